def matmul_kernel(
    a_ptr,
    b_ptr,
    c_ptr,
    M,
    N,
    K,
    stride_am,
    stride_ak,
    stride_bk,
    stride_bn,
    stride_cm,
    stride_cn,
    BLOCK_M: tl.constexpr,
    BLOCK_N: tl.constexpr,
    BLOCK_K: tl.constexpr,
    GROUP_M: tl.constexpr,
):
    pid = tl.program_id(axis=0)
    num_pid_m = tl.cdiv(M, BLOCK_M)
    num_pid_n = tl.cdiv(N, BLOCK_N)
    num_pid_in_group = GROUP_M * num_pid_n
    group_id = pid // num_pid_in_group
    first_pid_m = group_id * GROUP_M
    group_size_m = min(num_pid_m - first_pid_m, GROUP_M)
    pid_m = first_pid_m + ((pid % num_pid_in_group) % group_size_m)
    pid_n = (pid % num_pid_in_group) // group_size_m

    offs_am = (pid_m * BLOCK_M + tl.arange(0, BLOCK_M)) % M
    offs_bn = (pid_n * BLOCK_N + tl.arange(0, BLOCK_N)) % N
    offs_k = tl.arange(0, BLOCK_K)
    a_ptrs = a_ptr + offs_am[:, None] * stride_am + offs_k[None, :] * stride_ak
    b_ptrs = b_ptr + offs_k[:, None] * stride_bk + offs_bn[None, :] * stride_bn

    acc = tl.zeros((BLOCK_M, BLOCK_N), dtype=tl.float32)
    for kk in range(0, tl.cdiv(K, BLOCK_K)):
        a = tl.load(a_ptrs, mask=offs_k[None, :] < K - kk * BLOCK_K, other=0.0)
        b = tl.load(b_ptrs, mask=offs_k[:, None] < K - kk * BLOCK_K, other=0.0)
        acc = tl.dot(a, b, acc)
        a_ptrs += BLOCK_K * stride_ak
        b_ptrs += BLOCK_K * stride_bk

    c = acc.to(c_ptr.dtype.element_ty)
    offs_cm = pid_m * BLOCK_M + tl.arange(0, BLOCK_M)
    offs_cn = pid_n * BLOCK_N + tl.arange(0, BLOCK_N)
    c_ptrs = c_ptr + offs_cm[:, None] * stride_cm + offs_cn[None, :] * stride_cn
    mask = (offs_cm[:, None] < M) & (offs_cn[None, :] < N)
    tl.store(c_ptrs, c, mask=mask)

# config = {"BLOCK_K": 128, "BLOCK_M": 512, "BLOCK_N": 256, "GROUP_M": 8, "arch": "sm_90", "dtype": "fp8e4m3", "num_ctas": 1, "num_stages": 2, "num_warps": 2}
# arch = sm_90


// ===== COMPILED SASS (sm_90a) =====

	.target	sm_90a

	.elftype	@"ET_EXEC"


//--------------------- .note.nv.tkinfo           --------------------------
	.section	.note.nv.tkinfo,"",@"SHT_NOTE"
	.sectionflags	@"SHF_NOTE_NV_TKINFO"
	.tkinfo
        /*0018*/ 	.word	0x00000002
        /*0030*/ 	.string	""
        /*0030*/ 	.string	"ptxas"
        /*0030*/ 	.string	"Cuda compilation tools, release 13.0, V13.0.88"
        /*0030*/ 	.string	"Build cuda_13.0.r13.0/compiler.36424714_0"
        /*0030*/ 	.string	"-v  -suppress-debug-info  -lineinfo  -arch sm_90a "



//--------------------- .note.nv.cuinfo           --------------------------
	.section	.note.nv.cuinfo,"",@"SHT_NOTE"
	.sectionflags	@"SHF_NOTE_NV_CUINFO"
        /*0018*/ 	.short	0x0002
        /*001a*/ 	.short	0x005a
        /*001c*/ 	.short	0x0082
	.zero		2


//--------------------- .nv.info                  --------------------------
	.section	.nv.info,"",@"SHT_CUDA_INFO"
	.align	4


	//----- nvinfo : EIATTR_REGCOUNT
	.align		4
        /*0000*/ 	.byte	0x04, 0x2f
        /*0002*/ 	.short	(.L_1 - .L_0)
	.align		4
.L_0:
        /*0004*/ 	.word	index@(matmul_kernel)
        /*0008*/ 	.word	0x00000020


	//----- nvinfo : EIATTR_FRAME_SIZE
	.align		4
.L_1:
        /*000c*/ 	.byte	0x04, 0x11
        /*000e*/ 	.short	(.L_3 - .L_2)
	.align		4
.L_2:
        /*0010*/ 	.word	index@(matmul_kernel)
        /*0014*/ 	.word	0x00013f98


	//----- nvinfo : EIATTR_MIN_STACK_SIZE
	.align		4
.L_3:
        /*0018*/ 	.byte	0x04, 0x12
        /*001a*/ 	.short	(.L_5 - .L_4)
	.align		4
.L_4:
        /*001c*/ 	.word	index@(matmul_kernel)
        /*0020*/ 	.word	0x00013f98
.L_5:


//--------------------- .nv.compat                --------------------------
	.section	.nv.compat,"",@"SHT_CUDA_COMPAT_INFO"
	.align	4
        /*0000*/ 	.byte	0x02, 0x09, 0x01, 0x00, 0x02, 0x02, 0x02, 0x00, 0x02, 0x05, 0x05, 0x00, 0x03, 0x07, 0x01, 0x01
        /*0010*/ 	.byte	0x02, 0x03, 0x00, 0x00, 0x02, 0x06, 0x01, 0x00, 0x04, 0x0b, 0x08, 0x00, 0x00, 0x00, 0x00, 0x00
        /*0020*/ 	.byte	0x00, 0x00, 0x00, 0x00


//--------------------- .nv.info.matmul_kernel    --------------------------
	.section	.nv.info.matmul_kernel,"",@"SHT_CUDA_INFO"
	.sectionflags	@""
	.align	4


	//----- nvinfo : EIATTR_CUDA_API_VERSION
	.align		4
        /*0000*/ 	.byte	0x04, 0x37
        /*0002*/ 	.short	(.L_7 - .L_6)
.L_6:
        /*0004*/ 	.word	0x00000082


	//----- nvinfo : EIATTR_KPARAM_INFO
	.align		4
.L_7:
        /*0008*/ 	.byte	0x04, 0x17
        /*000a*/ 	.short	(.L_9 - .L_8)
.L_8:
        /*000c*/ 	.word	0x00000000
        /*0010*/ 	.short	0x000d
        /*0012*/ 	.short	0x0048
        /*0014*/ 	.byte	0x00, 0xf4, 0x21, 0x00


	//----- nvinfo : EIATTR_KPARAM_INFO
	.align		4
.L_9:
        /*0018*/ 	.byte	0x04, 0x17
        /*001a*/ 	.short	(.L_11 - .L_10)
.L_10:
        /*001c*/ 	.word	0x00000000
        /*0020*/ 	.short	0x000c
        /*0022*/ 	.short	0x0040
        /*0024*/ 	.byte	0x00, 0xf4, 0x21, 0x00


	//----- nvinfo : EIATTR_KPARAM_INFO
	.align		4
.L_11:
        /*0028*/ 	.byte	0x04, 0x17
        /*002a*/ 	.short	(.L_13 - .L_12)
.L_12:
        /*002c*/ 	.word	0x00000000
        /*0030*/ 	.short	0x000b
        /*0032*/ 	.short	0x0038
        /*0034*/ 	.byte	0x00, 0xf0, 0x11, 0x00


	//----- nvinfo : EIATTR_KPARAM_INFO
	.align		4
.L_13:
        /*0038*/ 	.byte	0x04, 0x17
        /*003a*/ 	.short	(.L_15 - .L_14)
.L_14:
        /*003c*/ 	.word	0x00000000
        /*0040*/ 	.short	0x000a
        /*0042*/ 	.short	0x0034
        /*0044*/ 	.byte	0x00, 0xf0, 0x11, 0x00


	//----- nvinfo : EIATTR_KPARAM_INFO
	.align		4
.L_15:
        /*0048*/ 	.byte	0x04, 0x17
        /*004a*/ 	.short	(.L_17 - .L_16)
.L_16:
        /*004c*/ 	.word	0x00000000
        /*0050*/ 	.short	0x0009
        /*0052*/ 	.short	0x0030
        /*0054*/ 	.byte	0x00, 0xf0, 0x11, 0x00


	//----- nvinfo : EIATTR_KPARAM_INFO
	.align		4
.L_17:
        /*0058*/ 	.byte	0x04, 0x17
        /*005a*/ 	.short	(.L_19 - .L_18)
.L_18:
        /*005c*/ 	.word	0x00000000
        /*0060*/ 	.short	0x0008
        /*0062*/ 	.short	0x002c
        /*0064*/ 	.byte	0x00, 0xf0, 0x11, 0x00


	//----- nvinfo : EIATTR_KPARAM_INFO
	.align		4
.L_19:
        /*0068*/ 	.byte	0x04, 0x17
        /*006a*/ 	.short	(.L_21 - .L_20)
.L_20:
        /*006c*/ 	.word	0x00000000
        /*0070*/ 	.short	0x0007
        /*0072*/ 	.short	0x0028
        /*0074*/ 	.byte	0x00, 0xf0, 0x11, 0x00


	//----- nvinfo : EIATTR_KPARAM_INFO
	.align		4
.L_21:
        /*0078*/ 	.byte	0x04, 0x17
        /*007a*/ 	.short	(.L_23 - .L_22)
.L_22:
        /*007c*/ 	.word	0x00000000
        /*0080*/ 	.short	0x0006
        /*0082*/ 	.short	0x0024
        /*0084*/ 	.byte	0x00, 0xf0, 0x11, 0x00


	//----- nvinfo : EIATTR_KPARAM_INFO
	.align		4
.L_23:
        /*0088*/ 	.byte	0x04, 0x17
        /*008a*/ 	.short	(.L_25 - .L_24)
.L_24:
        /*008c*/ 	.word	0x00000000
        /*0090*/ 	.short	0x0005
        /*0092*/ 	.short	0x0020
        /*0094*/ 	.byte	0x00, 0xf0, 0x11, 0x00


	//----- nvinfo : EIATTR_KPARAM_INFO
	.align		4
.L_25:
        /*0098*/ 	.byte	0x04, 0x17
        /*009a*/ 	.short	(.L_27 - .L_26)
.L_26:
        /*009c*/ 	.word	0x00000000
        /*00a0*/ 	.short	0x0004
        /*00a2*/ 	.short	0x001c
        /*00a4*/ 	.byte	0x00, 0xf0, 0x11, 0x00


	//----- nvinfo : EIATTR_KPARAM_INFO
	.align		4
.L_27:
        /*00a8*/ 	.byte	0x04, 0x17
        /*00aa*/ 	.short	(.L_29 - .L_28)
.L_28:
        /*00ac*/ 	.word	0x00000000
        /*00b0*/ 	.short	0x0003
        /*00b2*/ 	.short	0x0018
        /*00b4*/ 	.byte	0x00, 0xf0, 0x11, 0x00


	//----- nvinfo : EIATTR_KPARAM_INFO
	.align		4
.L_29:
        /*00b8*/ 	.byte	0x04, 0x17
        /*00ba*/ 	.short	(.L_31 - .L_30)
.L_30:
        /*00bc*/ 	.word	0x00000000
        /*00c0*/ 	.short	0x0002
        /*00c2*/ 	.short	0x0010
        /*00c4*/ 	.byte	0x00, 0xf4, 0x21, 0x00


	//----- nvinfo : EIATTR_KPARAM_INFO
	.align		4
.L_31:
        /*00c8*/ 	.byte	0x04, 0x17
        /*00ca*/ 	.short	(.L_33 - .L_32)
.L_32:
        /*00cc*/ 	.word	0x00000000
        /*00d0*/ 	.short	0x0001
        /*00d2*/ 	.short	0x0008
        /*00d4*/ 	.byte	0x00, 0xf4, 0x21, 0x00


	//----- nvinfo : EIATTR_KPARAM_INFO
	.align		4
.L_33:
        /*00d8*/ 	.byte	0x04, 0x17
        /*00da*/ 	.short	(.L_35 - .L_34)
.L_34:
        /*00dc*/ 	.word	0x00000000
        /*00e0*/ 	.short	0x0000
        /*00e2*/ 	.short	0x0000
        /*00e4*/ 	.byte	0x00, 0xf4, 0x21, 0x00


	//----- nvinfo : EIATTR_SPARSE_MMA_MASK
	.align		4
.L_35:
        /*00e8*/ 	.byte	0x03, 0x50
        /*00ea*/ 	.short	0x0000


	//----- nvinfo : EIATTR_MAXREG_COUNT
	.align		4
        /*00ec*/ 	.byte	0x03, 0x1b
        /*00ee*/ 	.short	0x00ff


	//----- nvinfo : EIATTR_NUM_BARRIERS
	.align		4
        /*00f0*/ 	.byte	0x02, 0x4c
        /*00f2*/ 	.byte	0x01
	.zero		1


	//----- nvinfo : EIATTR_ANNOTATIONS
	.align		4
        /*00f4*/ 	.byte	0x04, 0x55
        /*00f6*/ 	.short	(.L_37 - .L_36)


	//   ....[0]....
.L_36:
        /*00f8*/ 	.word	0x00000001
        /*00fc*/ 	.byte	0x60, 0x00, 0x00, 0x00, 0x01, 0x00, 0x00, 0x00, 0x90, 0x00, 0x00, 0x00, 0x01, 0x00, 0x00, 0x00
        /* <DEDUP_REMOVED lines=1135> */
        /*47fc*/ 	.byte	0xf0, 0xa1, 0x00, 0x00, 0x01, 0x00, 0x00, 0x00, 0x10, 0xa2, 0x00, 0x00


	//----- nvinfo : EIATTR_MERCURY_ISA_VERSION
	.align		4
.L_37:
        /*4808*/ 	.byte	0x03, 0x5f
        /*480a*/ 	.short	0x0101


	//----- nvinfo : EIATTR_EXIT_INSTR_OFFSETS
	.align		4
        /*480c*/ 	.byte	0x04, 0x1c
        /*480e*/ 	.short	(.L_39 - .L_38)


	//   ....[0]....
.L_38:
        /*4810*/ 	.word	0x00257ca0


	//   ....[1]....
        /*4814*/ 	.word	0x00257cd0


	//----- nvinfo : EIATTR_REQNTID
	.align		4
.L_39:
        /*4818*/ 	.byte	0x04, 0x10
        /*481a*/ 	.short	(.L_41 - .L_40)
.L_40:
        /*481c*/ 	.word	0x00000040
        /*4820*/ 	.word	0x00000001
        /*4824*/ 	.word	0x00000001


	//----- nvinfo : EIATTR_CBANK_PARAM_SIZE
	.align		4
.L_41:
        /*4828*/ 	.byte	0x03, 0x19
        /*482a*/ 	.short	0x0050


	//----- nvinfo : EIATTR_PARAM_CBANK
	.align		4
        /*482c*/ 	.byte	0x04, 0x0a
        /*482e*/ 	.short	(.L_43 - .L_42)
	.align		4
.L_42:
        /*4830*/ 	.word	index@(.nv.constant0.matmul_kernel)
        /*4834*/ 	.short	0x0210
        /*4836*/ 	.short	0x0050


	//----- nvinfo : EIATTR_SW_WAR
	.align		4
.L_43:
        /*4838*/ 	.byte	0x04, 0x36
        /*483a*/ 	.short	(.L_45 - .L_44)
.L_44:
        /*483c*/ 	.word	0x00000008
.L_45:


//--------------------- .nv.callgraph             --------------------------
	.section	.nv.callgraph,"",@"SHT_CUDA_CALLGRAPH"
	.align	4
	.sectionentsize	8
	.align		4
        /*0000*/ 	.word	0x00000000
	.align		4
        /*0004*/ 	.word	0xffffffff
	.align		4
        /*0008*/ 	.word	0x00000000
	.align		4
        /*000c*/ 	.word	0xfffffffe
	.align		4
        /*0010*/ 	.word	0x00000000
	.align		4
        /*0014*/ 	.word	0xfffffffd
	.align		4
        /*0018*/ 	.word	0x00000000
	.align		4
        /*001c*/ 	.word	0xfffffffc


//--------------------- .text.matmul_kernel       --------------------------
	.section	.text.matmul_kernel,"ax",@progbits
	.align	128
        .global         matmul_kernel
        .type           matmul_kernel,@function
        .size           matmul_kernel,(.L_x_3 - matmul_kernel)
        .other          matmul_kernel,@"STO_CUDA_ENTRY STV_DEFAULT"
matmul_kernel:
.text.matmul_kernel:
[----:B------:R-:W0:Y:S08]  /*0000*/  LDC R1, c[0x0][0x28] ;  /* 0x00000a00ff017b82 */ /* 0x000e300000000800 */
[----:B------:R-:W1:Y:S01]  /*0010*/  LDC.64 R2, c[0x0][0x228] ;  /* 0x00008a00ff027b82 */ /* 0x000e620000000a00 */
[----:B0-----:R-:W-:Y:S01]  /*0020*/  VIADD R1, R1, 0xfffec068 ;  /* 0xfffec06801017836 */ /* 0x001fe20000000000 */
[----:B------:R-:W0:Y:S01]  /*0030*/  S2R R13, SR_TID.X ;  /* 0x00000000000d7919 */ /* 0x000e220000002100 */
[----:B------:R-:W-:-:S05]  /*0040*/  UMOV UR6, 0x400 ;  /* 0x0000040000067882 */ /* 0x000fca0000000000 */
[----:B------:R-:W2:Y:S01]  /*0050*/  S2UR UR4, SR_CgaCtaId ;  /* 0x00000000000479c3 */ /* 0x000ea20000008800 */
[----:B-1----:R1:W-:Y:S01]  /*0060*/  STL.64 [R1+0xf8], R2 ;  /* 0x0000f80201007387 */ /* 0x0023e20000100a00 */
[----:B------:R-:W-:Y:S02]  /*0070*/  IMAD.MOV.U32 R12, RZ, RZ, R3 ;  /* 0x000000ffff0c7224 */ /* 0x000fe400078e0003 */
[----:B------:R-:W-:Y:S01]  /*0080*/  IMAD.MOV.U32 R19, RZ, RZ, R2 ;  /* 0x000000ffff137224 */ /* 0x000fe200078e0002 */
[----:B------:R-:W-:Y:S01]  /*0090*/  STL [R1+0xb0], RZ ;  /* 0x0000b0ff01007387 */ /* 0x000fe20000100800 */
[----:B------:R-:W-:-:S03]  /*00a0*/  VIADD R0, R12, 0xff ;  /* 0x000000ff0c007836 */ /* 0x000fc60000000000 */
[----:B------:R-:W-:Y:S01]  /*00b0*/  STL [R1+0xb4], RZ ;  /* 0x0000b4ff01007387 */ /* 0x000fe20000100800 */
[----:B--2---:R-:W-:-:S03]  /*00c0*/  ULEA UR6, UR4, UR6, 0x18 ;  /* 0x0000000604067291 */ /* 0x004fc6000f8ec03f */
[----:B------:R-:W-:Y:S01]  /*00d0*/  STL [R1+0xb8], RZ ;  /* 0x0000b8ff01007387 */ /* 0x000fe20000100800 */
[----:B-1----:R-:W-:Y:S01]  /*00e0*/  SHF.R.S32.HI R3, RZ, 0x1f, R0 ;  /* 0x0000001fff037819 */ /* 0x002fe20000011400 */
[----:B------:R-:W-:Y:S02]  /*00f0*/  ULDC.64 UR4, c[0x0][0x208] ;  /* 0x0000820000047ab9 */ /* 0x000fe40000000a00 */
[----:B------:R-:W-:Y:S01]  /*0100*/  STL [R1+0xbc], RZ ;  /* 0x0000bcff01007387 */ /* 0x000fe20000100800 */
[----:B------:R-:W-:-:S03]  /*0110*/  LEA.HI R3, R3, R0, RZ, 0x8 ;  /* 0x0000000003037211 */ /* 0x000fc600078f40ff */
[----:B------:R-:W-:Y:S01]  /*0120*/  STL [R1+0xc0], RZ ;  /* 0x0000c0ff01007387 */ /* 0x000fe20000100800 */
[----:B------:R-:W-:-:S03]  /*0130*/  SHF.R.S32.HI R0, RZ, 0x8, R3 ;  /* 0x00000008ff007819 */ /* 0x000fc60000011403 */
[----:B------:R-:W-:Y:S02]  /*0140*/  STL [R1+0xc4], RZ ;  /* 0x0000c4ff01007387 */ /* 0x000fe40000100800 */
[----:B------:R-:W-:Y:S02]  /*0150*/  IMAD.SHL.U32 R0, R0, 0x8, RZ ;  /* 0x0000000800007824 */ /* 0x000fe400078e00ff */
[----:B------:R-:W-:Y:S03]  /*0160*/  STL [R1+0xc8], RZ ;  /* 0x0000c8ff01007387 */ /* 0x000fe60000100800 */
[-C--:B------:R-:W-:Y:S01]  /*0170*/  IABS R7, R0.reuse ;  /* 0x0000000000077213 */ /* 0x080fe20000000000 */
[----:B------:R-:W-:Y:S01]  /*0180*/  STL [R1+0xcc], RZ ;  /* 0x0000ccff01007387 */ /* 0x000fe20000100800 */
[----:B------:R-:W-:Y:S02]  /*0190*/  IABS R10, R0 ;  /* 0x00000000000a7213 */ /* 0x000fe40000000000 */
[----:B------:R-:W1:Y:S01]  /*01a0*/  I2F.RP R2, R7 ;  /* 0x0000000700027306 */ /* 0x000e620000209400 */
[----:B------:R-:W-:Y:S04]  /*01b0*/  STL [R1+0xd0], RZ ;  /* 0x0000d0ff01007387 */ /* 0x000fe80000100800 */
[----:B------:R-:W-:Y:S04]  /*01c0*/  STL [R1+0xd4], RZ ;  /* 0x0000d4ff01007387 */ /* 0x000fe80000100800 */
[----:B------:R-:W-:Y:S04]  /*01d0*/  STL [R1+0xd8], RZ ;  /* 0x0000d8ff01007387 */ /* 0x000fe80000100800 */
[----:B------:R-:W-:Y:S01]  /*01e0*/  STL [R1+0xdc], RZ ;  /* 0x0000dcff01007387 */ /* 0x000fe20000100800 */
[----:B-1----:R-:W1:Y:S03]  /*01f0*/  MUFU.RCP R2, R2 ;  /* 0x0000000200027308 */ /* 0x002e660000001000 */
[----:B------:R-:W-:Y:S04]  /*0200*/  STL [R1+0x110], RZ ;  /* 0x000110ff01007387 */ /* 0x000fe80000100800 */
[----:B------:R-:W-:Y:S04]  /*0210*/  STL [R1+0x114], RZ ;  /* 0x000114ff01007387 */ /* 0x000fe80000100800 */
[----:B------:R-:W-:Y:S04]  /*0220*/  STL [R1+0x118], RZ ;  /* 0x000118ff01007387 */ /* 0x000fe80000100800 */
[----:B------:R-:W-:Y:S01]  /*0230*/  STL [R1+0x11c], RZ ;  /* 0x00011cff01007387 */ /* 0x000fe20000100800 */
[----:B-1----:R-:W-:-:S03]  /*0240*/  VIADD R4, R2, 0xffffffe ;  /* 0x0ffffffe02047836 */ /* 0x002fc60000000000 */
[----:B------:R-:W-:Y:S01]  /*0250*/  STL [R1+0x130], RZ ;  /* 0x000130ff01007387 */ /* 0x000fe20000100800 */
[----:B------:R-:W-:Y:S01]  /*0260*/  IMAD.MOV R2, RZ, RZ, -R10 ;  /* 0x000000ffff027224 */ /* 0x000fe200078e0a0a */
[----:B------:R1:W2:Y:S02]  /*0270*/  F2I.FTZ.U32.TRUNC.NTZ R5, R4 ;  /* 0x0000000400057305 */ /* 0x0002a4000021f000 */
[----:B------:R-:W-:Y:S04]  /*0280*/  STL [R1+0x134], RZ ;  /* 0x000134ff01007387 */ /* 0x000fe80000100800 */
[----:B------:R-:W-:Y:S04]  /*0290*/  STL [R1+0x138], RZ ;  /* 0x000138ff01007387 */ /* 0x000fe80000100800 */
[----:B------:R-:W-:Y:S01]  /*02a0*/  STL [R1+0x13c], RZ ;  /* 0x00013cff01007387 */ /* 0x000fe20000100800 */
[----:B-1----:R-:W-:-:S03]  /*02b0*/  IMAD.MOV.U32 R4, RZ, RZ, RZ ;  /* 0x000000ffff047224 */ /* 0x002fc600078e00ff */
[----:B------:R-:W-:Y:S01]  /*02c0*/  STL [R1+0x1ec0], RZ ;  /* 0x001ec0ff01007387 */ /* 0x000fe20000100800 */
[----:B--2---:R-:W-:-:S03]  /*02d0*/  IMAD.MOV R6, RZ, RZ, -R5 ;  /* 0x000000ffff067224 */ /* 0x004fc600078e0a05 */
[----:B------:R-:W-:Y:S01]  /*02e0*/  STL [R1+0x1ec4], RZ ;  /* 0x001ec4ff01007387 */ /* 0x000fe20000100800 */
[----:B------:R-:W-:-:S03]  /*02f0*/  IMAD R9, R6, R7, RZ ;  /* 0x0000000706097224 */ /* 0x000fc600078e02ff */
[----:B------:R-:W-:Y:S01]  /*0300*/  STL [R1+0x1ec8], RZ ;  /* 0x001ec8ff01007387 */ /* 0x000fe20000100800 */
[----:B------:R-:W-:-:S03]  /*0310*/  IMAD.HI.U32 R5, R5, R9, R4 ;  /* 0x0000000905057227 */ /* 0x000fc600078e0004 */
[----:B------:R-:W-:Y:S04]  /*0320*/  STL [R1+0x1ecc], RZ ;  /* 0x001eccff01007387 */ /* 0x000fe80000100800 */
        /* <DEDUP_REMOVED lines=1749> */
[----:B------:R-:W-:Y:S01]  /*7080*/  STL [R1+0x1754], RZ ;  /* 0x001754ff01007387 */ /* 0x000fe20000100800 */
[----:B------:R-:W1:Y:S03]  /*7090*/  S2R R3, SR_CTAID.X ;  /* 0x0000000000037919 */ /* 0x000e660000002500 */
        /* <DEDUP_REMOVED lines=8> */
[----:B-1----:R-:W-:-:S03]  /*7120*/  IABS R8, R3 ;  /* 0x0000000300087213 */ /* 0x002fc60000000000 */
[----:B------:R-:W-:Y:S02]  /*7130*/  STL [R1+0x16e8], RZ ;  /* 0x0016e8ff01007387 */ /* 0x000fe40000100800 */
[----:B------:R-:W-:Y:S02]  /*7140*/  IMAD.MOV.U32 R6, RZ, RZ, R8 ;  /* 0x000000ffff067224 */ /* 0x000fe400078e0008 */
[----:B------:R-:W-:Y:S02]  /*7150*/  STL [R1+0x16ec], RZ ;  /* 0x0016ecff01007387 */ /* 0x000fe40000100800 */
[----:B------:R-:W-:Y:S02]  /*7160*/  IMAD.HI.U32 R5, R5, R6, RZ ;  /* 0x0000000605057227 */ /* 0x000fe400078e00ff */
[----:B------:R-:W-:Y:S02]  /*7170*/  STL [R1+0x11b0], RZ ;  /* 0x0011b0ff01007387 */ /* 0x000fe40000100800 */
[----:B------:R-:W-:-:S02]  /*7180*/  IMAD R2, R5, R2, R6 ;  /* 0x0000000205027224 */ /* 0x000fc400078e0206 */
[----:B------:R-:W-:Y:S03]  /*7190*/  STL [R1+0x11b4], RZ ;  /* 0x0011b4ff01007387 */ /* 0x000fe60000100800 */
[----:B------:R-:W-:Y:S01]  /*71a0*/  ISETP.GT.U32.AND P1, PT, R7, R2, PT ;  /* 0x000000020700720c */ /* 0x000fe20003f24070 */
[----:B------:R-:W-:Y:S04]  /*71b0*/  STL [R1+0x11b8], RZ ;  /* 0x0011b8ff01007387 */ /* 0x000fe80000100800 */
[----:B------:R-:W-:Y:S04]  /*71c0*/  STL [R1+0x11bc], RZ ;  /* 0x0011bcff01007387 */ /* 0x000fe80000100800 */
[----:B------:R-:W-:Y:S04]  /*71d0*/  STL [R1+0x1160], RZ ;  /* 0x001160ff01007387 */ /* 0x000fe80000100800 */
[----:B------:R-:W-:Y:S01]  /*71e0*/  STL [R1+0x1164], RZ ;  /* 0x001164ff01007387 */ /* 0x000fe20000100800 */
[----:B------:R-:W-:-:S02]  /*71f0*/  @!P1 IMAD.IADD R2, R2, 0x1, -R7 ;  /* 0x0000000102029824 */ /* 0x000fc400078e0a07 */
[----:B------:R-:W-:Y:S01]  /*7200*/  @!P1 VIADD R5, R5, 0x1 ;  /* 0x0000000105059836 */ /* 0x000fe20000000000 */
[----:B------:R-:W-:Y:S01]  /*7210*/  STL [R1+0x1168], RZ ;  /* 0x001168ff01007387 */ /* 0x000fe20000100800 */
[----:B------:R-:W-:Y:S02]  /*7220*/  ISETP.NE.AND P1, PT, R0, RZ, PT ;  /* 0x000000ff0000720c */ /* 0x000fe40003f25270 */
[----:B------:R-:W-:Y:S01]  /*7230*/  ISETP.GE.U32.AND P0, PT, R2, R7, PT ;  /* 0x000000070200720c */ /* 0x000fe20003f06070 */
[----:B------:R-:W-:Y:S01]  /*7240*/  STL [R1+0x116c], RZ ;  /* 0x00116cff01007387 */ /* 0x000fe20000100800 */
[----:B------:R-:W-:-:S03]  /*7250*/  LOP3.LUT R2, R3, R0, RZ, 0x3c, !PT ;  /* 0x0000000003027212 */ /* 0x000fc600078e3cff */
[----:B------:R-:W-:Y:S01]  /*7260*/  STL [R1+0x2f90], RZ ;  /* 0x002f90ff01007387 */ /* 0x000fe20000100800 */
[----:B------:R-:W-:Y:S01]  /*7270*/  ISETP.GE.AND P2, PT, R2, RZ, PT ;  /* 0x000000ff0200720c */ /* 0x000fe20003f46270 */
[----:B------:R-:W-:Y:S02]  /*7280*/  VIADD R2, R19, 0x1ff ;  /* 0x000001ff13027836 */ /* 0x000fe40000000000 */
[----:B------:R-:W-:Y:S04]  /*7290*/  STL [R1+0x2f94], RZ ;  /* 0x002f94ff01007387 */ /* 0x000fe80000100800 */
[----:B------:R-:W-:Y:S01]  /*72a0*/  STL [R1+0x2f98], RZ ;  /* 0x002f98ff01007387 */ /* 0x000fe20000100800 */
[----:B------:R-:W-:-:S03]  /*72b0*/  @P0 VIADD R5, R5, 0x1 ;  /* 0x0000000105050836 */ /* 0x000fc60000000000 */
[----:B------:R-:W-:Y:S01]  /*72c0*/  STL [R1+0x2f9c], RZ ;  /* 0x002f9cff01007387 */ /* 0x000fe20000100800 */
[----:B------:R-:W-:Y:S01]  /*72d0*/  IMAD.MOV.U32 R4, RZ, RZ, R5 ;  /* 0x000000ffff047224 */ /* 0x000fe200078e0005 */
[----:B------:R-:W-:Y:S02]  /*72e0*/  SHF.R.S32.HI R5, RZ, 0x1f, R2 ;  /* 0x0000001fff057819 */ /* 0x000fe40000011402 */
[----:B------:R-:W-:Y:S01]  /*72f0*/  STL [R1+0x2f80], RZ ;  /* 0x002f80ff01007387 */ /* 0x000fe20000100800 */
[----:B------:R-:W-:Y:S01]  /*7300*/  @!P2 IMAD.MOV R4, RZ, RZ, -R4 ;  /* 0x000000ffff04a224 */ /* 0x000fe200078e0a04 */
[----:B------:R-:W-:Y:S02]  /*7310*/  @!P1 LOP3.LUT R4, RZ, R0, RZ, 0x33, !PT ;  /* 0x00000000ff049212 */ /* 0x000fe400078e33ff */
[----:B------:R-:W-:Y:S01]  /*7320*/  STL [R1+0x2f84], RZ ;  /* 0x002f84ff01007387 */ /* 0x000fe20000100800 */
[----:B------:R-:W-:Y:S02]  /*7330*/  LEA.HI R5, R5, R2, RZ, 0x9 ;  /* 0x0000000205057211 */ /* 0x000fe400078f48ff */
[----:B------:R-:W-:Y:S01]  /*7340*/  IMAD.SHL.U32 R2, R4, 0x8, RZ ;  /* 0x0000000804027824 */ /* 0x000fe200078e00ff */
[----:B------:R-:W-:Y:S01]  /*7350*/  STL [R1+0x2f88], RZ ;  /* 0x002f88ff01007387 */ /* 0x000fe20000100800 */
[----:B------:R-:W-:-:S03]  /*7360*/  IMAD.MOV R4, RZ, RZ, -R4 ;  /* 0x000000ffff047224 */ /* 0x000fc600078e0a04 */
[----:B------:R-:W-:Y:S01]  /*7370*/  STL [R1+0x2f8c], RZ ;  /* 0x002f8cff01007387 */ /* 0x000fe20000100800 */
[----:B------:R-:W-:Y:S01]  /*7380*/  LEA.HI.SX32 R5, R5, -R2, 0x17 ;  /* 0x8000000205057211 */ /* 0x000fe200078fbaff */
[----:B------:R-:W-:Y:S02]  /*7390*/  IMAD R11, R0, R4, R3 ;  /* 0x00000004000b7224 */ /* 0x000fe400078e0203 */
[----:B------:R-:W-:Y:S01]  /*73a0*/  STL [R1+0x2f70], RZ ;  /* 0x002f70ff01007387 */ /* 0x000fe20000100800 */
[----:B------:R-:W-:Y:S01]  /*73b0*/  VIMNMX R6, R5, 0x8, PT ;  /* 0x0000000805067848 */ /* 0x000fe20003fe0100 */
[----:B------:R-:W-:Y:S02]  /*73c0*/  IMAD.MOV.U32 R4, RZ, RZ, RZ ;  /* 0x000000ffff047224 */ /* 0x000fe400078e00ff */
[----:B------:R-:W-:Y:S01]  /*73d0*/  STL [R1+0x2f74], RZ ;  /* 0x002f74ff01007387 */ /* 0x000fe20000100800 */
[-C--:B------:R-:W-:Y:S02]  /*73e0*/  IABS R8, R6.reuse ;  /* 0x0000000600087213 */ /* 0x080fe40000000000 */
[----:B------:R-:W-:Y:S01]  /*73f0*/  IABS R0, R6 ;  /* 0x0000000600007213 */ /* 0x000fe20000000000 */
[----:B------:R-:W-:Y:S01]  /*7400*/  STL [R1+0x2f78], RZ ;  /* 0x002f78ff01007387 */ /* 0x000fe20000100800 */
[----:B------:R-:W1:Y:S03]  /*7410*/  I2F.RP R7, R8 ;  /* 0x0000000800077306 */ /* 0x000e660000209400 */
        /* <DEDUP_REMOVED lines=10> */
[----:B------:R-:W-:Y:S04]  /*74c0*/  STL [R1+0x2f5c], RZ ;  /* 0x002f5cff01007387 */ /* 0x000fe80000100800 */
[----:B------:R-:W-:Y:S01]  /*74d0*/  STL [R1+0x2f40], RZ ;  /* 0x002f40ff01007387 */ /* 0x000fe20000100800 */
[----:B------:R-:W1:Y:S03]  /*74e0*/  F2I.FTZ.U32.TRUNC.NTZ R5, R5 ;  /* 0x0000000500057305 */ /* 0x000e66000021f000 */
[----:B------:R-:W-:Y:S04]  /*74f0*/  STL [R1+0x2f44], RZ ;  /* 0x002f44ff01007387 */ /* 0x000fe80000100800 */
[----:B------:R-:W-:Y:S04]  /*7500*/  STL [R1+0x2f48], RZ ;  /* 0x002f48ff01007387 */ /* 0x000fe80000100800 */
[----:B------:R-:W-:Y:S04]  /*7510*/  STL [R1+0x2f4c], RZ ;  /* 0x002f4cff01007387 */ /* 0x000fe80000100800 */
[----:B------:R-:W-:Y:S01]  /*7520*/  STL [R1+0x2f30], RZ ;  /* 0x002f30ff01007387 */ /* 0x000fe20000100800 */
[----:B-1----:R-:W-:-:S03]  /*7530*/  IMAD.MOV R9, RZ, RZ, -R5 ;  /* 0x000000ffff097224 */ /* 0x002fc600078e0a05 */
[----:B------:R-:W-:Y:S01]  /*7540*/  STL [R1+0x2f34], RZ ;  /* 0x002f34ff01007387 */ /* 0x000fe20000100800 */
[----:B------:R-:W-:Y:S01]  /*7550*/  IMAD.MOV.U32 R3, RZ, RZ, R9 ;  /* 0x000000ffff037224 */ /* 0x000fe200078e0009 */
[----:B------:R-:W-:Y:S02]  /*7560*/  IABS R9, R11 ;  /* 0x0000000b00097213 */ /* 0x000fe40000000000 */
[----:B------:R-:W-:Y:S01]  /*7570*/  STL [R1+0x2f38], RZ ;  /* 0x002f38ff01007387 */ /* 0x000fe20000100800 */
[----:B------:R-:W-:-:S03]  /*7580*/  IMAD R3, R3, R8, RZ ;  /* 0x0000000803037224 */ /* 0x000fc600078e02ff */
[----:B------:R-:W-:Y:S01]  /*7590*/  STL [R1+0x2f3c], RZ ;  /* 0x002f3cff01007387 */ /* 0x000fe20000100800 */
[----:B------:R-:W-:Y:S01]  /*75a0*/  IMAD.HI.U32 R4, R5, R3, R4 ;  /* 0x0000000305047227 */ /* 0x000fe200078e0004 */
[----:B0-----:R-:W-:Y:S02]  /*75b0*/  LOP3.LUT R5, R13, 0x3f, RZ, 0xc0, !PT ;  /* 0x0000003f0d057812 */ /* 0x001fe400078ec0ff */
[----:B------:R-:W-:Y:S01]  /*75c0*/  STL [R1+0x3020], RZ ;  /* 0x003020ff01007387 */ /* 0x000fe20000100800 */
[----:B------:R-:W-:Y:S02]  /*75d0*/  IMAD.MOV R3, RZ, RZ, -R0 ;  /* 0x000000ffff037224 */ /* 0x000fe400078e0a00 */
[----:B------:R-:W-:Y:S01]  /*75e0*/  IMAD.HI.U32 R0, R4, R9, RZ ;  /* 0x0000000904007227 */ /* 0x000fe200078e00ff */
[----:B------:R-:W-:Y:S03]  /*75f0*/  STL [R1+0x3024], RZ ;  /* 0x003024ff01007387 */ /* 0x000fe60000100800 */
[----:B------:R-:W-:Y:S01]  /*7600*/  IMAD R3, R0, R3, R9 ;  /* 0x0000000300037224 */ /* 0x000fe200078e0209 */
[----:B------:R-:W-:Y:S04]  /*7610*/  STL [R1+0x3028], RZ ;  /* 0x003028ff01007387 */ /* 0x000fe80000100800 */
[----:B------:R-:W-:Y:S01]  /*7620*/  STL [R1+0x302c], RZ ;  /* 0x00302cff01007387 */ /* 0x000fe20000100800 */
[----:B------:R-:W-:-:S03]  /*7630*/  ISETP.GT.U32.AND P1, PT, R8, R3, PT ;  /* 0x000000030800720c */ /* 0x000fc60003f24070 */
[----:B------:R-:W-:Y:S04]  /*7640*/  STL [R1+0x3010], RZ ;  /* 0x003010ff01007387 */ /* 0x000fe80000100800 */
[----:B------:R-:W-:Y:S04]  /*7650*/  STL [R1+0x3014], RZ ;  /* 0x003014ff01007387 */ /* 0x000fe80000100800 */
[----:B------:R-:W-:Y:S02]  /*7660*/  STL [R1+0x3018], RZ ;  /* 0x003018ff01007387 */ /* 0x000fe40000100800 */
[----:B------:R-:W-:-:S02]  /*7670*/  @!P1 IMAD.IADD R3, R3, 0x1, -R8 ;  /* 0x0000000103039824 */ /* 0x000fc400078e0a08 */
[----:B------:R-:W-:Y:S01]  /*7680*/  STL [R1+0x301c], RZ ;  /* 0x00301cff01007387 */ /* 0x000fe20000100800 */
[----:B------:R-:W-:Y:S01]  /*7690*/  @!P1 VIADD R0, R0, 0x1 ;  /* 0x0000000100009836 */ /* 0x000fe20000000000 */
[----:B------:R-:W-:Y:S02]  /*76a0*/  ISETP.NE.AND P1, PT, R6, RZ, PT ;  /* 0x000000ff0600720c */ /* 0x000fe40003f25270 */
[----:B------:R-:W-:Y:S01]  /*76b0*/  STL [R1+0x3000], RZ ;  /* 0x003000ff01007387 */ /* 0x000fe20000100800 */
[----:B------:R-:W-:Y:S02]  /*76c0*/  ISETP.GE.U32.AND P0, PT, R3, R8, PT ;  /* 0x000000080300720c */ /* 0x000fe40003f06070 */
[----:B------:R-:W-:Y:S01]  /*76d0*/  LOP3.LUT R3, R11, R6, RZ, 0x3c, !PT ;  /* 0x000000060b037212 */ /* 0x000fe200078e3cff */
[----:B------:R-:W-:Y:S03]  /*76e0*/  STL [R1+0x3004], RZ ;  /* 0x003004ff01007387 */ /* 0x000fe60000100800 */
[----:B------:R-:W-:Y:S01]  /*76f0*/  ISETP.GE.AND P2, PT, R3, RZ, PT ;  /* 0x000000ff0300720c */ /* 0x000fe20003f46270 */
[----:B------:R-:W-:Y:S04]  /*7700*/  STL [R1+0x3008], RZ ;  /* 0x003008ff01007387 */ /* 0x000fe80000100800 */
[----:B------:R-:W-:Y:S02]  /*7710*/  STL [R1+0x300c], RZ ;  /* 0x00300cff01007387 */ /* 0x000fe40000100800 */
[----:B------:R-:W-:-:S02]  /*7720*/  @P0 VIADD R0, R0, 0x1 ;  /* 0x0000000100000836 */ /* 0x000fc40000000000 */
[----:B------:R-:W-:Y:S04]  /*7730*/  STL [R1+0x2ff0], RZ ;  /* 0x002ff0ff01007387 */ /* 0x000fe80000100800 */
[----:B------:R-:W-:Y:S01]  /*7740*/  STL [R1+0x2ff4], RZ ;  /* 0x002ff4ff01007387 */ /* 0x000fe20000100800 */
[----:B------:R-:W-:Y:S01]  /*7750*/  @!P2 IMAD.MOV R0, RZ, RZ, -R0 ;  /* 0x000000ffff00a224 */ /* 0x000fe200078e0a00 */
[----:B------:R-:W-:Y:S02]  /*7760*/  @!P1 LOP3.LUT R0, RZ, R6, RZ, 0x33, !PT ;  /* 0x00000006ff009212 */ /* 0x000fe400078e33ff */
[----:B------:R-:W-:Y:S03]  /*7770*/  STL [R1+0x2ff8], RZ ;  /* 0x002ff8ff01007387 */ /* 0x000fe60000100800 */
[----:B------:R-:W-:Y:S01]  /*7780*/  IMAD.MOV R3, RZ, RZ, -R0 ;  /* 0x000000ffff037224 */ /* 0x000fe200078e0a00 */
[----:B------:R-:W-:Y:S01]  /*7790*/  STL [R1+0x2ffc], RZ ;  /* 0x002ffcff01007387 */ /* 0x000fe20000100800 */
[----:B------:R-:W-:-:S02]  /*77a0*/  IMAD.SHL.U32 R4, R0, 0x100, RZ ;  /* 0x0000010000047824 */ /* 0x000fc400078e00ff */
[----:B------:R-:W-:Y:S01]  /*77b0*/  IMAD R3, R6, R3, R11 ;  /* 0x0000000306037224 */ /* 0x000fe200078e020b */
[----:B------:R-:W-:Y:S01]  /*77c0*/  STL [R1+0x2fe0], RZ ;  /* 0x002fe0ff01007387 */ /* 0x000fe20000100800 */
[----:B------:R-:W-:Y:S02]  /*77d0*/  VIADD R6, R4, 0x1 ;  /* 0x0000000104067836 */ /* 0x000fe40000000000 */
[----:B------:R-:W-:Y:S01]  /*77e0*/  IMAD.IADD R2, R2, 0x1, R3 ;  /* 0x0000000102027824 */ /* 0x000fe200078e0203 */
[----:B------:R-:W-:Y:S01]  /*77f0*/  STL [R1+0x2fe4], RZ ;  /* 0x002fe4ff01007387 */ /* 0x000fe20000100800 */
[----:B------:R-:W0:Y:S01]  /*7800*/  LDC R3, c[0x0][0x230] ;  /* 0x00008c00ff037b82 */ /* 0x000e220000000800 */
[C---:B------:R-:W-:Y:S02]  /*7810*/  VIADD R0, R4.reuse, 0x3 ;  /* 0x0000000304007836 */ /* 0x040fe40000000000 */
[----:B------:R-:W-:Y:S01]  /*7820*/  STL [R1+0x2fe8], RZ ;  /* 0x002fe8ff01007387 */ /* 0x000fe20000100800 */
[----:B------:R-:W-:-:S02]  /*7830*/  VIADD R20, R4, 0xf6 ;  /* 0x000000f604147836 */ /* 0x000fc40000000000 */
[C---:B------:R-:W-:Y:S01]  /*7840*/  VIADD R10, R4.reuse, 0xf7 ;  /* 0x000000f7040a7836 */ /* 0x040fe20000000000 */
[----:B------:R-:W-:Y:S01]  /*7850*/  STL [R1+0x2fec], RZ ;  /* 0x002fecff01007387 */ /* 0x000fe20000100800 */
[C---:B------:R-:W-:Y:S02]  /*7860*/  VIADD R26, R4.reuse, 0xf8 ;  /* 0x000000f8041a7836 */ /* 0x040fe40000000000 */
[C---:B------:R-:W-:Y:S01]  /*7870*/  VIADD R25, R4.reuse, 0xf9 ;  /* 0x000000f904197836 */ /* 0x040fe20000000000 */
[----:B------:R-:W-:Y:S01]  /*7880*/  STL [R1+0x2fd0], RZ ;  /* 0x002fd0ff01007387 */ /* 0x000fe20000100800 */
[C---:B------:R-:W-:Y:S02]  /*7890*/  VIADD R24, R4.reuse, 0xfa ;  /* 0x000000fa04187836 */ /* 0x040fe40000000000 */
[C---:B------:R-:W-:Y:S01]  /*78a0*/  VIADD R23, R4.reuse, 0xfb ;  /* 0x000000fb04177836 */ /* 0x040fe20000000000 */
[----:B------:R-:W-:Y:S01]  /*78b0*/  STL [R1+0x2fd4], RZ ;  /* 0x002fd4ff01007387 */ /* 0x000fe20000100800 */
[----:B------:R-:W-:-:S02]  /*78c0*/  VIADD R22, R4, 0xfc ;  /* 0x000000fc04167836 */ /* 0x000fc40000000000 */
[C---:B------:R-:W-:Y:S01]  /*78d0*/  VIADD R21, R4.reuse, 0xfd ;  /* 0x000000fd04157836 */ /* 0x040fe20000000000 */
[----:B------:R-:W-:Y:S01]  /*78e0*/  STL [R1+0x2fd8], RZ ;  /* 0x002fd8ff01007387 */ /* 0x000fe20000100800 */
[C---:B------:R-:W-:Y:S02]  /*78f0*/  VIADD R8, R4.reuse, 0xfe ;  /* 0x000000fe04087836 */ /* 0x040fe40000000000 */
[----:B------:R-:W-:Y:S01]  /*7900*/  VIADD R7, R4, 0xff ;  /* 0x000000ff04077836 */ /* 0x000fe20000000000 */
[----:B------:R-:W-:Y:S01]  /*7910*/  STL [R1+0x2fdc], RZ ;  /* 0x002fdcff01007387 */ /* 0x000fe20000100800 */
[----:B0-----:R-:W-:-:S03]  /*7920*/  VIADD R3, R3, 0x7f ;  /* 0x0000007f03037836 */ /* 0x001fc60000000000 */
[----:B------:R-:W-:Y:S02]  /*7930*/  STL [R1+0x2fc0], RZ ;  /* 0x002fc0ff01007387 */ /* 0x000fe40000100800 */
[----:B------:R-:W-:Y:S01]  /*7940*/  ISETP.GE.AND P0, PT, R3, 0x80, PT ;  /* 0x000000800300780c */ /* 0x000fe20003f06270 */
[C---:B------:R-:W-:Y:S01]  /*7950*/  VIADD R3, R4.reuse, 0x2 ;  /* 0x0000000204037836 */ /* 0x040fe20000000000 */
        /* <DEDUP_REMOVED lines=203> */
[----:B------:R-:W-:Y:S04]  /*8610*/  STL [R1+0x375c], R4 ;  /* 0x00375c0401007387 */ /* 0x000fe80000100800 */
[----:B------:R0:W-:Y:S04]  /*8620*/  STL [R1+0x550], R6 ;  /* 0x0005500601007387 */ /* 0x0001e80000100800 */
[----:B------:R1:W-:Y:S04]  /*8630*/  STL [R1+0x54c], R3 ;  /* 0x00054c0301007387 */ /* 0x0003e80000100800 */
[----:B------:R2:W-:Y:S01]  /*8640*/  STL [R1+0x548], R0 ;  /* 0x0005480001007387 */ /* 0x0005e20000100800 */
[----:B0-----:R-:W-:-:S02]  /*8650*/  VIADD R6, R4, 0x4 ;  /* 0x0000000404067836 */ /* 0x001fc40000000000 */
[----:B-1----:R-:W-:-:S03]  /*8660*/  VIADD R3, R4, 0x5 ;  /* 0x0000000504037836 */ /* 0x002fc60000000000 */
[----:B------:R0:W-:Y:S01]  /*8670*/  STL [R1+0x544], R6 ;  /* 0x0005440601007387 */ /* 0x0001e20000100800 */
[----:B--2---:R-:W-:-:S03]  /*8680*/  VIADD R0, R4, 0x6 ;  /* 0x0000000604007836 */ /* 0x004fc60000000000 */
[----:B------:R1:W-:Y:S04]  /*8690*/  STL [R1+0x540], R3 ;  /* 0x0005400301007387 */ /* 0x0003e80000100800 */
[----:B------:R2:W-:Y:S01]  /*86a0*/  STL [R1+0x53c], R0 ;  /* 0x00053c0001007387 */ /* 0x0005e20000100800 */
[C---:B0-----:R-:W-:Y:S02]  /*86b0*/  VIADD R6, R4.reuse, 0x7 ;  /* 0x0000000704067836 */ /* 0x041fe40000000000 */
        /* <DEDUP_REMOVED lines=224> */
[----:B--2---:R-:W-:-:S03]  /*94c0*/  IMAD.SHL.U32 R0, R2, 0x200, RZ ;  /* 0x0000020002007824 */ /* 0x004fc600078e00ff */
[----:B------:R1:W-:Y:S01]  /*94d0*/  STL [R1+0x8c], R3 ;  /* 0x00008c0301007387 */ /* 0x0003e20000100800 */
[----:B------:R-:W-:Y:S01]  /*94e0*/  VIADD R2, R4, 0x7a ;  /* 0x0000007a04027836 */ /* 0x000fe20000000000 */
[----:B------:R-:W-:Y:S01]  /*94f0*/  LOP3.LUT R5, R0, 0x40, R5, 0xfe, !PT ;  /* 0x0000004000057812 */ /* 0x000fe200078efe05 */
[C---:B0-----:R-:W-:Y:S02]  /*9500*/  VIADD R6, R4.reuse, 0x78 ;  /* 0x0000007804067836 */ /* 0x041fe40000000000 */
[----:B-1----:R-:W-:-:S03]  /*9510*/  VIADD R3, R4, 0x79 ;  /* 0x0000007904037836 */ /* 0x002fc60000000000 */
[----:B------:R0:W-:Y:S04]  /*9520*/  STL [R1+0x88], R6 ;  /* 0x0000880601007387 */ /* 0x0001e80000100800 */
[----:B------:R1:W-:Y:S04]  /*9530*/  STL [R1+0x84], R3 ;  /* 0x0000840301007387 */ /* 0x0003e80000100800 */
[----:B------:R2:W-:Y:S01]  /*9540*/  STL [R1+0x73ec], R2 ;  /* 0x0073ec0201007387 */ /* 0x0005e20000100800 */
[----:B0-----:R-:W-:Y:S01]  /*9550*/  LOP3.LUT R6, R0, 0x3f, R13, 0xf8, !PT ;  /* 0x0000003f00067812 */ /* 0x001fe200078ef80d */
[----:B------:R-:W-:-:S02]  /*9560*/  VIADD R0, R4, 0x7b ;  /* 0x0000007b04007836 */ /* 0x000fc40000000000 */
[----:B-1----:R-:W-:Y:S02]  /*9570*/  VIADD R3, R4, 0x7e ;  /* 0x0000007e04037836 */ /* 0x002fe40000000000 */
[----:B------:R-:W-:Y:S01]  /*9580*/  STL [R1+0x3974], R6 ;  /* 0x0039740601007387 */ /* 0x000fe20000100800 */
[----:B------:R-:W-:Y:S01]  /*9590*/  LOP3.LUT R16, R6, 0x1c0, RZ, 0xfc, !PT ;  /* 0x000001c006107812 */ /* 0x000fe200078efcff */
[C---:B--2---:R-:W-:Y:S02]  /*95a0*/  VIADD R2, R4.reuse, 0x7c ;  /* 0x0000007c04027836 */ /* 0x044fe40000000000 */
[----:B------:R0:W-:Y:S04]  /*95b0*/  STL [R1+0x73e8], R0 ;  /* 0x0073e80001007387 */ /* 0x0001e80000100800 */
[----:B------:R1:W-:Y:S04]  /*95c0*/  STL [R1+0x73e4], R2 ;  /* 0x0073e40201007387 */ /* 0x0003e80000100800 */
[----:B------:R-:W-:Y:S01]  /*95d0*/  STL [R1+0x3978], R5 ;  /* 0x0039780501007387 */ /* 0x000fe20000100800 */
[----:B0-----:R-:W-:-:S02]  /*95e0*/  VIADD R0, R4, 0x7d ;  /* 0x0000007d04007836 */ /* 0x001fc40000000000 */
[----:B-1----:R-:W-:-:S03]  /*95f0*/  VIADD R2, R4, 0x7f ;  /* 0x0000007f04027836 */ /* 0x002fc60000000000 */
[----:B------:R0:W-:Y:S04]  /*9600*/  STL [R1+0x73e0], R0 ;  /* 0x0073e00001007387 */ /* 0x0001e80000100800 */
        /* <DEDUP_REMOVED lines=236> */
[----:B0-----:R-:W-:Y:S01]  /*a4d0*/  VIADD R0, R4, 0xf5 ;  /* 0x000000f504007836 */ /* 0x001fe20000000000 */
[----:B-1----:R-:W-:-:S04]  /*a4e0*/  LOP3.LUT R3, R6, 0x100, RZ, 0xfc, !PT ;  /* 0x0000010006037812 */ /* 0x002fc800078efcff */
[----:B------:R0:W-:Y:S01]  /*a4f0*/  STL [R1+0x8], R0 ;  /* 0x0000080001007387 */ /* 0x0001e20000100800 */
[----:B--2---:R-:W-:-:S03]  /*a500*/  LOP3.LUT R2, R6, 0x80, RZ, 0xfc, !PT ;  /* 0x0000008006027812 */ /* 0x004fc600078efcff */
[----:B------:R-:W-:Y:S04]  /*a510*/  STL [R1+0x4], R20 ;  /* 0x0000041401007387 */ /* 0x000fe80000100800 */
[----:B------:R1:W-:Y:S01]  /*a520*/  STL [R1+0x3990], R2 ;  /* 0x0039900201007387 */ /* 0x0003e20000100800 */
[----:B0-----:R-:W-:-:S05]  /*a530*/  LOP3.LUT R0, R6, 0xc0, RZ, 0xfc, !PT ;  /* 0x000000c006007812 */ /* 0x001fca00078efcff */
[----:B------:R0:W-:Y:S01]  /*a540*/  STL [R1+0x398c], R0 ;  /* 0x00398c0001007387 */ /* 0x0001e20000100800 */
[----:B-1----:R-:W-:-:S03]  /*a550*/  LOP3.LUT R2, R6, 0x140, RZ, 0xfc, !PT ;  /* 0x0000014006027812 */ /* 0x002fc600078efcff */
[----:B------:R1:W-:Y:S04]  /*a560*/  STL [R1+0x3988], R3 ;  /* 0x0039880301007387 */ /* 0x0003e80000100800 */
[----:B------:R1:W-:Y:S01]  /*a570*/  STL [R1+0x3984], R2 ;  /* 0x0039840201007387 */ /* 0x0003e20000100800 */
[----:B0-----:R-:W-:-:S05]  /*a580*/  LOP3.LUT R0, R6, 0x180, RZ, 0xfc, !PT ;  /* 0x0000018006007812 */ /* 0x001fca00078efcff */
[----:B------:R1:W-:Y:S04]  /*a590*/  STL [R1+0x3980], R0 ;  /* 0x0039800001007387 */ /* 0x0003e80000100800 */
[----:B------:R1:W-:Y:S01]  /*a5a0*/  STL [R1+0x397c], R16 ;  /* 0x00397c1001007387 */ /* 0x0003e20000100800 */
[----:B------:R-:W-:Y:S05]  /*a5b0*/  @!P0 BRA `(.L_x_0) ;  /* 0x000019b000508947 */ /* 0x000fea0003800000 */
[----:B------:R-:W-:Y:S01]  /*a5c0*/  IABS R27, R12 ;  /* 0x0000000c001b7213 */ /* 0x000fe20000000000 */
[----:B------:R-:W-:Y:S01]  /*a5d0*/  IMAD.MOV.U32 R28, RZ, RZ, RZ ;  /* 0x000000ffff1c7224 */ /* 0x000fe200078e00ff */
[----:B------:R0:W-:Y:S01]  /*a5e0*/  STL [R1+0x75ec], R25 ;  /* 0x0075ec1901007387 */ /* 0x0001e20000100800 */
[----:B-1----:R-:W-:Y:S01]  /*a5f0*/  IABS R0, R19 ;  /* 0x0000001300007213 */ /* 0x002fe20000000000 */
[----:B------:R-:W1:Y:S01]  /*a600*/  I2F.RP R2, R27 ;  /* 0x0000001b00027306 */ /* 0x000e620000209400 */
[----:B------:R-:W-:Y:S01]  /*a610*/  IABS R6, R6 ;  /* 0x0000000600067213 */ /* 0x000fe20000000000 */
[----:B------:R-:W-:Y:S01]  /*a620*/  ULDC.64 UR8, c[0x0][0x218] ;  /* 0x0000860000087ab9 */ /* 0x000fe20000000a00 */
[----:B------:R-:W-:Y:S01]  /*a630*/  IABS R5, R5 ;  /* 0x0000000500057213 */ /* 0x000fe20000000000 */
[----:B------:R-:W-:Y:S01]  /*a640*/  ULDC UR7, c[0x0][0x240] ;  /* 0x0000900000077ab9 */ /* 0x000fe20000000800 */
[----:B------:R-:W-:Y:S01]  /*a650*/  ISETP.GE.AND P5, PT, R8, RZ, PT ;  /* 0x000000ff0800720c */ /* 0x000fe20003fa6270 */
[----:B------:R-:W-:Y:S01]  /*a660*/  ULDC UR56, c[0x0][0x234] ;  /* 0x00008d0000387ab9 */ /* 0x000fe20000000800 */
[----:B------:R-:W-:Y:S01]  /*a670*/  ISETP.GE.AND P3, PT, R7, RZ, PT ;  /* 0x000000ff0700720c */ /* 0x000fe20003f66270 */
[----:B0-----:R-:W2:Y:S01]  /*a680*/  LDL R25, [R1+0x3988] ;  /* 0x0039880001197983 */ /* 0x001ea20000100800 */
[----:B------:R-:W-:Y:S01]  /*a690*/  ULDC.64 UR34, c[0x0][0x210] ;  /* 0x0000840000227ab9 */ /* 0x000fe20000000a00 */
[----:B------:R-:W-:Y:S01]  /*a6a0*/  ULDC UR15, c[0x0][0x238] ;  /* 0x00008e00000f7ab9 */ /* 0x000fe20000000800 */
[----:B------:R-:W-:Y:S01]  /*a6b0*/  ULDC UR57, c[0x0][0x238] ;  /* 0x00008e0000397ab9 */ /* 0x000fe20000000800 */
[----:B------:R0:W-:Y:S01]  /*a6c0*/  STL [R1+0x75e8], R26 ;  /* 0x0075e81a01007387 */ /* 0x0001e20000100800 */
[----:B------:R-:W-:Y:S01]  /*a6d0*/  ULDC UR58, c[0x0][0x238] ;  /* 0x00008e00003a7ab9 */ /* 0x000fe20000000800 */
[----:B------:R-:W-:Y:S01]  /*a6e0*/  ULDC UR59, c[0x0][0x238] ;  /* 0x00008e00003b7ab9 */ /* 0x000fe20000000800 */
[----:B-1----:R-:W1:Y:S01]  /*a6f0*/  MUFU.RCP R2, R2 ;  /* 0x0000000200027308 */ /* 0x002e620000001000 */
[----:B------:R3:W-:Y:S01]  /*a700*/  STL [R1+0x75e4], R20 ;  /* 0x0075e41401007387 */ /* 0x0007e20000100800 */
[----:B------:R-:W-:Y:S01]  /*a710*/  ULDC UR60, c[0x0][0x238] ;  /* 0x00008e00003c7ab9 */ /* 0x000fe20000000800 */
[----:B------:R-:W-:Y:S01]  /*a720*/  ULDC UR61, c[0x0][0x238] ;  /* 0x00008e00003d7ab9 */ /* 0x000fe20000000800 */
[----:B------:R-:W-:Y:S01]  /*a730*/  ULDC UR10, c[0x0][0x238] ;  /* 0x00008e00000a7ab9 */ /* 0x000fe20000000800 */
[----:B------:R4:W-:Y:S01]  /*a740*/  STL [R1+0x75f0], R19 ;  /* 0x0075f01301007387 */ /* 0x0009e20000100800 */
[----:B------:R-:W-:Y:S01]  /*a750*/  ULDC UR11, c[0x0][0x238] ;  /* 0x00008e00000b7ab9 */ /* 0x000fe20000000800 */
[----:B------:R-:W-:Y:S01]  /*a760*/  ULDC UR12, c[0x0][0x238] ;  /* 0x00008e00000c7ab9 */ /* 0x000fe20000000800 */
[----:B------:R-:W-:Y:S01]  /*a770*/  ULDC UR13, c[0x0][0x238] ;  /* 0x00008e00000d7ab9 */ /* 0x000fe20000000800 */
[----:B0-----:R-:W5:Y:S01]  /*a780*/  LDL R26, [R1+0x3984] ;  /* 0x00398400011a7983 */ /* 0x001f620000100800 */
[----:B------:R-:W-:Y:S01]  /*a790*/  ULDC UR14, c[0x0][0x238] ;  /* 0x00008e00000e7ab9 */ /* 0x000fe20000000800 */
[----:B------:R-:W-:Y:S01]  /*a7a0*/  ULDC UR16, c[0x0][0x238] ;  /* 0x00008e0000107ab9 */ /* 0x000fe20000000800 */
[----:B------:R-:W-:Y:S01]  /*a7b0*/  ULDC UR17, c[0x0][0x238] ;  /* 0x00008e0000117ab9 */ /* 0x000fe20000000800 */
[----:B---3--:R-:W3:Y:S01]  /*a7c0*/  LDL R20, [R1+0x3980] ;  /* 0x0039800001147983 */ /* 0x008ee20000100800 */
[----:B------:R-:W-:Y:S01]  /*a7d0*/  ULDC UR18, c[0x0][0x238] ;  /* 0x00008e0000127ab9 */ /* 0x000fe20000000800 */
[----:B------:R-:W-:Y:S01]  /*a7e0*/  ULDC UR19, c[0x0][0x238] ;  /* 0x00008e0000137ab9 */ /* 0x000fe20000000800 */
[----:B------:R-:W-:Y:S01]  /*a7f0*/  ULDC UR20, c[0x0][0x238] ;  /* 0x00008e0000147ab9 */ /* 0x000fe20000000800 */
[----:B-1----:R-:W-:Y:S01]  /*a800*/  VIADD R2, R2, 0xffffffe ;  /* 0x0ffffffe02027836 */ /* 0x002fe20000000000 */
[----:B----4-:R-:W4:Y:S01]  /*a810*/  LDL R19, [R1+0x398c] ;  /* 0x00398c0001137983 */ /* 0x010f220000100800 */
[----:B------:R-:W-:Y:S01]  /*a820*/  ULDC UR21, c[0x0][0x238] ;  /* 0x00008e0000157ab9 */ /* 0x000fe20000000800 */
[----:B------:R-:W-:Y:S01]  /*a830*/  ULDC UR22, c[0x0][0x238] ;  /* 0x00008e0000167ab9 */ /* 0x000fe20000000800 */
[----:B------:R-:W0:Y:S01]  /*a840*/  F2I.FTZ.U32.TRUNC.NTZ R29, R2 ;  /* 0x00000002001d7305 */ /* 0x000e22000021f000 */
[----:B------:R-:W-:Y:S01]  /*a850*/  ULDC UR23, c[0x0][0x238] ;  /* 0x00008e0000177ab9 */ /* 0x000fe20000000800 */
        /* <DEDUP_REMOVED lines=13> */
[--C-:B0-----:R-:W-:Y:S01]  /*a930*/  IMAD.MOV R4, RZ, RZ, -R29.reuse ;  /* 0x000000ffff047224 */ /* 0x101fe200078e0a1d */
[----:B------:R-:W-:Y:S01]  /*a940*/  ULDC UR39, c[0x0][0x238] ;  /* 0x00008e0000277ab9 */ /* 0x000fe20000000800 */
[----:B------:R-:W-:Y:S01]  /*a950*/  ULDC UR40, c[0x0][0x238] ;  /* 0x00008e0000287ab9 */ /* 0x000fe20000000800 */
[----:B------:R-:W-:Y:S01]  /*a960*/  ULDC UR41, c[0x0][0x238] ;  /* 0x00008e0000297ab9 */ /* 0x000fe20000000800 */
[----:B------:R-:W-:Y:S01]  /*a970*/  IMAD R4, R4, R27, RZ ;  /* 0x0000001b04047224 */ /* 0x000fe200078e02ff */
[----:B------:R-:W-:Y:S01]  /*a980*/  ULDC UR42, c[0x0][0x238] ;  /* 0x00008e00002a7ab9 */ /* 0x000fe20000000800 */
[----:B------:R-:W-:Y:S01]  /*a990*/  ULDC UR43, c[0x0][0x238] ;  /* 0x00008e00002b7ab9 */ /* 0x000fe20000000800 */
[----:B------:R-:W-:Y:S01]  /*a9a0*/  ULDC UR44, c[0x0][0x238] ;  /* 0x00008e00002c7ab9 */ /* 0x000fe20000000800 */
[----:B------:R-:W-:Y:S01]  /*a9b0*/  IMAD.HI.U32 R28, R29, R4, R28 ;  /* 0x000000041d1c7227 */ /* 0x000fe200078e001c */
[----:B------:R-:W-:Y:S01]  /*a9c0*/  ULDC UR45, c[0x0][0x238] ;  /* 0x00008e00002d7ab9 */ /* 0x000fe20000000800 */
[----:B------:R-:W-:Y:S01]  /*a9d0*/  ULDC UR46, c[0x0][0x238] ;  /* 0x00008e00002e7ab9 */ /* 0x000fe20000000800 */
[----:B------:R-:W-:Y:S01]  /*a9e0*/  ULDC UR47, c[0x0][0x238] ;  /* 0x00008e00002f7ab9 */ /* 0x000fe20000000800 */
[----:B------:R-:W-:Y:S01]  /*a9f0*/  IMAD.MOV.U32 R29, RZ, RZ, R10 ;  /* 0x000000ffff1d7224 */ /* 0x000fe200078e000a */
[----:B------:R-:W-:Y:S01]  /*aa00*/  ULDC UR48, c[0x0][0x238] ;  /* 0x00008e0000307ab9 */ /* 0x000fe20000000800 */
[----:B------:R-:W-:Y:S01]  /*aa10*/  ULDC UR49, c[0x0][0x238] ;  /* 0x00008e0000317ab9 */ /* 0x000fe20000000800 */
[----:B------:R-:W-:Y:S01]  /*aa20*/  ULDC UR50, c[0x0][0x238] ;  /* 0x00008e0000327ab9 */ /* 0x000fe20000000800 */
[----:B------:R-:W-:Y:S01]  /*aa30*/  ULDC UR51, c[0x0][0x238] ;  /* 0x00008e0000337ab9 */ /* 0x000fe20000000800 */
[----:B------:R0:W-:Y:S01]  /*aa40*/  STL [R1+0x75f4], R29 ;  /* 0x0075f41d01007387 */ /* 0x0001e20000100800 */
[----:B------:R-:W-:Y:S01]  /*aa50*/  ULDC UR52, c[0x0][0x238] ;  /* 0x00008e0000347ab9 */ /* 0x000fe20000000800 */
[----:B------:R-:W-:Y:S01]  /*aa60*/  ULDC UR53, c[0x0][0x238] ;  /* 0x00008e0000357ab9 */ /* 0x000fe20000000800 */
[----:B------:R-:W-:Y:S01]  /*aa70*/  ULDC UR54, c[0x0][0x238] ;  /* 0x00008e0000367ab9 */ /* 0x000fe20000000800 */
[----:B------:R-:W-:Y:S01]  /*aa80*/  ULDC UR55, c[0x0][0x238] ;  /* 0x00008e0000377ab9 */ /* 0x000fe20000000800 */
[----:B0-----:R-:W2:Y:S01]  /*aa90*/  LDL R29, [R1+0x3990] ;  /* 0x00399000011d7983 */ /* 0x001ea20000100800 */
[----:B------:R-:W0:Y:S08]  /*aaa0*/  I2F.RP R3, R0 ;  /* 0x0000000000037306 */ /* 0x000e300000209400 */
[----:B0-----:R-:W0:Y:S02]  /*aab0*/  MUFU.RCP R3, R3 ;  /* 0x0000000300037308 */ /* 0x001e240000001000 */
[----:B0-----:R-:W-:-:S06]  /*aac0*/  VIADD R3, R3, 0xffffffe ;  /* 0x0ffffffe03037836 */ /* 0x001fcc0000000000 */
[----:B------:R-:W0:Y:S01]  /*aad0*/  F2I.FTZ.U32.TRUNC.NTZ R3, R3 ;  /* 0x0000000300037305 */ /* 0x000e22000021f000 */
[----:B------:R-:W-:Y:S02]  /*aae0*/  IMAD.MOV.U32 R2, RZ, RZ, RZ ;  /* 0x000000ffff027224 */ /* 0x000fe400078e00ff */
[----:B0-----:R-:W-:-:S04]  /*aaf0*/  IMAD.MOV R9, RZ, RZ, -R3 ;  /* 0x000000ffff097224 */ /* 0x001fc800078e0a03 */
[----:B------:R-:W-:-:S04]  /*ab00*/  IMAD R9, R9, R0, RZ ;  /* 0x0000000009097224 */ /* 0x000fc800078e02ff */
[----:B------:R-:W-:-:S06]  /*ab10*/  IMAD.HI.U32 R9, R3, R9, R2 ;  /* 0x0000000903097227 */ /* 0x000fcc00078e0002 */
[----:B------:R-:W-:Y:S01]  /*ab20*/  IMAD.HI.U32 R14, R9, R6, RZ ;  /* 0x00000006090e7227 */ /* 0x000fe200078e00ff */
[----:B--2---:R-:W-:Y:S01]  /*ab30*/  IABS R4, R29 ;  /* 0x0000001d00047213 */ /* 0x004fe20000000000 */
[----:B------:R0:W-:Y:S04]  /*ab40*/  STL [R1+0x75f8], R29 ;  /* 0x0075f81d01007387 */ /* 0x0001e80000100800 */
[----:B0-----:R-:W2:Y:S01]  /*ab50*/  LDL R29, [R1+0x3974] ;  /* 0x00397400011d7983 */ /* 0x001ea20000100800 */
[----:B------:R-:W-:-:S04]  /*ab60*/  IMAD.MOV R14, RZ, RZ, -R14 ;  /* 0x000000ffff0e7224 */ /* 0x000fc800078e0a0e */
[----:B------:R-:W-:-:S05]  /*ab70*/  IMAD R6, R0, R14, R6 ;  /* 0x0000000e00067224 */ /* 0x000fca00078e0206 */
[----:B------:R-:W-:Y:S01]  /*ab80*/  ISETP.GT.U32.AND P0, PT, R0, R6, PT ;  /* 0x000000060000720c */ /* 0x000fe20003f04070 */
[C---:B------:R-:W-:Y:S01]  /*ab90*/  IMAD.HI.U32 R13, R9.reuse, R5, RZ ;  /* 0x00000005090d7227 */ /* 0x040fe200078e00ff */
[----:B----4-:R-:W-:Y:S02]  /*aba0*/  IABS R3, R19 ;  /* 0x0000001300037213 */ /* 0x010fe40000000000 */
[----:B-----5:R-:W-:Y:S01]  /*abb0*/  IABS R15, R26 ;  /* 0x0000001a000f7213 */ /* 0x020fe20000000000 */
[----:B------:R-:W-:Y:S02]  /*abc0*/  IMAD.MOV R13, RZ, RZ, -R13 ;  /* 0x000000ffff0d7224 */ /* 0x000fe400078e0a0d */
[----:B------:R-:W-:-:S06]  /*abd0*/  IMAD.HI.U32 R11, R9, R3, RZ ;  /* 0x00000003090b7227 */ /* 0x000fcc00078e00ff */
[----:B------:R-:W-:Y:S02]  /*abe0*/  @!P0 IMAD.IADD R6, R6, 0x1, -R0 ;  /* 0x0000000106068824 */ /* 0x000fe400078e0a00 */
[C---:B------:R-:W-:Y:S01]  /*abf0*/  IMAD R5, R0.reuse, R13, R5 ;  /* 0x0000000d00057224 */ /* 0x040fe200078e0205 */
[----:B------:R-:W-:Y:S01]  /*ac00*/  IABS R13, R16 ;  /* 0x00000010000d7213 */ /* 0x000fe20000000000 */
[----:B------:R-:W-:Y:S01]  /*ac10*/  IMAD.MOV R11, RZ, RZ, -R11 ;  /* 0x000000ffff0b7224 */ /* 0x000fe200078e0a0b */
[----:B------:R-:W-:Y:S01]  /*ac20*/  ISETP.GT.U32.AND P0, PT, R0, R6, PT ;  /* 0x000000060000720c */ /* 0x000fe20003f04070 */
[----:B------:R-:W-:Y:S01]  /*ac30*/  IMAD.HI.U32 R16, R9, R15, RZ ;  /* 0x0000000f09107227 */ /* 0x000fe200078e00ff */
[----:B------:R-:W-:-:S03]  /*ac40*/  IABS R2, R25 ;  /* 0x0000001900027213 */ /* 0x000fc60000000000 */
[C---:B------:R-:W-:Y:S02]  /*ac50*/  IMAD R3, R0.reuse, R11, R3 ;  /* 0x0000000b00037224 */ /* 0x040fe400078e0203 */
[----:B------:R-:W-:Y:S02]  /*ac60*/  IMAD.MOV R16, RZ, RZ, -R16 ;  /* 0x000000ffff107224 */ /* 0x000fe400078e0a10 */
[----:B------:R-:W-:Y:S01]  /*ac70*/  IMAD.HI.U32 R10, R9, R2, RZ ;  /* 0x00000002090a7227 */ /* 0x000fe200078e00ff */
[----:B------:R-:W-:-:S03]  /*ac80*/  ISETP.GT.U32.AND P6, PT, R0, R3, PT ;  /* 0x000000030000720c */ /* 0x000fc60003fc4070 */
[----:B------:R-:W-:Y:S01]  /*ac90*/  IMAD R15, R0, R16, R15 ;  /* 0x00000010000f7224 */ /* 0x000fe200078e020f */
[----:B---3--:R-:W-:Y:S01]  /*aca0*/  IABS R14, R20 ;  /* 0x00000014000e7213 */ /* 0x008fe20000000000 */
[----:B------:R-:W-:Y:S02]  /*acb0*/  IMAD.MOV R10, RZ, RZ, -R10 ;  /* 0x000000ffff0a7224 */ /* 0x000fe400078e0a0a */
[----:B------:R-:W-:Y:S01]  /*acc0*/  @!P0 IMAD.IADD R6, R6, 0x1, -R0 ;  /* 0x0000000106068824 */ /* 0x000fe200078e0a00 */
[C---:B------:R-:W-:Y:S01]  /*acd0*/  ISETP.GT.U32.AND P0, PT, R0.reuse, R15, PT ;  /* 0x0000000f0000720c */ /* 0x040fe20003f04070 */
[----:B------:R-:W-:Y:S02]  /*ace0*/  IMAD R2, R0, R10, R2 ;  /* 0x0000000a00027224 */ /* 0x000fe400078e0202 */
[----:B------:R-:W-:-:S04]  /*acf0*/  IMAD.HI.U32 R12, R9, R4, RZ ;  /* 0x00000004090c7227 */ /* 0x000fc800078e00ff */
[----:B------:R-:W-:-:S04]  /*ad00*/  IMAD.HI.U32 R10, R9, R14, RZ ;  /* 0x0000000e090a7227 */ /* 0x000fc800078e00ff */
[----:B------:R-:W-:-:S04]  /*ad10*/  IMAD.HI.U32 R9, R9, R13, RZ ;  /* 0x0000000d09097227 */ /* 0x000fc800078e00ff */
[----:B------:R-:W-:Y:S02]  /*ad20*/  IMAD.MOV R9, RZ, RZ, -R9 ;  /* 0x000000ffff097224 */ /* 0x000fe400078e0a09 */
[--C-:B------:R-:W-:Y:S02]  /*ad30*/  @!P6 IMAD.IADD R3, R3, 0x1, -R0.reuse ;  /* 0x000000010303e824 */ /* 0x100fe400078e0a00 */
[C---:B------:R-:W-:Y:S01]  /*ad40*/  IMAD R13, R0.reuse, R9, R13 ;  /* 0x00000009000d7224 */ /* 0x040fe200078e020d */
[----:B------:R-:W-:Y:S01]  /*ad50*/  IABS R9, R22 ;  /* 0x0000001600097213 */ /* 0x000fe20000000000 */
[----:B------:R-:W-:Y:S01]  /*ad60*/  @!P0 IMAD.IADD R15, R15, 0x1, -R0 ;  /* 0x000000010f0f8824 */ /* 0x000fe200078e0a00 */
[----:B------:R-:W-:-:S03]  /*ad70*/  ISETP.GT.U32.AND P0, PT, R0, R3, PT ;  /* 0x000000030000720c */ /* 0x000fc60003f04070 */
[----:B------:R-:W-:-:S04]  /*ad80*/  IMAD.HI.U32 R18, R28, R9, RZ ;  /* 0x000000091c127227 */ /* 0x000fc800078e00ff */
[----:B------:R-:W-:-:S04]  /*ad90*/  IMAD.MOV R18, RZ, RZ, -R18 ;  /* 0x000000ffff127224 */ /* 0x000fc800078e0a12 */
[----:B------:R-:W-:Y:S02]  /*ada0*/  IMAD R9, R27, R18, R9 ;  /* 0x000000121b097224 */ /* 0x000fe400078e0209 */
[----:B------:R-:W-:Y:S01]  /*adb0*/  @!P0 IMAD.IADD R3, R3, 0x1, -R0 ;  /* 0x0000000103038824 */ /* 0x000fe200078e0a00 */
[----:B------:R-:W3:Y:S01]  /*adc0*/  LDL R18, [R1+0x397c] ;  /* 0x00397c0001127983 */ /* 0x000ee20000100800 */
[----:B--2---:R-:W-:-:S03]  /*add0*/  ISETP.GE.AND P0, PT, R29, RZ, PT ;  /* 0x000000ff1d00720c */ /* 0x004fc60003f06270 */
[----:B------:R-:W2:Y:S01]  /*ade0*/  LDL.LU R29, [R1+0x75f8] ;  /* 0x0075f800011d7983 */ /* 0x000ea20000300800 */
[----:B------:R-:W-:-:S04]  /*adf0*/  IMAD.MOV R12, RZ, RZ, -R12 ;  /* 0x000000ffff0c7224 */ /* 0x000fc800078e0a0c */
[C---:B------:R-:W-:Y:S01]  /*ae00*/  IMAD R4, R0.reuse, R12, R4 ;  /* 0x0000000c00047224 */ /* 0x040fe200078e0204 */
[----:B------:R-:W-:-:S04]  /*ae10*/  ISETP.GT.U32.AND P2, PT, R0, R5, PT ;  /* 0x000000050000720c */ /* 0x000fc80003f44070 */
[C---:B------:R-:W-:Y:S01]  /*ae20*/  ISETP.GT.U32.AND P4, PT, R0.reuse, R4, PT ;  /* 0x000000040000720c */ /* 0x040fe20003f84070 */
[----:B------:R-:W-:Y:S01]  /*ae30*/  IMAD.MOV R10, RZ, RZ, -R10 ;  /* 0x000000ffff0a7224 */ /* 0x000fe200078e0a0a */
[----:B------:R-:W-:-:S03]  /*ae40*/  ISETP.GT.U32.AND P1, PT, R0, R2, PT ;  /* 0x000000020000720c */ /* 0x000fc60003f24070 */
[----:B------:R-:W-:Y:S01]  /*ae50*/  IMAD R14, R0, R10, R14 ;  /* 0x0000000a000e7224 */ /* 0x000fe200078e020e */
[----:B------:R-:W-:-:S03]  /*ae60*/  IABS R11, R8 ;  /* 0x00000008000b7213 */ /* 0x000fc60000000000 */
[----:B------:R-:W-:Y:S01]  /*ae70*/  @!P2 IMAD.IADD R5, R5, 0x1, -R0 ;  /* 0x000000010505a824 */ /* 0x000fe200078e0a00 */
[----:B------:R-:W-:-:S03]  /*ae80*/  ISETP.GT.U32.AND P2, PT, R0, R14, PT ;  /* 0x0000000e0000720c */ /* 0x000fc60003f44070 */
[----:B------:R-:W-:Y:S01]  /*ae90*/  @!P4 IMAD.IADD R4, R4, 0x1, -R0 ;  /* 0x000000010404c824 */ /* 0x000fe200078e0a00 */
[----:B------:R-:W-:Y:S01]  /*aea0*/  IABS R10, R21 ;  /* 0x00000015000a7213 */ /* 0x000fe20000000000 */
[----:B------:R-:W-:Y:S01]  /*aeb0*/  IMAD.HI.U32 R8, R28, R11, RZ ;  /* 0x0000000b1c087227 */ /* 0x000fe200078e00ff */
[----:B------:R-:W-:-:S03]  /*aec0*/  ISETP.GT.U32.AND P4, PT, R0, R13, PT ;  /* 0x0000000d0000720c */ /* 0x000fc60003f84070 */
[----:B------:R-:W-:Y:S01]  /*aed0*/  @!P1 IMAD.IADD R2, R2, 0x1, -R0 ;  /* 0x0000000102029824 */ /* 0x000fe200078e0a00 */
[----:B------:R-:W-:Y:S01]  /*aee0*/  ISETP.GT.U32.AND P1, PT, R0, R4, PT ;  /* 0x000000040000720c */ /* 0x000fe20003f24070 */
[----:B------:R-:W-:Y:S02]  /*aef0*/  IMAD.MOV R8, RZ, RZ, -R8 ;  /* 0x000000ffff087224 */ /* 0x000fe400078e0a08 */
[----:B------:R-:W-:-:S04]  /*af00*/  IMAD.HI.U32 R16, R28, R10, RZ ;  /* 0x0000000a1c107227 */ /* 0x000fc800078e00ff */
[C---:B------:R-:W-:Y:S01]  /*af10*/  IMAD R11, R27.reuse, R8, R11 ;  /* 0x000000081b0b7224 */ /* 0x040fe200078e020b */
[----:B------:R-:W-:Y:S01]  /*af20*/  IABS R8, R23 ;  /* 0x0000001700087213 */ /* 0x000fe20000000000 */
[----:B------:R-:W-:Y:S02]  /*af30*/  IMAD.MOV R16, RZ, RZ, -R16 ;  /* 0x000000ffff107224 */ /* 0x000fe400078e0a10 */
[----:B------:R-:W-:Y:S02]  /*af40*/  @!P2 IMAD.IADD R14, R14, 0x1, -R0 ;  /* 0x000000010e0ea824 */ /* 0x000fe400078e0a00 */
[----:B------:R-:W-:Y:S02]  /*af50*/  IMAD R10, R27, R16, R10 ;  /* 0x000000101b0a7224 */ /* 0x000fe400078e020a */
[----:B------:R-:W-:-:S04]  /*af60*/  IMAD.HI.U32 R16, R28, R8, RZ ;  /* 0x000000081c107227 */ /* 0x000fc800078e00ff */
[--C-:B------:R-:W-:Y:S01]  /*af70*/  @!P4 IMAD.IADD R13, R13, 0x1, -R0.reuse ;  /* 0x000000010d0dc824 */ /* 0x100fe200078e0a00 */
[----:B------:R-:W-:Y:S01]  /*af80*/  ISETP.GT.U32.AND P4, PT, R0, R15, PT ;  /* 0x0000000f0000720c */ /* 0x000fe20003f84070 */
[----:B------:R-:W-:Y:S01]  /*af90*/  @!P1 IMAD.IADD R4, R4, 0x1, -R0 ;  /* 0x0000000104049824 */ /* 0x000fe200078e0a00 */
[----:B------:R-:W-:Y:S01]  /*afa0*/  ISETP.GT.U32.AND P1, PT, R0, R14, PT ;  /* 0x0000000e0000720c */ /* 0x000fe20003f24070 */
[----:B------:R-:W-:-:S04]  /*afb0*/  IMAD.MOV R16, RZ, RZ, -R16 ;  /* 0x000000ffff107224 */ /* 0x000fc800078e0a10 */
[----:B------:R-:W-:Y:S02]  /*afc0*/  IMAD R8, R27, R16, R8 ;  /* 0x000000101b087224 */ /* 0x000fe400078e0208 */
[----:B------:R-:W4:Y:S04]  /*afd0*/  LDL R16, [R1+0x3978] ;  /* 0x0039780001107983 */ /* 0x000f280000100800 */
[--C-:B------:R-:W-:Y:S02]  /*afe0*/  @!P4 IMAD.IADD R15, R15, 0x1, -R0.reuse ;  /* 0x000000010f0fc824 */ /* 0x100fe400078e0a00 */
[----:B------:R-:W-:Y:S01]  /*aff0*/  @!P1 IMAD.IADD R14, R14, 0x1, -R0 ;  /* 0x000000010e0e9824 */ /* 0x000fe200078e0a00 */
[----:B------:R-:W-:Y:S02]  /*b000*/  ISETP.GE.AND P1, PT, R19, RZ, PT ;  /* 0x000000ff1300720c */ /* 0x000fe40003f26270 */
[----:B--2---:R-:W-:-:S02]  /*b010*/  ISETP.GE.AND P4, PT, R29, RZ, PT ;  /* 0x000000ff1d00720c */ /* 0x004fc40003f86270 */
[----:B------:R-:W2:Y:S04]  /*b020*/  LDL.LU R29, [R1+0x75f4] ;  /* 0x0075f400011d7983 */ /* 0x000ea80000300800 */
[----:B------:R-:W5:Y:S01]  /*b030*/  LDL.LU R19, [R1+0x75f0] ;  /* 0x0075f00001137983 */ /* 0x000f620000300800 */
[C---:B------:R-:W-:Y:S02]  /*b040*/  ISETP.GT.U32.AND P6, PT, R0.reuse, R5, PT ;  /* 0x000000050000720c */ /* 0x040fe40003fc4070 */
[----:B------:R-:W-:-:S11]  /*b050*/  ISETP.GT.U32.AND P2, PT, R0, R2, PT ;  /* 0x000000020000720c */ /* 0x000fd60003f44070 */
[--C-:B------:R-:W-:Y:S01]  /*b060*/  @!P6 IMAD.IADD R5, R5, 0x1, -R0.reuse ;  /* 0x000000010505e824 */ /* 0x100fe200078e0a00 */
[----:B------:R-:W-:Y:S01]  /*b070*/  ISETP.GT.U32.AND P6, PT, R0, R13, PT ;  /* 0x0000000d0000720c */ /* 0x000fe20003fc4070 */
[----:B------:R-:W-:-:S12]  /*b080*/  @!P2 IMAD.IADD R2, R2, 0x1, -R0 ;  /* 0x000000010202a824 */ /* 0x000fd800078e0a00 */
[----:B------:R-:W-:Y:S01]  /*b090*/  @!P6 IMAD.IADD R13, R13, 0x1, -R0 ;  /* 0x000000010d0de824 */ /* 0x000fe200078e0a00 */
[----:B------:R-:W-:Y:S01]  /*b0a0*/  ISETP.GE.AND P6, PT, R25, RZ, PT ;  /* 0x000000ff1900720c */ /* 0x000fe20003fc6270 */
[----:B------:R-:W-:Y:S01]  /*b0b0*/  @!P0 IMAD.MOV R6, RZ, RZ, -R6 ;  /* 0x000000ffff068224 */ /* 0x000fe200078e0a06 */
[----:B------:R-:W2:Y:S01]  /*b0c0*/  LDL.LU R25, [R1+0x75ec] ;  /* 0x0075ec0001197983 */ /* 0x000ea20000300800 */
[----:B------:R-:W-:-:S03]  /*b0d0*/  ISETP.GE.AND P0, PT, R26, RZ, PT ;  /* 0x000000ff1a00720c */ /* 0x000fc60003f06270 */
[----:B------:R-:W2:Y:S07]  /*b0e0*/  LDL.LU R26, [R1+0x75e8] ;  /* 0x0075e800011a7983 */ /* 0x000eae0000300800 */
[----:B------:R-:W-:Y:S01]  /*b0f0*/  @!P6 IMAD.MOV R2, RZ, RZ, -R2 ;  /* 0x000000ffff02e224 */ /* 0x000fe200078e0a02 */
[----:B----4-:R-:W-:-:S13]  /*b100*/  ISETP.GE.AND P2, PT, R16, RZ, PT ;  /* 0x000000ff1000720c */ /* 0x010fda0003f46270 */
[----:B------:R-:W-:Y:S01]  /*b110*/  @!P2 IMAD.MOV R5, RZ, RZ, -R5 ;  /* 0x000000ffff05a224 */ /* 0x000fe200078e0a05 */
[----:B------:R-:W-:Y:S02]  /*b120*/  ISETP.GE.AND P2, PT, R20, RZ, PT ;  /* 0x000000ff1400720c */ /* 0x000fe40003f46270 */
[----:B------:R-:W4:Y:S01]  /*b130*/  LDL.LU R20, [R1+0x75e4] ;  /* 0x0075e40001147983 */ /* 0x000f220000300800 */
[----:B------:R-:W-:Y:S02]  /*b140*/  @!P4 IMAD.MOV R4, RZ, RZ, -R4 ;  /* 0x000000ffff04c224 */ /* 0x000fe400078e0a04 */
[----:B------:R-:W-:Y:S02]  /*b150*/  @!P1 IMAD.MOV R3, RZ, RZ, -R3 ;  /* 0x000000ffff039224 */ /* 0x000fe400078e0a03 */
[----:B------:R-:W-:-:S06]  /*b160*/  @!P0 IMAD.MOV R15, RZ, RZ, -R15 ;  /* 0x000000ffff0f8224 */ /* 0x000fcc00078e0a0f */
[----:B------:R-:W-:Y:S01]  /*b170*/  @!P2 IMAD.MOV R14, RZ, RZ, -R14 ;  /* 0x000000ffff0ea224 */ /* 0x000fe200078e0a0e */
[----:B-----5:R-:W-:Y:S02]  /*b180*/  ISETP.NE.AND P6, PT, R19, RZ, PT ;  /* 0x000000ff1300720c */ /* 0x020fe40003fc5270 */
[----:B------:R-:W-:-:S04]  /*b190*/  LOP3.LUT R16, RZ, R19, RZ, 0x33, !PT ;  /* 0x00000013ff107212 */ /* 0x000fc800078e33ff */
[----:B------:R-:W-:-:S05]  /*b1a0*/  SEL R6, R16, R6, !P6 ;  /* 0x0000000610067207 */ /* 0x000fca0007000000 */
[----:B------:R0:W-:Y:S04]  /*b1b0*/  STL [R1+0x7b4], R6 ;  /* 0x0007b40601007387 */ /* 0x0001e80000100800 */
[----:B0-----:R-:W5:Y:S01]  /*b1c0*/  LDL.LU R6, [R1+0x4] ;  /* 0x0000040001067983 */ /* 0x001f620000300800 */
[C---:B------:R-:W-:Y:S02]  /*b1d0*/  SEL R5, R16.reuse, R5, !P6 ;  /* 0x0000000510057207 */ /* 0x040fe40007000000 */
[----:B------:R-:W-:-:S03]  /*b1e0*/  SEL R4, R16, R4, !P6 ;  /* 0x0000000410047207 */ /* 0x000fc60007000000 */
[----:B------:R0:W-:Y:S04]  /*b1f0*/  STL [R1+0x7b0], R5 ;  /* 0x0007b00501007387 */ /* 0x0001e80000100800 */
[----:B------:R1:W-:Y:S01]  /*b200*/  STL [R1+0x7ac], R4 ;  /* 0x0007ac0401007387 */ /* 0x0003e20000100800 */
[C---:B0-----:R-:W-:Y:S02]  /*b210*/  SEL R5, R16.reuse, R3, !P6 ;  /* 0x0000000310057207 */ /* 0x041fe40007000000 */
[C---:B------:R-:W-:Y:S02]  /*b220*/  SEL R3, R16.reuse, R15, !P6 ;  /* 0x0000000f10037207 */ /* 0x040fe40007000000 */
[C---:B-1----:R-:W-:Y:S02]  /*b230*/  SEL R4, R16.reuse, R2, !P6 ;  /* 0x0000000210047207 */ /* 0x042fe40007000000 */
[----:B------:R-:W-:Y:S01]  /*b240*/  SEL R2, R16, R14, !P6 ;  /* 0x0000000e10027207 */ /* 0x000fe20007000000 */
[----:B------:R-:W-:Y:S04]  /*b250*/  STL [R1+0x7a8], R5 ;  /* 0x0007a80501007387 */ /* 0x000fe80000100800 */
[----:B------:R-:W-:Y:S04]  /*b260*/  STL [R1+0x7a4], R4 ;  /* 0x0007a40401007387 */ /* 0x000fe80000100800 */
[----:B------:R-:W-:Y:S04]  /*b270*/  STL [R1+0x7a0], R3 ;  /* 0x0007a00301007387 */ /* 0x000fe80000100800 */
[----:B------:R0:W-:Y:S04]  /*b280*/  STL [R1+0x79c], R2 ;  /* 0x00079c0201007387 */ /* 0x0001e80000100800 */
[----:B------:R-:W5:Y:S01]  /*b290*/  LDL.LU R15, [R1+0x8] ;  /* 0x00000800010f7983 */ /* 0x000f620000300800 */
[----:B------:R-:W-:-:S05]  /*b2a0*/  IABS R12, R7 ;  /* 0x00000007000c7213 */ /* 0x000fca0000000000 */
[----:B------:R-:W-:-:S04]  /*b2b0*/  IMAD.HI.U32 R7, R28, R12, RZ ;  /* 0x0000000c1c077227 */ /* 0x000fc800078e00ff */
[----:B------:R-:W-:Y:S01]  /*b2c0*/  IMAD.MOV R7, RZ, RZ, -R7 ;  /* 0x000000ffff077224 */ /* 0x000fe200078e0a07 */
[----:B---3--:R-:W-:-:S03]  /*b2d0*/  ISETP.GE.AND P4, PT, R18, RZ, PT ;  /* 0x000000ff1200720c */ /* 0x008fc60003f86270 */
[----:B------:R-:W-:Y:S01]  /*b2e0*/  IMAD R12, R27, R7, R12 ;  /* 0x000000071b0c7224 */ /* 0x000fe200078e020c */
[----:B--2---:R-:W-:-:S04]  /*b2f0*/  IABS R18, R29 ;  /* 0x0000001d00127213 */ /* 0x004fc80000000000 */
[----:B------:R-:W-:Y:S02]  /*b300*/  ISETP.GT.U32.AND P1, PT, R27, R12, PT ;  /* 0x0000000c1b00720c */ /* 0x000fe40003f24070 */
[----:B------:R-:W-:-:S11]  /*b310*/  IABS R7, R24 ;  /* 0x0000001800077213 */ /* 0x000fd60000000000 */
[----:B------:R-:W-:-:S05]  /*b320*/  @!P1 IMAD.IADD R12, R12, 0x1, -R27 ;  /* 0x000000010c0c9824 */ /* 0x000fca00078e0a1b */
[----:B------:R-:W-:Y:S01]  /*b330*/  ISETP.GT.U32.AND P0, PT, R27, R12, PT ;  /* 0x0000000c1b00720c */ /* 0x000fe20003f04070 */
[----:B------:R-:W-:-:S04]  /*b340*/  IMAD.HI.U32 R17, R28, R7, RZ ;  /* 0x000000071c117227 */ /* 0x000fc800078e00ff */
[----:B------:R-:W-:Y:S02]  /*b350*/  IMAD.MOV R17, RZ, RZ, -R17 ;  /* 0x000000ffff117224 */ /* 0x000fe400078e0a11 */
[----:B------:R-:W-:Y:S02]  /*b360*/  @!P4 IMAD.MOV R13, RZ, RZ, -R13 ;  /* 0x000000ffff0dc224 */ /* 0x000fe400078e0a0d */
[----:B------:R-:W-:-:S04]  /*b370*/  IMAD R7, R27, R17, R7 ;  /* 0x000000111b077224 */ /* 0x000fc800078e0207 */
[----:B------:R-:W-:Y:S01]  /*b380*/  @!P0 IMAD.IADD R12, R12, 0x1, -R27 ;  /* 0x000000010c0c8824 */ /* 0x000fe200078e0a1b */
[----:B0-----:R-:W-:Y:S02]  /*b390*/  SEL R2, R16, R13, !P6 ;  /* 0x0000000d10027207 */ /* 0x001fe40007000000 */
[C---:B------:R-:W-:Y:S01]  /*b3a0*/  ISETP.GT.U32.AND P1, PT, R27.reuse, R11, PT ;  /* 0x0000000b1b00720c */ /* 0x040fe20003f24070 */
[----:B------:R-:W-:Y:S01]  /*b3b0*/  IMAD.MOV.U32 R13, RZ, RZ, R12 ;  /* 0x000000ffff0d7224 */ /* 0x000fe200078e000c */
[C---:B------:R-:W-:Y:S02]  /*b3c0*/  ISETP.GT.U32.AND P4, PT, R27.reuse, R10, PT ;  /* 0x0000000a1b00720c */ /* 0x040fe40003f84070 */
[C---:B------:R-:W-:Y:S01]  /*b3d0*/  ISETP.GT.U32.AND P0, PT, R27.reuse, R7, PT ;  /* 0x000000071b00720c */ /* 0x040fe20003f04070 */
[----:B------:R-:W-:Y:S01]  /*b3e0*/  @!P3 IMAD.MOV R13, RZ, RZ, -R13 ;  /* 0x000000ffff0db224 */ /* 0x000fe200078e0a0d */
[C---:B------:R-:W-:Y:S02]  /*b3f0*/  ISETP.GT.U32.AND P2, PT, R27.reuse, R9, PT ;  /* 0x000000091b00720c */ /* 0x040fe40003f44070 */
[----:B------:R-:W-:-:S02]  /*b400*/  ISETP.GT.U32.AND P6, PT, R27, R8, PT ;  /* 0x000000081b00720c */ /* 0x000fc40003fc4070 */
[----:B------:R-:W-:-:S03]  /*b410*/  IABS R0, R25 ;  /* 0x0000001900007213 */ /* 0x000fc60000000000 */
[--C-:B------:R-:W-:Y:S01]  /*b420*/  @!P1 IMAD.IADD R11, R11, 0x1, -R27.reuse ;  /* 0x000000010b0b9824 */ /* 0x100fe200078e0a1b */
[----:B------:R-:W-:Y:S01]  /*b430*/  IABS R17, R26 ;  /* 0x0000001a00117213 */ /* 0x000fe20000000000 */
[--C-:B------:R-:W-:Y:S01]  /*b440*/  @!P4 IMAD.IADD R10, R10, 0x1, -R27.reuse ;  /* 0x000000010a0ac824 */ /* 0x100fe200078e0a1b */
[----:B----4-:R-:W-:Y:S01]  /*b450*/  IABS R20, R20 ;  /* 0x0000001400147213 */ /* 0x010fe20000000000 */
[--C-:B------:R-:W-:Y:S01]  /*b460*/  @!P0 IMAD.IADD R7, R7, 0x1, -R27.reuse ;  /* 0x0000000107078824 */ /* 0x100fe200078e0a1b */
[----:B------:R-:W-:Y:S01]  /*b470*/  ISETP.GT.U32.AND P4, PT, R27, R11, PT ;  /* 0x0000000b1b00720c */ /* 0x000fe20003f84070 */
[----:B------:R-:W-:Y:S01]  /*b480*/  @!P2 IMAD.IADD R9, R9, 0x1, -R27 ;  /* 0x000000010909a824 */ /* 0x000fe200078e0a1b */
[----:B------:R-:W-:Y:S01]  /*b490*/  ISETP.GT.U32.AND P2, PT, R27, R10, PT ;  /* 0x0000000a1b00720c */ /* 0x000fe20003f44070 */
[----:B------:R-:W-:-:S04]  /*b4a0*/  IMAD.HI.U32 R19, R28, R0, RZ ;  /* 0x000000001c137227 */ /* 0x000fc800078e00ff */
[----:B------:R-:W-:Y:S01]  /*b4b0*/  @!P6 IMAD.IADD R8, R8, 0x1, -R27 ;  /* 0x000000010808e824 */ /* 0x000fe200078e0a1b */
[----:B------:R-:W-:Y:S01]  /*b4c0*/  ISETP.GT.U32.AND P6, PT, R27, R7, PT ;  /* 0x000000071b00720c */ /* 0x000fe20003fc4070 */
[----:B------:R-:W-:-:S04]  /*b4d0*/  IMAD.HI.U32 R5, R28, R17, RZ ;  /* 0x000000111c057227 */ /* 0x000fc800078e00ff */
[----:B------:R-:W-:Y:S02]  /*b4e0*/  IMAD.MOV R19, RZ, RZ, -R19 ;  /* 0x000000ffff137224 */ /* 0x000fe400078e0a13 */
[----:B------:R-:W-:Y:S02]  /*b4f0*/  IMAD.MOV R5, RZ, RZ, -R5 ;  /* 0x000000ffff057224 */ /* 0x000fe400078e0a05 */
[C---:B------:R-:W-:Y:S02]  /*b500*/  IMAD R3, R27.reuse, R19, R0 ;  /* 0x000000131b037224 */ /* 0x040fe400078e0200 */
[C---:B------:R-:W-:Y:S01]  /*b510*/  IMAD R17, R27.reuse, R5, R17 ;  /* 0x000000051b117224 */ /* 0x040fe200078e0211 */
[----:B------:R-:W-:Y:S01]  /*b520*/  ISETP.GT.U32.AND P3, PT, R27, R8, PT ;  /* 0x000000081b00720c */ /* 0x000fe20003f64070 */
[--C-:B------:R-:W-:Y:S01]  /*b530*/  @!P4 IMAD.IADD R11, R11, 0x1, -R27.reuse ;  /* 0x000000010b0bc824 */ /* 0x100fe200078e0a1b */
[C---:B------:R-:W-:Y:S01]  /*b540*/  ISETP.GT.U32.AND P4, PT, R27.reuse, R3, PT ;  /* 0x000000031b00720c */ /* 0x040fe20003f84070 */
[--C-:B------:R-:W-:Y:S01]  /*b550*/  @!P2 IMAD.IADD R10, R10, 0x1, -R27.reuse ;  /* 0x000000010a0aa824 */ /* 0x100fe200078e0a1b */
[----:B------:R-:W-:Y:S01]  /*b560*/  ISETP.GT.U32.AND P2, PT, R27, R17, PT ;  /* 0x000000111b00720c */ /* 0x000fe20003f44070 */
[----:B------:R-:W-:Y:S01]  /*b570*/  @!P6 IMAD.IADD R7, R7, 0x1, -R27 ;  /* 0x000000010707e824 */ /* 0x000fe200078e0a1b */
[----:B------:R-:W-:-:S02]  /*b580*/  ISETP.GE.AND P1, PT, R21, RZ, PT ;  /* 0x000000ff1500720c */ /* 0x000fc40003f26270 */
[----:B------:R-:W-:Y:S01]  /*b590*/  ISETP.GT.U32.AND P0, PT, R27, R9, PT ;  /* 0x000000091b00720c */ /* 0x000fe20003f04070 */
[----:B------:R-:W-:-:S04]  /*b5a0*/  IMAD.MOV.U32 R19, RZ, RZ, R10 ;  /* 0x000000ffff137224 */ /* 0x000fc800078e000a */
[--C-:B------:R-:W-:Y:S01]  /*b5b0*/  @!P3 IMAD.IADD R8, R8, 0x1, -R27.reuse ;  /* 0x000000010808b824 */ /* 0x100fe200078e0a1b */
[----:B------:R-:W-:Y:S01]  /*b5c0*/  ISETP.GE.AND P3, PT, R22, RZ, PT ;  /* 0x000000ff1600720c */ /* 0x000fe20003f66270 */
[--C-:B------:R-:W-:Y:S01]  /*b5d0*/  @!P4 IMAD.IADD R3, R3, 0x1, -R27.reuse ;  /* 0x000000010303c824 */ /* 0x100fe200078e0a1b */
[----:B------:R-:W-:Y:S01]  /*b5e0*/  ISETP.GE.AND P4, PT, R23, RZ, PT ;  /* 0x000000ff1700720c */ /* 0x000fe20003f86270 */
[----:B------:R-:W-:Y:S01]  /*b5f0*/  @!P2 IMAD.IADD R17, R17, 0x1, -R27 ;  /* 0x000000011111a824 */ /* 0x000fe200078e0a1b */
[----:B------:R-:W-:Y:S01]  /*b600*/  ISETP.GE.AND P2, PT, R24, RZ, PT ;  /* 0x000000ff1800720c */ /* 0x000fe20003f46270 */
[----:B------:R-:W-:Y:S02]  /*b610*/  IMAD.MOV.U32 R21, RZ, RZ, R11 ;  /* 0x000000ffff157224 */ /* 0x000fe400078e000b */
[----:B------:R-:W-:Y:S02]  /*b620*/  @!P0 IMAD.IADD R9, R9, 0x1, -R27 ;  /* 0x0000000109098824 */ /* 0x000fe400078e0a1b */
[----:B------:R-:W-:Y:S01]  /*b630*/  @!P1 IMAD.MOV R19, RZ, RZ, -R19 ;  /* 0x000000ffff139224 */ /* 0x000fe200078e0a13 */
[----:B------:R-:W-:Y:S01]  /*b640*/  ISETP.GT.U32.AND P1, PT, R27, R17, PT ;  /* 0x000000111b00720c */ /* 0x000fe20003f24070 */
[----:B------:R-:W-:-:S02]  /*b650*/  @!P5 IMAD.MOV R21, RZ, RZ, -R21 ;  /* 0x000000ffff15d224 */ /* 0x000fc400078e0a15 */
[----:B------:R-:W-:Y:S02]  /*b660*/  IMAD.MOV.U32 R12, RZ, RZ, R9 ;  /* 0x000000ffff0c7224 */ /* 0x000fe400078e0009 */
[----:B------:R-:W-:Y:S02]  /*b670*/  @!P4 IMAD.MOV R8, RZ, RZ, -R8 ;  /* 0x000000ffff08c224 */ /* 0x000fe400078e0a08 */
[----:B------:R-:W-:-:S06]  /*b680*/  @!P3 IMAD.MOV R12, RZ, RZ, -R12 ;  /* 0x000000ffff0cb224 */ /* 0x000fcc00078e0a0c */
[----:B------:R-:W-:Y:S02]  /*b690*/  @!P1 IMAD.IADD R17, R17, 0x1, -R27 ;  /* 0x0000000111119824 */ /* 0x000fe400078e0a1b */
[----:B-----5:R-:W-:Y:S02]  /*b6a0*/  IMAD.MOV.U32 R14, RZ, RZ, R6 ;  /* 0x000000ffff0e7224 */ /* 0x020fe400078e0006 */
[----:B------:R-:W-:Y:S02]  /*b6b0*/  IMAD.MOV.U32 R6, RZ, RZ, R29 ;  /* 0x000000ffff067224 */ /* 0x000fe400078e001d */
[----:B------:R-:W2:Y:S04]  /*b6c0*/  LDL.LU R29, [R1+0xc] ;  /* 0x00000c00011d7983 */ /* 0x000ea80000300800 */
[----:B------:R0:W-:Y:S04]  /*b6d0*/  STL [R1+0x798], R2 ;  /* 0x0007980201007387 */ /* 0x0001e80000100800 */
[----:B------:R1:W-:Y:S04]  /*b6e0*/  STL [R1+0x164], R13 ;  /* 0x0001640d01007387 */ /* 0x0003e80000100800 */
[----:B------:R-:W3:Y:S01]  /*b6f0*/  LDL.LU R16, [R1+0x10] ;  /* 0x0000100001107983 */ /* 0x000ee20000300800 */
[----:B0-----:R-:W-:-:S04]  /*b700*/  IMAD.HI.U32 R2, R28, R20, RZ ;  /* 0x000000141c027227 */ /* 0x001fc800078e00ff */
[----:B------:R-:W-:-:S04]  /*b710*/  IMAD.MOV R2, RZ, RZ, -R2 ;  /* 0x000000ffff027224 */ /* 0x000fc800078e0a02 */
[----:B------:R-:W-:-:S05]  /*b720*/  IMAD R20, R27, R2, R20 ;  /* 0x000000021b147224 */ /* 0x000fca00078e0214 */
[----:B------:R-:W-:Y:S02]  /*b730*/  ISETP.GT.U32.AND P6, PT, R27, R20, PT ;  /* 0x000000141b00720c */ /* 0x000fe40003fc4070 */
[----:B------:R-:W-:-:S05]  /*b740*/  IABS R2, R15 ;  /* 0x0000000f00027213 */ /* 0x000fca0000000000 */
[----:B------:R-:W-:-:S06]  /*b750*/  IMAD.HI.U32 R5, R28, R2, RZ ;  /* 0x000000021c057227 */ /* 0x000fcc00078e00ff */
[----:B------:R-:W-:Y:S02]  /*b760*/  @!P6 IMAD.IADD R20, R20, 0x1, -R27 ;  /* 0x000000011414e824 */ /* 0x000fe400078e0a1b */
[----:B------:R-:W-:-:S03]  /*b770*/  IMAD.MOV R5, RZ, RZ, -R5 ;  /* 0x000000ffff057224 */ /* 0x000fc600078e0a05 */
[C---:B------:R-:W-:Y:S01]  /*b780*/  ISETP.GT.U32.AND P5, PT, R27.reuse, R20, PT ;  /* 0x000000141b00720c */ /* 0x040fe20003fa4070 */
[----:B------:R-:W-:Y:S02]  /*b790*/  IMAD R2, R27, R5, R2 ;  /* 0x000000051b027224 */ /* 0x000fe400078e0202 */
[----:B------:R-:W-:Y:S02]  /*b7a0*/  IMAD.MOV.U32 R5, RZ, RZ, R7 ;  /* 0x000000ffff057224 */ /* 0x000fe400078e0007 */
[----:B-1----:R-:W-:Y:S02]  /*b7b0*/  IMAD.MOV.U32 R13, RZ, RZ, R6 ;  /* 0x000000ffff0d7224 */ /* 0x002fe400078e0006 */
[----:B------:R-:W4:Y:S01]  /*b7c0*/  LDL.LU R6, [R1+0x14] ;  /* 0x0000140001067983 */ /* 0x000f220000300800 */
[----:B------:R-:W-:-:S03]  /*b7d0*/  @!P2 IMAD.MOV R5, RZ, RZ, -R5 ;  /* 0x000000ffff05a224 */ /* 0x000fc600078e0a05 */
[----:B------:R-:W-:Y:S01]  /*b7e0*/  STL [R1+0x160], R21 ;  /* 0x0001601501007387 */ /* 0x000fe20000100800 */
[----:B------:R-:W-:-:S03]  /*b7f0*/  ISETP.GE.AND P1, PT, R13, RZ, PT ;  /* 0x000000ff0d00720c */ /* 0x000fc60003f26270 */
[----:B------:R-:W-:Y:S01]  /*b800*/  STL [R1+0x15c], R19 ;  /* 0x00015c1301007387 */ /* 0x000fe20000100800 */
[----:B------:R-:W-:-:S03]  /*b810*/  @!P5 IMAD.IADD R20, R20, 0x1, -R27 ;  /* 0x000000011414d824 */ /* 0x000fc600078e0a1b */
[----:B------:R-:W-:Y:S01]  /*b820*/  STL [R1+0x158], R12 ;  /* 0x0001580c01007387 */ /* 0x000fe20000100800 */
[----:B------:R-:W-:-:S03]  /*b830*/  ISETP.GE.AND P5, PT, R15, RZ, PT ;  /* 0x000000ff0f00720c */ /* 0x000fc60003fa6270 */
[----:B------:R-:W-:Y:S04]  /*b840*/  STL [R1+0x154], R8 ;  /* 0x0001540801007387 */ /* 0x000fe80000100800 */
[----:B------:R0:W-:Y:S04]  /*b850*/  STL [R1+0x128], R5 ;  /* 0x0001280501007387 */ /* 0x0001e80000100800 */
[----:B------:R-:W5:Y:S04]  /*b860*/  LDL.LU R13, [R1+0x18] ;  /* 0x00001800010d7983 */ /* 0x000f680000300800 */
[----:B------:R-:W4:Y:S01]  /*b870*/  LDL.LU R15, [R1+0x1c] ;  /* 0x00001c00010f7983 */ /* 0x000f220000300800 */
[----:B------:R-:W-:Y:S01]  /*b880*/  ISETP.GT.U32.AND P4, PT, R27, R2, PT ;  /* 0x000000021b00720c */ /* 0x000fe20003f84070 */
[----:B------:R-:W-:-:S04]  /*b890*/  IMAD.HI.U32 R4, R28, R18, RZ ;  /* 0x000000121c047227 */ /* 0x000fc800078e00ff */
[----:B------:R-:W-:-:S08]  /*b8a0*/  IMAD.MOV R4, RZ, RZ, -R4 ;  /* 0x000000ffff047224 */ /* 0x000fd000078e0a04 */
[----:B------:R-:W-:Y:S02]  /*b8b0*/  @!P4 IMAD.IADD R2, R2, 0x1, -R27 ;  /* 0x000000010202c824 */ /* 0x000fe400078e0a1b */
[----:B------:R-:W-:-:S05]  /*b8c0*/  IMAD R18, R27, R4, R18 ;  /* 0x000000041b127224 */ /* 0x000fca00078e0212 */
[----:B------:R-:W-:-:S13]  /*b8d0*/  ISETP.GT.U32.AND P0, PT, R27, R18, PT ;  /* 0x000000121b00720c */ /* 0x000fda0003f04070 */
[----:B------:R-:W-:-:S05]  /*b8e0*/  @!P0 IMAD.IADD R18, R18, 0x1, -R27 ;  /* 0x0000000112128824 */ /* 0x000fca00078e0a1b */
[C---:B------:R-:W-:Y:S02]  /*b8f0*/  ISETP.GT.U32.AND P3, PT, R27.reuse, R18, PT ;  /* 0x000000121b00720c */ /* 0x040fe40003f64070 */
[----:B------:R-:W-:Y:S02]  /*b900*/  ISETP.GT.U32.AND P6, PT, R27, R3, PT ;  /* 0x000000031b00720c */ /* 0x000fe40003fc4070 */
[----:B------:R-:W-:Y:S02]  /*b910*/  ISETP.GE.AND P0, PT, R25, RZ, PT ;  /* 0x000000ff1900720c */ /* 0x000fe40003f06270 */
[----:B------:R-:W-:-:S07]  /*b920*/  ISETP.GE.AND P2, PT, R26, RZ, PT ;  /* 0x000000ff1a00720c */ /* 0x000fce0003f46270 */
[--C-:B------:R-:W-:Y:S01]  /*b930*/  @!P3 IMAD.IADD R18, R18, 0x1, -R27.reuse ;  /* 0x000000011212b824 */ /* 0x100fe200078e0a1b */
[----:B------:R-:W-:Y:S01]  /*b940*/  ISETP.GE.AND P3, PT, R14, RZ, PT ;  /* 0x000000ff0e00720c */ /* 0x000fe20003f66270 */
[----:B------:R-:W-:Y:S02]  /*b950*/  @!P6 IMAD.IADD R3, R3, 0x1, -R27 ;  /* 0x000000010303e824 */ /* 0x000fe400078e0a1b */
[----:B------:R-:W-:Y:S02]  /*b960*/  IMAD.MOV.U32 R9, RZ, RZ, R17 ;  /* 0x000000ffff097224 */ /* 0x000fe400078e0011 */
[----:B------:R-:W-:Y:S02]  /*b970*/  @!P0 IMAD.MOV R3, RZ, RZ, -R3 ;  /* 0x000000ffff038224 */ /* 0x000fe400078e0a03 */
[----:B------:R-:W-:Y:S01]  /*b980*/  @!P2 IMAD.MOV R9, RZ, RZ, -R9 ;  /* 0x000000ffff09a224 */ /* 0x000fe200078e0a09 */
[----:B------:R-:W-:-:S13]  /*b990*/  ISETP.GT.U32.AND P0, PT, R27, R2, PT ;  /* 0x000000021b00720c */ /* 0x000fda0003f04070 */
[----:B------:R-:W-:Y:S01]  /*b9a0*/  @!P0 IMAD.IADD R2, R2, 0x1, -R27 ;  /* 0x0000000102028824 */ /* 0x000fe200078e0a1b */
[----:B--2---:R-:W-:Y:S02]  /*b9b0*/  IABS R0, R29 ;  /* 0x0000001d00007213 */ /* 0x004fe40000000000 */
[----:B------:R-:W-:Y:S02]  /*b9c0*/  ISETP.GE.AND P4, PT, R29, RZ, PT ;  /* 0x000000ff1d00720c */ /* 0x000fe40003f86270 */
[----:B------:R-:W2:Y:S01]  /*b9d0*/  LDL.LU R29, [R1+0x20] ;  /* 0x00002000011d7983 */ /* 0x000ea20000300800 */
[----:B------:R-:W-:-:S03]  /*b9e0*/  IMAD.HI.U32 R4, R28, R0, RZ ;  /* 0x000000001c047227 */ /* 0x000fc600078e00ff */
[----:B------:R-:W2:Y:S01]  /*b9f0*/  LDL.LU R14, [R1+0x24] ;  /* 0x00002400010e7983 */ /* 0x000ea20000300800 */
[----:B------:R-:W-:-:S04]  /*ba00*/  IMAD.MOV R4, RZ, RZ, -R4 ;  /* 0x000000ffff047224 */ /* 0x000fc800078e0a04 */
[----:B------:R-:W-:Y:S01]  /*ba10*/  IMAD R0, R27, R4, R0 ;  /* 0x000000041b007224 */ /* 0x000fe200078e0200 */
[----:B---3--:R-:W-:-:S05]  /*ba20*/  IABS R4, R16 ;  /* 0x0000001000047213 */ /* 0x008fca0000000000 */
[----:B0-----:R-:W-:-:S04]  /*ba30*/  IMAD.HI.U32 R5, R28, R4, RZ ;  /* 0x000000041c057227 */ /* 0x001fc800078e00ff */
[----:B------:R-:W-:-:S04]  /*ba40*/  IMAD.MOV R5, RZ, RZ, -R5 ;  /* 0x000000ffff057224 */ /* 0x000fc800078e0a05 */
[----:B------:R-:W-:Y:S02]  /*ba50*/  IMAD R7, R27, R5, R4 ;  /* 0x000000051b077224 */ /* 0x000fe400078e0204 */
[----:B------:R-:W-:Y:S02]  /*ba60*/  IMAD.MOV.U32 R5, RZ, RZ, R18 ;  /* 0x000000ffff057224 */ /* 0x000fe400078e0012 */
[----:B------:R-:W-:Y:S02]  /*ba70*/  IMAD.MOV.U32 R4, RZ, RZ, R20 ;  /* 0x000000ffff047224 */ /* 0x000fe400078e0014 */
[----:B------:R-:W-:Y:S01]  /*ba80*/  @!P1 IMAD.MOV R5, RZ, RZ, -R5 ;  /* 0x000000ffff059224 */ /* 0x000fe200078e0a05 */
[----:B------:R-:W-:Y:S01]  /*ba90*/  STL [R1+0x12c], R3 ;  /* 0x00012c0301007387 */ /* 0x000fe20000100800 */
[----:B------:R-:W-:-:S03]  /*baa0*/  @!P3 IMAD.MOV R4, RZ, RZ, -R4 ;  /* 0x000000ffff04b224 */ /* 0x000fc600078e0a04 */
[----:B------:R-:W-:Y:S01]  /*bab0*/  STL [R1+0x130], R9 ;  /* 0x0001300901007387 */ /* 0x000fe20000100800 */
[----:B------:R-:W-:-:S03]  /*bac0*/  ISETP.GT.U32.AND P6, PT, R27, R0, PT ;  /* 0x000000001b00720c */ /* 0x000fc60003fc4070 */
[----:B------:R-:W-:Y:S04]  /*bad0*/  STL [R1+0x134], R5 ;  /* 0x0001340501007387 */ /* 0x000fe80000100800 */
[----:B------:R-:W3:Y:S04]  /*bae0*/  LDL.LU R19, [R1+0x28] ;  /* 0x0000280001137983 */ /* 0x000ee80000300800 */
[----:B------:R0:W-:Y:S04]  /*baf0*/  STL [R1+0x140], R4 ;  /* 0x0001400401007387 */ /* 0x0001e80000100800 */
[----:B------:R-:W3:Y:S01]  /*bb00*/  LDL.LU R21, [R1+0x2c] ;  /* 0x00002c0001157983 */ /* 0x000ee20000300800 */
[----:B------:R-:W-:-:S05]  /*bb10*/  @!P6 IMAD.IADD R0, R0, 0x1, -R27 ;  /* 0x000000010000e824 */ /* 0x000fca00078e0a1b */
[----:B------:R-:W-:Y:S01]  /*bb20*/  ISETP.GT.U32.AND P2, PT, R27, R0, PT ;  /* 0x000000001b00720c */ /* 0x000fe20003f44070 */
[----:B0-----:R-:W-:-:S04]  /*bb30*/  IMAD.MOV.U32 R4, RZ, RZ, R2 ;  /* 0x000000ffff047224 */ /* 0x001fc800078e0002 */
[----:B------:R-:W-:-:S05]  /*bb40*/  @!P5 IMAD.MOV R4, RZ, RZ, -R4 ;  /* 0x000000ffff04d224 */ /* 0x000fca00078e0a04 */
[----:B------:R2:W-:Y:S03]  /*bb50*/  STL [R1+0x14c], R4 ;  /* 0x00014c0401007387 */ /* 0x0005e60000100800 */
[----:B------:R-:W-:Y:S01]  /*bb60*/  @!P2 IMAD.IADD R0, R0, 0x1, -R27 ;  /* 0x000000010000a824 */ /* 0x000fe200078e0a1b */
[----:B----4-:R-:W-:Y:S02]  /*bb70*/  ISETP.GE.AND P2, PT, R15, RZ, PT ;  /* 0x000000ff0f00720c */ /* 0x010fe40003f46270 */
[----:B------:R-:W-:Y:S02]  /*bb80*/  IABS R5, R15 ;  /* 0x0000000f00057213 */ /* 0x000fe40000000000 */
[----:B------:R-:W4:Y:S04]  /*bb90*/  LDL.LU R15, [R1+0x30] ;  /* 0x00003000010f7983 */ /* 0x000f280000300800 */
[----:B------:R-:W4:Y:S01]  /*bba0*/  LDL.LU R23, [R1+0x34] ;  /* 0x0000340001177983 */ /* 0x000f220000300800 */
[----:B------:R-:W-:-:S02]  /*bbb0*/  ISETP.GT.U32.AND P6, PT, R27, R7, PT ;  /* 0x000000071b00720c */ /* 0x000fc40003fc4070 */
[----:B------:R-:W-:Y:S01]  /*bbc0*/  IABS R8, R6 ;  /* 0x0000000600087213 */ /* 0x000fe20000000000 */
[----:B------:R-:W-:-:S04]  /*bbd0*/  IMAD.MOV.U32 R9, RZ, RZ, R0 ;  /* 0x000000ffff097224 */ /* 0x000fc800078e0000 */
[----:B------:R-:W-:Y:S01]  /*bbe0*/  IMAD.HI.U32 R3, R28, R8, RZ ;  /* 0x000000081c037227 */ /* 0x000fe200078e00ff */
[----:B------:R-:W-:-:S03]  /*bbf0*/  ISETP.GE.AND P3, PT, R6, RZ, PT ;  /* 0x000000ff0600720c */ /* 0x000fc60003f66270 */
[----:B------:R-:W-:Y:S01]  /*bc00*/  IMAD.MOV R3, RZ, RZ, -R3 ;  /* 0x000000ffff037224 */ /* 0x000fe200078e0a03 */
[----:B-----5:R-:W-:Y:S01]  /*bc10*/  IABS R6, R13 ;  /* 0x0000000d00067213 */ /* 0x020fe20000000000 */
[----:B------:R-:W-:Y:S02]  /*bc20*/  @!P6 IMAD.IADD R7, R7, 0x1, -R27 ;  /* 0x000000010707e824 */ /* 0x000fe400078e0a1b */
[----:B------:R-:W-:Y:S02]  /*bc30*/  @!P4 IMAD.MOV R9, RZ, RZ, -R9 ;  /* 0x000000ffff09c224 */ /* 0x000fe400078e0a09 */
[C---:B------:R-:W-:Y:S01]  /*bc40*/  IMAD R8, R27.reuse, R3, R8 ;  /* 0x000000031b087224 */ /* 0x040fe200078e0208 */
[----:B------:R-:W-:Y:S01]  /*bc50*/  ISETP.GE.AND P1, PT, R16, RZ, PT ;  /* 0x000000ff1000720c */ /* 0x000fe20003f26270 */
[----:B------:R-:W-:Y:S01]  /*bc60*/  IMAD.HI.U32 R2, R28, R6, RZ ;  /* 0x000000061c027227 */ /* 0x000fe200078e00ff */
[C---:B------:R-:W-:Y:S01]  /*bc70*/  ISETP.GT.U32.AND P6, PT, R27.reuse, R7, PT ;  /* 0x000000071b00720c */ /* 0x040fe20003fc4070 */
[----:B------:R-:W-:Y:S01]  /*bc80*/  STL [R1+0x150], R9 ;  /* 0x0001500901007387 */ /* 0x000fe20000100800 */
[----:B------:R-:W-:-:S03]  /*bc90*/  ISETP.GT.U32.AND P5, PT, R27, R8, PT ;  /* 0x000000081b00720c */ /* 0x000fc60003fa4070 */
[----:B------:R-:W5:Y:S01]  /*bca0*/  LDL.LU R16, [R1+0x38] ;  /* 0x0000380001107983 */ /* 0x000f620000300800 */
[----:B------:R-:W-:-:S04]  /*bcb0*/  IMAD.MOV R0, RZ, RZ, -R2 ;  /* 0x000000ffff007224 */ /* 0x000fc800078e0a02 */
[----:B------:R-:W-:-:S03]  /*bcc0*/  IMAD R6, R27, R0, R6 ;  /* 0x000000001b067224 */ /* 0x000fc600078e0206 */
[--C-:B------:R-:W-:Y:S02]  /*bcd0*/  @!P6 IMAD.IADD R7, R7, 0x1, -R27.reuse ;  /* 0x000000010707e824 */ /* 0x100fe400078e0a1b */
[----:B------:R-:W-:Y:S01]  /*bce0*/  ISETP.GT.U32.AND P6, PT, R27, R6, PT ;  /* 0x000000061b00720c */ /* 0x000fe20003fc4070 */
[----:B------:R-:W-:-:S05]  /*bcf0*/  @!P5 IMAD.IADD R8, R8, 0x1, -R27 ;  /* 0x000000010808d824 */ /* 0x000fca00078e0a1b */
[----:B------:R-:W-:-:S07]  /*bd00*/  ISETP.GT.U32.AND P5, PT, R27, R8, PT ;  /* 0x000000081b00720c */ /* 0x000fce0003fa4070 */
[----:B------:R-:W-:Y:S01]  /*bd10*/  @!P6 IMAD.IADD R6, R6, 0x1, -R27 ;  /* 0x000000010606e824 */ /* 0x000fe200078e0a1b */
[----:B------:R-:W-:Y:S01]  /*bd20*/  ISETP.GE.AND P0, PT, R13, RZ, PT ;  /* 0x000000ff0d00720c */ /* 0x000fe20003f06270 */
[----:B------:R-:W-:-:S03]  /*bd30*/  IMAD.MOV.U32 R13, RZ, RZ, R7 ;  /* 0x000000ffff0d7224 */ /* 0x000fc600078e0007 */
[----:B------:R-:W-:Y:S01]  /*bd40*/  ISETP.GT.U32.AND P6, PT, R27, R6, PT ;  /* 0x000000061b00720c */ /* 0x000fe20003fc4070 */
[----:B------:R-:W-:-:S04]  /*bd50*/  @!P5 IMAD.IADD R8, R8, 0x1, -R27 ;  /* 0x000000010808d824 */ /* 0x000fc800078e0a1b */
[----:B------:R-:W-:Y:S02]  /*bd60*/  IMAD.MOV.U32 R12, RZ, RZ, R8 ;  /* 0x000000ffff0c7224 */ /* 0x000fe400078e0008 */
[----:B------:R-:W-:Y:S02]  /*bd70*/  @!P1 IMAD.MOV R13, RZ, RZ, -R13 ;  /* 0x000000ffff0d9224 */ /* 0x000fe400078e0a0d */
[----:B------:R-:W-:Y:S02]  /*bd80*/  @!P3 IMAD.MOV R12, RZ, RZ, -R12 ;  /* 0x000000ffff0cb224 */ /* 0x000fe400078e0a0c */
[----:B------:R-:W-:-:S04]  /*bd90*/  IMAD.HI.U32 R2, R28, R5, RZ ;  /* 0x000000051c027227 */ /* 0x000fc800078e00ff */
[----:B------:R-:W-:Y:S02]  /*bda0*/  @!P6 IMAD.IADD R6, R6, 0x1, -R27 ;  /* 0x000000010606e824 */ /* 0x000fe400078e0a1b */
[----:B------:R-:W-:-:S04]  /*bdb0*/  IMAD.MOV R2, RZ, RZ, -R2 ;  /* 0x000000ffff027224 */ /* 0x000fc800078e0a02 */
[----:B------:R-:W-:-:S05]  /*bdc0*/  IMAD R5, R27, R2, R5 ;  /* 0x000000021b057224 */ /* 0x000fca00078e0205 */
[----:B------:R-:W-:-:S13]  /*bdd0*/  ISETP.GT.U32.AND P5, PT, R27, R5, PT ;  /* 0x000000051b00720c */ /* 0x000fda0003fa4070 */
[----:B------:R-:W-:Y:S02]  /*bde0*/  @!P5 IMAD.IADD R5, R5, 0x1, -R27 ;  /* 0x000000010505d824 */ /* 0x000fe400078e0a1b */
[----:B------:R-:W-:-:S04]  /*bdf0*/  IMAD.MOV.U32 R8, RZ, RZ, R6 ;  /* 0x000000ffff087224 */ /* 0x000fc800078e0006 */
[----:B------:R-:W-:Y:S01]  /*be00*/  @!P0 IMAD.MOV R8, RZ, RZ, -R8 ;  /* 0x000000ffff088224 */ /* 0x000fe200078e0a08 */
[----:B--2---:R-:W-:Y:S02]  /*be10*/  IABS R4, R29 ;  /* 0x0000001d00047213 */ /* 0x004fe40000000000 */
[----:B------:R-:W-:Y:S02]  /*be20*/  ISETP.GE.AND P4, PT, R29, RZ, PT ;  /* 0x000000ff1d00720c */ /* 0x000fe40003f86270 */
[----:B------:R-:W2:Y:S01]  /*be30*/  LDL.LU R29, [R1+0x3c] ;  /* 0x00003c00011d7983 */ /* 0x000ea20000300800 */
[----:B------:R-:W-:-:S03]  /*be40*/  IABS R3, R14 ;  /* 0x0000000e00037213 */ /* 0x000fc60000000000 */
[----:B------:R0:W-:Y:S01]  /*be50*/  STL [R1+0x144], R13 ;  /* 0x0001440d01007387 */ /* 0x0001e20000100800 */
[----:B------:R-:W-:-:S03]  /*be60*/  ISETP.GE.AND P6, PT, R14, RZ, PT ;  /* 0x000000ff0e00720c */ /* 0x000fc60003fc6270 */
[----:B------:R4:W-:Y:S01]  /*be70*/  STL [R1+0x148], R12 ;  /* 0x0001480c01007387 */ /* 0x0009e20000100800 */
[----:B------:R-:W-:-:S03]  /*be80*/  IMAD.HI.U32 R11, R28, R4, RZ ;  /* 0x000000041c0b7227 */ /* 0x000fc600078e00ff */
[----:B0-----:R-:W2:Y:S04]  /*be90*/  LDL.LU R13, [R1+0x40] ;  /* 0x00004000010d7983 */ /* 0x001ea80000300800 */
[----:B------:R-:W2:Y:S01]  /*bea0*/  LDL.LU R14, [R1+0x44] ;  /* 0x00004400010e7983 */ /* 0x000ea20000300800 */
[----:B------:R-:W-:-:S04]  /*beb0*/  IMAD.MOV R11, RZ, RZ, -R11 ;  /* 0x000000ffff0b7224 */ /* 0x000fc800078e0a0b */
[----:B------:R-:W-:-:S05]  /*bec0*/  IMAD R4, R27, R11, R4 ;  /* 0x0000000b1b047224 */ /* 0x000fca00078e0204 */
[----:B------:R-:W-:-:S13]  /*bed0*/  ISETP.GT.U32.AND P1, PT, R27, R4, PT ;  /* 0x000000041b00720c */ /* 0x000fda0003f24070 */
[----:B------:R-:W-:Y:S01]  /*bee0*/  @!P1 IMAD.IADD R4, R4, 0x1, -R27 ;  /* 0x0000000104049824 */ /* 0x000fe200078e0a1b */
[----:B------:R-:W-:Y:S02]  /*bef0*/  ISETP.GT.U32.AND P1, PT, R27, R5, PT ;  /* 0x000000051b00720c */ /* 0x000fe40003f24070 */
[----:B---3--:R-:W-:-:S05]  /*bf00*/  IABS R2, R21 ;  /* 0x0000001500027213 */ /* 0x008fca0000000000 */
[----:B------:R-:W-:-:S04]  /*bf10*/  IMAD.HI.U32 R7, R28, R2, RZ ;  /* 0x000000021c077227 */ /* 0x000fc800078e00ff */
[----:B------:R-:W-:-:S04]  /*bf20*/  IMAD.MOV R7, RZ, RZ, -R7 ;  /* 0x000000ffff077224 */ /* 0x000fc800078e0a07 */
[----:B------:R-:W-:Y:S02]  /*bf30*/  IMAD R2, R27, R7, R2 ;  /* 0x000000071b027224 */ /* 0x000fe400078e0202 */
[----:B------:R-:W-:-:S03]  /*bf40*/  @!P1 IMAD.IADD R5, R5, 0x1, -R27 ;  /* 0x0000000105059824 */ /* 0x000fc600078e0a1b */
[----:B------:R-:W-:Y:S01]  /*bf50*/  ISETP.GT.U32.AND P1, PT, R27, R2, PT ;  /* 0x000000021b00720c */ /* 0x000fe20003f24070 */
[----:B------:R0:W-:-:S12]  /*bf60*/  STL [R1+0x490], R8 ;  /* 0x0004900801007387 */ /* 0x0001d80000100800 */
[----:B------:R-:W-:Y:S01]  /*bf70*/  @!P1 IMAD.IADD R2, R2, 0x1, -R27 ;  /* 0x0000000102029824 */ /* 0x000fe200078e0a1b */
[----:B----4-:R-:W-:Y:S02]  /*bf80*/  IABS R12, R15 ;  /* 0x0000000f000c7213 */ /* 0x010fe40000000000 */
[----:B------:R-:W-:Y:S02]  /*bf90*/  ISETP.GE.AND P1, PT, R15, RZ, PT ;  /* 0x000000ff0f00720c */ /* 0x000fe40003f26270 */
[----:B------:R-:W3:Y:S01]  /*bfa0*/  LDL.LU R15, [R1+0x48] ;  /* 0x00004800010f7983 */ /* 0x000ee20000300800 */
[----:B------:R-:W-:-:S05]  /*bfb0*/  IABS R0, R19 ;  /* 0x0000001300007213 */ /* 0x000fca0000000000 */
[----:B------:R-:W-:-:S04]  /*bfc0*/  IMAD.HI.U32 R9, R28, R0, RZ ;  /* 0x000000001c097227 */ /* 0x000fc800078e00ff */
[----:B------:R-:W-:Y:S02]  /*bfd0*/  IMAD.MOV R9, RZ, RZ, -R9 ;  /* 0x000000ffff097224 */ /* 0x000fe400078e0a09 */
[----:B------:R-:W-:-:S04]  /*bfe0*/  IMAD.HI.U32 R10, R28, R3, RZ ;  /* 0x000000031c0a7227 */ /* 0x000fc800078e00ff */
[----:B------:R-:W-:Y:S02]  /*bff0*/  IMAD R0, R27, R9, R0 ;  /* 0x000000091b007224 */ /* 0x000fe400078e0200 */
[----:B------:R-:W-:-:S03]  /*c000*/  IMAD.MOV R10, RZ, RZ, -R10 ;  /* 0x000000ffff0a7224 */ /* 0x000fc600078e0a0a */
[C---:B------:R-:W-:Y:S01]  /*c010*/  ISETP.GT.U32.AND P5, PT, R27.reuse, R0, PT ;  /* 0x000000001b00720c */ /* 0x040fe20003fa4070 */
[----:B------:R-:W-:-:S05]  /*c020*/  IMAD R3, R27, R10, R3 ;  /* 0x0000000a1b037224 */ /* 0x000fca00078e0203 */
[----:B------:R-:W-:-:S07]  /*c030*/  ISETP.GT.U32.AND P3, PT, R27, R3, PT ;  /* 0x000000031b00720c */ /* 0x000fce0003f64070 */
[----:B------:R-:W-:Y:S02]  /*c040*/  @!P5 IMAD.IADD R0, R0, 0x1, -R27 ;  /* 0x000000010000d824 */ /* 0x000fe400078e0a1b */
[----:B------:R-:W-:-:S03]  /*c050*/  @!P2 IMAD.MOV R5, RZ, RZ, -R5 ;  /* 0x000000ffff05a224 */ /* 0x000fc600078e0a05 */
[----:B------:R-:W-:Y:S01]  /*c060*/  ISETP.GT.U32.AND P0, PT, R27, R0, PT ;  /* 0x000000001b00720c */ /* 0x000fe20003f04070 */
[----:B------:R-:W-:Y:S01]  /*c070*/  @!P3 IMAD.IADD R3, R3, 0x1, -R27 ;  /* 0x000000010303b824 */ /* 0x000fe200078e0a1b */
[C---:B------:R-:W-:Y:S01]  /*c080*/  ISETP.GT.U32.AND P3, PT, R27.reuse, R4, PT ;  /* 0x000000041b00720c */ /* 0x040fe20003f64070 */
[----:B------:R-:W-:Y:S04]  /*c090*/  STL [R1+0x138], R5 ;  /* 0x0001380501007387 */ /* 0x000fe80000100800 */
[----:B------:R-:W4:Y:S01]  /*c0a0*/  LDL.LU R22, [R1+0x4c] ;  /* 0x00004c0001167983 */ /* 0x000f220000300800 */
[----:B------:R-:W-:-:S05]  /*c0b0*/  ISETP.GT.U32.AND P5, PT, R27, R3, PT ;  /* 0x000000031b00720c */ /* 0x000fca0003fa4070 */
[--C-:B------:R-:W-:Y:S01]  /*c0c0*/  @!P0 IMAD.IADD R0, R0, 0x1, -R27.reuse ;  /* 0x0000000100008824 */ /* 0x100fe200078e0a1b */
[----:B------:R-:W-:Y:S01]  /*c0d0*/  ISETP.GE.AND P0, PT, R21, RZ, PT ;  /* 0x000000ff1500720c */ /* 0x000fe20003f06270 */
[----:B------:R-:W-:Y:S01]  /*c0e0*/  @!P3 IMAD.IADD R4, R4, 0x1, -R27 ;  /* 0x000000010404b824 */ /* 0x000fe200078e0a1b */
[----:B------:R-:W-:Y:S01]  /*c0f0*/  ISETP.GE.AND P3, PT, R19, RZ, PT ;  /* 0x000000ff1300720c */ /* 0x000fe20003f66270 */
[----:B------:R-:W4:Y:S01]  /*c100*/  LDL.LU R21, [R1+0x50] ;  /* 0x0000500001157983 */ /* 0x000f220000300800 */
[----:B------:R-:W-:-:S03]  /*c110*/  IMAD.HI.U32 R6, R28, R12, RZ ;  /* 0x0000000c1c067227 */ /* 0x000fc600078e00ff */
[----:B------:R-:W4:Y:S01]  /*c120*/  LDL.LU R19, [R1+0x54] ;  /* 0x0000540001137983 */ /* 0x000f220000300800 */
[----:B------:R-:W-:-:S04]  /*c130*/  IMAD.MOV R6, RZ, RZ, -R6 ;  /* 0x000000ffff067224 */ /* 0x000fc800078e0a06 */
[----:B------:R-:W-:Y:S02]  /*c140*/  IMAD R12, R27, R6, R12 ;  /* 0x000000061b0c7224 */ /* 0x000fe400078e020c */
[----:B------:R-:W-:Y:S01]  /*c150*/  @!P5 IMAD.IADD R3, R3, 0x1, -R27 ;  /* 0x000000010303d824 */ /* 0x000fe200078e0a1b */
[----:B------:R-:W-:Y:S02]  /*c160*/  IABS R11, R23 ;  /* 0x00000017000b7213 */ /* 0x000fe40000000000 */
[----:B------:R-:W-:-:S03]  /*c170*/  ISETP.GT.U32.AND P5, PT, R27, R12, PT ;  /* 0x0000000c1b00720c */ /* 0x000fc60003fa4070 */
[----:B0-----:R-:W-:-:S04]  /*c180*/  IMAD.HI.U32 R8, R28, R11, RZ ;  /* 0x0000000b1c087227 */ /* 0x001fc800078e00ff */
[----:B------:R-:W-:Y:S02]  /*c190*/  IMAD.MOV R8, RZ, RZ, -R8 ;  /* 0x000000ffff087224 */ /* 0x000fe400078e0a08 */
[----:B------:R-:W-:Y:S02]  /*c1a0*/  @!P4 IMAD.MOV R4, RZ, RZ, -R4 ;  /* 0x000000ffff04c224 */ /* 0x000fe400078e0a04 */
[C---:B------:R-:W-:Y:S02]  /*c1b0*/  IMAD R11, R27.reuse, R8, R11 ;  /* 0x000000081b0b7224 */ /* 0x040fe400078e020b */
[----:B------:R-:W-:Y:S01]  /*c1c0*/  @!P5 IMAD.IADD R12, R12, 0x1, -R27 ;  /* 0x000000010c0cd824 */ /* 0x000fe200078e0a1b */
[----:B------:R0:W-:Y:S02]  /*c1d0*/  STL [R1+0x13c], R4 ;  /* 0x00013c0401007387 */ /* 0x0001e40000100800 */
[C---:B------:R-:W-:Y:S02]  /*c1e0*/  ISETP.GT.U32.AND P5, PT, R27.reuse, R11, PT ;  /* 0x0000000b1b00720c */ /* 0x040fe40003fa4070 */
[----:B------:R-:W-:Y:S01]  /*c1f0*/  ISETP.GT.U32.AND P4, PT, R27, R12, PT ;  /* 0x0000000c1b00720c */ /* 0x000fe20003f84070 */
[----:B------:R-:W-:-:S02]  /*c200*/  @!P3 IMAD.MOV R0, RZ, RZ, -R0 ;  /* 0x000000ffff00b224 */ /* 0x000fc400078e0a00 */
[----:B0-----:R-:W-:-:S04]  /*c210*/  IMAD.MOV.U32 R4, RZ, RZ, R3 ;  /* 0x000000ffff047224 */ /* 0x001fc800078e0003 */
[----:B------:R-:W-:Y:S01]  /*c220*/  @!P6 IMAD.MOV R4, RZ, RZ, -R4 ;  /* 0x000000ffff04e224 */ /* 0x000fe200078e0a04 */
[----:B-----5:R-:W-:-:S03]  /*c230*/  IABS R10, R16 ;  /* 0x00000010000a7213 */ /* 0x020fc60000000000 */
[--C-:B------:R-:W-:Y:S02]  /*c240*/  @!P5 IMAD.IADD R11, R11, 0x1, -R27.reuse ;  /* 0x000000010b0bd824 */ /* 0x100fe400078e0a1b */
[----:B------:R-:W-:Y:S01]  /*c250*/  @!P4 IMAD.IADD R12, R12, 0x1, -R27 ;  /* 0x000000010c0cc824 */ /* 0x000fe200078e0a1b */
[----:B------:R-:W-:Y:S01]  /*c260*/  STL [R1+0x484], R4 ;  /* 0x0004840401007387 */ /* 0x000fe20000100800 */
[----:B------:R-:W-:-:S03]  /*c270*/  ISETP.GE.AND P4, PT, R16, RZ, PT ;  /* 0x000000ff1000720c */ /* 0x000fc60003f86270 */
[----:B------:R0:W-:Y:S04]  /*c280*/  STL [R1+0x48c], R0 ;  /* 0x00048c0001007387 */ /* 0x0001e80000100800 */
[----:B------:R-:W5:Y:S01]  /*c290*/  LDL.LU R16, [R1+0x58] ;  /* 0x0000580001107983 */ /* 0x000f620000300800 */
[----:B------:R-:W-:Y:S01]  /*c2a0*/  IMAD.HI.U32 R7, R28, R10, RZ ;  /* 0x0000000a1c077227 */ /* 0x000fe200078e00ff */
[----:B------:R-:W-:-:S03]  /*c2b0*/  ISETP.GT.U32.AND P2, PT, R27, R2, PT ;  /* 0x000000021b00720c */ /* 0x000fc60003f44070 */
[----:B------:R-:W-:-:S04]  /*c2c0*/  IMAD.MOV R7, RZ, RZ, -R7 ;  /* 0x000000ffff077224 */ /* 0x000fc800078e0a07 */
[----:B------:R-:W-:-:S05]  /*c2d0*/  IMAD R10, R27, R7, R10 ;  /* 0x000000071b0a7224 */ /* 0x000fca00078e020a */
[----:B------:R-:W-:Y:S01]  /*c2e0*/  ISETP.GT.U32.AND P6, PT, R27, R10, PT ;  /* 0x0000000a1b00720c */ /* 0x000fe20003fc4070 */
[----:B------:R-:W-:-:S12]  /*c2f0*/  @!P2 IMAD.IADD R2, R2, 0x1, -R27 ;  /* 0x000000010202a824 */ /* 0x000fd800078e0a1b */
[----:B------:R-:W-:Y:S02]  /*c300*/  @!P6 IMAD.IADD R10, R10, 0x1, -R27 ;  /* 0x000000010a0ae824 */ /* 0x000fe400078e0a1b */
[----:B------:R-:W-:Y:S01]  /*c310*/  @!P0 IMAD.MOV R2, RZ, RZ, -R2 ;  /* 0x000000ffff028224 */ /* 0x000fe200078e0a02 */
[----:B--2---:R-:W-:Y:S02]  /*c320*/  IABS R9, R29 ;  /* 0x0000001d00097213 */ /* 0x004fe40000000000 */
[----:B------:R-:W-:Y:S02]  /*c330*/  ISETP.GE.AND P5, PT, R29, RZ, PT ;  /* 0x000000ff1d00720c */ /* 0x000fe40003fa6270 */
[----:B------:R-:W2:Y:S01]  /*c340*/  LDL.LU R29, [R1+0x5c] ;  /* 0x00005c00011d7983 */ /* 0x000ea20000300800 */
[----:B------:R-:W-:-:S04]  /*c350*/  IMAD.HI.U32 R6, R28, R9, RZ ;  /* 0x000000091c067227 */ /* 0x000fc800078e00ff */
[----:B------:R-:W-:-:S04]  /*c360*/  IMAD.MOV R6, RZ, RZ, -R6 ;  /* 0x000000ffff067224 */ /* 0x000fc800078e0a06 */
[----:B------:R-:W-:-:S05]  /*c370*/  IMAD R9, R27, R6, R9 ;  /* 0x000000061b097224 */ /* 0x000fca00078e0209 */
[----:B------:R-:W-:Y:S02]  /*c380*/  ISETP.GT.U32.AND P2, PT, R27, R9, PT ;  /* 0x000000091b00720c */ /* 0x000fe40003f44070 */
[----:B------:R-:W-:-:S05]  /*c390*/  IABS R7, R14 ;  /* 0x0000000e00077213 */ /* 0x000fca0000000000 */
[----:B0-----:R-:W-:-:S06]  /*c3a0*/  IMAD.HI.U32 R0, R28, R7, RZ ;  /* 0x000000071c007227 */ /* 0x001fcc00078e00ff */
[----:B------:R-:W-:Y:S01]  /*c3b0*/  @!P2 IMAD.IADD R9, R9, 0x1, -R27 ;  /* 0x000000010909a824 */ /* 0x000fe200078e0a1b */
[----:B------:R-:W-:Y:S01]  /*c3c0*/  ISETP.GT.U32.AND P2, PT, R27, R10, PT ;  /* 0x0000000a1b00720c */ /* 0x000fe20003f44070 */
[----:B------:R-:W-:-:S04]  /*c3d0*/  IMAD.MOV R0, RZ, RZ, -R0 ;  /* 0x000000ffff007224 */ /* 0x000fc800078e0a00 */
[----:B------:R-:W-:-:S08]  /*c3e0*/  IMAD R7, R27, R0, R7 ;  /* 0x000000001b077224 */ /* 0x000fd000078e0207 */
[----:B------:R-:W-:Y:S01]  /*c3f0*/  @!P2 IMAD.IADD R10, R10, 0x1, -R27 ;  /* 0x000000010a0aa824 */ /* 0x000fe200078e0a1b */
[----:B------:R-:W-:Y:S01]  /*c400*/  ISETP.GT.U32.AND P2, PT, R27, R7, PT ;  /* 0x000000071b00720c */ /* 0x000fe20003f44070 */
[----:B------:R0:W-:-:S12]  /*c410*/  STL [R1+0x488], R2 ;  /* 0x0004880201007387 */ /* 0x0001d80000100800 */
[----:B------:R-:W-:Y:S01]  /*c420*/  @!P2 IMAD.IADD R7, R7, 0x1, -R27 ;  /* 0x000000010707a824 */ /* 0x000fe200078e0a1b */
[----:B------:R-:W-:Y:S02]  /*c430*/  ISETP.GE.AND P2, PT, R14, RZ, PT ;  /* 0x000000ff0e00720c */ /* 0x000fe40003f46270 */
[----:B------:R-:W2:Y:S01]  /*c440*/  LDL.LU R14, [R1+0x60] ;  /* 0x00006000010e7983 */ /* 0x000ea20000300800 */
[----:B------:R-:W-:Y:S02]  /*c450*/  IABS R8, R13 ;  /* 0x0000000d00087213 */ /* 0x000fe40000000000 */
[----:B------:R-:W-:-:S03]  /*c460*/  ISETP.GT.U32.AND P6, PT, R27, R11, PT ;  /* 0x0000000b1b00720c */ /* 0x000fc60003fc4070 */
[----:B------:R-:W-:-:S04]  /*c470*/  IMAD.HI.U32 R3, R28, R8, RZ ;  /* 0x000000081c037227 */ /* 0x000fc800078e00ff */
[----:B------:R-:W-:-:S04]  /*c480*/  IMAD.MOV R3, RZ, RZ, -R3 ;  /* 0x000000ffff037224 */ /* 0x000fc800078e0a03 */
[----:B------:R-:W-:Y:S02]  /*c490*/  IMAD R8, R27, R3, R8 ;  /* 0x000000031b087224 */ /* 0x000fe400078e0208 */
[----:B------:R-:W-:Y:S01]  /*c4a0*/  @!P6 IMAD.IADD R11, R11, 0x1, -R27 ;  /* 0x000000010b0be824 */ /* 0x000fe200078e0a1b */
[----:B---3--:R-:W-:Y:S02]  /*c4b0*/  IABS R6, R15 ;  /* 0x0000000f00067213 */ /* 0x008fe40000000000 */
[----:B------:R-:W-:-:S03]  /*c4c0*/  ISETP.GT.U32.AND P6, PT, R27, R8, PT ;  /* 0x000000081b00720c */ /* 0x000fc60003fc4070 */
[----:B0-----:R-:W-:-:S04]  /*c4d0*/  IMAD.HI.U32 R2, R28, R6, RZ ;  /* 0x000000061c027227 */ /* 0x001fc800078e00ff */
[----:B------:R-:W-:-:S04]  /*c4e0*/  IMAD.MOV R2, RZ, RZ, -R2 ;  /* 0x000000ffff027224 */ /* 0x000fc800078e0a02 */
[----:B------:R-:W-:Y:S01]  /*c4f0*/  IMAD R6, R27, R2, R6 ;  /* 0x000000021b067224 */ /* 0x000fe200078e0206 */
[----:B------:R-:W-:Y:S01]  /*c500*/  ISETP.GE.AND P3, PT, R23, RZ, PT ;  /* 0x000000ff1700720c */ /* 0x000fe20003f66270 */
[----:B------:R-:W-:Y:S01]  /*c510*/  @!P6 IMAD.IADD R8, R8, 0x1, -R27 ;  /* 0x000000010808e824 */ /* 0x000fe200078e0a1b */
[C---:B------:R-:W-:Y:S02]  /*c520*/  ISETP.GT.U32.AND P0, PT, R27.reuse, R9, PT ;  /* 0x000000091b00720c */ /* 0x040fe40003f04070 */
[----:B------:R-:W-:Y:S01]  /*c530*/  ISETP.GT.U32.AND P6, PT, R27, R6, PT ;  /* 0x000000061b00720c */ /* 0x000fe20003fc4070 */
[----:B------:R-:W-:-:S08]  /*c540*/  @!P1 IMAD.MOV R12, RZ, RZ, -R12 ;  /* 0x000000ffff0c9224 */ /* 0x000fd000078e0a0c */
[----:B------:R-:W-:Y:S02]  /*c550*/  @!P3 IMAD.MOV R11, RZ, RZ, -R11 ;  /* 0x000000ffff0bb224 */ /* 0x000fe400078e0a0b */
[--C-:B------:R-:W-:Y:S02]  /*c560*/  @!P0 IMAD.IADD R9, R9, 0x1, -R27.reuse ;  /* 0x0000000109098824 */ /* 0x100fe400078e0a1b */
[----:B------:R-:W-:Y:S01]  /*c570*/  @!P6 IMAD.IADD R6, R6, 0x1, -R27 ;  /* 0x000000010606e824 */ /* 0x000fe200078e0a1b */
[----:B------:R-:W-:Y:S01]  /*c580*/  ISETP.GT.U32.AND P6, PT, R27, R7, PT ;  /* 0x000000071b00720c */ /* 0x000fe20003fc4070 */
[----:B------:R-:W-:Y:S04]  /*c590*/  STL [R1+0x480], R12 ;  /* 0x0004800c01007387 */ /* 0x000fe80000100800 */
[----:B------:R0:W-:Y:S01]  /*c5a0*/  STL [R1+0x47c], R11 ;  /* 0x00047c0b01007387 */ /* 0x0001e20000100800 */
[----:B------:R-:W-:-:S02]  /*c5b0*/  @!P4 IMAD.MOV R10, RZ, RZ, -R10 ;  /* 0x000000ffff0ac224 */ /* 0x000fc400078e0a0a */
[----:B0-----:R-:W-:-:S04]  /*c5c0*/  IMAD.MOV.U32 R11, RZ, RZ, R9 ;  /* 0x000000ffff0b7224 */ /* 0x001fc800078e0009 */
[----:B------:R-:W-:Y:S01]  /*c5d0*/  @!P5 IMAD.MOV R11, RZ, RZ, -R11 ;  /* 0x000000ffff0bd224 */ /* 0x000fe200078e0a0b */
[----:B------:R-:W-:Y:S01]  /*c5e0*/  STL [R1+0x478], R10 ;  /* 0x0004780a01007387 */ /* 0x000fe20000100800 */
[----:B------:R-:W-:Y:S01]  /*c5f0*/  @!P6 IMAD.IADD R7, R7, 0x1, -R27 ;  /* 0x000000010707e824 */ /* 0x000fe200078e0a1b */
[----:B------:R-:W-:Y:S02]  /*c600*/  ISETP.GE.AND P6, PT, R15, RZ, PT ;  /* 0x000000ff0f00720c */ /* 0x000fe40003fc6270 */
[----:B------:R-:W-:Y:S04]  /*c610*/  STL [R1+0x474], R11 ;  /* 0x0004740b01007387 */ /* 0x000fe80000100800 */
[----:B------:R-:W3:Y:S01]  /*c620*/  LDL.LU R15, [R1+0x64] ;  /* 0x00006400010f7983 */ /* 0x000ee20000300800 */
[----:B----4-:R-:W-:-:S02]  /*c630*/  IABS R5, R22 ;  /* 0x0000001600057213 */ /* 0x010fc40000000000 */
[----:B------:R-:W-:-:S03]  /*c640*/  IABS R4, R21 ;  /* 0x0000001500047213 */ /* 0x000fc60000000000 */
[C---:B------:R-:W-:Y:S01]  /*c650*/  IMAD.HI.U32 R0, R28.reuse, R5, RZ ;  /* 0x000000051c007227 */ /* 0x040fe200078e00ff */
[----:B------:R-:W-:Y:S02]  /*c660*/  IABS R3, R19 ;  /* 0x0000001300037213 */ /* 0x000fe40000000000 */
[----:B------:R-:W-:Y:S01]  /*c670*/  ISETP.GE.AND P0, PT, R13, RZ, PT ;  /* 0x000000ff0d00720c */ /* 0x000fe20003f06270 */
[----:B------:R-:W-:Y:S01]  /*c680*/  IMAD.MOV R0, RZ, RZ, -R0 ;  /* 0x000000ffff007224 */ /* 0x000fe200078e0a00 */
[----:B------:R-:W-:Y:S01]  /*c690*/  ISETP.GT.U32.AND P1, PT, R27, R8, PT ;  /* 0x000000081b00720c */ /* 0x000fe20003f24070 */
[----:B------:R-:W-:-:S04]  /*c6a0*/  IMAD.HI.U32 R13, R28, R4, RZ ;  /* 0x000000041c0d7227 */ /* 0x000fc800078e00ff */
[----:B------:R-:W-:-:S04]  /*c6b0*/  IMAD.HI.U32 R2, R28, R3, RZ ;  /* 0x000000031c027227 */ /* 0x000fc800078e00ff */
[C---:B------:R-:W-:Y:S02]  /*c6c0*/  IMAD R0, R27.reuse, R0, R5 ;  /* 0x000000001b007224 */ /* 0x040fe400078e0205 */
[----:B------:R-:W-:Y:S02]  /*c6d0*/  IMAD.MOV R13, RZ, RZ, -R13 ;  /* 0x000000ffff0d7224 */ /* 0x000fe400078e0a0d */
[----:B------:R-:W-:Y:S01]  /*c6e0*/  IMAD.MOV R2, RZ, RZ, -R2 ;  /* 0x000000ffff027224 */ /* 0x000fe200078e0a02 */
[C---:B------:R-:W-:Y:S01]  /*c6f0*/  ISETP.GT.U32.AND P4, PT, R27.reuse, R0, PT ;  /* 0x000000001b00720c */ /* 0x040fe20003f84070 */
[C---:B------:R-:W-:Y:S02]  /*c700*/  IMAD R4, R27.reuse, R13, R4 ;  /* 0x0000000d1b047224 */ /* 0x040fe400078e0204 */
[C---:B------:R-:W-:Y:S02]  /*c710*/  IMAD R2, R27.reuse, R2, R3 ;  /* 0x000000021b027224 */ /* 0x040fe400078e0203 */
[----:B------:R-:W-:Y:S01]  /*c720*/  @!P1 IMAD.IADD R8, R8, 0x1, -R27 ;  /* 0x0000000108089824 */ /* 0x000fe200078e0a1b */
[----:B------:R-:W-:-:S02]  /*c730*/  ISETP.GT.U32.AND P5, PT, R27, R4, PT ;  /* 0x000000041b00720c */ /* 0x000fc40003fa4070 */
[C---:B------:R-:W-:Y:S02]  /*c740*/  ISETP.GT.U32.AND P1, PT, R27.reuse, R2, PT ;  /* 0x000000021b00720c */ /* 0x040fe40003f24070 */
[----:B------:R-:W-:-:S03]  /*c750*/  ISETP.GT.U32.AND P3, PT, R27, R6, PT ;  /* 0x000000061b00720c */ /* 0x000fc60003f64070 */
[--C-:B------:R-:W-:Y:S01]  /*c760*/  @!P4 IMAD.IADD R0, R0, 0x1, -R27.reuse ;  /* 0x000000010000c824 */ /* 0x100fe200078e0a1b */
[----:B------:R-:W-:Y:S02]  /*c770*/  ISETP.GE.AND P4, PT, R21, RZ, PT ;  /* 0x000000ff1500720c */ /* 0x000fe40003f86270 */
[----:B------:R-:W4:Y:S03]  /*c780*/  LDL.LU R21, [R1+0x68] ;  /* 0x0000680001157983 */ /* 0x000f260000300800 */
[--C-:B------:R-:W-:Y:S02]  /*c790*/  @!P5 IMAD.IADD R4, R4, 0x1, -R27.reuse ;  /* 0x000000010404d824 */ /* 0x100fe400078e0a1b */
[----:B------:R-:W-:Y:S02]  /*c7a0*/  @!P1 IMAD.IADD R2, R2, 0x1, -R27 ;  /* 0x0000000102029824 */ /* 0x000fe400078e0a1b */
[----:B------:R-:W-:Y:S01]  /*c7b0*/  @!P0 IMAD.MOV R8, RZ, RZ, -R8 ;  /* 0x000000ffff088224 */ /* 0x000fe200078e0a08 */
[----:B------:R-:W-:-:S02]  /*c7c0*/  ISETP.GT.U32.AND P0, PT, R27, R4, PT ;  /* 0x000000041b00720c */ /* 0x000fc40003f04070 */
[----:B------:R-:W-:Y:S01]  /*c7d0*/  ISETP.GT.U32.AND P1, PT, R27, R2, PT ;  /* 0x000000021b00720c */ /* 0x000fe20003f24070 */
[----:B------:R-:W-:Y:S02]  /*c7e0*/  @!P3 IMAD.IADD R6, R6, 0x1, -R27 ;  /* 0x000000010606b824 */ /* 0x000fe400078e0a1b */
[----:B------:R-:W-:Y:S02]  /*c7f0*/  @!P2 IMAD.MOV R7, RZ, RZ, -R7 ;  /* 0x000000ffff07a224 */ /* 0x000fe400078e0a07 */
[----:B------:R-:W-:Y:S01]  /*c800*/  @!P6 IMAD.MOV R6, RZ, RZ, -R6 ;  /* 0x000000ffff06e224 */ /* 0x000fe200078e0a06 */
[----:B------:R-:W-:Y:S01]  /*c810*/  STL [R1+0x470], R8 ;  /* 0x0004700801007387 */ /* 0x000fe20000100800 */
[----:B-----5:R-:W-:-:S03]  /*c820*/  IABS R5, R16 ;  /* 0x0000001000057213 */ /* 0x020fc60000000000 */
[----:B------:R-:W-:Y:S01]  /*c830*/  STL [R1+0x46c], R7 ;  /* 0x00046c0701007387 */ /* 0x000fe20000100800 */
[--C-:B------:R-:W-:Y:S01]  /*c840*/  @!P0 IMAD.IADD R4, R4, 0x1, -R27.reuse ;  /* 0x0000000104048824 */ /* 0x100fe200078e0a1b */
[----:B------:R-:W-:Y:S01]  /*c850*/  ISETP.GE.AND P0, PT, R16, RZ, PT ;  /* 0x000000ff1000720c */ /* 0x000fe20003f06270 */
[----:B------:R-:W-:Y:S01]  /*c860*/  @!P1 IMAD.IADD R2, R2, 0x1, -R27 ;  /* 0x0000000102029824 */ /* 0x000fe200078e0a1b */
[----:B------:R0:W-:Y:S04]  /*c870*/  STL [R1+0x468], R6 ;  /* 0x0004680601007387 */ /* 0x0001e80000100800 */
[----:B------:R-:W5:Y:S01]  /*c880*/  LDL.LU R16, [R1+0x6c] ;  /* 0x00006c0001107983 */ /* 0x000f620000300800 */
[----:B------:R-:W-:-:S04]  /*c890*/  IMAD.HI.U32 R9, R28, R5, RZ ;  /* 0x000000051c097227 */ /* 0x000fc800078e00ff */
[----:B------:R-:W-:Y:S01]  /*c8a0*/  IMAD.MOV R9, RZ, RZ, -R9 ;  /* 0x000000ffff097224 */ /* 0x000fe200078e0a09 */
[----:B------:R-:W-:-:S03]  /*c8b0*/  ISETP.GT.U32.AND P5, PT, R27, R0, PT ;  /* 0x000000001b00720c */ /* 0x000fc60003fa4070 */
[----:B------:R-:W-:Y:S01]  /*c8c0*/  IMAD R9, R27, R9, R5 ;  /* 0x000000091b097224 */ /* 0x000fe200078e0205 */
[----:B------:R-:W-:Y:S02]  /*c8d0*/  ISETP.GE.AND P3, PT, R22, RZ, PT ;  /* 0x000000ff1600720c */ /* 0x000fe40003f66270 */
[----:B--2---:R-:W-:Y:S02]  /*c8e0*/  IABS R3, R29 ;  /* 0x0000001d00037213 */ /* 0x004fe40000000000 */
[----:B------:R-:W-:Y:S02]  /*c8f0*/  ISETP.GE.AND P1, PT, R29, RZ, PT ;  /* 0x000000ff1d00720c */ /* 0x000fe40003f26270 */
[----:B------:R-:W2:Y:S01]  /*c900*/  LDL.LU R29, [R1+0x70] ;  /* 0x00007000011d7983 */ /* 0x000ea20000300800 */
[----:B------:R-:W-:Y:S02]  /*c910*/  ISETP.GT.U32.AND P2, PT, R27, R9, PT ;  /* 0x000000091b00720c */ /* 0x000fe40003f44070 */
[----:B------:R-:W-:-:S04]  /*c920*/  @!P5 IMAD.IADD R0, R0, 0x1, -R27 ;  /* 0x000000010000d824 */ /* 0x000fc800078e0a1b */
[----:B------:R-:W-:-:S05]  /*c930*/  @!P3 IMAD.MOV R0, RZ, RZ, -R0 ;  /* 0x000000ffff00b224 */ /* 0x000fca00078e0a00 */
[----:B------:R-:W-:Y:S02]  /*c940*/  STL [R1+0x464], R0 ;  /* 0x0004640001007387 */ /* 0x000fe40000100800 */
[----:B------:R-:W-:Y:S01]  /*c950*/  @!P2 IMAD.IADD R9, R9, 0x1, -R27 ;  /* 0x000000010909a824 */ /* 0x000fe200078e0a1b */
[----:B------:R-:W-:-:S05]  /*c960*/  IABS R5, R14 ;  /* 0x0000000e00057213 */ /* 0x000fca0000000000 */
[----:B0-----:R-:W-:-:S04]  /*c970*/  IMAD.HI.U32 R6, R28, R5, RZ ;  /* 0x000000051c067227 */ /* 0x001fc800078e00ff */
[----:B------:R-:W-:-:S04]  /*c980*/  IMAD.MOV R6, RZ, RZ, -R6 ;  /* 0x000000ffff067224 */ /* 0x000fc800078e0a06 */
[----:B------:R-:W-:Y:S02]  /*c990*/  IMAD R5, R27, R6, R5 ;  /* 0x000000061b057224 */ /* 0x000fe400078e0205 */
[----:B------:R-:W-:-:S04]  /*c9a0*/  IMAD.MOV.U32 R6, RZ, RZ, R4 ;  /* 0x000000ffff067224 */ /* 0x000fc800078e0004 */
[----:B------:R-:W-:Y:S01]  /*c9b0*/  @!P4 IMAD.MOV R6, RZ, RZ, -R6 ;  /* 0x000000ffff06c224 */ /* 0x000fe200078e0a06 */
[----:B------:R-:W-:-:S04]  /*c9c0*/  ISETP.GE.AND P2, PT, R14, RZ, PT ;  /* 0x000000ff0e00720c */ /* 0x000fc80003f46270 */
[----:B------:R-:W-:Y:S04]  /*c9d0*/  STL [R1+0x18c], R6 ;  /* 0x00018c0601007387 */ /* 0x000fe80000100800 */
[----:B------:R-:W5:Y:S01]  /*c9e0*/  LDL.LU R14, [R1+0x74] ;  /* 0x00007400010e7983 */ /* 0x000f620000300800 */
[----:B------:R-:W-:-:S13]  /*c9f0*/  ISETP.GE.AND P6, PT, R19, RZ, PT ;  /* 0x000000ff1300720c */ /* 0x000fda0003fc6270 */
[----:B------:R-:W-:Y:S01]  /*ca00*/  @!P6 IMAD.MOV R2, RZ, RZ, -R2 ;  /* 0x000000ffff02e224 */ /* 0x000fe200078e0a02 */
[----:B---3--:R-:W-:Y:S02]  /*ca10*/  IABS R7, R15 ;  /* 0x0000000f00077213 */ /* 0x008fe40000000000 */
[----:B------:R-:W-:Y:S02]  /*ca20*/  ISETP.GE.AND P6, PT, R15, RZ, PT ;  /* 0x000000ff0f00720c */ /* 0x000fe40003fc6270 */
[----:B------:R-:W3:Y:S01]  /*ca30*/  LDL.LU R15, [R1+0x78] ;  /* 0x00007800010f7983 */ /* 0x000ee20000300800 */
[----:B------:R-:W-:-:S04]  /*ca40*/  IMAD.HI.U32 R10, R28, R3, RZ ;  /* 0x000000031c0a7227 */ /* 0x000fc800078e00ff */
[----:B------:R-:W-:-:S04]  /*ca50*/  IMAD.MOV R10, RZ, RZ, -R10 ;  /* 0x000000ffff0a7224 */ /* 0x000fc800078e0a0a */
[C---:B------:R-:W-:Y:S01]  /*ca60*/  IMAD R3, R27.reuse, R10, R3 ;  /* 0x0000000a1b037224 */ /* 0x040fe200078e0203 */
[----:B------:R-:W-:-:S04]  /*ca70*/  ISETP.GT.U32.AND P3, PT, R27, R9, PT ;  /* 0x000000091b00720c */ /* 0x000fc80003f64070 */
[C---:B------:R-:W-:Y:S02]  /*ca80*/  ISETP.GT.U32.AND P5, PT, R27.reuse, R3, PT ;  /* 0x000000031b00720c */ /* 0x040fe40003fa4070 */
[----:B------:R-:W-:Y:S01]  /*ca90*/  ISETP.GT.U32.AND P4, PT, R27, R5, PT ;  /* 0x000000051b00720c */ /* 0x000fe20003f84070 */
[----:B------:R0:W-:Y:S06]  /*caa0*/  STL [R1+0x40c], R2 ;  /* 0x00040c0201007387 */ /* 0x0001ec0000100800 */
[----:B------:R-:W-:-:S04]  /*cab0*/  @!P3 IMAD.IADD R9, R9, 0x1, -R27 ;  /* 0x000000010909b824 */ /* 0x000fc800078e0a1b */
[--C-:B------:R-:W-:Y:S02]  /*cac0*/  @!P5 IMAD.IADD R3, R3, 0x1, -R27.reuse ;  /* 0x000000010303d824 */ /* 0x100fe400078e0a1b */
[----:B------:R-:W-:-:S03]  /*cad0*/  @!P4 IMAD.IADD R5, R5, 0x1, -R27 ;  /* 0x000000010505c824 */ /* 0x000fc600078e0a1b */
[----:B------:R-:W-:Y:S02]  /*cae0*/  ISETP.GT.U32.AND P5, PT, R27, R3, PT ;  /* 0x000000031b00720c */ /* 0x000fe40003fa4070 */
[----:B----4-:R-:W-:-:S05]  /*caf0*/  IABS R4, R21 ;  /* 0x0000001500047213 */ /* 0x010fca0000000000 */
[----:B0-----:R-:W-:Y:S02]  /*cb00*/  IMAD.MOV.U32 R2, RZ, RZ, R4 ;  /* 0x000000ffff027224 */ /* 0x001fe400078e0004 */
[----:B------:R-:W-:-:S04]  /*cb10*/  IMAD.MOV.U32 R4, RZ, RZ, R9 ;  /* 0x000000ffff047224 */ /* 0x000fc800078e0009 */
[----:B------:R-:W-:Y:S01]  /*cb20*/  @!P0 IMAD.MOV R4, RZ, RZ, -R4 ;  /* 0x000000ffff048224 */ /* 0x000fe200078e0a04 */
[----:B------:R-:W-:Y:S01]  /*cb30*/  ISETP.GT.U32.AND P0, PT, R27, R5, PT ;  /* 0x000000051b00720c */ /* 0x000fe20003f04070 */
[----:B------:R-:W-:Y:S01]  /*cb40*/  @!P5 IMAD.IADD R3, R3, 0x1, -R27 ;  /* 0x000000010303d824 */ /* 0x000fe200078e0a1b */
[----:B------:R-:W-:Y:S02]  /*cb50*/  ISETP.GE.AND P3, PT, R21, RZ, PT ;  /* 0x000000ff1500720c */ /* 0x000fe40003f66270 */
[----:B------:R-:W4:Y:S01]  /*cb60*/  LDL.LU R21, [R1+0x7c] ;  /* 0x00007c0001157983 */ /* 0x000f220000300800 */
[----:B------:R-:W-:-:S03]  /*cb70*/  @!P1 IMAD.MOV R3, RZ, RZ, -R3 ;  /* 0x000000ffff039224 */ /* 0x000fc600078e0a03 */
[----:B------:R-:W-:Y:S04]  /*cb80*/  STL [R1+0x460], R4 ;  /* 0x0004600401007387 */ /* 0x000fe80000100800 */
[----:B------:R3:W-:Y:S01]  /*cb90*/  STL [R1+0x45c], R3 ;  /* 0x00045c0301007387 */ /* 0x0007e20000100800 */
[----:B------:R-:W-:Y:S02]  /*cba0*/  @!P0 IMAD.IADD R5, R5, 0x1, -R27 ;  /* 0x0000000105058824 */ /* 0x000fe400078e0a1b */
[----:B------:R-:W-:-:S04]  /*cbb0*/  IMAD.HI.U32 R0, R28, R7, RZ ;  /* 0x000000071c007227 */ /* 0x000fc800078e00ff */
[----:B------:R-:W-:-:S04]  /*cbc0*/  IMAD.MOV R0, RZ, RZ, -R0 ;  /* 0x000000ffff007224 */ /* 0x000fc800078e0a00 */
[----:B------:R-:W-:-:S05]  /*cbd0*/  IMAD R7, R27, R0, R7 ;  /* 0x000000001b077224 */ /* 0x000fca00078e0207 */
[----:B------:R-:W-:-:S13]  /*cbe0*/  ISETP.GT.U32.AND P5, PT, R27, R7, PT ;  /* 0x000000071b00720c */ /* 0x000fda0003fa4070 */
[----:B------:R-:W-:Y:S01]  /*cbf0*/  @!P5 IMAD.IADD R7, R7, 0x1, -R27 ;  /* 0x000000010707d824 */ /* 0x000fe200078e0a1b */
[----:B--2---:R-:W-:Y:S02]  /*cc00*/  IABS R8, R29 ;  /* 0x0000001d00087213 */ /* 0x004fe40000000000 */
[----:B------:R-:W-:Y:S02]  /*cc10*/  ISETP.GE.AND P0, PT, R29, RZ, PT ;  /* 0x000000ff1d00720c */ /* 0x000fe40003f06270 */
[----:B------:R-:W2:Y:S01]  /*cc20*/  LDL.LU R29, [R1+0x80] ;  /* 0x00008000011d7983 */ /* 0x000ea20000300800 */
[----:B------:R-:W-:Y:S02]  /*cc30*/  ISETP.GT.U32.AND P5, PT, R27, R7, PT ;  /* 0x000000071b00720c */ /* 0x000fe40003fa4070 */
[----:B-----5:R-:W-:Y:S02]  /*cc40*/  IABS R6, R16 ;  /* 0x0000001000067213 */ /* 0x020fe40000000000 */
[----:B------:R-:W-:-:S02]  /*cc50*/  ISETP.GE.AND P4, PT, R16, RZ, PT ;  /* 0x000000ff1000720c */ /* 0x000fc40003f86270 */
[----:B------:R-:W5:Y:S01]  /*cc60*/  LDL.LU R16, [R1+0x84] ;  /* 0x0000840001107983 */ /* 0x000f620000300800 */
[----:B------:R-:W-:Y:S02]  /*cc70*/  IMAD.MOV.U32 R11, RZ, RZ, R5 ;  /* 0x000000ffff0b7224 */ /* 0x000fe400078e0005 */
[----:B------:R-:W-:-:S04]  /*cc80*/  IMAD.HI.U32 R0, R28, R2, RZ ;  /* 0x000000021c007227 */ /* 0x000fc800078e00ff */
[----:B------:R-:W-:-:S04]  /*cc90*/  @!P5 IMAD.IADD R7, R7, 0x1, -R27 ;  /* 0x000000010707d824 */ /* 0x000fc800078e0a1b */
[----:B------:R-:W-:Y:S02]  /*cca0*/  IMAD.MOV.U32 R10, RZ, RZ, R7 ;  /* 0x000000ffff0a7224 */ /* 0x000fe400078e0007 */
[----:B------:R-:W-:Y:S02]  /*ccb0*/  @!P2 IMAD.MOV R11, RZ, RZ, -R11 ;  /* 0x000000ffff0ba224 */ /* 0x000fe400078e0a0b */
[----:B------:R-:W-:Y:S02]  /*ccc0*/  IMAD.MOV R0, RZ, RZ, -R0 ;  /* 0x000000ffff007224 */ /* 0x000fe400078e0a00 */
[----:B------:R-:W-:Y:S01]  /*ccd0*/  @!P6 IMAD.MOV R10, RZ, RZ, -R10 ;  /* 0x000000ffff0ae224 */ /* 0x000fe200078e0a0a */
[----:B------:R-:W-:Y:S01]  /*cce0*/  STL [R1+0x430], R11 ;  /* 0x0004300b01007387 */ /* 0x000fe20000100800 */
[----:B------:R-:W-:-:S03]  /*ccf0*/  IMAD R2, R27, R0, R2 ;  /* 0x000000001b027224 */ /* 0x000fc600078e0202 */
[----:B------:R0:W-:Y:S01]  /*cd00*/  STL [R1+0x440], R10 ;  /* 0x0004400a01007387 */ /* 0x0001e20000100800 */
[----:B------:R-:W-:Y:S01]  /*cd10*/  IMAD.HI.U32 R9, R28, R6, RZ ;  /* 0x000000061c097227 */ /* 0x000fe200078e00ff */
[----:B------:R-:W-:-:S03]  /*cd20*/  ISETP.GT.U32.AND P1, PT, R27, R2, PT ;  /* 0x000000021b00720c */ /* 0x000fc60003f24070 */
[----:B------:R-:W-:-:S04]  /*cd30*/  IMAD.MOV R9, RZ, RZ, -R9 ;  /* 0x000000ffff097224 */ /* 0x000fc800078e0a09 */
[----:B------:R-:W-:-:S05]  /*cd40*/  IMAD R6, R27, R9, R6 ;  /* 0x000000091b067224 */ /* 0x000fca00078e0206 */
[----:B------:R-:W-:Y:S01]  /*cd50*/  ISETP.GT.U32.AND P5, PT, R27, R6, PT ;  /* 0x000000061b00720c */ /* 0x000fe20003fa4070 */
[----:B------:R-:W-:-:S05]  /*cd60*/  @!P1 IMAD.IADD R2, R2, 0x1, -R27 ;  /* 0x0000000102029824 */ /* 0x000fca00078e0a1b */
[----:B------:R-:W-:Y:S02]  /*cd70*/  ISETP.GT.U32.AND P1, PT, R27, R2, PT ;  /* 0x000000021b00720c */ /* 0x000fe40003f24070 */
[----:B------:R-:W-:Y:S02]  /*cd80*/  IABS R0, R14 ;  /* 0x0000000e00007213 */ /* 0x000fe40000000000 */
[----:B------:R-:W-:Y:S02]  /*cd90*/  ISETP.GE.AND P6, PT, R14, RZ, PT ;  /* 0x000000ff0e00720c */ /* 0x000fe40003fc6270 */
[----:B------:R-:W5:Y:S01]  /*cda0*/  LDL.LU R14, [R1+0x88] ;  /* 0x00008800010e7983 */ /* 0x000f620000300800 */
[----:B------:R-:W-:-:S06]  /*cdb0*/  @!P5 IMAD.IADD R6, R6, 0x1, -R27 ;  /* 0x000000010606d824 */ /* 0x000fcc00078e0a1b */
[----:B------:R-:W-:Y:S01]  /*cdc0*/  @!P1 IMAD.IADD R2, R2, 0x1, -R27 ;  /* 0x0000000102029824 */ /* 0x000fe200078e0a1b */
[----:B------:R-:W-:-:S03]  /*cdd0*/  ISETP.GT.U32.AND P5, PT, R27, R6, PT ;  /* 0x000000061b00720c */ /* 0x000fc60003fa4070 */
[----:B------:R-:W-:-:S04]  /*cde0*/  IMAD.MOV.U32 R9, RZ, RZ, R2 ;  /* 0x000000ffff097224 */ /* 0x000fc800078e0002 */
[----:B------:R-:W-:-:S05]  /*cdf0*/  @!P3 IMAD.MOV R9, RZ, RZ, -R9 ;  /* 0x000000ffff09b224 */ /* 0x000fca00078e0a09 */
[----:B------:R1:W-:Y:S01]  /*ce00*/  STL [R1+0x458], R9 ;  /* 0x0004580901007387 */ /* 0x0003e20000100800 */
[----:B------:R-:W-:Y:S01]  /*ce10*/  @!P5 IMAD.IADD R6, R6, 0x1, -R27 ;  /* 0x000000010606d824 */ /* 0x000fe200078e0a1b */
[----:B---3--:R-:W-:Y:S02]  /*ce20*/  IABS R3, R15 ;  /* 0x0000000f00037213 */ /* 0x008fe40000000000 */
[----:B------:R-:W-:Y:S02]  /*ce30*/  ISETP.GE.AND P5, PT, R15, RZ, PT ;  /* 0x000000ff0f00720c */ /* 0x000fe40003fa6270 */
[----:B------:R-:W3:Y:S01]  /*ce40*/  LDL.LU R15, [R1+0x8c] ;  /* 0x00008c00010f7983 */ /* 0x000ee20000300800 */
[----:B------:R-:W-:-:S03]  /*ce50*/  IMAD.HI.U32 R4, R28, R8, RZ ;  /* 0x000000081c047227 */ /* 0x000fc600078e00ff */
[----:B------:R-:W3:Y:S01]  /*ce60*/  LDL.LU R19, [R1+0x90] ;  /* 0x0000900001137983 */ /* 0x000ee20000300800 */
[----:B------:R-:W-:-:S04]  /*ce70*/  IMAD.MOV R4, RZ, RZ, -R4 ;  /* 0x000000ffff047224 */ /* 0x000fc800078e0a04 */
[----:B------:R-:W-:-:S05]  /*ce80*/  IMAD R8, R27, R4, R8 ;  /* 0x000000041b087224 */ /* 0x000fca00078e0208 */
[----:B------:R-:W-:Y:S01]  /*ce90*/  ISETP.GT.U32.AND P2, PT, R27, R8, PT ;  /* 0x000000081b00720c */ /* 0x000fe20003f44070 */
[----:B------:R-:W-:-:S12]  /*cea0*/  IMAD.HI.U32 R4, R28, R0, RZ ;  /* 0x000000001c047227 */ /* 0x000fd800078e00ff */
[----:B------:R-:W-:-:S05]  /*ceb0*/  @!P2 IMAD.IADD R8, R8, 0x1, -R27 ;  /* 0x000000010808a824 */ /* 0x000fca00078e0a1b */
[----:B------:R-:W-:Y:S01]  /*cec0*/  ISETP.GT.U32.AND P2, PT, R27, R8, PT ;  /* 0x000000081b00720c */ /* 0x000fe20003f44070 */
[----:B------:R-:W-:Y:S02]  /*ced0*/  IMAD.MOV R4, RZ, RZ, -R4 ;  /* 0x000000ffff047224 */ /* 0x000fe400078e0a04 */
[----:B------:R-:W-:-:S04]  /*cee0*/  IMAD.HI.U32 R5, R28, R3, RZ ;  /* 0x000000031c057227 */ /* 0x000fc800078e00ff */
[----:B0-----:R-:W-:Y:S02]  /*cef0*/  IMAD.MOV.U32 R10, RZ, RZ, R6 ;  /* 0x000000ffff0a7224 */ /* 0x001fe400078e0006 */
[----:B------:R-:W-:-:S04]  /*cf00*/  IMAD R0, R27, R4, R0 ;  /* 0x000000041b007224 */ /* 0x000fc800078e0200 */
[----:B------:R-:W-:Y:S02]  /*cf10*/  @!P2 IMAD.IADD R8, R8, 0x1, -R27 ;  /* 0x000000010808a824 */ /* 0x000fe400078e0a1b */
[----:B------:R-:W-:Y:S01]  /*cf20*/  IMAD.MOV R5, RZ, RZ, -R5 ;  /* 0x000000ffff057224 */ /* 0x000fe200078e0a05 */
[----:B----4-:R-:W-:Y:S01]  /*cf30*/  IABS R4, R21 ;  /* 0x0000001500047213 */ /* 0x010fe20000000000 */
[----:B-1----:R-:W-:Y:S02]  /*cf40*/  IMAD.MOV.U32 R9, RZ, RZ, R8 ;  /* 0x000000ffff097224 */ /* 0x002fe400078e0008 */
[----:B------:R-:W-:Y:S02]  /*cf50*/  @!P4 IMAD.MOV R10, RZ, RZ, -R10 ;  /* 0x000000ffff0ac224 */ /* 0x000fe400078e0a0a */
[----:B------:R-:W-:Y:S02]  /*cf60*/  IMAD R3, R27, R5, R3 ;  /* 0x000000051b037224 */ /* 0x000fe400078e0203 */
[----:B------:R-:W-:Y:S01]  /*cf70*/  IMAD.MOV.U32 R5, RZ, RZ, R4 ;  /* 0x000000ffff057224 */ /* 0x000fe200078e0004 */
[----:B------:R-:W-:Y:S01]  /*cf80*/  STL [R1+0x454], R10 ;  /* 0x0004540a01007387 */ /* 0x000fe20000100800 */
[----:B------:R-:W-:Y:S01]  /*cf90*/  @!P0 IMAD.MOV R9, RZ, RZ, -R9 ;  /* 0x000000ffff098224 */ /* 0x000fe200078e0a09 */
[----:B------:R-:W-:-:S02]  /*cfa0*/  ISETP.GE.AND P4, PT, R21, RZ, PT ;  /* 0x000000ff1500720c */ /* 0x000fc40003f86270 */
[C---:B------:R-:W-:Y:S02]  /*cfb0*/  ISETP.GT.U32.AND P1, PT, R27.reuse, R0, PT ;  /* 0x000000001b00720c */ /* 0x040fe40003f24070 */
[----:B------:R-:W-:-:S11]  /*cfc0*/  ISETP.GT.U32.AND P3, PT, R27, R3, PT ;  /* 0x000000031b00720c */ /* 0x000fd60003f64070 */
[--C-:B------:R-:W-:Y:S02]  /*cfd0*/  @!P1 IMAD.IADD R0, R0, 0x1, -R27.reuse ;  /* 0x0000000100009824 */ /* 0x100fe400078e0a1b */
[----:B------:R-:W-:-:S03]  /*cfe0*/  @!P3 IMAD.IADD R3, R3, 0x1, -R27 ;  /* 0x000000010303b824 */ /* 0x000fc600078e0a1b */
[C---:B------:R-:W-:Y:S02]  /*cff0*/  ISETP.GT.U32.AND P1, PT, R27.reuse, R0, PT ;  /* 0x000000001b00720c */ /* 0x040fe40003f24070 */
[----:B------:R-:W-:Y:S02]  /*d000*/  ISETP.GT.U32.AND P3, PT, R27, R3, PT ;  /* 0x000000031b00720c */ /* 0x000fe40003f64070 */
[----:B--2---:R-:W-:Y:S02]  /*d010*/  IABS R4, R29 ;  /* 0x0000001d00047213 */ /* 0x004fe40000000000 */
[----:B------:R-:W-:Y:S02]  /*d020*/  ISETP.GE.AND P0, PT, R29, RZ, PT ;  /* 0x000000ff1d00720c */ /* 0x000fe40003f06270 */
[----:B------:R-:W2:Y:S04]  /*d030*/  LDL.LU R29, [R1+0x94] ;  /* 0x00009400011d7983 */ /* 0x000ea80000300800 */
[----:B------:R0:W-:Y:S04]  /*d040*/  STL [R1+0x444], R9 ;  /* 0x0004440901007387 */ /* 0x0001e80000100800 */
[----:B------:R-:W4:Y:S01]  /*d050*/  LDL.LU R21, [R1+0x98] ;  /* 0x0000980001157983 */ /* 0x000f220000300800 */
[----:B-----5:R-:W-:Y:S01]  /*d060*/  IABS R2, R16 ;  /* 0x0000001000027213 */ /* 0x020fe20000000000 */
[----:B------:R-:W-:-:S02]  /*d070*/  @!P1 IMAD.IADD R0, R0, 0x1, -R27 ;  /* 0x0000000100009824 */ /* 0x000fc400078e0a1b */
[----:B------:R-:W-:Y:S02]  /*d080*/  @!P3 IMAD.IADD R3, R3, 0x1, -R27 ;  /* 0x000000010303b824 */ /* 0x000fe400078e0a1b */
[----:B0-----:R-:W-:Y:S02]  /*d090*/  IMAD.MOV.U32 R9, RZ, RZ, R0 ;  /* 0x000000ffff097224 */ /* 0x001fe400078e0000 */
[----:B------:R-:W-:-:S04]  /*d0a0*/  IMAD.HI.U32 R6, R28, R2, RZ ;  /* 0x000000021c067227 */ /* 0x000fc800078e00ff */
[----:B------:R-:W-:Y:S02]  /*d0b0*/  IMAD.MOV.U32 R8, RZ, RZ, R3 ;  /* 0x000000ffff087224 */ /* 0x000fe400078e0003 */
[----:B------:R-:W-:Y:S02]  /*d0c0*/  @!P6 IMAD.MOV R9, RZ, RZ, -R9 ;  /* 0x000000ffff09e224 */ /* 0x000fe400078e0a09 */
[----:B------:R-:W-:Y:S02]  /*d0d0*/  IMAD.MOV R6, RZ, RZ, -R6 ;  /* 0x000000ffff067224 */ /* 0x000fe400078e0a06 */
[----:B------:R-:W-:Y:S01]  /*d0e0*/  @!P5 IMAD.MOV R8, RZ, RZ, -R8 ;  /* 0x000000ffff08d224 */ /* 0x000fe200078e0a08 */
[----:B------:R-:W-:Y:S01]  /*d0f0*/  ISETP.GE.AND P1, PT, R16, RZ, PT ;  /* 0x000000ff1000720c */ /* 0x000fe20003f26270 */
[----:B------:R-:W-:Y:S01]  /*d100*/  IMAD R2, R27, R6, R2 ;  /* 0x000000061b027224 */ /* 0x000fe200078e0202 */
[----:B------:R-:W5:Y:S04]  /*d110*/  LDL.LU R16, [R1+0x9c] ;  /* 0x00009c0001107983 */ /* 0x000f680000300800 */
[----:B------:R0:W-:Y:S04]  /*d120*/  STL [R1+0x44c], R9 ;  /* 0x00044c0901007387 */ /* 0x0001e80000100800 */
[----:B------:R-:W-:Y:S01]  /*d130*/  STL [R1+0x450], R8 ;  /* 0x0004500801007387 */ /* 0x000fe20000100800 */
[----:B------:R-:W-:-:S04]  /*d140*/  IMAD.HI.U32 R7, R28, R5, RZ ;  /* 0x000000051c077227 */ /* 0x000fc800078e00ff */
[----:B------:R-:W-:-:S04]  /*d150*/  IMAD.MOV R7, RZ, RZ, -R7 ;  /* 0x000000ffff077224 */ /* 0x000fc800078e0a07 */
[----:B------:R-:W-:-:S05]  /*d160*/  IMAD R5, R27, R7, R5 ;  /* 0x000000071b057224 */ /* 0x000fca00078e0205 */
[----:B------:R-:W-:Y:S02]  /*d170*/  ISETP.GT.U32.AND P2, PT, R27, R5, PT ;  /* 0x000000051b00720c */ /* 0x000fe40003f44070 */
[----:B------:R-:W-:Y:S02]  /*d180*/  IABS R6, R14 ;  /* 0x0000000e00067213 */ /* 0x000fe40000000000 */
[----:B------:R-:W-:Y:S02]  /*d190*/  ISETP.GE.AND P6, PT, R14, RZ, PT ;  /* 0x000000ff0e00720c */ /* 0x000fe40003fc6270 */
[----:B------:R-:W5:Y:S07]  /*d1a0*/  LDL.LU R14, [R1+0xe0] ;  /* 0x0000e000010e7983 */ /* 0x000f6e0000300800 */
[----:B------:R-:W-:-:S05]  /*d1b0*/  @!P2 IMAD.IADD R5, R5, 0x1, -R27 ;  /* 0x000000010505a824 */ /* 0x000fca00078e0a1b */
[----:B------:R-:W-:-:S13]  /*d1c0*/  ISETP.GT.U32.AND P2, PT, R27, R5, PT ;  /* 0x000000051b00720c */ /* 0x000fda0003f44070 */
[----:B------:R-:W-:Y:S01]  /*d1d0*/  @!P2 IMAD.IADD R5, R5, 0x1, -R27 ;  /* 0x000000010505a824 */ /* 0x000fe200078e0a1b */
[----:B---3--:R-:W-:Y:S02]  /*d1e0*/  IABS R10, R15 ;  /* 0x0000000f000a7213 */ /* 0x008fe40000000000 */
[----:B------:R-:W-:Y:S02]  /*d1f0*/  ISETP.GE.AND P2, PT, R15, RZ, PT ;  /* 0x000000ff0f00720c */ /* 0x000fe40003f46270 */
[----:B------:R-:W3:Y:S01]  /*d200*/  LDL.LU R15, [R1+0xe4] ;  /* 0x0000e400010f7983 */ /* 0x000ee20000300800 */
[----:B------:R-:W-:-:S04]  /*d210*/  IMAD.HI.U32 R7, R28, R4, RZ ;  /* 0x000000041c077227 */ /* 0x000fc800078e00ff */
[----:B------:R-:W-:Y:S01]  /*d220*/  IMAD.MOV R7, RZ, RZ, -R7 ;  /* 0x000000ffff077224 */ /* 0x000fe200078e0a07 */
[----:B------:R-:W-:-:S03]  /*d230*/  ISETP.GT.U32.AND P5, PT, R27, R2, PT ;  /* 0x000000021b00720c */ /* 0x000fc60003fa4070 */
[----:B------:R-:W-:Y:S02]  /*d240*/  IMAD R4, R27, R7, R4 ;  /* 0x000000071b047224 */ /* 0x000fe400078e0204 */
[----:B------:R-:W-:-:S03]  /*d250*/  IMAD.MOV.U32 R0, RZ, RZ, R6 ;  /* 0x000000ffff007224 */ /* 0x000fc600078e0006 */
[----:B------:R-:W-:Y:S01]  /*d260*/  ISETP.GT.U32.AND P3, PT, R27, R4, PT ;  /* 0x000000041b00720c */ /* 0x000fe20003f64070 */
[----:B------:R-:W-:Y:S01]  /*d270*/  IMAD.HI.U32 R3, R28, R0, RZ ;  /* 0x000000001c037227 */ /* 0x000fe200078e00ff */
[----:B0-----:R-:W-:-:S03]  /*d280*/  IABS R9, R19 ;  /* 0x0000001300097213 */ /* 0x001fc60000000000 */
[----:B------:R-:W-:Y:S02]  /*d290*/  IMAD.MOV R3, RZ, RZ, -R3 ;  /* 0x000000ffff037224 */ /* 0x000fe400078e0a03 */
[----:B------:R-:W-:Y:S02]  /*d2a0*/  @!P5 IMAD.IADD R2, R2, 0x1, -R27 ;  /* 0x000000010202d824 */ /* 0x000fe400078e0a1b */
[C---:B------:R-:W-:Y:S02]  /*d2b0*/  IMAD R0, R27.reuse, R3, R0 ;  /* 0x000000031b007224 */ /* 0x040fe400078e0200 */
[----:B------:R-:W-:Y:S01]  /*d2c0*/  IMAD.HI.U32 R3, R28, R9, RZ ;  /* 0x000000091c037227 */ /* 0x000fe200078e00ff */
[----:B------:R-:W-:-:S03]  /*d2d0*/  ISETP.GT.U32.AND P5, PT, R27, R2, PT ;  /* 0x000000021b00720c */ /* 0x000fc60003fa4070 */
[----:B------:R-:W-:Y:S02]  /*d2e0*/  @!P3 IMAD.IADD R4, R4, 0x1, -R27 ;  /* 0x000000010404b824 */ /* 0x000fe400078e0a1b */
[----:B------:R-:W-:Y:S01]  /*d2f0*/  @!P4 IMAD.MOV R5, RZ, RZ, -R5 ;  /* 0x000000ffff05c224 */ /* 0x000fe200078e0a05 */
[C---:B------:R-:W-:Y:S01]  /*d300*/  ISETP.GT.U32.AND P4, PT, R27.reuse, R0, PT ;  /* 0x000000001b00720c */ /* 0x040fe20003f84070 */
[----:B------:R-:W-:Y:S01]  /*d310*/  IMAD.HI.U32 R6, R28, R10, RZ ;  /* 0x0000000a1c067227 */ /* 0x000fe200078e00ff */
[----:B------:R-:W-:-:S03]  /*d320*/  ISETP.GT.U32.AND P3, PT, R27, R4, PT ;  /* 0x000000041b00720c */ /* 0x000fc60003f64070 */
[----:B------:R-:W-:Y:S02]  /*d330*/  IMAD.MOV R3, RZ, RZ, -R3 ;  /* 0x000000ffff037224 */ /* 0x000fe400078e0a03 */
[----:B------:R-:W-:Y:S02]  /*d340*/  IMAD.MOV R6, RZ, RZ, -R6 ;  /* 0x000000ffff067224 */ /* 0x000fe400078e0a06 */
[C---:B------:R-:W-:Y:S02]  /*d350*/  IMAD R9, R27.reuse, R3, R9 ;  /* 0x000000031b097224 */ /* 0x040fe400078e0209 */
[C---:B------:R-:W-:Y:S02]  /*d360*/  IMAD R10, R27.reuse, R6, R10 ;  /* 0x000000061b0a7224 */ /* 0x040fe400078e020a */
[--C-:B------:R-:W-:Y:S01]  /*d370*/  @!P5 IMAD.IADD R2, R2, 0x1, -R27.reuse ;  /* 0x000000010202d824 */ /* 0x100fe200078e0a1b */
[----:B------:R-:W-:Y:S01]  /*d380*/  ISETP.GT.U32.AND P5, PT, R27, R9, PT ;  /* 0x000000091b00720c */ /* 0x000fe20003fa4070 */
[----:B------:R-:W-:-:S02]  /*d390*/  @!P4 IMAD.IADD R0, R0, 0x1, -R27 ;  /* 0x000000010000c824 */ /* 0x000fc400078e0a1b */
[----:B------:R-:W-:Y:S01]  /*d3a0*/  @!P3 IMAD.IADD R4, R4, 0x1, -R27 ;  /* 0x000000010404b824 */ /* 0x000fe200078e0a1b */
[C---:B------:R-:W-:Y:S02]  /*d3b0*/  ISETP.GT.U32.AND P3, PT, R27.reuse, R10, PT ;  /* 0x0000000a1b00720c */ /* 0x040fe40003f64070 */
[----:B------:R-:W-:Y:S01]  /*d3c0*/  ISETP.GT.U32.AND P4, PT, R27, R0, PT ;  /* 0x000000001b00720c */ /* 0x000fe20003f84070 */
[----:B------:R0:W-:Y:S01]  /*d3d0*/  STL [R1+0x448], R5 ;  /* 0x0004480501007387 */ /* 0x0001e20000100800 */
[----:B------:R-:W-:-:S05]  /*d3e0*/  @!P1 IMAD.MOV R2, RZ, RZ, -R2 ;  /* 0x000000ffff029224 */ /* 0x000fca00078e0a02 */
[----:B------:R-:W-:Y:S02]  /*d3f0*/  @!P5 IMAD.IADD R9, R9, 0x1, -R27 ;  /* 0x000000010909d824 */ /* 0x000fe400078e0a1b */
[----:B0-----:R-:W-:-:S04]  /*d400*/  IMAD.MOV.U32 R5, RZ, RZ, R4 ;  /* 0x000000ffff057224 */ /* 0x001fc800078e0004 */
[----:B------:R-:W-:Y:S01]  /*d410*/  @!P0 IMAD.MOV R5, RZ, RZ, -R5 ;  /* 0x000000ffff058224 */ /* 0x000fe200078e0a05 */
[----:B------:R-:W-:Y:S01]  /*d420*/  ISETP.GT.U32.AND P1, PT, R27, R9, PT ;  /* 0x000000091b00720c */ /* 0x000fe20003f24070 */
[--C-:B------:R-:W-:Y:S02]  /*d430*/  @!P3 IMAD.IADD R10, R10, 0x1, -R27.reuse ;  /* 0x000000010a0ab824 */ /* 0x100fe400078e0a1b */
[----:B------:R-:W-:Y:S01]  /*d440*/  @!P4 IMAD.IADD R0, R0, 0x1, -R27 ;  /* 0x000000010000c824 */ /* 0x000fe200078e0a1b */
[----:B------:R0:W-:Y:S03]  /*d450*/  STL [R1+0x43c], R5 ;  /* 0x00043c0501007387 */ /* 0x0001e60000100800 */
[----:B------:R-:W-:Y:S01]  /*d460*/  IMAD.MOV.U32 R11, RZ, RZ, R0 ;  /* 0x000000ffff0b7224 */ /* 0x000fe200078e0000 */
[----:B------:R-:W-:-:S03]  /*d470*/  ISETP.GE.AND P0, PT, R19, RZ, PT ;  /* 0x000000ff1300720c */ /* 0x000fc60003f06270 */
[----:B------:R-:W-:Y:S02]  /*d480*/  @!P6 IMAD.MOV R11, RZ, RZ, -R11 ;  /* 0x000000ffff0be224 */ /* 0x000fe400078e0a0b */
[----:B------:R-:W-:Y:S01]  /*d490*/  @!P1 IMAD.IADD R9, R9, 0x1, -R27 ;  /* 0x0000000109099824 */ /* 0x000fe200078e0a1b */
[----:B------:R-:W-:Y:S02]  /*d4a0*/  ISETP.GT.U32.AND P5, PT, R27, R10, PT ;  /* 0x0000000a1b00720c */ /* 0x000fe40003fa4070 */
[----:B--2---:R-:W-:Y:S02]  /*d4b0*/  IABS R8, R29 ;  /* 0x0000001d00087213 */ /* 0x004fe40000000000 */
[----:B------:R-:W-:Y:S02]  /*d4c0*/  ISETP.GE.AND P3, PT, R29, RZ, PT ;  /* 0x000000ff1d00720c */ /* 0x000fe40003f66270 */
[----:B------:R-:W2:Y:S04]  /*d4d0*/  LDL.LU R29, [R1+0xe8] ;  /* 0x0000e800011d7983 */ /* 0x000ea80000300800 */
[----:B------:R-:W2:Y:S01]  /*d4e0*/  LDL.LU R22, [R1+0xec] ;  /* 0x0000ec0001167983 */ /* 0x000ea20000300800 */
[----:B----4-:R-:W-:-:S03]  /*d4f0*/  IABS R7, R21 ;  /* 0x0000001500077213 */ /* 0x010fc60000000000 */
[----:B------:R1:W-:Y:S01]  /*d500*/  STL [R1+0x438], R2 ;  /* 0x0004380201007387 */ /* 0x0003e20000100800 */
[----:B------:R-:W-:-:S03]  /*d510*/  ISETP.GE.AND P1, PT, R21, RZ, PT ;  /* 0x000000ff1500720c */ /* 0x000fc60003f26270 */
[----:B------:R-:W4:Y:S04]  /*d520*/  LDL.LU R19, [R1+0xf0] ;  /* 0x0000f00001137983 */ /* 0x000f280000300800 */
[----:B------:R2:W-:Y:S04]  /*d530*/  STL [R1+0x434], R11 ;  /* 0x0004340b01007387 */ /* 0x0005e80000100800 */
[----:B------:R-:W4:Y:S01]  /*d540*/  LDL.LU R21, [R1+0xf4] ;  /* 0x0000f40001157983 */ /* 0x000f220000300800 */
[----:B------:R-:W-:-:S04]  /*d550*/  IMAD.HI.U32 R6, R28, R8, RZ ;  /* 0x000000081c067227 */ /* 0x000fc800078e00ff */
[----:B------:R-:W-:-:S04]  /*d560*/  IMAD.MOV R6, RZ, RZ, -R6 ;  /* 0x000000ffff067224 */ /* 0x000fc800078e0a06 */
[----:B------:R-:W-:-:S05]  /*d570*/  IMAD R8, R27, R6, R8 ;  /* 0x000000061b087224 */ /* 0x000fca00078e0208 */
[----:B------:R-:W-:Y:S01]  /*d580*/  ISETP.GT.U32.AND P4, PT, R27, R8, PT ;  /* 0x000000081b00720c */ /* 0x000fe20003f84070 */
[----:B------:R-:W-:-:S04]  /*d590*/  @!P5 IMAD.IADD R10, R10, 0x1, -R27 ;  /* 0x000000010a0ad824 */ /* 0x000fc800078e0a1b */
[----:B------:R-:W-:Y:S02]  /*d5a0*/  @!P2 IMAD.MOV R10, RZ, RZ, -R10 ;  /* 0x000000ffff0aa224 */ /* 0x000fe400078e0a0a */
[----:B------:R-:W-:Y:S01]  /*d5b0*/  @!P0 IMAD.MOV R9, RZ, RZ, -R9 ;  /* 0x000000ffff098224 */ /* 0x000fe200078e0a09 */
[----:B-----5:R-:W-:Y:S02]  /*d5c0*/  IABS R3, R16 ;  /* 0x0000001000037213 */ /* 0x020fe40000000000 */
[----:B------:R-:W-:Y:S03]  /*d5d0*/  STL [R1+0x424], R10 ;  /* 0x0004240a01007387 */ /* 0x000fe60000100800 */
[----:B------:R-:W-:Y:S01]  /*d5e0*/  @!P4 IMAD.IADD R8, R8, 0x1, -R27 ;  /* 0x000000010808c824 */ /* 0x000fe200078e0a1b */
[----:B------:R-:W-:Y:S02]  /*d5f0*/  ISETP.GE.AND P4, PT, R16, RZ, PT ;  /* 0x000000ff1000720c */ /* 0x000fe40003f86270 */
[----:B------:R-:W5:Y:S01]  /*d600*/  LDL.LU R16, [R1+0x100] ;  /* 0x0001000001107983 */ /* 0x000f620000300800 */
[----:B------:R-:W-:-:S03]  /*d610*/  IMAD.HI.U32 R4, R28, R7, RZ ;  /* 0x000000071c047227 */ /* 0x000fc600078e00ff */
[----:B------:R4:W-:Y:S01]  /*d620*/  STL [R1+0x42c], R9 ;  /* 0x00042c0901007387 */ /* 0x0009e20000100800 */
[----:B0-----:R-:W-:-:S04]  /*d630*/  IMAD.HI.U32 R5, R28, R3, RZ ;  /* 0x000000031c057227 */ /* 0x001fc800078e00ff */
[----:B------:R-:W-:Y:S02]  /*d640*/  IMAD.MOV R4, RZ, RZ, -R4 ;  /* 0x000000ffff047224 */ /* 0x000fe400078e0a04 */
[----:B------:R-:W-:Y:S02]  /*d650*/  IMAD.MOV R5, RZ, RZ, -R5 ;  /* 0x000000ffff057224 */ /* 0x000fe400078e0a05 */
[C---:B------:R-:W-:Y:S02]  /*d660*/  IMAD R7, R27.reuse, R4, R7 ;  /* 0x000000041b077224 */ /* 0x040fe400078e0207 */
[C---:B------:R-:W-:Y:S01]  /*d670*/  IMAD R3, R27.reuse, R5, R3 ;  /* 0x000000051b037224 */ /* 0x040fe200078e0203 */
[----:B-1----:R-:W-:Y:S02]  /*d680*/  IABS R2, R14 ;  /* 0x0000000e00027213 */ /* 0x002fe40000000000 */
[----:B------:R-:W-:Y:S02]  /*d690*/  ISETP.GE.AND P0, PT, R14, RZ, PT ;  /* 0x000000ff0e00720c */ /* 0x000fe40003f06270 */
[----:B------:R-:W5:Y:S01]  /*d6a0*/  LDL.LU R14, [R1+0x104] ;  /* 0x00010400010e7983 */ /* 0x000f620000300800 */
[----:B------:R-:W-:-:S02]  /*d6b0*/  ISETP.GT.U32.AND P6, PT, R27, R7, PT ;  /* 0x000000071b00720c */ /* 0x000fc40003fc4070 */
[----:B------:R-:W-:-:S11]  /*d6c0*/  ISETP.GT.U32.AND P5, PT, R27, R3, PT ;  /* 0x000000031b00720c */ /* 0x000fd60003fa4070 */
[--C-:B------:R-:W-:Y:S01]  /*d6d0*/  @!P6 IMAD.IADD R7, R7, 0x1, -R27.reuse ;  /* 0x000000010707e824 */ /* 0x100fe200078e0a1b */
[----:B------:R-:W-:Y:S01]  /*d6e0*/  ISETP.GT.U32.AND P6, PT, R27, R8, PT ;  /* 0x000000081b00720c */ /* 0x000fe20003fc4070 */
[----:B------:R-:W-:-:S05]  /*d6f0*/  @!P5 IMAD.IADD R3, R3, 0x1, -R27 ;  /* 0x000000010303d824 */ /* 0x000fca00078e0a1b */
[----:B------:R-:W-:-:S07]  /*d700*/  ISETP.GT.U32.AND P2, PT, R27, R3, PT ;  /* 0x000000031b00720c */ /* 0x000fce0003f44070 */
[----:B------:R-:W-:-:S04]  /*d710*/  @!P6 IMAD.IADD R8, R8, 0x1, -R27 ;  /* 0x000000010808e824 */ /* 0x000fc800078e0a1b */
[----:B------:R-:W-:Y:S02]  /*d720*/  @!P3 IMAD.MOV R8, RZ, RZ, -R8 ;  /* 0x000000ffff08b224 */ /* 0x000fe400078e0a08 */
[----:B------:R-:W-:-:S03]  /*d730*/  @!P2 IMAD.IADD R3, R3, 0x1, -R27 ;  /* 0x000000010303a824 */ /* 0x000fc600078e0a1b */
[----:B------:R5:W-:Y:S01]  /*d740*/  STL [R1+0x428], R8 ;  /* 0x0004280801007387 */ /* 0x000be20000100800 */
[----:B---3--:R-:W-:Y:S02]  /*d750*/  IABS R6, R15 ;  /* 0x0000000f00067213 */ /* 0x008fe40000000000 */
[----:B------:R-:W-:Y:S02]  /*d760*/  ISETP.GE.AND P2, PT, R15, RZ, PT ;  /* 0x000000ff0f00720c */ /* 0x000fe40003f46270 */
[----:B------:R-:W3:Y:S01]  /*d770*/  LDL.LU R15, [R1+0x108] ;  /* 0x00010800010f7983 */ /* 0x000ee20000300800 */
[----:B------:R-:W-:Y:S01]  /*d780*/  IMAD.MOV.U32 R0, RZ, RZ, R2 ;  /* 0x000000ffff007224 */ /* 0x000fe200078e0002 */
[----:B------:R-:W-:Y:S01]  /*d790*/  ISETP.GT.U32.AND P5, PT, R27, R7, PT ;  /* 0x000000071b00720c */ /* 0x000fe20003fa4070 */
[----:B------:R-:W-:-:S04]  /*d7a0*/  IMAD.HI.U32 R2, R28, R6, RZ ;  /* 0x000000061c027227 */ /* 0x000fc800078e00ff */
[----:B------:R-:W-:-:S04]  /*d7b0*/  IMAD.HI.U32 R5, R28, R0, RZ ;  /* 0x000000001c057227 */ /* 0x000fc800078e00ff */
[----:B------:R-:W-:Y:S02]  /*d7c0*/  IMAD.MOV R5, RZ, RZ, -R5 ;  /* 0x000000ffff057224 */ /* 0x000fe400078e0a05 */
[----:B------:R-:W-:Y:S02]  /*d7d0*/  IMAD.MOV R2, RZ, RZ, -R2 ;  /* 0x000000ffff027224 */ /* 0x000fe400078e0a02 */
[C---:B------:R-:W-:Y:S02]  /*d7e0*/  IMAD R0, R27.reuse, R5, R0 ;  /* 0x000000051b007224 */ /* 0x040fe400078e0200 */
[----:B------:R-:W-:Y:S02]  /*d7f0*/  IMAD R6, R27, R2, R6 ;  /* 0x000000021b067224 */ /* 0x000fe400078e0206 */
[----:B------:R-:W-:Y:S01]  /*d800*/  @!P5 IMAD.IADD R7, R7, 0x1, -R27 ;  /* 0x000000010707d824 */ /* 0x000fe200078e0a1b */
[C---:B------:R-:W-:Y:S02]  /*d810*/  ISETP.GT.U32.AND P6, PT, R27.reuse, R0, PT ;  /* 0x000000001b00720c */ /* 0x040fe40003fc4070 */
[----:B------:R-:W-:Y:S01]  /*d820*/  ISETP.GT.U32.AND P5, PT, R27, R6, PT ;  /* 0x000000061b00720c */ /* 0x000fe20003fa4070 */
[----:B------:R-:W-:-:S04]  /*d830*/  IMAD.MOV.U32 R12, RZ, RZ, R7 ;  /* 0x000000ffff0c7224 */ /* 0x000fc800078e0007 */
[----:B------:R-:W-:-:S06]  /*d840*/  @!P1 IMAD.MOV R12, RZ, RZ, -R12 ;  /* 0x000000ffff0c9224 */ /* 0x000fcc00078e0a0c */
[--C-:B------:R-:W-:Y:S02]  /*d850*/  @!P6 IMAD.IADD R0, R0, 0x1, -R27.reuse ;  /* 0x000000010000e824 */ /* 0x100fe400078e0a1b */
[----:B------:R-:W-:-:S03]  /*d860*/  @!P5 IMAD.IADD R6, R6, 0x1, -R27 ;  /* 0x000000010606d824 */ /* 0x000fc600078e0a1b */
[C---:B------:R-:W-:Y:S02]  /*d870*/  ISETP.GT.U32.AND P5, PT, R27.reuse, R0, PT ;  /* 0x000000001b00720c */ /* 0x040fe40003fa4070 */
[----:B------:R-:W-:Y:S01]  /*d880*/  ISETP.GT.U32.AND P1, PT, R27, R6, PT ;  /* 0x000000061b00720c */ /* 0x000fe20003f24070 */
[----:B------:R-:W-:-:S10]  /*d890*/  @!P4 IMAD.MOV R3, RZ, RZ, -R3 ;  /* 0x000000ffff03c224 */ /* 0x000fd400078e0a03 */
[--C-:B------:R-:W-:Y:S02]  /*d8a0*/  @!P5 IMAD.IADD R0, R0, 0x1, -R27.reuse ;  /* 0x000000010000d824 */ /* 0x100fe400078e0a1b */
[----:B------:R-:W-:Y:S01]  /*d8b0*/  @!P1 IMAD.IADD R6, R6, 0x1, -R27 ;  /* 0x0000000106069824 */ /* 0x000fe200078e0a1b */
[----:B--2---:R-:W-:Y:S02]  /*d8c0*/  IABS R4, R29 ;  /* 0x0000001d00047213 */ /* 0x004fe40000000000 */
[----:B------:R-:W-:-:S03]  /*d8d0*/  IABS R5, R22 ;  /* 0x0000001600057213 */ /* 0x000fc60000000000 */
[----:B------:R-:W-:-:S04]  /*d8e0*/  IMAD.HI.U32 R2, R28, R4, RZ ;  /* 0x000000041c027227 */ /* 0x000fc800078e00ff */
[----:B------:R-:W-:Y:S02]  /*d8f0*/  IMAD.MOV R2, RZ, RZ, -R2 ;  /* 0x000000ffff027224 */ /* 0x000fe400078e0a02 */
[----:B------:R-:W-:Y:S01]  /*d900*/  IMAD.HI.U32 R11, R28, R5, RZ ;  /* 0x000000051c0b7227 */ /* 0x000fe200078e00ff */
[----:B----4-:R-:W-:-:S03]  /*d910*/  IABS R9, R19 ;  /* 0x0000001300097213 */ /* 0x010fc60000000000 */
[----:B------:R-:W-:Y:S02]  /*d920*/  IMAD R4, R27, R2, R4 ;  /* 0x000000021b047224 */ /* 0x000fe400078e0204 */
[----:B------:R-:W-:Y:S01]  /*d930*/  IMAD.MOV R11, RZ, RZ, -R11 ;  /* 0x000000ffff0b7224 */ /* 0x000fe200078e0a0b */
[----:B------:R-:W-:Y:S02]  /*d940*/  ISETP.GE.AND P3, PT, R29, RZ, PT ;  /* 0x000000ff1d00720c */ /* 0x000fe40003f66270 */
[----:B------:R-:W-:Y:S01]  /*d950*/  IABS R2, R21 ;  /* 0x0000001500027213 */ /* 0x000fe20000000000 */
[----:B------:R-:W2:Y:S01]  /*d960*/  LDL.LU R29, [R1+0x10c] ;  /* 0x00010c00011d7983 */ /* 0x000ea20000300800 */
[----:B------:R-:W-:-:S03]  /*d970*/  IMAD R5, R27, R11, R5 ;  /* 0x0000000b1b057224 */ /* 0x000fc600078e0205 */
[----:B------:R-:W4:Y:S01]  /*d980*/  LDL.LU R23, [R1+0x120] ;  /* 0x0001200001177983 */ /* 0x000f220000300800 */
[----:B------:R-:W-:Y:S02]  /*d990*/  IMAD.MOV.U32 R11, RZ, RZ, R2 ;  /* 0x000000ffff0b7224 */ /* 0x000fe400078e0002 */
[----:B------:R-:W-:-:S04]  /*d9a0*/  IMAD.HI.U32 R10, R28, R9, RZ ;  /* 0x000000091c0a7227 */ /* 0x000fc800078e00ff */
[----:B------:R-:W-:-:S04]  /*d9b0*/  IMAD.HI.U32 R7, R28, R11, RZ ;  /* 0x0000000b1c077227 */ /* 0x000fc800078e00ff */
[----:B------:R-:W-:Y:S02]  /*d9c0*/  IMAD.MOV R10, RZ, RZ, -R10 ;  /* 0x000000ffff0a7224 */ /* 0x000fe400078e0a0a */
[----:B------:R-:W-:Y:S02]  /*d9d0*/  IMAD.MOV R7, RZ, RZ, -R7 ;  /* 0x000000ffff077224 */ /* 0x000fe400078e0a07 */
[C---:B------:R-:W-:Y:S02]  /*d9e0*/  IMAD R2, R27.reuse, R10, R9 ;  /* 0x0000000a1b027224 */ /* 0x040fe400078e0209 */
[----:B------:R-:W-:Y:S01]  /*d9f0*/  IMAD.MOV.U32 R9, RZ, RZ, R0 ;  /* 0x000000ffff097224 */ /* 0x000fe200078e0000 */
[C---:B------:R-:W-:Y:S01]  /*da00*/  ISETP.GT.U32.AND P6, PT, R27.reuse, R4, PT ;  /* 0x000000041b00720c */ /* 0x040fe20003fc4070 */
[C---:B------:R-:W-:Y:S02]  /*da10*/  IMAD R0, R27.reuse, R7, R11 ;  /* 0x000000071b007224 */ /* 0x040fe400078e020b */
[----:B------:R-:W-:Y:S01]  /*da20*/  IMAD.MOV.U32 R7, RZ, RZ, R6 ;  /* 0x000000ffff077224 */ /* 0x000fe200078e0006 */
[----:B------:R-:W-:Y:S01]  /*da30*/  ISETP.GT.U32.AND P5, PT, R27, R5, PT ;  /* 0x000000051b00720c */ /* 0x000fe20003fa4070 */
[----:B------:R-:W-:-:S02]  /*da40*/  @!P0 IMAD.MOV R9, RZ, RZ, -R9 ;  /* 0x000000ffff098224 */ /* 0x000fc400078e0a09 */
[----:B------:R-:W-:Y:S01]  /*da50*/  @!P2 IMAD.MOV R7, RZ, RZ, -R7 ;  /* 0x000000ffff07a224 */ /* 0x000fe200078e0a07 */
[----:B------:R-:W-:Y:S01]  /*da60*/  STL [R1+0x420], R12 ;  /* 0x0004200c01007387 */ /* 0x000fe20000100800 */
[----:B------:R-:W-:-:S03]  /*da70*/  ISETP.GE.AND P1, PT, R19, RZ, PT ;  /* 0x000000ff1300720c */ /* 0x000fc60003f26270 */
[----:B------:R0:W-:Y:S04]  /*da80*/  STL [R1+0x41c], R3 ;  /* 0x00041c0301007387 */ /* 0x0001e80000100800 */
[----:B------:R-:W-:Y:S04]  /*da90*/  STL [R1+0x418], R9 ;  /* 0x0004180901007387 */ /* 0x000fe80000100800 */
[----:B------:R1:W-:Y:S01]  /*daa0*/  STL [R1+0x414], R7 ;  /* 0x0004140701007387 */ /* 0x0003e20000100800 */
[----:B------:R-:W-:-:S03]  /*dab0*/  @!P6 IMAD.IADD R4, R4, 0x1, -R27 ;  /* 0x000000010404e824 */ /* 0x000fc600078e0a1b */
[----:B------:R-:W4:Y:S01]  /*dac0*/  LDL.LU R19, [R1+0x124] ;  /* 0x0001240001137983 */ /* 0x000f220000300800 */
[----:B------:R-:W-:Y:S01]  /*dad0*/  @!P5 IMAD.IADD R5, R5, 0x1, -R27 ;  /* 0x000000010505d824 */ /* 0x000fe200078e0a1b */
[----:B------:R-:W-:Y:S02]  /*dae0*/  ISETP.GT.U32.AND P6, PT, R27, R4, PT ;  /* 0x000000041b00720c */ /* 0x000fe40003fc4070 */
[----:B------:R-:W-:Y:S02]  /*daf0*/  ISETP.GE.AND P5, PT, R21, RZ, PT ;  /* 0x000000ff1500720c */ /* 0x000fe40003fa6270 */
[----:B------:R-:W4:Y:S01]  /*db00*/  LDL.LU R21, [R1+0x168] ;  /* 0x0001680001157983 */ /* 0x000f220000300800 */
[----:B------:R-:W-:-:S08]  /*db10*/  ISETP.GT.U32.AND P0, PT, R27, R2, PT ;  /* 0x000000021b00720c */ /* 0x000fd00003f04070 */
[----:B------:R-:W-:Y:S01]  /*db20*/  @!P6 IMAD.IADD R4, R4, 0x1, -R27 ;  /* 0x000000010404e824 */ /* 0x000fe200078e0a1b */
[----:B------:R-:W-:-:S04]  /*db30*/  ISETP.GT.U32.AND P6, PT, R27, R0, PT ;  /* 0x000000001b00720c */ /* 0x000fc80003fc4070 */
[----:B------:R-:W-:Y:S01]  /*db40*/  @!P0 IMAD.IADD R2, R2, 0x1, -R27 ;  /* 0x0000000102028824 */ /* 0x000fe200078e0a1b */
[----:B------:R-:W-:Y:S02]  /*db50*/  ISETP.GT.U32.AND P0, PT, R27, R5, PT ;  /* 0x000000051b00720c */ /* 0x000fe40003f04070 */
[----:B------:R-:W-:-:S06]  /*db60*/  ISETP.GE.AND P4, PT, R22, RZ, PT ;  /* 0x000000ff1600720c */ /* 0x000fcc0003f86270 */
[----:B------:R-:W-:Y:S01]  /*db70*/  @!P6 IMAD.IADD R0, R0, 0x1, -R27 ;  /* 0x000000010000e824 */ /* 0x000fe200078e0a1b */
[----:B------:R-:W-:-:S04]  /*db80*/  ISETP.GT.U32.AND P6, PT, R27, R2, PT ;  /* 0x000000021b00720c */ /* 0x000fc80003fc4070 */
[----:B------:R-:W-:Y:S01]  /*db90*/  ISETP.GT.U32.AND P2, PT, R27, R0, PT ;  /* 0x000000001b00720c */ /* 0x000fe20003f44070 */
[----:B------:R-:W-:Y:S02]  /*dba0*/  @!P0 IMAD.IADD R5, R5, 0x1, -R27 ;  /* 0x0000000105058824 */ /* 0x000fe400078e0a1b */
[----:B------:R-:W-:Y:S02]  /*dbb0*/  @!P3 IMAD.MOV R4, RZ, RZ, -R4 ;  /* 0x000000ffff04b224 */ /* 0x000fe400078e0a04 */
[----:B------:R-:W-:-:S04]  /*dbc0*/  @!P4 IMAD.MOV R5, RZ, RZ, -R5 ;  /* 0x000000ffff05c224 */ /* 0x000fc800078e0a05 */
[--C-:B------:R-:W-:Y:S01]  /*dbd0*/  @!P6 IMAD.IADD R2, R2, 0x1, -R27.reuse ;  /* 0x000000010202e824 */ /* 0x100fe200078e0a1b */
[----:B-----5:R-:W-:Y:S01]  /*dbe0*/  IABS R8, R16 ;  /* 0x0000001000087213 */ /* 0x020fe20000000000 */
[----:B------:R5:W-:Y:S02]  /*dbf0*/  STL [R1+0x410], R4 ;  /* 0x0004100401007387 */ /* 0x000be40000100800 */
[----:B------:R-:W-:Y:S01]  /*dc00*/  @!P1 IMAD.MOV R2, RZ, RZ, -R2 ;  /* 0x000000ffff029224 */ /* 0x000fe200078e0a02 */
[----:B------:R-:W-:Y:S01]  /*dc10*/  ISETP.GE.AND P0, PT, R16, RZ, PT ;  /* 0x000000ff1000720c */ /* 0x000fe20003f06270 */
[----:B------:R-:W-:Y:S01]  /*dc20*/  @!P2 IMAD.IADD R0, R0, 0x1, -R27 ;  /* 0x000000010000a824 */ /* 0x000fe200078e0a1b */
[----:B------:R-:W5:Y:S01]  /*dc30*/  LDL.LU R16, [R1+0x16c] ;  /* 0x00016c0001107983 */ /* 0x000f620000300800 */
[----:B------:R-:W-:Y:S02]  /*dc40*/  IABS R11, R14 ;  /* 0x0000000e000b7213 */ /* 0x000fe40000000000 */
[----:B------:R-:W-:Y:S01]  /*dc50*/  ISETP.GE.AND P2, PT, R14, RZ, PT ;  /* 0x000000ff0e00720c */ /* 0x000fe20003f46270 */
[----:B------:R-:W-:Y:S04]  /*dc60*/  STL [R1+0x3fc], R5 ;  /* 0x0003fc0501007387 */ /* 0x000fe80000100800 */
[----:B------:R5:W-:Y:S04]  /*dc70*/  STL [R1+0x404], R2 ;  /* 0x0004040201007387 */ /* 0x000be80000100800 */
[----:B------:R-:W5:Y:S01]  /*dc80*/  LDL.LU R14, [R1+0x170] ;  /* 0x00017000010e7983 */ /* 0x000f620000300800 */
[----:B0-----:R-:W-:-:S04]  /*dc90*/  IMAD.HI.U32 R3, R28, R8, RZ ;  /* 0x000000081c037227 */ /* 0x001fc800078e00ff */
[----:B------:R-:W-:-:S04]  /*dca0*/  IMAD.MOV R3, RZ, RZ, -R3 ;  /* 0x000000ffff037224 */ /* 0x000fc800078e0a03 */
[----:B------:R-:W-:-:S05]  /*dcb0*/  IMAD R3, R27, R3, R8 ;  /* 0x000000031b037224 */ /* 0x000fca00078e0208 */
[----:B------:R-:W-:Y:S02]  /*dcc0*/  ISETP.GT.U32.AND P3, PT, R27, R3, PT ;  /* 0x000000031b00720c */ /* 0x000fe40003f64070 */
[----:B---3--:R-:W-:-:S11]  /*dcd0*/  IABS R10, R15 ;  /* 0x0000000f000a7213 */ /* 0x008fd60000000000 */
[----:B------:R-:W-:Y:S01]  /*dce0*/  @!P3 IMAD.IADD R3, R3, 0x1, -R27 ;  /* 0x000000010303b824 */ /* 0x000fe200078e0a1b */
[----:B------:R-:W-:Y:S02]  /*dcf0*/  ISETP.GE.AND P3, PT, R15, RZ, PT ;  /* 0x000000ff0f00720c */ /* 0x000fe40003f66270 */
[----:B------:R-:W3:Y:S01]  /*dd00*/  LDL.LU R15, [R1+0x174] ;  /* 0x00017400010f7983 */ /* 0x000ee20000300800 */
[----:B------:R-:W-:-:S04]  /*dd10*/  IMAD.HI.U32 R6, R28, R11, RZ ;  /* 0x0000000b1c067227 */ /* 0x000fc800078e00ff */
[----:B------:R-:W-:-:S04]  /*dd20*/  IMAD.MOV R6, RZ, RZ, -R6 ;  /* 0x000000ffff067224 */ /* 0x000fc800078e0a06 */
[----:B------:R-:W-:-:S05]  /*dd30*/  IMAD R11, R27, R6, R11 ;  /* 0x000000061b0b7224 */ /* 0x000fca00078e020b */
[C---:B------:R-:W-:Y:S01]  /*dd40*/  ISETP.GT.U32.AND P6, PT, R27.reuse, R11, PT ;  /* 0x0000000b1b00720c */ /* 0x040fe20003fc4070 */
[----:B-1----:R-:W-:Y:S01]  /*dd50*/  IMAD.HI.U32 R7, R28, R10, RZ ;  /* 0x0000000a1c077227 */ /* 0x002fe200078e00ff */
[----:B------:R-:W-:-:S03]  /*dd60*/  ISETP.GT.U32.AND P4, PT, R27, R3, PT ;  /* 0x000000031b00720c */ /* 0x000fc60003f84070 */
[----:B------:R-:W-:-:S08]  /*dd70*/  IMAD.MOV R7, RZ, RZ, -R7 ;  /* 0x000000ffff077224 */ /* 0x000fd000078e0a07 */
[----:B------:R-:W-:Y:S02]  /*dd80*/  @!P6 IMAD.IADD R11, R11, 0x1, -R27 ;  /* 0x000000010b0be824 */ /* 0x000fe400078e0a1b */
[----:B------:R-:W-:-:S03]  /*dd90*/  IMAD R10, R27, R7, R10 ;  /* 0x000000071b0a7224 */ /* 0x000fc600078e020a */
[C---:B------:R-:W-:Y:S02]  /*dda0*/  ISETP.GT.U32.AND P1, PT, R27.reuse, R11, PT ;  /* 0x0000000b1b00720c */ /* 0x040fe40003f24070 */
[----:B------:R-:W-:Y:S01]  /*ddb0*/  ISETP.GT.U32.AND P6, PT, R27, R10, PT ;  /* 0x0000000a1b00720c */ /* 0x000fe20003fc4070 */
[----:B------:R-:W-:Y:S02]  /*ddc0*/  @!P5 IMAD.MOV R0, RZ, RZ, -R0 ;  /* 0x000000ffff00d224 */ /* 0x000fe400078e0a00 */
[----:B------:R-:W-:-:S03]  /*ddd0*/  @!P4 IMAD.IADD R3, R3, 0x1, -R27 ;  /* 0x000000010303c824 */ /* 0x000fc600078e0a1b */
[----:B------:R0:W-:Y:S05]  /*dde0*/  STL [R1+0x408], R0 ;  /* 0x0004080001007387 */ /* 0x0001ea0000100800 */
[--C-:B------:R-:W-:Y:S02]  /*ddf0*/  @!P1 IMAD.IADD R11, R11, 0x1, -R27.reuse ;  /* 0x000000010b0b9824 */ /* 0x100fe400078e0a1b */
[----:B------:R-:W-:-:S05]  /*de00*/  @!P6 IMAD.IADD R10, R10, 0x1, -R27 ;  /* 0x000000010a0ae824 */ /* 0x000fca00078e0a1b */
[----:B------:R-:W-:Y:S01]  /*de10*/  ISETP.GT.U32.AND P6, PT, R27, R10, PT ;  /* 0x0000000a1b00720c */ /* 0x000fe20003fc4070 */
[----:B------:R-:W-:-:S12]  /*de20*/  @!P0 IMAD.MOV R3, RZ, RZ, -R3 ;  /* 0x000000ffff038224 */ /* 0x000fd800078e0a03 */
[----:B------:R-:W-:Y:S02]  /*de30*/  @!P6 IMAD.IADD R10, R10, 0x1, -R27 ;  /* 0x000000010a0ae824 */ /* 0x000fe400078e0a1b */
[----:B------:R-:W-:-:S04]  /*de40*/  IMAD.MOV.U32 R13, RZ, RZ, R11 ;  /* 0x000000ffff0d7224 */ /* 0x000fc800078e000b */
[----:B------:R-:W-:Y:S02]  /*de50*/  @!P2 IMAD.MOV R13, RZ, RZ, -R13 ;  /* 0x000000ffff0da224 */ /* 0x000fe400078e0a0d */
[----:B------:R-:W-:Y:S01]  /*de60*/  @!P3 IMAD.MOV R10, RZ, RZ, -R10 ;  /* 0x000000ffff0ab224 */ /* 0x000fe200078e0a0a */
[----:B--2---:R-:W-:Y:S02]  /*de70*/  IABS R9, R29 ;  /* 0x0000001d00097213 */ /* 0x004fe40000000000 */
[----:B----4-:R-:W-:-:S03]  /*de80*/  IABS R8, R23 ;  /* 0x0000001700087213 */ /* 0x010fc60000000000 */
[----:B------:R-:W-:-:S04]  /*de90*/  IMAD.HI.U32 R6, R28, R9, RZ ;  /* 0x000000091c067227 */ /* 0x000fc800078e00ff */
[----:B-----5:R-:W-:-:S04]  /*dea0*/  IMAD.HI.U32 R4, R28, R8, RZ ;  /* 0x000000081c047227 */ /* 0x020fc800078e00ff */
[----:B------:R-:W-:Y:S02]  /*deb0*/  IMAD.MOV R4, RZ, RZ, -R4 ;  /* 0x000000ffff047224 */ /* 0x000fe400078e0a04 */
[----:B------:R-:W-:Y:S02]  /*dec0*/  IMAD.MOV R6, RZ, RZ, -R6 ;  /* 0x000000ffff067224 */ /* 0x000fe400078e0a06 */
[C---:B------:R-:W-:Y:S02]  /*ded0*/  IMAD R8, R27.reuse, R4, R8 ;  /* 0x000000041b087224 */ /* 0x040fe400078e0208 */
[----:B------:R-:W-:Y:S01]  /*dee0*/  IMAD R9, R27, R6, R9 ;  /* 0x000000061b097224 */ /* 0x000fe200078e0209 */
[----:B------:R-:W-:Y:S02]  /*def0*/  ISETP.GE.AND P1, PT, R29, RZ, PT ;  /* 0x000000ff1d00720c */ /* 0x000fe40003f26270 */
[C---:B------:R-:W-:Y:S01]  /*df00*/  ISETP.GT.U32.AND P4, PT, R27.reuse, R8, PT ;  /* 0x000000081b00720c */ /* 0x040fe20003f84070 */
[----:B------:R-:W2:Y:S01]  /*df10*/  LDL.LU R29, [R1+0x178] ;  /* 0x00017800011d7983 */ /* 0x000ea20000300800 */
[----:B------:R-:W-:-:S03]  /*df20*/  ISETP.GT.U32.AND P5, PT, R27, R9, PT ;  /* 0x000000091b00720c */ /* 0x000fc60003fa4070 */
[----:B------:R-:W4:Y:S08]  /*df30*/  LDL.LU R22, [R1+0x17c] ;  /* 0x00017c0001167983 */ /* 0x000f300000300800 */
[--C-:B------:R-:W-:Y:S02]  /*df40*/  @!P4 IMAD.IADD R8, R8, 0x1, -R27.reuse ;  /* 0x000000010808c824 */ /* 0x100fe400078e0a1b */
[----:B------:R-:W-:Y:S01]  /*df50*/  @!P5 IMAD.IADD R9, R9, 0x1, -R27 ;  /* 0x000000010909d824 */ /* 0x000fe200078e0a1b */
[----:B------:R-:W-:-:S05]  /*df60*/  IABS R7, R19 ;  /* 0x0000001300077213 */ /* 0x000fca0000000000 */
[----:B------:R-:W-:Y:S01]  /*df70*/  IMAD.HI.U32 R2, R28, R7, RZ ;  /* 0x000000071c027227 */ /* 0x000fe200078e00ff */
[----:B------:R-:W-:-:S03]  /*df80*/  IABS R6, R21 ;  /* 0x0000001500067213 */ /* 0x000fc60000000000 */
[----:B------:R-:W-:Y:S01]  /*df90*/  IMAD.MOV R2, RZ, RZ, -R2 ;  /* 0x000000ffff027224 */ /* 0x000fe200078e0a02 */
[C---:B------:R-:W-:Y:S01]  /*dfa0*/  ISETP.GT.U32.AND P0, PT, R27.reuse, R8, PT ;  /* 0x000000081b00720c */ /* 0x040fe20003f04070 */
[----:B0-----:R-:W-:Y:S01]  /*dfb0*/  IMAD.HI.U32 R0, R28, R6, RZ ;  /* 0x000000061c007227 */ /* 0x001fe200078e00ff */
[----:B------:R-:W-:-:S03]  /*dfc0*/  ISETP.GT.U32.AND P5, PT, R27, R9, PT ;  /* 0x000000091b00720c */ /* 0x000fc60003fa4070 */
[----:B------:R-:W-:Y:S02]  /*dfd0*/  IMAD R7, R27, R2, R7 ;  /* 0x000000021b077224 */ /* 0x000fe400078e0207 */
[----:B------:R-:W-:-:S03]  /*dfe0*/  IMAD.MOV R0, RZ, RZ, -R0 ;  /* 0x000000ffff007224 */ /* 0x000fc600078e0a00 */
[C---:B------:R-:W-:Y:S01]  /*dff0*/  ISETP.GT.U32.AND P6, PT, R27.reuse, R7, PT ;  /* 0x000000071b00720c */ /* 0x040fe20003fc4070 */
[----:B------:R-:W-:Y:S01]  /*e000*/  IMAD R6, R27, R0, R6 ;  /* 0x000000001b067224 */ /* 0x000fe200078e0206 */
[----:B------:R3:W-:Y:S01]  /*e010*/  STL [R1+0x400], R3 ;  /* 0x0004000301007387 */ /* 0x0007e20000100800 */
[--C-:B------:R-:W-:Y:S01]  /*e020*/  @!P0 IMAD.IADD R8, R8, 0x1, -R27.reuse ;  /* 0x0000000108088824 */ /* 0x100fe200078e0a1b */
[----:B------:R-:W-:Y:S01]  /*e030*/  ISETP.GE.AND P0, PT, R19, RZ, PT ;  /* 0x000000ff1300720c */ /* 0x000fe20003f06270 */
[--C-:B------:R-:W-:Y:S01]  /*e040*/  @!P5 IMAD.IADD R9, R9, 0x1, -R27.reuse ;  /* 0x000000010909d824 */ /* 0x100fe200078e0a1b */
[----:B------:R-:W-:Y:S01]  /*e050*/  ISETP.GT.U32.AND P5, PT, R27, R6, PT ;  /* 0x000000061b00720c */ /* 0x000fe20003fa4070 */
[----:B------:R-:W5:Y:S06]  /*e060*/  LDL.LU R19, [R1+0x180] ;  /* 0x0001800001137983 */ /* 0x000f6c0000300800 */
[----:B------:R-:W-:Y:S01]  /*e070*/  @!P6 IMAD.IADD R7, R7, 0x1, -R27 ;  /* 0x000000010707e824 */ /* 0x000fe200078e0a1b */
[----:B------:R-:W-:-:S04]  /*e080*/  ISETP.GE.AND P4, PT, R23, RZ, PT ;  /* 0x000000ff1700720c */ /* 0x000fc80003f86270 */
[----:B------:R-:W-:Y:S01]  /*e090*/  ISETP.GT.U32.AND P2, PT, R27, R7, PT ;  /* 0x000000071b00720c */ /* 0x000fe20003f44070 */
[----:B------:R-:W-:-:S05]  /*e0a0*/  @!P5 IMAD.IADD R6, R6, 0x1, -R27 ;  /* 0x000000010606d824 */ /* 0x000fca00078e0a1b */
[----:B------:R-:W-:Y:S01]  /*e0b0*/  ISETP.GT.U32.AND P3, PT, R27, R6, PT ;  /* 0x000000061b00720c */ /* 0x000fe20003f64070 */
[----:B------:R-:W-:Y:S01]  /*e0c0*/  @!P1 IMAD.MOV R9, RZ, RZ, -R9 ;  /* 0x000000ffff099224 */ /* 0x000fe200078e0a09 */
[----:B------:R-:W-:Y:S01]  /*e0d0*/  ISETP.GE.AND P5, PT, R21, RZ, PT ;  /* 0x000000ff1500720c */ /* 0x000fe20003fa6270 */
[----:B------:R-:W-:Y:S01]  /*e0e0*/  @!P4 IMAD.MOV R8, RZ, RZ, -R8 ;  /* 0x000000ffff08c224 */ /* 0x000fe200078e0a08 */
[----:B------:R-:W5:Y:S03]  /*e0f0*/  LDL.LU R21, [R1+0x184] ;  /* 0x0001840001157983 */ /* 0x000f660000300800 */
[----:B------:R-:W-:Y:S01]  /*e100*/  @!P2 IMAD.IADD R7, R7, 0x1, -R27 ;  /* 0x000000010707a824 */ /* 0x000fe200078e0a1b */
[----:B------:R-:W-:Y:S03]  /*e110*/  STL [R1+0x3f8], R13 ;  /* 0x0003f80d01007387 */ /* 0x000fe60000100800 */
[----:B------:R-:W-:Y:S01]  /*e120*/  @!P0 IMAD.MOV R7, RZ, RZ, -R7 ;  /* 0x000000ffff078224 */ /* 0x000fe200078e0a07 */
[----:B------:R-:W-:Y:S01]  /*e130*/  STL [R1+0x3f4], R10 ;  /* 0x0003f40a01007387 */ /* 0x000fe20000100800 */
[----:B------:R-:W-:Y:S01]  /*e140*/  IABS R5, R16 ;  /* 0x0000001000057213 */ /* 0x000fe20000000000 */
[----:B------:R-:W-:-:S02]  /*e150*/  @!P3 IMAD.IADD R6, R6, 0x1, -R27 ;  /* 0x000000010606b824 */ /* 0x000fc400078e0a1b */
[----:B------:R-:W-:Y:S01]  /*e160*/  STL [R1+0x3f0], R9 ;  /* 0x0003f00901007387 */ /* 0x000fe20000100800 */
[----:B------:R-:W-:-:S03]  /*e170*/  ISETP.GE.AND P4, PT, R16, RZ, PT ;  /* 0x000000ff1000720c */ /* 0x000fc60003f86270 */
[----:B------:R0:W-:Y:S01]  /*e180*/  STL [R1+0x3ec], R8 ;  /* 0x0003ec0801007387 */ /* 0x0001e20000100800 */
[----:B------:R-:W-:Y:S02]  /*e190*/  IABS R4, R14 ;  /* 0x0000000e00047213 */ /* 0x000fe40000000000 */
[----:B------:R-:W-:Y:S01]  /*e1a0*/  ISETP.GE.AND P3, PT, R14, RZ, PT ;  /* 0x000000ff0e00720c */ /* 0x000fe20003f66270 */
[----:B------:R-:W-:Y:S04]  /*e1b0*/  STL [R1+0x3e8], R7 ;  /* 0x0003e80701007387 */ /* 0x000fe80000100800 */
[----:B------:R-:W5:Y:S04]  /*e1c0*/  LDL.LU R16, [R1+0x188] ;  /* 0x0001880001107983 */ /* 0x000f680000300800 */
[----:B------:R-:W5:Y:S01]  /*e1d0*/  LDL.LU R14, [R1+0x190] ;  /* 0x00019000010e7983 */ /* 0x000f620000300800 */
[----:B------:R-:W-:-:S04]  /*e1e0*/  IMAD.HI.U32 R0, R28, R5, RZ ;  /* 0x000000051c007227 */ /* 0x000fc800078e00ff */
[----:B------:R-:W-:-:S04]  /*e1f0*/  IMAD.MOV R0, RZ, RZ, -R0 ;  /* 0x000000ffff007224 */ /* 0x000fc800078e0a00 */
[----:B------:R-:W-:Y:S02]  /*e200*/  IMAD R5, R27, R0, R5 ;  /* 0x000000001b057224 */ /* 0x000fe400078e0205 */
[----:B------:R-:W-:-:S04]  /*e210*/  IMAD.HI.U32 R0, R28, R4, RZ ;  /* 0x000000041c007227 */ /* 0x000fc800078e00ff */
[----:B------:R-:W-:-:S04]  /*e220*/  IMAD.MOV R0, RZ, RZ, -R0 ;  /* 0x000000ffff007224 */ /* 0x000fc800078e0a00 */
[----:B------:R-:W-:-:S05]  /*e230*/  IMAD R0, R27, R0, R4 ;  /* 0x000000001b007224 */ /* 0x000fca00078e0204 */
[----:B------:R-:W-:Y:S02]  /*e240*/  ISETP.GT.U32.AND P1, PT, R27, R0, PT ;  /* 0x000000001b00720c */ /* 0x000fe40003f24070 */
[----:B---3--:R-:W-:-:S11]  /*e250*/  IABS R3, R15 ;  /* 0x0000000f00037213 */ /* 0x008fd60000000000 */
[----:B------:R-:W-:Y:S01]  /*e260*/  @!P1 IMAD.IADD R0, R0, 0x1, -R27 ;  /* 0x0000000100009824 */ /* 0x000fe200078e0a1b */
[----:B------:R-:W-:Y:S02]  /*e270*/  ISETP.GE.AND P1, PT, R15, RZ, PT ;  /* 0x000000ff0f00720c */ /* 0x000fe40003f26270 */
[----:B------:R-:W3:Y:S01]  /*e280*/  LDL.LU R15, [R1+0x194] ;  /* 0x00019400010f7983 */ /* 0x000ee20000300800 */
[----:B------:R-:W-:Y:S01]  /*e290*/  ISETP.GT.U32.AND P6, PT, R27, R5, PT ;  /* 0x000000051b00720c */ /* 0x000fe20003fc4070 */
[----:B------:R-:W-:-:S04]  /*e2a0*/  IMAD.HI.U32 R12, R28, R3, RZ ;  /* 0x000000031c0c7227 */ /* 0x000fc800078e00ff */
[----:B------:R-:W-:-:S04]  /*e2b0*/  IMAD.MOV R12, RZ, RZ, -R12 ;  /* 0x000000ffff0c7224 */ /* 0x000fc800078e0a0c */
[----:B------:R-:W-:-:S04]  /*e2c0*/  IMAD R3, R27, R12, R3 ;  /* 0x0000000c1b037224 */ /* 0x000fc800078e0203 */
[----:B------:R-:W-:Y:S01]  /*e2d0*/  @!P6 IMAD.IADD R5, R5, 0x1, -R27 ;  /* 0x000000010505e824 */ /* 0x000fe200078e0a1b */
[C---:B------:R-:W-:Y:S02]  /*e2e0*/  ISETP.GT.U32.AND P2, PT, R27.reuse, R3, PT ;  /* 0x000000031b00720c */ /* 0x040fe40003f44070 */
[C---:B------:R-:W-:Y:S02]  /*e2f0*/  ISETP.GT.U32.AND P0, PT, R27.reuse, R0, PT ;  /* 0x000000001b00720c */ /* 0x040fe40003f04070 */
[----:B------:R-:W-:Y:S01]  /*e300*/  ISETP.GT.U32.AND P6, PT, R27, R5, PT ;  /* 0x000000051b00720c */ /* 0x000fe20003fc4070 */
[----:B------:R-:W-:-:S08]  /*e310*/  @!P5 IMAD.MOV R6, RZ, RZ, -R6 ;  /* 0x000000ffff06d224 */ /* 0x000fd000078e0a06 */
[--C-:B------:R-:W-:Y:S02]  /*e320*/  @!P2 IMAD.IADD R3, R3, 0x1, -R27.reuse ;  /* 0x000000010303a824 */ /* 0x100fe400078e0a1b */
[--C-:B------:R-:W-:Y:S02]  /*e330*/  @!P0 IMAD.IADD R0, R0, 0x1, -R27.reuse ;  /* 0x0000000100008824 */ /* 0x100fe400078e0a1b */
[----:B------:R-:W-:-:S04]  /*e340*/  @!P6 IMAD.IADD R5, R5, 0x1, -R27 ;  /* 0x000000010505e824 */ /* 0x000fc800078e0a1b */
[----:B------:R-:W-:Y:S01]  /*e350*/  @!P4 IMAD.MOV R5, RZ, RZ, -R5 ;  /* 0x000000ffff05c224 */ /* 0x000fe200078e0a05 */
[----:B------:R-:W-:-:S13]  /*e360*/  ISETP.GT.U32.AND P5, PT, R27, R3, PT ;  /* 0x000000031b00720c */ /* 0x000fda0003fa4070 */
[----:B------:R-:W-:Y:S01]  /*e370*/  @!P5 IMAD.IADD R3, R3, 0x1, -R27 ;  /* 0x000000010303d824 */ /* 0x000fe200078e0a1b */
[----:B--2---:R-:W-:-:S05]  /*e380*/  IABS R2, R29 ;  /* 0x0000001d00027213 */ /* 0x004fca0000000000 */
[----:B------:R-:W-:-:S04]  /*e390*/  IMAD.HI.U32 R11, R28, R2, RZ ;  /* 0x000000021c0b7227 */ /* 0x000fc800078e00ff */
[----:B------:R-:W-:-:S04]  /*e3a0*/  IMAD.MOV R11, RZ, RZ, -R11 ;  /* 0x000000ffff0b7224 */ /* 0x000fc800078e0a0b */
[----:B0-----:R-:W-:Y:S01]  /*e3b0*/  IMAD R8, R27, R11, R2 ;  /* 0x0000000b1b087224 */ /* 0x001fe200078e0202 */
[----:B------:R-:W-:Y:S02]  /*e3c0*/  ISETP.GE.AND P2, PT, R29, RZ, PT ;  /* 0x000000ff1d00720c */ /* 0x000fe40003f46270 */
[----:B------:R-:W2:Y:S02]  /*e3d0*/  LDL.LU R29, [R1+0x198] ;  /* 0x00019800011d7983 */ /* 0x000ea40000300800 */
[----:B------:R-:W-:Y:S02]  /*e3e0*/  ISETP.GT.U32.AND P6, PT, R27, R8, PT ;  /* 0x000000081b00720c */ /* 0x000fe40003fc4070 */
[----:B------:R0:W-:Y:S01]  /*e3f0*/  STL [R1+0x3e4], R6 ;  /* 0x0003e40601007387 */ /* 0x0001e20000100800 */
[----:B----4-:R-:W-:Y:S01]  /*e400*/  IABS R4, R22 ;  /* 0x0000001600047213 */ /* 0x010fe20000000000 */
[----:B0-----:R-:W-:-:S04]  /*e410*/  IMAD.MOV.U32 R6, RZ, RZ, R0 ;  /* 0x000000ffff067224 */ /* 0x001fc800078e0000 */
[----:B------:R-:W-:-:S04]  /*e420*/  IMAD.HI.U32 R2, R28, R4, RZ ;  /* 0x000000041c027227 */ /* 0x000fc800078e00ff */
[----:B------:R-:W-:Y:S01]  /*e430*/  @!P3 IMAD.MOV R6, RZ, RZ, -R6 ;  /* 0x000000ffff06b224 */ /* 0x000fe200078e0a06 */
[----:B------:R0:W-:Y:S01]  /*e440*/  STL [R1+0x3e0], R5 ;  /* 0x0003e00501007387 */ /* 0x0001e20000100800 */
[----:B------:R-:W-:Y:S02]  /*e450*/  @!P6 IMAD.IADD R8, R8, 0x1, -R27 ;  /* 0x000000010808e824 */ /* 0x000fe400078e0a1b */
[----:B------:R-:W-:Y:S01]  /*e460*/  IMAD.MOV R2, RZ, RZ, -R2 ;  /* 0x000000ffff027224 */ /* 0x000fe200078e0a02 */
[----:B------:R1:W-:Y:S02]  /*e470*/  STL [R1+0x3dc], R6 ;  /* 0x0003dc0601007387 */ /* 0x0003e40000100800 */
[C---:B------:R-:W-:Y:S01]  /*e480*/  ISETP.GT.U32.AND P6, PT, R27.reuse, R8, PT ;  /* 0x000000081b00720c */ /* 0x040fe20003fc4070 */
[----:B------:R-:W-:Y:S01]  /*e490*/  IMAD R2, R27, R2, R4 ;  /* 0x000000021b027224 */ /* 0x000fe200078e0204 */
[----:B-----5:R-:W-:Y:S02]  /*e4a0*/  IABS R10, R19 ;  /* 0x00000013000a7213 */ /* 0x020fe40000000000 */
[----:B------:R-:W-:-:S02]  /*e4b0*/  ISETP.GE.AND P3, PT, R19, RZ, PT ;  /* 0x000000ff1300720c */ /* 0x000fc40003f66270 */
[----:B------:R-:W4:Y:S01]  /*e4c0*/  LDL.LU R19, [R1+0x19c] ;  /* 0x00019c0001137983 */ /* 0x000f220000300800 */
[----:B------:R-:W-:-:S04]  /*e4d0*/  IMAD.HI.U32 R4, R28, R10, RZ ;  /* 0x0000000a1c047227 */ /* 0x000fc800078e00ff */
[----:B------:R-:W-:-:S04]  /*e4e0*/  IMAD.MOV R4, RZ, RZ, -R4 ;  /* 0x000000ffff047224 */ /* 0x000fc800078e0a04 */
[C---:B------:R-:W-:Y:S01]  /*e4f0*/  IMAD R10, R27.reuse, R4, R10 ;  /* 0x000000041b0a7224 */ /* 0x040fe200078e020a */
[----:B------:R-:W-:Y:S01]  /*e500*/  ISETP.GT.U32.AND P0, PT, R27, R2, PT ;  /* 0x000000021b00720c */ /* 0x000fe20003f04070 */
[----:B------:R-:W-:-:S03]  /*e510*/  @!P6 IMAD.IADD R8, R8, 0x1, -R27 ;  /* 0x000000010808e824 */ /* 0x000fc600078e0a1b */
[----:B------:R-:W-:Y:S01]  /*e520*/  ISETP.GT.U32.AND P6, PT, R27, R10, PT ;  /* 0x0000000a1b00720c */ /* 0x000fe20003fc4070 */
[----:B------:R-:W-:-:S04]  /*e530*/  IMAD.MOV.U32 R11, RZ, RZ, R3 ;  /* 0x000000ffff0b7224 */ /* 0x000fc800078e0003 */
[----:B------:R-:W-:Y:S01]  /*e540*/  @!P1 IMAD.MOV R11, RZ, RZ, -R11 ;  /* 0x000000ffff0b9224 */ /* 0x000fe200078e0a0b */
[----:B------:R-:W-:Y:S02]  /*e550*/  IABS R9, R21 ;  /* 0x0000001500097213 */ /* 0x000fe40000000000 */
[----:B------:R-:W-:Y:S01]  /*e560*/  ISETP.GE.AND P5, PT, R21, RZ, PT ;  /* 0x000000ff1500720c */ /* 0x000fe20003fa6270 */
[--C-:B------:R-:W-:Y:S01]  /*e570*/  @!P0 IMAD.IADD R2, R2, 0x1, -R27.reuse ;  /* 0x0000000102028824 */ /* 0x100fe200078e0a1b */
[----:B------:R-:W5:Y:S03]  /*e580*/  LDL.LU R21, [R1+0x1a0] ;  /* 0x0001a00001157983 */ /* 0x000f660000300800 */
[----:B------:R-:W-:Y:S01]  /*e590*/  @!P6 IMAD.IADD R10, R10, 0x1, -R27 ;  /* 0x000000010a0ae824 */ /* 0x000fe200078e0a1b */
[----:B------:R1:W-:Y:S04]  /*e5a0*/  STL [R1+0x3d8], R11 ;  /* 0x0003d80b01007387 */ /* 0x0003e80000100800 */
[----:B------:R-:W-:-:S02]  /*e5b0*/  ISETP.GT.U32.AND P6, PT, R27, R10, PT ;  /* 0x0000000a1b00720c */ /* 0x000fc40003fc4070 */
[----:B------:R-:W-:Y:S02]  /*e5c0*/  ISETP.GE.AND P0, PT, R16, RZ, PT ;  /* 0x000000ff1000720c */ /* 0x000fe40003f06270 */
[----:B------:R-:W-:Y:S02]  /*e5d0*/  IABS R7, R16 ;  /* 0x0000001000077213 */ /* 0x000fe40000000000 */
[----:B0-----:R-:W-:Y:S01]  /*e5e0*/  IABS R5, R14 ;  /* 0x0000000e00057213 */ /* 0x001fe20000000000 */
[----:B------:R-:W5:Y:S04]  /*e5f0*/  LDL.LU R16, [R1+0x1a4] ;  /* 0x0001a40001107983 */ /* 0x000f680000300800 */
[----:B-1----:R-:W-:-:S04]  /*e600*/  IMAD.HI.U32 R6, R28, R5, RZ ;  /* 0x000000051c067227 */ /* 0x002fc800078e00ff */
[----:B------:R-:W-:Y:S02]  /*e610*/  IMAD.MOV R6, RZ, RZ, -R6 ;  /* 0x000000ffff067224 */ /* 0x000fe400078e0a06 */
[----:B------:R-:W-:-:S04]  /*e620*/  IMAD.HI.U32 R0, R28, R9, RZ ;  /* 0x000000091c007227 */ /* 0x000fc800078e00ff */
[C---:B------:R-:W-:Y:S02]  /*e630*/  IMAD R5, R27.reuse, R6, R5 ;  /* 0x000000061b057224 */ /* 0x040fe400078e0205 */
[----:B------:R-:W-:Y:S01]  /*e640*/  IMAD.MOV R0, RZ, RZ, -R0 ;  /* 0x000000ffff007224 */ /* 0x000fe200078e0a00 */
[C---:B------:R-:W-:Y:S01]  /*e650*/  ISETP.GT.U32.AND P1, PT, R27.reuse, R2, PT ;  /* 0x000000021b00720c */ /* 0x040fe20003f24070 */
[----:B------:R-:W-:Y:S01]  /*e660*/  @!P6 IMAD.IADD R10, R10, 0x1, -R27 ;  /* 0x000000010a0ae824 */ /* 0x000fe200078e0a1b */
[C---:B------:R-:W-:Y:S01]  /*e670*/  ISETP.GT.U32.AND P6, PT, R27.reuse, R5, PT ;  /* 0x000000051b00720c */ /* 0x040fe20003fc4070 */
[----:B------:R-:W-:Y:S02]  /*e680*/  IMAD R9, R27, R0, R9 ;  /* 0x000000001b097224 */ /* 0x000fe400078e0209 */
[----:B------:R-:W-:Y:S01]  /*e690*/  IMAD.MOV.U32 R11, RZ, RZ, R8 ;  /* 0x000000ffff0b7224 */ /* 0x000fe200078e0008 */
[----:B------:R-:W-:-:S03]  /*e6a0*/  ISETP.GE.AND P4, PT, R22, RZ, PT ;  /* 0x000000ff1600720c */ /* 0x000fc60003f86270 */
[----:B------:R-:W-:Y:S01]  /*e6b0*/  @!P2 IMAD.MOV R11, RZ, RZ, -R11 ;  /* 0x000000ffff0ba224 */ /* 0x000fe200078e0a0b */
[----:B------:R-:W-:-:S03]  /*e6c0*/  ISETP.GT.U32.AND P2, PT, R27, R9, PT ;  /* 0x000000091b00720c */ /* 0x000fc60003f44070 */
[--C-:B------:R-:W-:Y:S02]  /*e6d0*/  @!P1 IMAD.IADD R2, R2, 0x1, -R27.reuse ;  /* 0x0000000102029824 */ /* 0x100fe400078e0a1b */
[----:B------:R-:W-:Y:S01]  /*e6e0*/  @!P6 IMAD.IADD R5, R5, 0x1, -R27 ;  /* 0x000000010505e824 */ /* 0x000fe200078e0a1b */
[----:B------:R-:W-:Y:S03]  /*e6f0*/  STL [R1+0x3d4], R11 ;  /* 0x0003d40b01007387 */ /* 0x000fe60000100800 */
[----:B------:R-:W-:Y:S01]  /*e700*/  @!P4 IMAD.MOV R2, RZ, RZ, -R2 ;  /* 0x000000ffff02c224 */ /* 0x000fe200078e0a02 */
[----:B------:R-:W-:-:S03]  /*e710*/  ISETP.GT.U32.AND P4, PT, R27, R5, PT ;  /* 0x000000051b00720c */ /* 0x000fc60003f84070 */
[--C-:B------:R-:W-:Y:S01]  /*e720*/  @!P2 IMAD.IADD R9, R9, 0x1, -R27.reuse ;  /* 0x000000010909a824 */ /* 0x100fe200078e0a1b */
[----:B------:R-:W-:Y:S02]  /*e730*/  ISETP.GE.AND P2, PT, R14, RZ, PT ;  /* 0x000000ff0e00720c */ /* 0x000fe40003f46270 */
[----:B------:R-:W5:Y:S04]  /*e740*/  LDL.LU R14, [R1+0x1a8] ;  /* 0x0001a800010e7983 */ /* 0x000f680000300800 */
[----:B------:R0:W-:Y:S01]  /*e750*/  STL [R1+0x3d0], R2 ;  /* 0x0003d00201007387 */ /* 0x0001e20000100800 */
[----:B---3--:R-:W-:Y:S02]  /*e760*/  IABS R0, R15 ;  /* 0x0000000f00007213 */ /* 0x008fe40000000000 */
[----:B------:R-:W-:Y:S01]  /*e770*/  @!P4 IMAD.IADD R5, R5, 0x1, -R27 ;  /* 0x000000010505c824 */ /* 0x000fe200078e0a1b */
[----:B------:R-:W3:Y:S01]  /*e780*/  LDL.LU R22, [R1+0x1ac] ;  /* 0x0001ac0001167983 */ /* 0x000ee20000300800 */
[----:B0-----:R-:W-:-:S04]  /*e790*/  IMAD.MOV.U32 R2, RZ, RZ, R10 ;  /* 0x000000ffff027224 */ /* 0x001fc800078e000a */
[----:B------:R-:W-:Y:S01]  /*e7a0*/  @!P3 IMAD.MOV R2, RZ, RZ, -R2 ;  /* 0x000000ffff02b224 */ /* 0x000fe200078e0a02 */
[----:B------:R-:W-:-:S04]  /*e7b0*/  ISETP.GE.AND P4, PT, R15, RZ, PT ;  /* 0x000000ff0f00720c */ /* 0x000fc80003f86270 */
[----:B------:R0:W-:Y:S04]  /*e7c0*/  STL [R1+0x3ac], R2 ;  /* 0x0003ac0201007387 */ /* 0x0001e80000100800 */
[----:B------:R-:W3:Y:S01]  /*e7d0*/  LDL.LU R15, [R1+0x1b0] ;  /* 0x0001b000010f7983 */ /* 0x000ee20000300800 */
[----:B------:R-:W-:-:S04]  /*e7e0*/  IMAD.HI.U32 R3, R28, R7, RZ ;  /* 0x000000071c037227 */ /* 0x000fc800078e00ff */
[----:B------:R-:W-:-:S04]  /*e7f0*/  IMAD.MOV R8, RZ, RZ, -R3 ;  /* 0x000000ffff087224 */ /* 0x000fc800078e0a03 */
[----:B------:R-:W-:-:S05]  /*e800*/  IMAD R7, R27, R8, R7 ;  /* 0x000000081b077224 */ /* 0x000fca00078e0207 */
[----:B------:R-:W-:Y:S01]  /*e810*/  ISETP.GT.U32.AND P1, PT, R27, R7, PT ;  /* 0x000000071b00720c */ /* 0x000fe20003f24070 */
[----:B------:R-:W-:-:S04]  /*e820*/  IMAD.HI.U32 R8, R28, R0, RZ ;  /* 0x000000001c087227 */ /* 0x000fc800078e00ff */
[----:B------:R-:W-:-:S04]  /*e830*/  IMAD.MOV R8, RZ, RZ, -R8 ;  /* 0x000000ffff087224 */ /* 0x000fc800078e0a08 */
[----:B------:R-:W-:-:S04]  /*e840*/  IMAD R0, R27, R8, R0 ;  /* 0x000000081b007224 */ /* 0x000fc800078e0200 */
[----:B------:R-:W-:Y:S01]  /*e850*/  @!P1 IMAD.IADD R7, R7, 0x1, -R27 ;  /* 0x0000000107079824 */ /* 0x000fe200078e0a1b */
[C---:B------:R-:W-:Y:S02]  /*e860*/  ISETP.GT.U32.AND P1, PT, R27.reuse, R9, PT ;  /* 0x000000091b00720c */ /* 0x040fe40003f24070 */
[C---:B------:R-:W-:Y:S02]  /*e870*/  ISETP.GT.U32.AND P3, PT, R27.reuse, R0, PT ;  /* 0x000000001b00720c */ /* 0x040fe40003f64070 */
[----:B------:R-:W-:-:S09]  /*e880*/  ISETP.GT.U32.AND P6, PT, R27, R7, PT ;  /* 0x000000071b00720c */ /* 0x000fd20003fc4070 */
[--C-:B------:R-:W-:Y:S02]  /*e890*/  @!P1 IMAD.IADD R9, R9, 0x1, -R27.reuse ;  /* 0x0000000109099824 */ /* 0x100fe400078e0a1b */
[--C-:B------:R-:W-:Y:S02]  /*e8a0*/  @!P3 IMAD.IADD R0, R0, 0x1, -R27.reuse ;  /* 0x000000010000b824 */ /* 0x100fe400078e0a1b */
[----:B------:R-:W-:Y:S02]  /*e8b0*/  @!P6 IMAD.IADD R7, R7, 0x1, -R27 ;  /* 0x000000010707e824 */ /* 0x000fe400078e0a1b */
[----:B------:R-:W-:Y:S02]  /*e8c0*/  @!P5 IMAD.MOV R9, RZ, RZ, -R9 ;  /* 0x000000ffff09d224 */ /* 0x000fe400078e0a09 */
[----:B------:R-:W-:Y:S02]  /*e8d0*/  @!P0 IMAD.MOV R7, RZ, RZ, -R7 ;  /* 0x000000ffff078224 */ /* 0x000fe400078e0a07 */
[----:B------:R-:W-:Y:S01]  /*e8e0*/  @!P2 IMAD.MOV R5, RZ, RZ, -R5 ;  /* 0x000000ffff05a224 */ /* 0x000fe200078e0a05 */
[----:B--2---:R-:W-:-:S05]  /*e8f0*/  IABS R4, R29 ;  /* 0x0000001d00047213 */ /* 0x004fca0000000000 */
[----:B------:R-:W-:-:S04]  /*e900*/  IMAD.MOV.U32 R3, RZ, RZ, R4 ;  /* 0x000000ffff037224 */ /* 0x000fc800078e0004 */
[----:B------:R-:W-:-:S04]  /*e910*/  IMAD.HI.U32 R4, R28, R3, RZ ;  /* 0x000000031c047227 */ /* 0x000fc800078e00ff */
[----:B------:R-:W-:-:S04]  /*e920*/  IMAD.MOV R4, RZ, RZ, -R4 ;  /* 0x000000ffff047224 */ /* 0x000fc800078e0a04 */
[----:B------:R-:W-:Y:S01]  /*e930*/  IMAD R3, R27, R4, R3 ;  /* 0x000000041b037224 */ /* 0x000fe200078e0203 */
[----:B------:R-:W-:Y:S02]  /*e940*/  ISETP.GE.AND P3, PT, R29, RZ, PT ;  /* 0x000000ff1d00720c */ /* 0x000fe40003f66270 */
[----:B------:R-:W2:Y:S01]  /*e950*/  LDL.LU R29, [R1+0x1b4] ;  /* 0x0001b400011d7983 */ /* 0x000ea20000300800 */
[----:B----4-:R-:W-:-:S05]  /*e960*/  IABS R6, R19 ;  /* 0x0000001300067213 */ /* 0x010fca0000000000 */
[----:B------:R-:W-:-:S04]  /*e970*/  IMAD.HI.U32 R4, R28, R6, RZ ;  /* 0x000000061c047227 */ /* 0x000fc800078e00ff */
[----:B------:R-:W-:-:S04]  /*e980*/  IMAD.MOV R4, RZ, RZ, -R4 ;  /* 0x000000ffff047224 */ /* 0x000fc800078e0a04 */
[C---:B------:R-:W-:Y:S01]  /*e990*/  IMAD R6, R27.reuse, R4, R6 ;  /* 0x000000041b067224 */ /* 0x040fe200078e0206 */
[----:B------:R-:W-:-:S04]  /*e9a0*/  ISETP.GT.U32.AND P1, PT, R27, R3, PT ;  /* 0x000000031b00720c */ /* 0x000fc80003f24070 */
[----:B------:R-:W-:Y:S01]  /*e9b0*/  ISETP.GT.U32.AND P6, PT, R27, R6, PT ;  /* 0x000000061b00720c */ /* 0x000fe20003fc4070 */
[----:B------:R-:W-:Y:S01]  /*e9c0*/  STL [R1+0x3bc], R9 ;  /* 0x0003bc0901007387 */ /* 0x000fe20000100800 */
[----:B------:R-:W-:-:S03]  /*e9d0*/  ISETP.GE.AND P0, PT, R19, RZ, PT ;  /* 0x000000ff1300720c */ /* 0x000fc60003f06270 */
[----:B------:R-:W-:Y:S04]  /*e9e0*/  STL [R1+0x3c8], R7 ;  /* 0x0003c80701007387 */ /* 0x000fe80000100800 */
[--C-:B------:R-:W-:Y:S01]  /*e9f0*/  @!P1 IMAD.IADD R3, R3, 0x1, -R27.reuse ;  /* 0x0000000103039824 */ /* 0x100fe200078e0a1b */
[----:B------:R3:W-:Y:S03]  /*ea00*/  STL [R1+0x3cc], R5 ;  /* 0x0003cc0501007387 */ /* 0x0007e60000100800 */
[----:B------:R-:W-:Y:S01]  /*ea10*/  @!P6 IMAD.IADD R6, R6, 0x1, -R27 ;  /* 0x000000010606e824 */ /* 0x000fe200078e0a1b */
[----:B------:R-:W4:Y:S01]  /*ea20*/  LDL.LU R19, [R1+0x1b8] ;  /* 0x0001b80001137983 */ /* 0x000f220000300800 */
[----:B------:R-:W-:-:S02]  /*ea30*/  ISETP.GT.U32.AND P1, PT, R27, R0, PT ;  /* 0x000000001b00720c */ /* 0x000fc40003f24070 */
[C---:B------:R-:W-:Y:S02]  /*ea40*/  ISETP.GT.U32.AND P5, PT, R27.reuse, R3, PT ;  /* 0x000000031b00720c */ /* 0x040fe40003fa4070 */
[----:B------:R-:W-:Y:S02]  /*ea50*/  ISETP.GT.U32.AND P6, PT, R27, R6, PT ;  /* 0x000000061b00720c */ /* 0x000fe40003fc4070 */
[----:B-----5:R-:W-:-:S05]  /*ea60*/  IABS R10, R16 ;  /* 0x00000010000a7213 */ /* 0x020fca0000000000 */
[----:B0-----:R-:W-:-:S04]  /*ea70*/  IMAD.HI.U32 R2, R28, R10, RZ ;  /* 0x0000000a1c027227 */ /* 0x001fc800078e00ff */
[----:B------:R-:W-:Y:S01]  /*ea80*/  IMAD.MOV R2, RZ, RZ, -R2 ;  /* 0x000000ffff027224 */ /* 0x000fe200078e0a02 */
[----:B------:R-:W-:-:S03]  /*ea90*/  IABS R8, R21 ;  /* 0x0000001500087213 */ /* 0x000fc60000000000 */
[----:B------:R-:W-:Y:S02]  /*eaa0*/  IMAD R10, R27, R2, R10 ;  /* 0x000000021b0a7224 */ /* 0x000fe400078e020a */
[--C-:B------:R-:W-:Y:S01]  /*eab0*/  @!P6 IMAD.IADD R6, R6, 0x1, -R27.reuse ;  /* 0x000000010606e824 */ /* 0x100fe200078e0a1b */
[----:B------:R-:W-:Y:S01]  /*eac0*/  ISETP.GE.AND P6, PT, R16, RZ, PT ;  /* 0x000000ff1000720c */ /* 0x000fe20003fc6270 */
[--C-:B------:R-:W-:Y:S01]  /*ead0*/  @!P1 IMAD.IADD R0, R0, 0x1, -R27.reuse ;  /* 0x0000000100009824 */ /* 0x100fe200078e0a1b */
[----:B------:R-:W-:Y:S01]  /*eae0*/  ISETP.GE.AND P1, PT, R21, RZ, PT ;  /* 0x000000ff1500720c */ /* 0x000fe20003f26270 */
[----:B------:R-:W-:Y:S01]  /*eaf0*/  @!P5 IMAD.IADD R3, R3, 0x1, -R27 ;  /* 0x000000010303d824 */ /* 0x000fe200078e0a1b */
[----:B------:R-:W-:Y:S01]  /*eb00*/  ISETP.GT.U32.AND P5, PT, R27, R10, PT ;  /* 0x0000000a1b00720c */ /* 0x000fe20003fa4070 */
[----:B------:R-:W5:Y:S01]  /*eb10*/  LDL.LU R16, [R1+0x1bc] ;  /* 0x0001bc0001107983 */ /* 0x000f620000300800 */
[----:B------:R-:W-:-:S03]  /*eb20*/  IMAD.HI.U32 R4, R28, R8, RZ ;  /* 0x000000081c047227 */ /* 0x000fc600078e00ff */
[----:B------:R-:W5:Y:S01]  /*eb30*/  LDL.LU R21, [R1+0x1c0] ;  /* 0x0001c00001157983 */ /* 0x000f620000300800 */
[----:B------:R-:W-:-:S04]  /*eb40*/  IMAD.MOV R4, RZ, RZ, -R4 ;  /* 0x000000ffff047224 */ /* 0x000fc800078e0a04 */
[C---:B------:R-:W-:Y:S02]  /*eb50*/  IMAD R8, R27.reuse, R4, R8 ;  /* 0x000000041b087224 */ /* 0x040fe400078e0208 */
[----:B------:R-:W-:Y:S02]  /*eb60*/  IMAD.MOV.U32 R11, RZ, RZ, R3 ;  /* 0x000000ffff0b7224 */ /* 0x000fe400078e0003 */
[----:B------:R-:W-:Y:S01]  /*eb70*/  @!P5 IMAD.IADD R10, R10, 0x1, -R27 ;  /* 0x000000010a0ad824 */ /* 0x000fe200078e0a1b */
[----:B------:R-:W-:Y:S01]  /*eb80*/  ISETP.GT.U32.AND P2, PT, R27, R8, PT ;  /* 0x000000081b00720c */ /* 0x000fe20003f44070 */
[----:B------:R-:W-:-:S03]  /*eb90*/  @!P3 IMAD.MOV R11, RZ, RZ, -R11 ;  /* 0x000000ffff0bb224 */ /* 0x000fc600078e0a0b */
[----:B------:R-:W-:Y:S01]  /*eba0*/  ISETP.GT.U32.AND P3, PT, R27, R10, PT ;  /* 0x0000000a1b00720c */ /* 0x000fe20003f64070 */
[----:B------:R-:W-:Y:S02]  /*ebb0*/  IMAD.MOV.U32 R12, RZ, RZ, R0 ;  /* 0x000000ffff0c7224 */ /* 0x000fe400078e0000 */
[----:B------:R-:W-:Y:S02]  /*ebc0*/  @!P0 IMAD.MOV R6, RZ, RZ, -R6 ;  /* 0x000000ffff068224 */ /* 0x000fe400078e0a06 */
[----:B------:R-:W-:Y:S01]  /*ebd0*/  @!P4 IMAD.MOV R12, RZ, RZ, -R12 ;  /* 0x000000ffff0cc224 */ /* 0x000fe200078e0a0c */
[----:B------:R-:W-:-:S03]  /*ebe0*/  IABS R4, R14 ;  /* 0x0000000e00047213 */ /* 0x000fc60000000000 */
[--C-:B------:R-:W-:Y:S01]  /*ebf0*/  @!P2 IMAD.IADD R8, R8, 0x1, -R27.reuse ;  /* 0x000000010808a824 */ /* 0x100fe200078e0a1b */
[----:B------:R-:W-:Y:S02]  /*ec00*/  ISETP.GE.AND P2, PT, R14, RZ, PT ;  /* 0x000000ff0e00720c */ /* 0x000fe40003f46270 */
[----:B------:R-:W5:Y:S01]  /*ec10*/  LDL.LU R14, [R1+0x1c4] ;  /* 0x0001c400010e7983 */ /* 0x000f620000300800 */
[----:B------:R-:W-:-:S03]  /*ec20*/  @!P3 IMAD.IADD R10, R10, 0x1, -R27 ;  /* 0x000000010a0ab824 */ /* 0x000fc600078e0a1b */
[----:B------:R0:W-:Y:S04]  /*ec30*/  STL [R1+0x3c4], R12 ;  /* 0x0003c40c01007387 */ /* 0x0001e80000100800 */
[----:B------:R1:W-:Y:S04]  /*ec40*/  STL [R1+0x3c0], R11 ;  /* 0x0003c00b01007387 */ /* 0x0003e80000100800 */
[----:B------:R-:W-:Y:S01]  /*ec50*/  STL [R1+0x3b8], R6 ;  /* 0x0003b80601007387 */ /* 0x000fe20000100800 */
[----:B---3--:R-:W-:Y:S02]  /*ec60*/  IABS R5, R15 ;  /* 0x0000000f00057213 */ /* 0x008fe40000000000 */
[----:B------:R-:W-:-:S02]  /*ec70*/  ISETP.GE.AND P3, PT, R15, RZ, PT ;  /* 0x000000ff0f00720c */ /* 0x000fc40003f66270 */
[----:B------:R-:W3:Y:S01]  /*ec80*/  LDL.LU R15, [R1+0x1c8] ;  /* 0x0001c800010f7983 */ /* 0x000ee20000300800 */
[----:B------:R-:W-:Y:S01]  /*ec90*/  IABS R9, R22 ;  /* 0x0000001600097213 */ /* 0x000fe20000000000 */
[----:B------:R-:W-:Y:S01]  /*eca0*/  IMAD.HI.U32 R2, R28, R4, RZ ;  /* 0x000000041c027227 */ /* 0x000fe200078e00ff */
[----:B------:R-:W-:-:S03]  /*ecb0*/  ISETP.GT.U32.AND P4, PT, R27, R8, PT ;  /* 0x000000081b00720c */ /* 0x000fc60003f84070 */
[----:B------:R-:W-:Y:S02]  /*ecc0*/  IMAD.MOV R2, RZ, RZ, -R2 ;  /* 0x000000ffff027224 */ /* 0x000fe400078e0a02 */
[----:B------:R-:W-:-:S04]  /*ecd0*/  IMAD.HI.U32 R7, R28, R9, RZ ;  /* 0x000000091c077227 */ /* 0x000fc800078e00ff */
[----:B------:R-:W-:Y:S02]  /*ece0*/  IMAD R4, R27, R2, R4 ;  /* 0x000000021b047224 */ /* 0x000fe400078e0204 */
[----:B------:R-:W-:-:S03]  /*ecf0*/  IMAD.MOV R3, RZ, RZ, -R7 ;  /* 0x000000ffff037224 */ /* 0x000fc600078e0a07 */
[C---:B------:R-:W-:Y:S01]  /*ed00*/  ISETP.GT.U32.AND P5, PT, R27.reuse, R4, PT ;  /* 0x000000041b00720c */ /* 0x040fe20003fa4070 */
[----:B------:R-:W-:Y:S02]  /*ed10*/  IMAD R9, R27, R3, R9 ;  /* 0x000000031b097224 */ /* 0x000fe400078e0209 */
[----:B------:R-:W-:-:S03]  /*ed20*/  @!P4 IMAD.IADD R8, R8, 0x1, -R27 ;  /* 0x000000010808c824 */ /* 0x000fc600078e0a1b */
[----:B------:R-:W-:-:S07]  /*ed30*/  ISETP.GT.U32.AND P4, PT, R27, R9, PT ;  /* 0x000000091b00720c */ /* 0x000fce0003f84070 */
[----:B------:R-:W-:-:S06]  /*ed40*/  @!P5 IMAD.IADD R4, R4, 0x1, -R27 ;  /* 0x000000010404d824 */ /* 0x000fcc00078e0a1b */
[----:B------:R-:W-:Y:S01]  /*ed50*/  @!P4 IMAD.IADD R9, R9, 0x1, -R27 ;  /* 0x000000010909c824 */ /* 0x000fe200078e0a1b */
[----:B------:R-:W-:Y:S01]  /*ed60*/  ISETP.GT.U32.AND P4, PT, R27, R4, PT ;  /* 0x000000041b00720c */ /* 0x000fe20003f84070 */
[----:B0-----:R-:W-:Y:S02]  /*ed70*/  IMAD.MOV.U32 R12, RZ, RZ, R8 ;  /* 0x000000ffff0c7224 */ /* 0x001fe400078e0008 */
[----:B------:R-:W-:Y:S02]  /*ed80*/  @!P6 IMAD.MOV R10, RZ, RZ, -R10 ;  /* 0x000000ffff0ae224 */ /* 0x000fe400078e0a0a */
[----:B------:R-:W-:Y:S02]  /*ed90*/  @!P1 IMAD.MOV R12, RZ, RZ, -R12 ;  /* 0x000000ffff0c9224 */ /* 0x000fe400078e0a0c */
[----:B------:R-:W-:-:S03]  /*eda0*/  IMAD.HI.U32 R0, R28, R5, RZ ;  /* 0x000000051c007227 */ /* 0x000fc600078e00ff */
[----:B------:R-:W-:Y:S03]  /*edb0*/  STL [R1+0x3b4], R12 ;  /* 0x0003b40c01007387 */ /* 0x000fe60000100800 */
[----:B------:R-:W-:Y:S01]  /*edc0*/  @!P4 IMAD.IADD R4, R4, 0x1, -R27 ;  /* 0x000000010404c824 */ /* 0x000fe200078e0a1b */
[----:B------:R0:W-:Y:S01]  /*edd0*/  STL [R1+0x3b0], R10 ;  /* 0x0003b00a01007387 */ /* 0x0001e20000100800 */
[----:B------:R-:W-:-:S04]  /*ede0*/  IMAD.MOV R0, RZ, RZ, -R0 ;  /* 0x000000ffff007224 */ /* 0x000fc800078e0a00 */
[C---:B------:R-:W-:Y:S01]  /*edf0*/  IMAD R5, R27.reuse, R0, R5 ;  /* 0x000000001b057224 */ /* 0x040fe200078e0205 */
[----:B------:R-:W-:-:S04]  /*ee00*/  ISETP.GT.U32.AND P1, PT, R27, R9, PT ;  /* 0x000000091b00720c */ /* 0x000fc80003f24070 */
[----:B------:R-:W-:Y:S01]  /*ee10*/  ISETP.GT.U32.AND P5, PT, R27, R5, PT ;  /* 0x000000051b00720c */ /* 0x000fe20003fa4070 */
[----:B------:R-:W-:Y:S01]  /*ee20*/  @!P2 IMAD.MOV R4, RZ, RZ, -R4 ;  /* 0x000000ffff04a224 */ /* 0x000fe200078e0a04 */
[----:B------:R-:W-:-:S07]  /*ee30*/  ISETP.GE.AND P0, PT, R22, RZ, PT ;  /* 0x000000ff1600720c */ /* 0x000fce0003f06270 */
[----:B------:R-:W-:-:S04]  /*ee40*/  @!P1 IMAD.IADD R9, R9, 0x1, -R27 ;  /* 0x0000000109099824 */ /* 0x000fc800078e0a1b */
[----:B------:R-:W-:-:S05]  /*ee50*/  @!P5 IMAD.IADD R5, R5, 0x1, -R27 ;  /* 0x000000010505d824 */ /* 0x000fca00078e0a1b */
[----:B------:R-:W-:Y:S01]  /*ee60*/  ISETP.GT.U32.AND P5, PT, R27, R5, PT ;  /* 0x000000051b00720c */ /* 0x000fe20003fa4070 */
[----:B------:R-:W-:-:S12]  /*ee70*/  @!P0 IMAD.MOV R9, RZ, RZ, -R9 ;  /* 0x000000ffff098224 */ /* 0x000fd800078e0a09 */
[----:B------:R-:W-:-:S04]  /*ee80*/  @!P5 IMAD.IADD R5, R5, 0x1, -R27 ;  /* 0x000000010505d824 */ /* 0x000fc800078e0a1b */
[----:B------:R-:W-:Y:S01]  /*ee90*/  @!P3 IMAD.MOV R5, RZ, RZ, -R5 ;  /* 0x000000ffff05b224 */ /* 0x000fe200078e0a05 */
[----:B--2---:R-:W-:Y:S02]  /*eea0*/  IABS R2, R29 ;  /* 0x0000001d00027213 */ /* 0x004fe40000000000 */
[----:B------:R-:W-:Y:S02]  /*eeb0*/  ISETP.GE.AND P4, PT, R29, RZ, PT ;  /* 0x000000ff1d00720c */ /* 0x000fe40003f86270 */
[----:B------:R-:W2:Y:S01]  /*eec0*/  LDL.LU R29, [R1+0x1cc] ;  /* 0x0001cc00011d7983 */ /* 0x000ea20000300800 */
[----:B------:R-:W-:-:S04]  /*eed0*/  IMAD.HI.U32 R3, R28, R2, RZ ;  /* 0x000000021c037227 */ /* 0x000fc800078e00ff */
[----:B------:R-:W-:-:S04]  /*eee0*/  IMAD.MOV R3, RZ, RZ, -R3 ;  /* 0x000000ffff037224 */ /* 0x000fc800078e0a03 */
[----:B------:R-:W-:-:S05]  /*eef0*/  IMAD R2, R27, R3, R2 ;  /* 0x000000031b027224 */ /* 0x000fca00078e0202 */
[----:B------:R-:W-:Y:S01]  /*ef00*/  ISETP.GT.U32.AND P6, PT, R27, R2, PT ;  /* 0x000000021b00720c */ /* 0x000fe20003fc4070 */
[----:B------:R-:W-:-:S12]  /*ef10*/  STL [R1+0x190], R4 ;  /* 0x0001900401007387 */ /* 0x000fd80000100800 */
[----:B------:R-:W-:Y:S01]  /*ef20*/  @!P6 IMAD.IADD R2, R2, 0x1, -R27 ;  /* 0x000000010202e824 */ /* 0x000fe200078e0a1b */
[----:B----4-:R-:W-:-:S05]  /*ef30*/  IABS R0, R19 ;  /* 0x0000001300007213 */ /* 0x010fca0000000000 */
[----:B-1----:R-:W-:-:S04]  /*ef40*/  IMAD.HI.U32 R11, R28, R0, RZ ;  /* 0x000000001c0b7227 */ /* 0x002fc800078e00ff */
[----:B------:R-:W-:-:S04]  /*ef50*/  IMAD.MOV R11, RZ, RZ, -R11 ;  /* 0x000000ffff0b7224 */ /* 0x000fc800078e0a0b */
[----:B------:R-:W-:-:S05]  /*ef60*/  IMAD R0, R27, R11, R0 ;  /* 0x0000000b1b007224 */ /* 0x000fca00078e0200 */
[C---:B------:R-:W-:Y:S02]  /*ef70*/  ISETP.GT.U32.AND P1, PT, R27.reuse, R0, PT ;  /* 0x000000001b00720c */ /* 0x040fe40003f24070 */
[----:B------:R-:W-:Y:S02]  /*ef80*/  ISETP.GT.U32.AND P6, PT, R27, R2, PT ;  /* 0x000000021b00720c */ /* 0x000fe40003fc4070 */
[----:B------:R-:W-:Y:S02]  /*ef90*/  ISETP.GE.AND P2, PT, R19, RZ, PT ;  /* 0x000000ff1300720c */ /* 0x000fe40003f46270 */
[----:B------:R-:W4:Y:S01]  /*efa0*/  LDL.LU R19, [R1+0x1d0] ;  /* 0x0001d00001137983 */ /* 0x000f220000300800 */
[----:B-----5:R-:W-:-:S05]  /*efb0*/  IABS R3, R21 ;  /* 0x0000001500037213 */ /* 0x020fca0000000000 */
[----:B0-----:R-:W-:-:S04]  /*efc0*/  IMAD.HI.U32 R10, R28, R3, RZ ;  /* 0x000000031c0a7227 */ /* 0x001fc800078e00ff */
[----:B------:R-:W-:Y:S01]  /*efd0*/  IMAD.MOV R10, RZ, RZ, -R10 ;  /* 0x000000ffff0a7224 */ /* 0x000fe200078e0a0a */
[----:B------:R-:W-:Y:S01]  /*efe0*/  IABS R7, R16 ;  /* 0x0000001000077213 */ /* 0x000fe20000000000 */
[----:B------:R-:W-:Y:S01]  /*eff0*/  @!P1 IMAD.IADD R0, R0, 0x1, -R27 ;  /* 0x0000000100009824 */ /* 0x000fe200078e0a1b */
[----:B------:R-:W-:Y:S01]  /*f000*/  ISETP.GE.AND P1, PT, R16, RZ, PT ;  /* 0x000000ff1000720c */ /* 0x000fe20003f26270 */
[----:B------:R-:W-:Y:S01]  /*f010*/  IMAD R3, R27, R10, R3 ;  /* 0x0000000a1b037224 */ /* 0x000fe200078e0203 */
[----:B------:R-:W5:Y:S01]  /*f020*/  LDL.LU R16, [R1+0x1d4] ;  /* 0x0001d40001107983 */ /* 0x000f620000300800 */
[----:B------:R-:W-:-:S03]  /*f030*/  @!P6 IMAD.IADD R2, R2, 0x1, -R27 ;  /* 0x000000010202e824 */ /* 0x000fc600078e0a1b */
[----:B------:R-:W-:Y:S01]  /*f040*/  ISETP.GT.U32.AND P6, PT, R27, R3, PT ;  /* 0x000000031b00720c */ /* 0x000fe20003fc4070 */
[----:B------:R0:W-:Y:S01]  /*f050*/  STL [R1+0x194], R9 ;  /* 0x0001940901007387 */ /* 0x0001e20000100800 */
[----:B------:R-:W-:Y:S01]  /*f060*/  ISETP.GE.AND P3, PT, R21, RZ, PT ;  /* 0x000000ff1500720c */ /* 0x000fe20003f66270 */
[----:B0-----:R-:W-:-:S04]  /*f070*/  IMAD.MOV.U32 R9, RZ, RZ, R2 ;  /* 0x000000ffff097224 */ /* 0x001fc800078e0002 */
[----:B------:R-:W-:Y:S01]  /*f080*/  @!P4 IMAD.MOV R9, RZ, RZ, -R9 ;  /* 0x000000ffff09c224 */ /* 0x000fe200078e0a09 */
[----:B------:R-:W-:Y:S05]  /*f090*/  STL [R1+0x39c], R5 ;  /* 0x00039c0501007387 */ /* 0x000fea0000100800 */
[----:B------:R-:W-:Y:S01]  /*f0a0*/  @!P6 IMAD.IADD R3, R3, 0x1, -R27 ;  /* 0x000000010303e824 */ /* 0x000fe200078e0a1b */
[----:B------:R0:W-:Y:S04]  /*f0b0*/  STL [R1+0x3a4], R9 ;  /* 0x0003a40901007387 */ /* 0x0001e80000100800 */
[----:B------:R-:W5:Y:S01]  /*f0c0*/  LDL.LU R21, [R1+0x1d8] ;  /* 0x0001d80001157983 */ /* 0x000f620000300800 */
[----:B---3--:R-:W-:-:S02]  /*f0d0*/  IABS R4, R15 ;  /* 0x0000000f00047213 */ /* 0x008fc40000000000 */
[----:B------:R-:W-:Y:S02]  /*f0e0*/  ISETP.GE.AND P6, PT, R15, RZ, PT ;  /* 0x000000ff0f00720c */ /* 0x000fe40003fc6270 */
[----:B------:R-:W3:Y:S01]  /*f0f0*/  LDL.LU R15, [R1+0x1dc] ;  /* 0x0001dc00010f7983 */ /* 0x000ee20000300800 */
[----:B------:R-:W-:-:S04]  /*f100*/  IMAD.HI.U32 R8, R28, R7, RZ ;  /* 0x000000071c087227 */ /* 0x000fc800078e00ff */
[----:B------:R-:W-:-:S04]  /*f110*/  IMAD.MOV R8, RZ, RZ, -R8 ;  /* 0x000000ffff087224 */ /* 0x000fc800078e0a08 */
[----:B------:R-:W-:-:S05]  /*f120*/  IMAD R7, R27, R8, R7 ;  /* 0x000000081b077224 */ /* 0x000fca00078e0207 */
[----:B------:R-:W-:-:S13]  /*f130*/  ISETP.GT.U32.AND P5, PT, R27, R7, PT ;  /* 0x000000071b00720c */ /* 0x000fda0003fa4070 */
[----:B------:R-:W-:Y:S01]  /*f140*/  @!P5 IMAD.IADD R7, R7, 0x1, -R27 ;  /* 0x000000010707d824 */ /* 0x000fe200078e0a1b */
[----:B------:R-:W-:-:S13]  /*f150*/  ISETP.GT.U32.AND P5, PT, R27, R0, PT ;  /* 0x000000001b00720c */ /* 0x000fda0003fa4070 */
[----:B------:R-:W-:-:S04]  /*f160*/  @!P5 IMAD.IADD R0, R0, 0x1, -R27 ;  /* 0x000000010000d824 */ /* 0x000fc800078e0a1b */
[----:B0-----:R-:W-:-:S04]  /*f170*/  IMAD.MOV.U32 R9, RZ, RZ, R0 ;  /* 0x000000ffff097224 */ /* 0x001fc800078e0000 */
[----:B------:R-:W-:Y:S01]  /*f180*/  @!P2 IMAD.MOV R9, RZ, RZ, -R9 ;  /* 0x000000ffff09a224 */ /* 0x000fe200078e0a09 */
[----:B------:R-:W-:Y:S02]  /*f190*/  IABS R6, R14 ;  /* 0x0000000e00067213 */ /* 0x000fe40000000000 */
[----:B------:R-:W-:Y:S02]  /*f1a0*/  ISETP.GE.AND P5, PT, R14, RZ, PT ;  /* 0x000000ff0e00720c */ /* 0x000fe40003fa6270 */
[----:B------:R0:W-:Y:S01]  /*f1b0*/  STL [R1+0x3a8], R9 ;  /* 0x0003a80901007387 */ /* 0x0001e20000100800 */
[----:B------:R-:W-:-:S03]  /*f1c0*/  IMAD.HI.U32 R8, R28, R6, RZ ;  /* 0x000000061c087227 */ /* 0x000fc600078e00ff */
[----:B------:R-:W3:Y:S01]  /*f1d0*/  LDL.LU R14, [R1+0x1e0] ;  /* 0x0001e000010e7983 */ /* 0x000ee20000300800 */
[----:B------:R-:W-:Y:S01]  /*f1e0*/  IMAD.MOV R8, RZ, RZ, -R8 ;  /* 0x000000ffff087224 */ /* 0x000fe200078e0a08 */
[----:B------:R-:W-:-:S03]  /*f1f0*/  ISETP.GT.U32.AND P0, PT, R27, R7, PT ;  /* 0x000000071b00720c */ /* 0x000fc60003f04070 */
[----:B------:R-:W-:-:S05]  /*f200*/  IMAD R6, R27, R8, R6 ;  /* 0x000000081b067224 */ /* 0x000fca00078e0206 */
[----:B------:R-:W-:-:S05]  /*f210*/  ISETP.GT.U32.AND P4, PT, R27, R6, PT ;  /* 0x000000061b00720c */ /* 0x000fca0003f84070 */
[----:B------:R-:W-:Y:S02]  /*f220*/  @!P0 IMAD.IADD R7, R7, 0x1, -R27 ;  /* 0x0000000107078824 */ /* 0x000fe400078e0a1b */
[----:B------:R-:W-:-:S04]  /*f230*/  IMAD.HI.U32 R8, R28, R4, RZ ;  /* 0x000000041c087227 */ /* 0x000fc800078e00ff */
[----:B------:R-:W-:Y:S02]  /*f240*/  @!P1 IMAD.MOV R7, RZ, RZ, -R7 ;  /* 0x000000ffff079224 */ /* 0x000fe400078e0a07 */
[----:B------:R-:W-:Y:S01]  /*f250*/  @!P4 IMAD.IADD R6, R6, 0x1, -R27 ;  /* 0x000000010606c824 */ /* 0x000fe200078e0a1b */
[----:B------:R-:W-:Y:S01]  /*f260*/  ISETP.GT.U32.AND P4, PT, R27, R3, PT ;  /* 0x000000031b00720c */ /* 0x000fe20003f84070 */
[----:B------:R-:W-:-:S04]  /*f270*/  IMAD.MOV R8, RZ, RZ, -R8 ;  /* 0x000000ffff087224 */ /* 0x000fc800078e0a08 */
[C---:B------:R-:W-:Y:S01]  /*f280*/  IMAD R4, R27.reuse, R8, R4 ;  /* 0x000000081b047224 */ /* 0x040fe200078e0204 */
[----:B------:R-:W-:-:S04]  /*f290*/  ISETP.GT.U32.AND P2, PT, R27, R6, PT ;  /* 0x000000061b00720c */ /* 0x000fc80003f44070 */
[----:B------:R-:W-:-:S03]  /*f2a0*/  ISETP.GT.U32.AND P0, PT, R27, R4, PT ;  /* 0x000000041b00720c */ /* 0x000fc60003f04070 */
[----:B------:R-:W-:-:S06]  /*f2b0*/  @!P4 IMAD.IADD R3, R3, 0x1, -R27 ;  /* 0x000000010303c824 */ /* 0x000fcc00078e0a1b */
[----:B------:R-:W-:-:S04]  /*f2c0*/  @!P2 IMAD.IADD R6, R6, 0x1, -R27 ;  /* 0x000000010606a824 */ /* 0x000fc800078e0a1b */
[----:B------:R-:W-:-:S05]  /*f2d0*/  @!P0 IMAD.IADD R4, R4, 0x1, -R27 ;  /* 0x0000000104048824 */ /* 0x000fca00078e0a1b */
[----:B------:R-:W-:Y:S01]  /*f2e0*/  ISETP.GT.U32.AND P0, PT, R27, R4, PT ;  /* 0x000000041b00720c */ /* 0x000fe20003f04070 */
[----:B------:R-:W-:Y:S01]  /*f2f0*/  IMAD.MOV.U32 R10, RZ, RZ, R3 ;  /* 0x000000ffff0a7224 */ /* 0x000fe200078e0003 */
[----:B--2---:R-:W-:Y:S02]  /*f300*/  IABS R2, R29 ;  /* 0x0000001d00027213 */ /* 0x004fe40000000000 */
[----:B------:R-:W-:Y:S02]  /*f310*/  ISETP.GE.AND P1, PT, R29, RZ, PT ;  /* 0x000000ff1d00720c */ /* 0x000fe40003f26270 */
[----:B------:R-:W2:Y:S01]  /*f320*/  LDL.LU R29, [R1+0x1e4] ;  /* 0x0001e400011d7983 */ /* 0x000ea20000300800 */
[----:B------:R-:W-:-:S04]  /*f330*/  IMAD.HI.U32 R5, R28, R2, RZ ;  /* 0x000000021c057227 */ /* 0x000fc800078e00ff */
[----:B------:R-:W-:-:S04]  /*f340*/  IMAD.MOV R5, RZ, RZ, -R5 ;  /* 0x000000ffff057224 */ /* 0x000fc800078e0a05 */
[----:B------:R-:W-:-:S05]  /*f350*/  IMAD R2, R27, R5, R2 ;  /* 0x000000051b027224 */ /* 0x000fca00078e0202 */
[----:B------:R-:W-:Y:S01]  /*f360*/  ISETP.GT.U32.AND P4, PT, R27, R2, PT ;  /* 0x000000021b00720c */ /* 0x000fe20003f84070 */
[----:B------:R1:W-:-:S12]  /*f370*/  STL [R1+0x3a0], R7 ;  /* 0x0003a00701007387 */ /* 0x0003d80000100800 */
[----:B------:R-:W-:-:S05]  /*f380*/  @!P4 IMAD.IADD R2, R2, 0x1, -R27 ;  /* 0x000000010202c824 */ /* 0x000fca00078e0a1b */
[----:B------:R-:W-:Y:S01]  /*f390*/  ISETP.GT.U32.AND P4, PT, R27, R2, PT ;  /* 0x000000021b00720c */ /* 0x000fe20003f84070 */
[----:B------:R-:W-:Y:S02]  /*f3a0*/  @!P0 IMAD.IADD R4, R4, 0x1, -R27 ;  /* 0x0000000104048824 */ /* 0x000fe400078e0a1b */
[----:B------:R-:W-:Y:S02]  /*f3b0*/  @!P3 IMAD.MOV R10, RZ, RZ, -R10 ;  /* 0x000000ffff0ab224 */ /* 0x000fe400078e0a0a */
[----:B------:R-:W-:Y:S02]  /*f3c0*/  @!P5 IMAD.MOV R6, RZ, RZ, -R6 ;  /* 0x000000ffff06d224 */ /* 0x000fe400078e0a06 */
[----:B------:R-:W-:-:S06]  /*f3d0*/  @!P6 IMAD.MOV R4, RZ, RZ, -R4 ;  /* 0x000000ffff04e224 */ /* 0x000fcc00078e0a04 */
[----:B------:R-:W-:Y:S01]  /*f3e0*/  @!P4 IMAD.IADD R2, R2, 0x1, -R27 ;  /* 0x000000010202c824 */ /* 0x000fe200078e0a1b */
[----:B----4-:R-:W-:Y:S02]  /*f3f0*/  IABS R8, R19 ;  /* 0x0000001300087213 */ /* 0x010fe40000000000 */
[----:B------:R-:W-:Y:S02]  /*f400*/  ISETP.GE.AND P2, PT, R19, RZ, PT ;  /* 0x000000ff1300720c */ /* 0x000fe40003f46270 */
[----:B------:R-:W4:Y:S01]  /*f410*/  LDL.LU R19, [R1+0x1e8] ;  /* 0x0001e80001137983 */ /* 0x000f220000300800 */
[----:B------:R-:W-:-:S04]  /*f420*/  IMAD.HI.U32 R5, R28, R8, RZ ;  /* 0x000000081c057227 */ /* 0x000fc800078e00ff */
[----:B------:R-:W-:Y:S01]  /*f430*/  IMAD.MOV R5, RZ, RZ, -R5 ;  /* 0x000000ffff057224 */ /* 0x000fe200078e0a05 */
[----:B------:R-:W-:Y:S01]  /*f440*/  STL [R1+0x198], R10 ;  /* 0x0001980a01007387 */ /* 0x000fe20000100800 */
[----:B-----5:R-:W-:-:S05]  /*f450*/  IABS R0, R16 ;  /* 0x0000001000007213 */ /* 0x020fca0000000000 */
[----:B0-----:R-:W-:-:S04]  /*f460*/  IMAD.HI.U32 R9, R28, R0, RZ ;  /* 0x000000001c097227 */ /* 0x001fc800078e00ff */
[----:B------:R-:W-:Y:S01]  /*f470*/  IMAD.MOV R9, RZ, RZ, -R9 ;  /* 0x000000ffff097224 */ /* 0x000fe200078e0a09 */
[----:B------:R-:W-:Y:S01]  /*f480*/  ISETP.GE.AND P0, PT, R16, RZ, PT ;  /* 0x000000ff1000720c */ /* 0x000fe20003f06270 */
[C---:B------:R-:W-:Y:S01]  /*f490*/  IMAD R8, R27.reuse, R5, R8 ;  /* 0x000000051b087224 */ /* 0x040fe200078e0208 */
[----:B------:R-:W5:Y:S01]  /*f4a0*/  LDL.LU R16, [R1+0x1ec] ;  /* 0x0001ec0001107983 */ /* 0x000f620000300800 */
[----:B------:R-:W-:Y:S02]  /*f4b0*/  IMAD R0, R27, R9, R0 ;  /* 0x000000091b007224 */ /* 0x000fe400078e0200 */
[----:B------:R-:W-:Y:S01]  /*f4c0*/  IMAD.MOV.U32 R9, RZ, RZ, R2 ;  /* 0x000000ffff097224 */ /* 0x000fe200078e0002 */
[----:B------:R0:W-:Y:S03]  /*f4d0*/  STL [R1+0x1a0], R6 ;  /* 0x0001a00601007387 */ /* 0x0001e60000100800 */
[----:B------:R-:W-:Y:S01]  /*f4e0*/  @!P1 IMAD.MOV R9, RZ, RZ, -R9 ;  /* 0x000000ffff099224 */ /* 0x000fe200078e0a09 */
[----:B------:R-:W-:Y:S01]  /*f4f0*/  STL [R1+0x1a4], R4 ;  /* 0x0001a40401007387 */ /* 0x000fe20000100800 */
[----:B---3--:R-:W-:-:S02]  /*f500*/  IABS R5, R15 ;  /* 0x0000000f00057213 */ /* 0x008fc40000000000 */
[----:B------:R-:W-:Y:S02]  /*f510*/  ISETP.GE.AND P1, PT, R15, RZ, PT ;  /* 0x000000ff0f00720c */ /* 0x000fe40003f26270 */
[----:B------:R-:W3:Y:S01]  /*f520*/  LDL.LU R15, [R1+0x1f0] ;  /* 0x0001f000010f7983 */ /* 0x000ee20000300800 */
[C---:B------:R-:W-:Y:S02]  /*f530*/  ISETP.GT.U32.AND P5, PT, R27.reuse, R0, PT ;  /* 0x000000001b00720c */ /* 0x040fe40003fa4070 */
[----:B------:R-:W-:Y:S02]  /*f540*/  ISETP.GT.U32.AND P3, PT, R27, R8, PT ;  /* 0x000000081b00720c */ /* 0x000fe40003f64070 */
[----:B-1----:R-:W-:-:S09]  /*f550*/  IABS R7, R21 ;  /* 0x0000001500077213 */ /* 0x002fd20000000000 */
[--C-:B------:R-:W-:Y:S02]  /*f560*/  @!P5 IMAD.IADD R0, R0, 0x1, -R27.reuse ;  /* 0x000000010000d824 */ /* 0x100fe400078e0a1b */
[----:B------:R-:W-:-:S03]  /*f570*/  @!P3 IMAD.IADD R8, R8, 0x1, -R27 ;  /* 0x000000010808b824 */ /* 0x000fc600078e0a1b */
[C---:B------:R-:W-:Y:S02]  /*f580*/  ISETP.GT.U32.AND P5, PT, R27.reuse, R0, PT ;  /* 0x000000001b00720c */ /* 0x040fe40003fa4070 */
[----:B------:R-:W-:Y:S01]  /*f590*/  ISETP.GT.U32.AND P3, PT, R27, R8, PT ;  /* 0x000000081b00720c */ /* 0x000fe20003f64070 */
[----:B------:R-:W-:-:S04]  /*f5a0*/  IMAD.HI.U32 R3, R28, R7, RZ ;  /* 0x000000071c037227 */ /* 0x000fc800078e00ff */
[----:B------:R-:W-:-:S04]  /*f5b0*/  IMAD.MOV R3, RZ, RZ, -R3 ;  /* 0x000000ffff037224 */ /* 0x000fc800078e0a03 */
[----:B------:R-:W-:Y:S02]  /*f5c0*/  IMAD R7, R27, R3, R7 ;  /* 0x000000031b077224 */ /* 0x000fe400078e0207 */
[--C-:B------:R-:W-:Y:S02]  /*f5d0*/  @!P5 IMAD.IADD R0, R0, 0x1, -R27.reuse ;  /* 0x000000010000d824 */ /* 0x100fe400078e0a1b */
[----:B------:R-:W-:Y:S01]  /*f5e0*/  @!P3 IMAD.IADD R8, R8, 0x1, -R27 ;  /* 0x000000010808b824 */ /* 0x000fe200078e0a1b */
[----:B0-----:R-:W-:-:S05]  /*f5f0*/  IABS R6, R14 ;  /* 0x0000000e00067213 */ /* 0x001fca0000000000 */
[----:B------:R-:W-:-:S04]  /*f600*/  IMAD.HI.U32 R2, R28, R6, RZ ;  /* 0x000000061c027227 */ /* 0x000fc800078e00ff */
[----:B------:R-:W-:-:S04]  /*f610*/  IMAD.MOV R2, RZ, RZ, -R2 ;  /* 0x000000ffff027224 */ /* 0x000fc800078e0a02 */
[C---:B------:R-:W-:Y:S01]  /*f620*/  IMAD R6, R27.reuse, R2, R6 ;  /* 0x000000021b067224 */ /* 0x040fe200078e0206 */
[----:B------:R-:W-:-:S04]  /*f630*/  ISETP.GT.U32.AND P4, PT, R27, R7, PT ;  /* 0x000000071b00720c */ /* 0x000fc80003f84070 */
[----:B------:R-:W-:Y:S01]  /*f640*/  ISETP.GT.U32.AND P5, PT, R27, R6, PT ;  /* 0x000000061b00720c */ /* 0x000fe20003fa4070 */
[----:B------:R-:W-:Y:S02]  /*f650*/  IMAD.MOV.U32 R10, RZ, RZ, R8 ;  /* 0x000000ffff0a7224 */ /* 0x000fe400078e0008 */
[----:B------:R-:W-:-:S04]  /*f660*/  IMAD.HI.U32 R3, R28, R5, RZ ;  /* 0x000000051c037227 */ /* 0x000fc800078e00ff */
[----:B------:R-:W-:Y:S01]  /*f670*/  @!P2 IMAD.MOV R10, RZ, RZ, -R10 ;  /* 0x000000ffff0aa224 */ /* 0x000fe200078e0a0a */
[----:B------:R-:W-:Y:S01]  /*f680*/  STL [R1+0x1b4], R9 ;  /* 0x0001b40901007387 */ /* 0x000fe20000100800 */
[----:B------:R-:W-:-:S03]  /*f690*/  IMAD.MOV R3, RZ, RZ, -R3 ;  /* 0x000000ffff037224 */ /* 0x000fc600078e0a03 */
[----:B------:R0:W-:Y:S01]  /*f6a0*/  STL [R1+0x1b8], R10 ;  /* 0x0001b80a01007387 */ /* 0x0001e20000100800 */
[--C-:B------:R-:W-:Y:S02]  /*f6b0*/  @!P5 IMAD.IADD R6, R6, 0x1, -R27.reuse ;  /* 0x000000010606d824 */ /* 0x100fe400078e0a1b */
[----:B------:R-:W-:Y:S02]  /*f6c0*/  @!P4 IMAD.IADD R7, R7, 0x1, -R27 ;  /* 0x000000010707c824 */ /* 0x000fe400078e0a1b */
[----:B------:R-:W-:-:S03]  /*f6d0*/  IMAD R5, R27, R3, R5 ;  /* 0x000000031b057224 */ /* 0x000fc600078e0205 */
[C---:B------:R-:W-:Y:S02]  /*f6e0*/  ISETP.GT.U32.AND P4, PT, R27.reuse, R7, PT ;  /* 0x000000071b00720c */ /* 0x040fe40003f84070 */
[----:B------:R-:W-:Y:S02]  /*f6f0*/  ISETP.GT.U32.AND P3, PT, R27, R5, PT ;  /* 0x000000051b00720c */ /* 0x000fe40003f64070 */
[----:B------:R-:W-:-:S09]  /*f700*/  ISETP.GE.AND P6, PT, R21, RZ, PT ;  /* 0x000000ff1500720c */ /* 0x000fd20003fc6270 */
[--C-:B------:R-:W-:Y:S02]  /*f710*/  @!P4 IMAD.IADD R7, R7, 0x1, -R27.reuse ;  /* 0x000000010707c824 */ /* 0x100fe400078e0a1b */
[----:B------:R-:W-:Y:S01]  /*f720*/  @!P3 IMAD.IADD R5, R5, 0x1, -R27 ;  /* 0x000000010505b824 */ /* 0x000fe200078e0a1b */
[----:B------:R-:W-:-:S04]  /*f730*/  ISETP.GE.AND P2, PT, R14, RZ, PT ;  /* 0x000000ff0e00720c */ /* 0x000fc80003f46270 */
[----:B------:R-:W-:Y:S01]  /*f740*/  ISETP.GT.U32.AND P3, PT, R27, R5, PT ;  /* 0x000000051b00720c */ /* 0x000fe20003f64070 */
[----:B0-----:R-:W-:-:S04]  /*f750*/  IMAD.MOV.U32 R10, RZ, RZ, R0 ;  /* 0x000000ffff0a7224 */ /* 0x001fc800078e0000 */
[----:B------:R-:W-:Y:S01]  /*f760*/  @!P0 IMAD.MOV R10, RZ, RZ, -R10 ;  /* 0x000000ffff0a8224 */ /* 0x000fe200078e0a0a */
[----:B--2---:R-:W-:Y:S02]  /*f770*/  IABS R4, R29 ;  /* 0x0000001d00047213 */ /* 0x004fe40000000000 */
[----:B------:R-:W-:Y:S02]  /*f780*/  ISETP.GE.AND P5, PT, R29, RZ, PT ;  /* 0x000000ff1d00720c */ /* 0x000fe40003fa6270 */
[----:B------:R-:W2:Y:S01]  /*f790*/  LDL.LU R29, [R1+0x1f4] ;  /* 0x0001f400011d7983 */ /* 0x000ea20000300800 */
[----:B------:R-:W-:-:S03]  /*f7a0*/  IMAD.HI.U32 R9, R28, R4, RZ ;  /* 0x000000041c097227 */ /* 0x000fc600078e00ff */
[----:B------:R-:W2:Y:S01]  /*f7b0*/  LDL.LU R21, [R1+0x1f8] ;  /* 0x0001f80001157983 */ /* 0x000ea20000300800 */
[----:B------:R-:W-:-:S03]  /*f7c0*/  IMAD.MOV R9, RZ, RZ, -R9 ;  /* 0x000000ffff097224 */ /* 0x000fc600078e0a09 */
[----:B------:R-:W2:Y:S01]  /*f7d0*/  LDL.LU R14, [R1+0x1fc] ;  /* 0x0001fc00010e7983 */ /* 0x000ea20000300800 */
[----:B------:R-:W-:-:S05]  /*f7e0*/  IMAD R4, R27, R9, R4 ;  /* 0x000000091b047224 */ /* 0x000fca00078e0204 */
[----:B------:R-:W-:Y:S01]  /*f7f0*/  ISETP.GT.U32.AND P4, PT, R27, R4, PT ;  /* 0x000000041b00720c */ /* 0x000fe20003f84070 */
[----:B------:R-:W-:-:S12]  /*f800*/  @!P3 IMAD.IADD R5, R5, 0x1, -R27 ;  /* 0x000000010505b824 */ /* 0x000fd800078e0a1b */
[----:B------:R-:W-:Y:S01]  /*f810*/  @!P4 IMAD.IADD R4, R4, 0x1, -R27 ;  /* 0x000000010404c824 */ /* 0x000fe200078e0a1b */
[----:B------:R-:W-:-:S04]  /*f820*/  ISETP.GT.U32.AND P4, PT, R27, R6, PT ;  /* 0x000000061b00720c */ /* 0x000fc80003f84070 */
[----:B------:R-:W-:Y:S01]  /*f830*/  ISETP.GT.U32.AND P0, PT, R27, R4, PT ;  /* 0x000000041b00720c */ /* 0x000fe20003f04070 */
[----:B------:R-:W-:Y:S01]  /*f840*/  @!P6 IMAD.MOV R7, RZ, RZ, -R7 ;  /* 0x000000ffff07e224 */ /* 0x000fe200078e0a07 */
[----:B------:R0:W-:Y:S04]  /*f850*/  STL [R1+0x388], R10 ;  /* 0x0003880a01007387 */ /* 0x0001e80000100800 */
[----:B------:R-:W-:Y:S03]  /*f860*/  STL [R1+0x38c], R7 ;  /* 0x00038c0701007387 */ /* 0x000fe60000100800 */
[----:B------:R-:W-:Y:S01]  /*f870*/  @!P4 IMAD.IADD R6, R6, 0x1, -R27 ;  /* 0x000000010606c824 */ /* 0x000fe200078e0a1b */
[----:B----4-:R-:W-:-:S05]  /*f880*/  IABS R3, R19 ;  /* 0x0000001300037213 */ /* 0x010fca0000000000 */
[----:B------:R-:W-:-:S04]  /*f890*/  IMAD.HI.U32 R9, R28, R3, RZ ;  /* 0x000000031c097227 */ /* 0x000fc800078e00ff */
[----:B------:R-:W-:-:S04]  /*f8a0*/  IMAD.MOV R9, RZ, RZ, -R9 ;  /* 0x000000ffff097224 */ /* 0x000fc800078e0a09 */
[----:B------:R-:W-:Y:S02]  /*f8b0*/  IMAD R3, R27, R9, R3 ;  /* 0x000000091b037224 */ /* 0x000fe400078e0203 */
[----:B------:R-:W-:-:S04]  /*f8c0*/  IMAD.MOV.U32 R9, RZ, RZ, R5 ;  /* 0x000000ffff097224 */ /* 0x000fc800078e0005 */
[----:B------:R-:W-:Y:S02]  /*f8d0*/  @!P1 IMAD.MOV R9, RZ, RZ, -R9 ;  /* 0x000000ffff099224 */ /* 0x000fe400078e0a09 */
[----:B------:R-:W-:-:S03]  /*f8e0*/  @!P0 IMAD.IADD R4, R4, 0x1, -R27 ;  /* 0x0000000104048824 */ /* 0x000fc600078e0a1b */
[----:B------:R-:W-:Y:S01]  /*f8f0*/  STL [R1+0x394], R9 ;  /* 0x0003940901007387 */ /* 0x000fe20000100800 */
[----:B-----5:R-:W-:Y:S02]  /*f900*/  IABS R2, R16 ;  /* 0x0000001000027213 */ /* 0x020fe40000000000 */
[----:B------:R-:W-:Y:S02]  /*f910*/  ISETP.GE.AND P4, PT, R16, RZ, PT ;  /* 0x000000ff1000720c */ /* 0x000fe40003f86270 */
[----:B------:R-:W4:Y:S01]  /*f920*/  LDL.LU R16, [R1+0x200] ;  /* 0x0002000001107983 */ /* 0x000f220000300800 */
[----:B---3--:R-:W-:Y:S02]  /*f930*/  IABS R0, R15 ;  /* 0x0000000f00007213 */ /* 0x008fe40000000000 */
[----:B------:R-:W-:Y:S02]  /*f940*/  ISETP.GE.AND P0, PT, R15, RZ, PT ;  /* 0x000000ff0f00720c */ /* 0x000fe40003f06270 */
[----:B------:R-:W3:Y:S01]  /*f950*/  LDL.LU R15, [R1+0x204] ;  /* 0x00020400010f7983 */ /* 0x000ee20000300800 */
[----:B------:R-:W-:Y:S01]  /*f960*/  IMAD.HI.U32 R8, R28, R2, RZ ;  /* 0x000000021c087227 */ /* 0x000fe200078e00ff */
[----:B------:R-:W-:-:S03]  /*f970*/  ISETP.GT.U32.AND P3, PT, R27, R3, PT ;  /* 0x000000031b00720c */ /* 0x000fc60003f64070 */
[----:B------:R-:W-:Y:S02]  /*f980*/  IMAD.MOV R8, RZ, RZ, -R8 ;  /* 0x000000ffff087224 */ /* 0x000fe400078e0a08 */
[----:B------:R-:W-:Y:S02]  /*f990*/  @!P2 IMAD.MOV R6, RZ, RZ, -R6 ;  /* 0x000000ffff06a224 */ /* 0x000fe400078e0a06 */
[C---:B------:R-:W-:Y:S02]  /*f9a0*/  IMAD R2, R27.reuse, R8, R2 ;  /* 0x000000081b027224 */ /* 0x040fe400078e0202 */
[----:B------:R-:W-:Y:S01]  /*f9b0*/  @!P5 IMAD.MOV R4, RZ, RZ, -R4 ;  /* 0x000000ffff04d224 */ /* 0x000fe200078e0a04 */
[----:B------:R1:W-:Y:S02]  /*f9c0*/  STL [R1+0x398], R6 ;  /* 0x0003980601007387 */ /* 0x0003e40000100800 */
[----:B------:R-:W-:Y:S01]  /*f9d0*/  ISETP.GT.U32.AND P1, PT, R27, R2, PT ;  /* 0x000000021b00720c */ /* 0x000fe20003f24070 */
[----:B------:R-:W-:-:S02]  /*f9e0*/  @!P3 IMAD.IADD R3, R3, 0x1, -R27 ;  /* 0x000000010303b824 */ /* 0x000fc400078e0a1b */
[----:B------:R-:W-:-:S03]  /*f9f0*/  IMAD.HI.U32 R5, R28, R0, RZ ;  /* 0x000000001c057227 */ /* 0x000fc600078e00ff */
[----:B------:R-:W-:Y:S01]  /*fa00*/  ISETP.GT.U32.AND P2, PT, R27, R3, PT ;  /* 0x000000031b00720c */ /* 0x000fe20003f44070 */
[----:B------:R-:W-:Y:S01]  /*fa10*/  IMAD.MOV R5, RZ, RZ, -R5 ;  /* 0x000000ffff057224 */ /* 0x000fe200078e0a05 */
[----:B------:R-:W-:-:S03]  /*fa20*/  ISETP.GE.AND P6, PT, R19, RZ, PT ;  /* 0x000000ff1300720c */ /* 0x000fc60003fc6270 */
[----:B------:R-:W-:Y:S02]  /*fa30*/  IMAD R0, R27, R5, R0 ;  /* 0x000000051b007224 */ /* 0x000fe400078e0200 */
[----:B------:R-:W-:-:S03]  /*fa40*/  @!P1 IMAD.IADD R2, R2, 0x1, -R27 ;  /* 0x0000000102029824 */ /* 0x000fc600078e0a1b */
[C---:B------:R-:W-:Y:S02]  /*fa50*/  ISETP.GT.U32.AND P5, PT, R27.reuse, R0, PT ;  /* 0x000000001b00720c */ /* 0x040fe40003fa4070 */
[----:B------:R-:W-:Y:S01]  /*fa60*/  ISETP.GT.U32.AND P1, PT, R27, R2, PT ;  /* 0x000000021b00720c */ /* 0x000fe20003f24070 */
[----:B------:R-:W-:-:S04]  /*fa70*/  @!P2 IMAD.IADD R3, R3, 0x1, -R27 ;  /* 0x000000010303a824 */ /* 0x000fc800078e0a1b */
[----:B------:R-:W-:-:S04]  /*fa80*/  IMAD.MOV.U32 R13, RZ, RZ, R3 ;  /* 0x000000ffff0d7224 */ /* 0x000fc800078e0003 */
[----:B------:R-:W-:Y:S02]  /*fa90*/  @!P6 IMAD.MOV R13, RZ, RZ, -R13 ;  /* 0x000000ffff0de224 */ /* 0x000fe400078e0a0d */
[--C-:B------:R-:W-:Y:S02]  /*faa0*/  @!P5 IMAD.IADD R0, R0, 0x1, -R27.reuse ;  /* 0x000000010000d824 */ /* 0x100fe400078e0a1b */
[----:B------:R-:W-:-:S03]  /*fab0*/  @!P1 IMAD.IADD R2, R2, 0x1, -R27 ;  /* 0x0000000102029824 */ /* 0x000fc600078e0a1b */
[----:B------:R-:W-:Y:S01]  /*fac0*/  ISETP.GT.U32.AND P5, PT, R27, R0, PT ;  /* 0x000000001b00720c */ /* 0x000fe20003fa4070 */
[----:B------:R-:W-:-:S04]  /*fad0*/  IMAD.MOV.U32 R12, RZ, RZ, R2 ;  /* 0x000000ffff0c7224 */ /* 0x000fc800078e0002 */
[----:B------:R-:W-:-:S08]  /*fae0*/  @!P4 IMAD.MOV R12, RZ, RZ, -R12 ;  /* 0x000000ffff0cc224 */ /* 0x000fd000078e0a0c */
[----:B------:R-:W-:Y:S01]  /*faf0*/  @!P5 IMAD.IADD R0, R0, 0x1, -R27 ;  /* 0x000000010000d824 */ /* 0x000fe200078e0a1b */
[----:B--2---:R-:W-:Y:S02]  /*fb00*/  ISETP.GE.AND P3, PT, R29, RZ, PT ;  /* 0x000000ff1d00720c */ /* 0x004fe40003f66270 */
[----:B------:R-:W-:Y:S02]  /*fb10*/  IABS R11, R29 ;  /* 0x0000001d000b7213 */ /* 0x000fe40000000000 */
[----:B------:R-:W2:Y:S04]  /*fb20*/  LDL.LU R29, [R1+0x208] ;  /* 0x00020800011d7983 */ /* 0x000ea80000300800 */
[----:B------:R5:W-:Y:S04]  /*fb30*/  STL [R1+0x390], R4 ;  /* 0x0003900401007387 */ /* 0x000be80000100800 */
[----:B------:R-:W2:Y:S01]  /*fb40*/  LDL.LU R23, [R1+0x20c] ;  /* 0x00020c0001177983 */ /* 0x000ea20000300800 */
[----:B0-----:R-:W-:-:S03]  /*fb50*/  IABS R10, R21 ;  /* 0x00000015000a7213 */ /* 0x001fc60000000000 */
[----:B------:R-:W2:Y:S01]  /*fb60*/  LDL.LU R22, [R1+0x210] ;  /* 0x0002100001167983 */ /* 0x000ea20000300800 */
[----:B-1----:R-:W-:-:S03]  /*fb70*/  IMAD.HI.U32 R6, R28, R11, RZ ;  /* 0x0000000b1c067227 */ /* 0x002fc600078e00ff */
[----:B------:R-:W2:Y:S01]  /*fb80*/  LDL.LU R19, [R1+0x214] ;  /* 0x0002140001137983 */ /* 0x000ea20000300800 */
[----:B------:R-:W-:Y:S01]  /*fb90*/  IABS R9, R14 ;  /* 0x0000000e00097213 */ /* 0x000fe20000000000 */
[----:B------:R-:W-:Y:S01]  /*fba0*/  IMAD.HI.U32 R5, R28, R10, RZ ;  /* 0x0000000a1c057227 */ /* 0x000fe200078e00ff */
[----:B------:R-:W-:Y:S01]  /*fbb0*/  ISETP.GE.AND P1, PT, R14, RZ, PT ;  /* 0x000000ff0e00720c */ /* 0x000fe20003f26270 */
[----:B------:R-:W-:Y:S02]  /*fbc0*/  STL [R1+0x380], R13 ;  /* 0x0003800d01007387 */ /* 0x000fe40000100800 */
[----:B------:R-:W-:Y:S02]  /*fbd0*/  IMAD.MOV R6, RZ, RZ, -R6 ;  /* 0x000000ffff067224 */ /* 0x000fe400078e0a06 */
[----:B------:R-:W2:Y:S01]  /*fbe0*/  LDL.LU R14, [R1+0x218] ;  /* 0x00021800010e7983 */ /* 0x000ea20000300800 */
[----:B------:R-:W-:Y:S02]  /*fbf0*/  IMAD.MOV R5, RZ, RZ, -R5 ;  /* 0x000000ffff057224 */ /* 0x000fe400078e0a05 */
[----:B------:R-:W-:-:S02]  /*fc00*/  IMAD R11, R27, R6, R11 ;  /* 0x000000061b0b7224 */ /* 0x000fc400078e020b */
[----:B-----5:R-:W-:-:S03]  /*fc10*/  IMAD.HI.U32 R4, R28, R9, RZ ;  /* 0x000000091c047227 */ /* 0x020fc600078e00ff */
[C---:B------:R-:W-:Y:S01]  /*fc20*/  ISETP.GT.U32.AND P6, PT, R27.reuse, R11, PT ;  /* 0x0000000b1b00720c */ /* 0x040fe20003fc4070 */
[----:B------:R-:W-:Y:S02]  /*fc30*/  IMAD R10, R27, R5, R10 ;  /* 0x000000051b0a7224 */ /* 0x000fe400078e020a */
[----:B------:R-:W-:-:S03]  /*fc40*/  IMAD.MOV R4, RZ, RZ, -R4 ;  /* 0x000000ffff047224 */ /* 0x000fc600078e0a04 */
[C---:B------:R-:W-:Y:S01]  /*fc50*/  ISETP.GT.U32.AND P4, PT, R27.reuse, R10, PT ;  /* 0x0000000a1b00720c */ /* 0x040fe20003f84070 */
[----:B------:R-:W-:-:S05]  /*fc60*/  IMAD R9, R27, R4, R9 ;  /* 0x000000041b097224 */ /* 0x000fca00078e0209 */
[----:B------:R-:W-:Y:S01]  /*fc70*/  ISETP.GT.U32.AND P5, PT, R27, R9, PT ;  /* 0x000000091b00720c */ /* 0x000fe20003fa4070 */
[--C-:B------:R-:W-:Y:S01]  /*fc80*/  @!P6 IMAD.IADD R11, R11, 0x1, -R27.reuse ;  /* 0x000000010b0be824 */ /* 0x100fe200078e0a1b */
[----:B------:R0:W-:Y:S05]  /*fc90*/  STL [R1+0x384], R12 ;  /* 0x0003840c01007387 */ /* 0x0001ea0000100800 */
[----:B------:R-:W-:Y:S01]  /*fca0*/  @!P4 IMAD.IADD R10, R10, 0x1, -R27 ;  /* 0x000000010a0ac824 */ /* 0x000fe200078e0a1b */
[----:B------:R-:W-:Y:S01]  /*fcb0*/  ISETP.GT.U32.AND P4, PT, R27, R11, PT ;  /* 0x0000000b1b00720c */ /* 0x000fe20003f84070 */
[----:B0-----:R-:W-:-:S04]  /*fcc0*/  IMAD.MOV.U32 R12, RZ, RZ, R0 ;  /* 0x000000ffff0c7224 */ /* 0x001fc800078e0000 */
[--C-:B------:R-:W-:Y:S02]  /*fcd0*/  @!P5 IMAD.IADD R9, R9, 0x1, -R27.reuse ;  /* 0x000000010909d824 */ /* 0x100fe400078e0a1b */
[----:B------:R-:W-:Y:S01]  /*fce0*/  @!P0 IMAD.MOV R12, RZ, RZ, -R12 ;  /* 0x000000ffff0c8224 */ /* 0x000fe200078e0a0c */
[----:B------:R-:W-:Y:S02]  /*fcf0*/  ISETP.GT.U32.AND P0, PT, R27, R10, PT ;  /* 0x0000000a1b00720c */ /* 0x000fe40003f04070 */
[----:B------:R-:W-:Y:S02]  /*fd00*/  ISETP.GE.AND P2, PT, R21, RZ, PT ;  /* 0x000000ff1500720c */ /* 0x000fe40003f46270 */
[----:B------:R-:W-:Y:S01]  /*fd10*/  ISETP.GT.U32.AND P5, PT, R27, R9, PT ;  /* 0x000000091b00720c */ /* 0x000fe20003fa4070 */
[----:B------:R-:W-:Y:S01]  /*fd20*/  @!P4 IMAD.IADD R11, R11, 0x1, -R27 ;  /* 0x000000010b0bc824 */ /* 0x000fe200078e0a1b */
[----:B------:R-:W-:Y:S03]  /*fd30*/  STL [R1+0x37c], R12 ;  /* 0x00037c0c01007387 */ /* 0x000fe60000100800 */
[----:B------:R-:W-:Y:S01]  /*fd40*/  @!P3 IMAD.MOV R11, RZ, RZ, -R11 ;  /* 0x000000ffff0bb224 */ /* 0x000fe200078e0a0b */
[----:B------:R-:W5:Y:S03]  /*fd50*/  LDL.LU R21, [R1+0x21c] ;  /* 0x00021c0001157983 */ /* 0x000f660000300800 */
[----:B------:R-:W-:-:S04]  /*fd60*/  @!P0 IMAD.IADD R10, R10, 0x1, -R27 ;  /* 0x000000010a0a8824 */ /* 0x000fc800078e0a1b */
[----:B------:R-:W-:Y:S02]  /*fd70*/  @!P2 IMAD.MOV R10, RZ, RZ, -R10 ;  /* 0x000000ffff0aa224 */ /* 0x000fe400078e0a0a */
[----:B------:R-:W-:Y:S01]  /*fd80*/  @!P5 IMAD.IADD R9, R9, 0x1, -R27 ;  /* 0x000000010909d824 */ /* 0x000fe200078e0a1b */
[----:B----4-:R-:W-:Y:S02]  /*fd90*/  IABS R8, R16 ;  /* 0x0000001000087213 */ /* 0x010fe40000000000 */
[----:B------:R-:W-:Y:S02]  /*fda0*/  ISETP.GE.AND P5, PT, R16, RZ, PT ;  /* 0x000000ff1000720c */ /* 0x000fe40003fa6270 */
[----:B------:R-:W4:Y:S01]  /*fdb0*/  LDL.LU R16, [R1+0x220] ;  /* 0x0002200001107983 */ /* 0x000f220000300800 */
[----:B---3--:R-:W-:-:S05]  /*fdc0*/  IABS R7, R15 ;  /* 0x0000000f00077213 */ /* 0x008fca0000000000 */
[----:B------:R-:W-:-:S04]  /*fdd0*/  IMAD.HI.U32 R2, R28, R7, RZ ;  /* 0x000000071c027227 */ /* 0x000fc800078e00ff */
[----:B------:R-:W-:-:S04]  /*fde0*/  IMAD.MOV R2, RZ, RZ, -R2 ;  /* 0x000000ffff027224 */ /* 0x000fc800078e0a02 */
[----:B------:R-:W-:-:S05]  /*fdf0*/  IMAD R7, R27, R2, R7 ;  /* 0x000000021b077224 */ /* 0x000fca00078e0207 */
[----:B------:R-:W-:Y:S01]  /*fe00*/  ISETP.GT.U32.AND P4, PT, R27, R7, PT ;  /* 0x000000071b00720c */ /* 0x000fe20003f84070 */
[----:B------:R-:W-:Y:S04]  /*fe10*/  STL [R1+0x378], R11 ;  /* 0x0003780b01007387 */ /* 0x000fe80000100800 */
[----:B------:R0:W-:Y:S08]  /*fe20*/  STL [R1+0x374], R10 ;  /* 0x0003740a01007387 */ /* 0x0001f00000100800 */
[----:B------:R-:W-:Y:S01]  /*fe30*/  @!P4 IMAD.IADD R7, R7, 0x1, -R27 ;  /* 0x000000010707c824 */ /* 0x000fe200078e0a1b */
[----:B------:R-:W-:-:S02]  /*fe40*/  ISETP.GE.AND P4, PT, R15, RZ, PT ;  /* 0x000000ff0f00720c */ /* 0x000fc40003f86270 */
[----:B------:R-:W3:Y:S01]  /*fe50*/  LDL.LU R15, [R1+0x224] ;  /* 0x00022400010f7983 */ /* 0x000ee20000300800 */
[----:B------:R-:W-:-:S04]  /*fe60*/  IMAD.HI.U32 R3, R28, R8, RZ ;  /* 0x000000081c037227 */ /* 0x000fc800078e00ff */
[----:B------:R-:W-:-:S04]  /*fe70*/  IMAD.MOV R3, RZ, RZ, -R3 ;  /* 0x000000ffff037224 */ /* 0x000fc800078e0a03 */
[----:B------:R-:W-:-:S05]  /*fe80*/  IMAD R8, R27, R3, R8 ;  /* 0x000000031b087224 */ /* 0x000fca00078e0208 */
[----:B------:R-:W-:-:S13]  /*fe90*/  ISETP.GT.U32.AND P6, PT, R27, R8, PT ;  /* 0x000000081b00720c */ /* 0x000fda0003fc4070 */
[----:B------:R-:W-:-:S05]  /*fea0*/  @!P6 IMAD.IADD R8, R8, 0x1, -R27 ;  /* 0x000000010808e824 */ /* 0x000fca00078e0a1b */
[----:B------:R-:W-:-:S13]  /*feb0*/  ISETP.GT.U32.AND P6, PT, R27, R8, PT ;  /* 0x000000081b00720c */ /* 0x000fda0003fc4070 */
[----:B------:R-:W-:-:S04]  /*fec0*/  @!P6 IMAD.IADD R8, R8, 0x1, -R27 ;  /* 0x000000010808e824 */ /* 0x000fc800078e0a1b */
[----:B0-----:R-:W-:Y:S02]  /*fed0*/  IMAD.MOV.U32 R10, RZ, RZ, R8 ;  /* 0x000000ffff0a7224 */ /* 0x001fe400078e0008 */
[----:B------:R-:W-:Y:S02]  /*fee0*/  @!P1 IMAD.MOV R9, RZ, RZ, -R9 ;  /* 0x000000ffff099224 */ /* 0x000fe400078e0a09 */
[----:B------:R-:W-:-:S03]  /*fef0*/  @!P5 IMAD.MOV R10, RZ, RZ, -R10 ;  /* 0x000000ffff0ad224 */ /* 0x000fc600078e0a0a */
[----:B------:R5:W-:Y:S01]  /*ff00*/  STL [R1+0x370], R9 ;  /* 0x0003700901007387 */ /* 0x000be20000100800 */
[----:B--2---:R-:W-:Y:S02]  /*ff10*/  IABS R6, R29 ;  /* 0x0000001d00067213 */ /* 0x004fe40000000000 */
[----:B------:R-:W-:-:S03]  /*ff20*/  IABS R5, R23 ;  /* 0x0000001700057213 */ /* 0x000fc60000000000 */
[----:B------:R-:W-:-:S04]  /*ff30*/  IMAD.HI.U32 R2, R28, R6, RZ ;  /* 0x000000061c027227 */ /* 0x000fc800078e00ff */
[----:B------:R-:W-:-:S04]  /*ff40*/  IMAD.HI.U32 R0, R28, R5, RZ ;  /* 0x000000051c007227 */ /* 0x000fc800078e00ff */
[----:B------:R-:W-:Y:S02]  /*ff50*/  IMAD.MOV R0, RZ, RZ, -R0 ;  /* 0x000000ffff007224 */ /* 0x000fe400078e0a00 */
[----:B------:R-:W-:Y:S02]  /*ff60*/  IMAD.MOV R2, RZ, RZ, -R2 ;  /* 0x000000ffff027224 */ /* 0x000fe400078e0a02 */
[C---:B------:R-:W-:Y:S02]  /*ff70*/  IMAD R5, R27.reuse, R0, R5 ;  /* 0x000000001b057224 */ /* 0x040fe400078e0205 */
[C---:B------:R-:W-:Y:S01]  /*ff80*/  IMAD R6, R27.reuse, R2, R6 ;  /* 0x000000021b067224 */ /* 0x040fe200078e0206 */
[----:B------:R-:W-:Y:S02]  /*ff90*/  IABS R4, R22 ;  /* 0x0000001600047213 */ /* 0x000fe40000000000 */
[C---:B------:R-:W-:Y:S02]  /*ffa0*/  ISETP.GT.U32.AND P6, PT, R27.reuse, R5, PT ;  /* 0x000000051b00720c */ /* 0x040fe40003fc4070 */
[----:B------:R-:W-:Y:S01]  /*ffb0*/  ISETP.GT.U32.AND P0, PT, R27, R6, PT ;  /* 0x000000061b00720c */ /* 0x000fe20003f04070 */
[----:B------:R-:W-:Y:S01]  /*ffc0*/  IMAD.HI.U32 R0, R28, R4, RZ ;  /* 0x000000041c007227 */ /* 0x000fe200078e00ff */
[----:B------:R-:W-:-:S02]  /*ffd0*/  IABS R3, R19 ;  /* 0x0000001300037213 */ /* 0x000fc40000000000 */
[----:B------:R-:W-:Y:S01]  /*ffe0*/  IABS R2, R14 ;  /* 0x0000000e00027213 */ /* 0x000fe20000000000 */
[----:B------:R-:W-:Y:S02]  /*fff0*/  IMAD.MOV R0, RZ, RZ, -R0 ;  /* 0x000000ffff007224 */ /* 0x000fe400078e0a00 */
[----:B------:R-:W-:-:S04]  /*10000*/  IMAD.HI.U32 R12, R28, R3, RZ ;  /* 0x000000031c0c7227 */ /* 0x000fc800078e00ff */
[--C-:B------:R-:W-:Y:S01]  /*10010*/  @!P6 IMAD.IADD R5, R5, 0x1, -R27.reuse ;  /* 0x000000010505e824 */ /* 0x100fe200078e0a1b */
[C---:B------:R-:W-:Y:S01]  /*10020*/  ISETP.GT.U32.AND P6, PT, R27.reuse, R7, PT ;  /* 0x000000071b00720c */ /* 0x040fe20003fc4070 */
[----:B------:R-:W-:Y:S02]  /*10030*/  IMAD R0, R27, R0, R4 ;  /* 0x000000001b007224 */ /* 0x000fe400078e0204 */
[----:B------:R-:W-:Y:S02]  /*10040*/  IMAD.MOV R12, RZ, RZ, -R12 ;  /* 0x000000ffff0c7224 */ /* 0x000fe400078e0a0c */
[----:B------:R-:W-:Y:S02]  /*10050*/  @!P0 IMAD.IADD R6, R6, 0x1, -R27 ;  /* 0x0000000106068824 */ /* 0x000fe400078e0a1b */
[----:B------:R-:W-:-:S03]  /*10060*/  IMAD.HI.U32 R4, R28, R2, RZ ;  /* 0x000000021c047227 */ /* 0x000fc600078e00ff */
[C---:B------:R-:W-:Y:S01]  /*10070*/  ISETP.GT.U32.AND P2, PT, R27.reuse, R6, PT ;  /* 0x000000061b00720c */ /* 0x040fe20003f44070 */
[C---:B------:R-:W-:Y:S02]  /*10080*/  IMAD R3, R27.reuse, R12, R3 ;  /* 0x0000000c1b037224 */ /* 0x040fe400078e0203 */
[----:B------:R-:W-:Y:S01]  /*10090*/  IMAD.MOV R4, RZ, RZ, -R4 ;  /* 0x000000ffff047224 */ /* 0x000fe200078e0a04 */
[----:B------:R-:W-:Y:S02]  /*100a0*/  ISETP.GT.U32.AND P1, PT, R27, R0, PT ;  /* 0x000000001b00720c */ /* 0x000fe40003f24070 */
[----:B------:R-:W-:Y:S01]  /*100b0*/  ISETP.GE.AND P0, PT, R29, RZ, PT ;  /* 0x000000ff1d00720c */ /* 0x000fe20003f06270 */
[C---:B------:R-:W-:Y:S01]  /*100c0*/  IMAD R8, R27.reuse, R4, R2 ;  /* 0x000000041b087224 */ /* 0x040fe200078e0202 */
[----:B------:R-:W-:Y:S01]  /*100d0*/  ISETP.GT.U32.AND P5, PT, R27, R3, PT ;  /* 0x000000031b00720c */ /* 0x000fe20003fa4070 */
[--C-:B------:R-:W-:Y:S01]  /*100e0*/  @!P6 IMAD.IADD R7, R7, 0x1, -R27.reuse ;  /* 0x000000010707e824 */ /* 0x100fe200078e0a1b */
[C---:B------:R-:W-:Y:S01]  /*100f0*/  ISETP.GT.U32.AND P3, PT, R27.reuse, R5, PT ;  /* 0x000000051b00720c */ /* 0x040fe20003f64070 */
[----:B------:R-:W2:Y:S01]  /*10100*/  LDL.LU R29, [R1+0x228] ;  /* 0x00022800011d7983 */ /* 0x000ea20000300800 */
[----:B------:R-:W-:Y:S01]  /*10110*/  ISETP.GT.U32.AND P6, PT, R27, R8, PT ;  /* 0x000000081b00720c */ /* 0x000fe20003fc4070 */
[----:B------:R-:W-:-:S02]  /*10120*/  @!P2 IMAD.IADD R6, R6, 0x1, -R27 ;  /* 0x000000010606a824 */ /* 0x000fc400078e0a1b */
[----:B------:R-:W-:Y:S01]  /*10130*/  @!P4 IMAD.MOV R7, RZ, RZ, -R7 ;  /* 0x000000ffff07c224 */ /* 0x000fe200078e0a07 */
[----:B------:R-:W-:Y:S01]  /*10140*/  STL [R1+0x36c], R10 ;  /* 0x00036c0a01007387 */ /* 0x000fe20000100800 */
[--C-:B------:R-:W-:Y:S02]  /*10150*/  @!P1 IMAD.IADD R0, R0, 0x1, -R27.reuse ;  /* 0x0000000100009824 */ /* 0x100fe400078e0a1b */
[----:B------:R-:W-:Y:S01]  /*10160*/  @!P0 IMAD.MOV R6, RZ, RZ, -R6 ;  /* 0x000000ffff068224 */ /* 0x000fe200078e0a06 */
[----:B------:R-:W-:Y:S01]  /*10170*/  ISETP.GE.AND P0, PT, R14, RZ, PT ;  /* 0x000000ff0e00720c */ /* 0x000fe20003f06270 */
[----:B------:R-:W-:Y:S01]  /*10180*/  @!P5 IMAD.IADD R3, R3, 0x1, -R27 ;  /* 0x000000010303d824 */ /* 0x000fe200078e0a1b */
[----:B------:R3:W-:Y:S01]  /*10190*/  STL [R1+0x368], R7 ;  /* 0x0003680701007387 */ /* 0x0007e20000100800 */
[----:B------:R-:W-:-:S03]  /*101a0*/  ISETP.GT.U32.AND P5, PT, R27, R0, PT ;  /* 0x000000001b00720c */ /* 0x000fc60003fa4070 */
[----:B------:R-:W2:Y:S01]  /*101b0*/  LDL.LU R14, [R1+0x22c] ;  /* 0x00022c00010e7983 */ /* 0x000ea20000300800 */
[--C-:B------:R-:W-:Y:S01]  /*101c0*/  @!P6 IMAD.IADD R8, R8, 0x1, -R27.reuse ;  /* 0x000000010808e824 */ /* 0x100fe200078e0a1b */
[----:B------:R-:W-:Y:S01]  /*101d0*/  ISETP.GT.U32.AND P6, PT, R27, R3, PT ;  /* 0x000000031b00720c */ /* 0x000fe20003fc4070 */
[----:B------:R-:W-:Y:S01]  /*101e0*/  @!P3 IMAD.IADD R5, R5, 0x1, -R27 ;  /* 0x000000010505b824 */ /* 0x000fe200078e0a1b */
[----:B------:R-:W-:Y:S02]  /*101f0*/  ISETP.GE.AND P2, PT, R23, RZ, PT ;  /* 0x000000ff1700720c */ /* 0x000fe40003f46270 */
[----:B------:R-:W-:Y:S02]  /*10200*/  ISETP.GE.AND P3, PT, R22, RZ, PT ;  /* 0x000000ff1600720c */ /* 0x000fe40003f66270 */
[----:B------:R-:W-:Y:S01]  /*10210*/  ISETP.GE.AND P1, PT, R19, RZ, PT ;  /* 0x000000ff1300720c */ /* 0x000fe20003f26270 */
[----:B------:R-:W-:Y:S01]  /*10220*/  IMAD.MOV.U32 R11, RZ, RZ, R5 ;  /* 0x000000ffff0b7224 */ /* 0x000fe200078e0005 */
[----:B------:R-:W2:Y:S01]  /*10230*/  LDL.LU R23, [R1+0x230] ;  /* 0x0002300001177983 */ /* 0x000ea20000300800 */
[----:B------:R-:W-:-:S04]  /*10240*/  @!P5 IMAD.IADD R0, R0, 0x1, -R27 ;  /* 0x000000010000d824 */ /* 0x000fc800078e0a1b */
[----:B------:R-:W-:Y:S02]  /*10250*/  @!P6 IMAD.IADD R3, R3, 0x1, -R27 ;  /* 0x000000010303e824 */ /* 0x000fe400078e0a1b */
[----:B------:R-:W-:Y:S02]  /*10260*/  @!P2 IMAD.MOV R11, RZ, RZ, -R11 ;  /* 0x000000ffff0ba224 */ /* 0x000fe400078e0a0b */
[----:B------:R-:W-:Y:S01]  /*10270*/  @!P3 IMAD.MOV R0, RZ, RZ, -R0 ;  /* 0x000000ffff00b224 */ /* 0x000fe200078e0a00 */
[----:B------:R0:W-:Y:S01]  /*10280*/  STL [R1+0x364], R6 ;  /* 0x0003640601007387 */ /* 0x0001e20000100800 */
[----:B------:R-:W-:-:S03]  /*10290*/  @!P1 IMAD.MOV R3, RZ, RZ, -R3 ;  /* 0x000000ffff039224 */ /* 0x000fc600078e0a03 */
[----:B------:R-:W2:Y:S01]  /*102a0*/  LDL.LU R22, [R1+0x234] ;  /* 0x0002340001167983 */ /* 0x000ea20000300800 */
[----:B-----5:R-:W-:-:S03]  /*102b0*/  IABS R9, R21 ;  /* 0x0000001500097213 */ /* 0x020fc60000000000 */
[----:B------:R-:W-:Y:S01]  /*102c0*/  STL [R1+0x360], R11 ;  /* 0x0003600b01007387 */ /* 0x000fe20000100800 */
[----:B------:R-:W-:-:S03]  /*102d0*/  ISETP.GE.AND P6, PT, R21, RZ, PT ;  /* 0x000000ff1500720c */ /* 0x000fc60003fc6270 */
[----:B------:R-:W-:Y:S04]  /*102e0*/  STL [R1+0x35c], R0 ;  /* 0x00035c0001007387 */ /* 0x000fe80000100800 */
[----:B------:R1:W-:Y:S04]  /*102f0*/  STL [R1+0x348], R3 ;  /* 0x0003480301007387 */ /* 0x0003e80000100800 */
[----:B------:R-:W5:Y:S01]  /*10300*/  LDL.LU R21, [R1+0x238] ;  /* 0x0002380001157983 */ /* 0x000f620000300800 */
[----:B---3--:R-:W-:Y:S02]  /*10310*/  IABS R7, R15 ;  /* 0x0000000f00077213 */ /* 0x008fe40000000000 */
[----:B------:R-:W-:-:S02]  /*10320*/  ISETP.GE.AND P1, PT, R15, RZ, PT ;  /* 0x000000ff0f00720c */ /* 0x000fc40003f26270 */
[----:B------:R-:W3:Y:S01]  /*10330*/  LDL.LU R15, [R1+0x23c] ;  /* 0x00023c00010f7983 */ /* 0x000ee20000300800 */
[----:B------:R-:W-:-:S04]  /*10340*/  IMAD.HI.U32 R2, R28, R9, RZ ;  /* 0x000000091c027227 */ /* 0x000fc800078e00ff */
[----:B------:R-:W-:-:S04]  /*10350*/  IMAD.MOV R2, RZ, RZ, -R2 ;  /* 0x000000ffff027224 */ /* 0x000fc800078e0a02 */
[C---:B0-----:R-:W-:Y:S01]  /*10360*/  IMAD R6, R27.reuse, R2, R9 ;  /* 0x000000021b067224 */ /* 0x041fe200078e0209 */
[----:B------:R-:W-:-:S04]  /*10370*/  ISETP.GT.U32.AND P4, PT, R27, R8, PT ;  /* 0x000000081b00720c */ /* 0x000fc80003f84070 */
[----:B------:R-:W-:Y:S02]  /*10380*/  ISETP.GT.U32.AND P5, PT, R27, R6, PT ;  /* 0x000000061b00720c */ /* 0x000fe40003fa4070 */
[----:B----4-:R-:W-:Y:S01]  /*10390*/  IABS R4, R16 ;  /* 0x0000001000047213 */ /* 0x010fe20000000000 */
[----:B------:R-:W-:-:S04]  /*103a0*/  IMAD.MOV.U32 R9, RZ, RZ, R7 ;  /* 0x000000ffff097224 */ /* 0x000fc800078e0007 */
[----:B------:R-:W-:-:S06]  /*103b0*/  IMAD.HI.U32 R10, R28, R4, RZ ;  /* 0x000000041c0a7227 */ /* 0x000fcc00078e00ff */
[--C-:B------:R-:W-:Y:S02]  /*103c0*/  @!P5 IMAD.IADD R6, R6, 0x1, -R27.reuse ;  /* 0x000000010606d824 */ /* 0x100fe400078e0a1b */
[----:B------:R-:W-:Y:S02]  /*103d0*/  @!P4 IMAD.IADD R8, R8, 0x1, -R27 ;  /* 0x000000010808c824 */ /* 0x000fe400078e0a1b */
[----:B------:R-:W-:Y:S01]  /*103e0*/  IMAD.HI.U32 R2, R28, R9, RZ ;  /* 0x000000091c027227 */ /* 0x000fe200078e00ff */
[----:B------:R-:W-:-:S03]  /*103f0*/  ISETP.GT.U32.AND P5, PT, R27, R6, PT ;  /* 0x000000061b00720c */ /* 0x000fc60003fa4070 */
[----:B------:R-:W-:Y:S02]  /*10400*/  IMAD.MOV R10, RZ, RZ, -R10 ;  /* 0x000000ffff0a7224 */ /* 0x000fe400078e0a0a */
[----:B------:R-:W-:Y:S02]  /*10410*/  @!P0 IMAD.MOV R8, RZ, RZ, -R8 ;  /* 0x000000ffff088224 */ /* 0x000fe400078e0a08 */
[----:B------:R-:W-:Y:S01]  /*10420*/  IMAD.MOV R2, RZ, RZ, -R2 ;  /* 0x000000ffff027224 */ /* 0x000fe200078e0a02 */
[----:B------:R-:W-:Y:S01]  /*10430*/  ISETP.GE.AND P4, PT, R16, RZ, PT ;  /* 0x000000ff1000720c */ /* 0x000fe20003f86270 */
[C---:B------:R-:W-:Y:S01]  /*10440*/  IMAD R4, R27.reuse, R10, R4 ;  /* 0x0000000a1b047224 */ /* 0x040fe200078e0204 */
[----:B------:R-:W-:Y:S01]  /*10450*/  STL [R1+0x354], R8 ;  /* 0x0003540801007387 */ /* 0x000fe20000100800 */
[----:B------:R-:W-:-:S03]  /*10460*/  IMAD R2, R27, R2, R9 ;  /* 0x000000021b027224 */ /* 0x000fc600078e0209 */
[----:B------:R-:W4:Y:S01]  /*10470*/  LDL.LU R16, [R1+0x240] ;  /* 0x0002400001107983 */ /* 0x000f220000300800 */
[C---:B------:R-:W-:Y:S01]  /*10480*/  ISETP.GT.U32.AND P2, PT, R27.reuse, R4, PT ;  /* 0x000000041b00720c */ /* 0x040fe20003f44070 */
[----:B------:R-:W-:Y:S01]  /*10490*/  @!P5 IMAD.IADD R6, R6, 0x1, -R27 ;  /* 0x000000010606d824 */ /* 0x000fe200078e0a1b */
[----:B------:R-:W-:Y:S01]  /*104a0*/  ISETP.GT.U32.AND P3, PT, R27, R2, PT ;  /* 0x000000021b00720c */ /* 0x000fe20003f64070 */
[----:B------:R-:W4:Y:S02]  /*104b0*/  LDL R19, [R1+0x727c] ;  /* 0x00727c0001137983 */ /* 0x000f240000100800 */
[----:B-1----:R-:W-:-:S04]  /*104c0*/  IMAD.MOV.U32 R3, RZ, RZ, R6 ;  /* 0x000000ffff037224 */ /* 0x002fc800078e0006 */
[----:B------:R-:W-:-:S04]  /*104d0*/  @!P6 IMAD.MOV R3, RZ, RZ, -R3 ;  /* 0x000000ffff03e224 */ /* 0x000fc800078e0a03 */
[--C-:B------:R-:W-:Y:S01]  /*104e0*/  @!P2 IMAD.IADD R4, R4, 0x1, -R27.reuse ;  /* 0x000000010404a824 */ /* 0x100fe200078e0a1b */
[----:B------:R-:W-:Y:S01]  /*104f0*/  STL [R1+0x358], R3 ;  /* 0x0003580301007387 */ /* 0x000fe20000100800 */
[----:B------:R-:W-:-:S03]  /*10500*/  @!P3 IMAD.IADD R2, R2, 0x1, -R27 ;  /* 0x000000010202b824 */ /* 0x000fc600078e0a1b */
[C---:B------:R-:W-:Y:S02]  /*10510*/  ISETP.GT.U32.AND P2, PT, R27.reuse, R4, PT ;  /* 0x000000041b00720c */ /* 0x040fe40003f44070 */
[----:B------:R-:W-:-:S11]  /*10520*/  ISETP.GT.U32.AND P3, PT, R27, R2, PT ;  /* 0x000000021b00720c */ /* 0x000fd60003f64070 */
[--C-:B------:R-:W-:Y:S02]  /*10530*/  @!P2 IMAD.IADD R4, R4, 0x1, -R27.reuse ;  /* 0x000000010404a824 */ /* 0x100fe400078e0a1b */
[----:B------:R-:W-:Y:S02]  /*10540*/  @!P3 IMAD.IADD R2, R2, 0x1, -R27 ;  /* 0x000000010202b824 */ /* 0x000fe400078e0a1b */
[----:B------:R-:W-:Y:S02]  /*10550*/  @!P4 IMAD.MOV R4, RZ, RZ, -R4 ;  /* 0x000000ffff04c224 */ /* 0x000fe400078e0a04 */
[----:B------:R-:W-:Y:S01]  /*10560*/  @!P1 IMAD.MOV R2, RZ, RZ, -R2 ;  /* 0x000000ffff029224 */ /* 0x000fe200078e0a02 */
[----:B--2---:R-:W-:Y:S02]  /*10570*/  IABS R7, R29 ;  /* 0x0000001d00077213 */ /* 0x004fe40000000000 */
[----:B------:R-:W-:Y:S02]  /*10580*/  ISETP.GE.AND P0, PT, R29, RZ, PT ;  /* 0x000000ff1d00720c */ /* 0x000fe40003f06270 */
[----:B------:R-:W-:-:S02]  /*10590*/  IABS R29, R14 ;  /* 0x0000000e001d7213 */ /* 0x000fc40000000000 */
[----:B------:R-:W-:Y:S02]  /*105a0*/  ISETP.GE.AND P6, PT, R14, RZ, PT ;  /* 0x000000ff0e00720c */ /* 0x000fe40003fc6270 */
[----:B------:R-:W2:Y:S04]  /*105b0*/  LDL R14, [R1+0x7280] ;  /* 0x00728000010e7983 */ /* 0x000ea80000100800 */
[----:B------:R0:W-:Y:S01]  /*105c0*/  STL [R1+0x34c], R4 ;  /* 0x00034c0401007387 */ /* 0x0001e20000100800 */
[----:B------:R-:W-:Y:S02]  /*105d0*/  IABS R26, R23 ;  /* 0x00000017001a7213 */ /* 0x000fe40000000000 */
[----:B------:R-:W-:Y:S01]  /*105e0*/  ISETP.GE.AND P2, PT, R23, RZ, PT ;  /* 0x000000ff1700720c */ /* 0x000fe20003f46270 */
[----:B------:R-:W2:Y:S04]  /*105f0*/  LDL R18, [R1+0x7284] ;  /* 0x0072840001127983 */ /* 0x000ea80000100800 */
[----:B------:R2:W-:Y:S01]  /*10600*/  STL [R1+0x350], R2 ;  /* 0x0003500201007387 */ /* 0x0005e20000100800 */
[----:B---3--:R-:W-:Y:S01]  /*10610*/  ISETP.GE.AND P1, PT, R15, RZ, PT ;  /* 0x000000ff0f00720c */ /* 0x008fe20003f26270 */
[----:B------:R-:W-:Y:S01]  /*10620*/  IMAD.HI.U32 R5, R28, R7, RZ ;  /* 0x000000071c057227 */ /* 0x000fe200078e00ff */
[----:B------:R-:W-:Y:S01]  /*10630*/  IABS R23, R15 ;  /* 0x0000000f00177213 */ /* 0x000fe20000000000 */
[----:B------:R-:W3:Y:S04]  /*10640*/  LDL R17, [R1+0x7294] ;  /* 0x0072940001117983 */ /* 0x000ee80000100800 */
[----:B------:R-:W3:Y:S01]  /*10650*/  LDL R15, [R1+0x7288] ;  /* 0x00728800010f7983 */ /* 0x000ee20000100800 */
[----:B------:R-:W-:-:S04]  /*10660*/  IMAD.MOV R5, RZ, RZ, -R5 ;  /* 0x000000ffff057224 */ /* 0x000fc800078e0a05 */
[----:B------:R-:W-:-:S05]  /*10670*/  IMAD R0, R27, R5, R7 ;  /* 0x000000051b007224 */ /* 0x000fca00078e0207 */
[----:B------:R-:W-:Y:S02]  /*10680*/  ISETP.GT.U32.AND P5, PT, R27, R0, PT ;  /* 0x000000001b00720c */ /* 0x000fe40003fa4070 */
[----:B-----5:R-:W-:Y:S02]  /*10690*/  ISETP.GE.AND P4, PT, R21, RZ, PT ;  /* 0x000000ff1500720c */ /* 0x020fe40003f86270 */
[----:B------:R-:W-:Y:S02]  /*106a0*/  IABS R24, R21 ;  /* 0x0000001500187213 */ /* 0x000fe40000000000 */
[----:B------:R-:W5:Y:S07]  /*106b0*/  LDL R21, [R1+0x728c] ;  /* 0x00728c0001157983 */ /* 0x000f6e0000100800 */
[----:B------:R-:W-:-:S05]  /*106c0*/  @!P5 IMAD.IADD R0, R0, 0x1, -R27 ;  /* 0x000000010000d824 */ /* 0x000fca00078e0a1b */
[----:B------:R-:W-:Y:S02]  /*106d0*/  ISETP.GT.U32.AND P5, PT, R27, R0, PT ;  /* 0x000000001b00720c */ /* 0x000fe40003fa4070 */
[----:B------:R-:W-:Y:S02]  /*106e0*/  IABS R25, R22 ;  /* 0x0000001600197213 */ /* 0x000fe40000000000 */
[----:B------:R-:W-:Y:S02]  /*106f0*/  ISETP.GE.AND P3, PT, R22, RZ, PT ;  /* 0x000000ff1600720c */ /* 0x000fe40003f66270 */
[----:B----4-:R-:W-:-:S07]  /*10700*/  IABS R22, R16 ;  /* 0x0000001000167213 */ /* 0x010fce0000000000 */
[----:B------:R-:W-:Y:S01]  /*10710*/  @!P5 IMAD.IADD R0, R0, 0x1, -R27 ;  /* 0x000000010000d824 */ /* 0x000fe200078e0a1b */
[----:B------:R-:W-:Y:S02]  /*10720*/  ISETP.GE.AND P5, PT, R16, RZ, PT ;  /* 0x000000ff1000720c */ /* 0x000fe40003fa6270 */
[----:B------:R-:W4:Y:S01]  /*10730*/  LDL R16, [R1+0x7290] ;  /* 0x0072900001107983 */ /* 0x000f220000100800 */
[C---:B------:R-:W-:Y:S01]  /*10740*/  IMAD.HI.U32 R5, R28.reuse, R26, RZ ;  /* 0x0000001a1c057227 */ /* 0x040fe200078e00ff */
[----:B0-----:R-:W-:Y:S02]  /*10750*/  IABS R4, R19 ;  /* 0x0000001300047213 */ /* 0x001fe40000000000 */
[----:B------:R-:W4:Y:S01]  /*10760*/  LDL R19, [R1+0x7298] ;  /* 0x0072980001137983 */ /* 0x000f220000100800 */
[----:B------:R-:W-:-:S04]  /*10770*/  IMAD.HI.U32 R3, R28, R25, RZ ;  /* 0x000000191c037227 */ /* 0x000fc800078e00ff */
[----:B------:R-:W-:Y:S02]  /*10780*/  IMAD.MOV R5, RZ, RZ, -R5 ;  /* 0x000000ffff057224 */ /* 0x000fe400078e0a05 */
[----:B------:R-:W-:Y:S02]  /*10790*/  IMAD.MOV R3, RZ, RZ, -R3 ;  /* 0x000000ffff037224 */ /* 0x000fe400078e0a03 */
[C---:B------:R-:W-:Y:S02]  /*107a0*/  IMAD R26, R27.reuse, R5, R26 ;  /* 0x000000051b1a7224 */ /* 0x040fe400078e021a */
[----:B------:R-:W-:Y:S02]  /*107b0*/  IMAD R25, R27, R3, R25 ;  /* 0x000000031b197224 */ /* 0x000fe400078e0219 */
[----:B------:R-:W-:-:S04]  /*107c0*/  IMAD.HI.U32 R5, R28, R4, RZ ;  /* 0x000000041c057227 */ /* 0x000fc800078e00ff */
[----:B------:R-:W-:Y:S02]  /*107d0*/  IMAD.MOV R5, RZ, RZ, -R5 ;  /* 0x000000ffff057224 */ /* 0x000fe400078e0a05 */
[----:B------:R-:W-:-:S04]  /*107e0*/  IMAD.HI.U32 R8, R28, R24, RZ ;  /* 0x000000181c087227 */ /* 0x000fc800078e00ff */
[----:B------:R-:W-:Y:S02]  /*107f0*/  IMAD R4, R27, R5, R4 ;  /* 0x000000051b047224 */ /* 0x000fe400078e0204 */
[----:B------:R-:W-:-:S04]  /*10800*/  IMAD.MOV R8, RZ, RZ, -R8 ;  /* 0x000000ffff087224 */ /* 0x000fc800078e0a08 */
[----:B------:R-:W-:Y:S01]  /*10810*/  IMAD R24, R27, R8, R24 ;  /* 0x000000081b187224 */ /* 0x000fe200078e0218 */
[----:B--2---:R-:W-:Y:S02]  /*10820*/  IABS R2, R14 ;  /* 0x0000000e00027213 */ /* 0x004fe40000000000 */
[----:B------:R-:W2:Y:S03]  /*10830*/  LDL R14, [R1+0x729c] ;  /* 0x00729c00010e7983 */ /* 0x000ea60000100800 */
[----:B------:R-:W-:-:S04]  /*10840*/  IMAD.HI.U32 R3, R28, R2, RZ ;  /* 0x000000021c037227 */ /* 0x000fc800078e00ff */
[----:B------:R-:W-:-:S04]  /*10850*/  IMAD.MOV R3, RZ, RZ, -R3 ;  /* 0x000000ffff037224 */ /* 0x000fc800078e0a03 */
[----:B------:R-:W-:Y:S01]  /*10860*/  IMAD R2, R27, R3, R2 ;  /* 0x000000031b027224 */ /* 0x000fe200078e0202 */
[----:B------:R-:W-:Y:S04]  /*10870*/  STL [R1+0x24], R4 ;  /* 0x0000240401007387 */ /* 0x000fe80000100800 */
[----:B------:R0:W-:Y:S01]  /*10880*/  STL [R1+0x20], R2 ;  /* 0x0000200201007387 */ /* 0x0001e20000100800 */
[----:B---3--:R-:W-:-:S03]  /*10890*/  IABS R8, R15 ;  /* 0x0000000f00087213 */ /* 0x008fc60000000000 */
[----:B------:R-:W3:Y:S01]  /*108a0*/  LDL R15, [R1+0x72a0] ;  /* 0x0072a000010f7983 */ /* 0x000ee20000100800 */
[----:B------:R-:W-:-:S04]  /*108b0*/  IMAD.HI.U32 R6, R28, R29, RZ ;  /* 0x0000001d1c067227 */ /* 0x000fc800078e00ff */
[----:B------:R-:W-:-:S04]  /*108c0*/  IMAD.MOV R6, RZ, RZ, -R6 ;  /* 0x000000ffff067224 */ /* 0x000fc800078e0a06 */
[----:B------:R-:W-:Y:S02]  /*108d0*/  IMAD R29, R27, R6, R29 ;  /* 0x000000061b1d7224 */ /* 0x000fe400078e021d */
[----:B------:R-:W-:-:S04]  /*108e0*/  IMAD.HI.U32 R6, R28, R22, RZ ;  /* 0x000000161c067227 */ /* 0x000fc800078e00ff */
[----:B------:R-:W-:-:S04]  /*108f0*/  IMAD.MOV R6, RZ, RZ, -R6 ;  /* 0x000000ffff067224 */ /* 0x000fc800078e0a06 */
[----:B------:R-:W-:Y:S01]  /*10900*/  IMAD R22, R27, R6, R22 ;  /* 0x000000061b167224 */ /* 0x000fe200078e0216 */
[----:B-----5:R-:W-:Y:S02]  /*10910*/  IABS R6, R21 ;  /* 0x0000001500067213 */ /* 0x020fe40000000000 */
[----:B------:R-:W5:Y:S01]  /*10920*/  LDL R21, [R1+0x72a4] ;  /* 0x0072a40001157983 */ /* 0x000f620000100800 */
[----:B------:R-:W-:Y:S01]  /*10930*/  IMAD.HI.U32 R7, R28, R23, RZ ;  /* 0x000000171c077227 */ /* 0x000fe200078e00ff */
[----:B------:R-:W-:-:S03]  /*10940*/  IABS R10, R18 ;  /* 0x00000012000a7213 */ /* 0x000fc60000000000 */
[----:B------:R-:W-:Y:S01]  /*10950*/  IMAD.MOV R7, RZ, RZ, -R7 ;  /* 0x000000ffff077224 */ /* 0x000fe200078e0a07 */
[----:B0-----:R-:W-:Y:S01]  /*10960*/  IABS R2, R17 ;  /* 0x0000001100027213 */ /* 0x001fe20000000000 */
[----:B------:R-:W-:-:S04]  /*10970*/  IMAD.HI.U32 R11, R28, R10, RZ ;  /* 0x0000000a1c0b7227 */ /* 0x000fc800078e00ff */
[----:B------:R-:W-:Y:S02]  /*10980*/  IMAD R23, R27, R7, R23 ;  /* 0x000000071b177224 */ /* 0x000fe400078e0217 */
[C---:B------:R-:W-:Y:S01]  /*10990*/  IMAD.HI.U32 R9, R28.reuse, R8, RZ ;  /* 0x000000081c097227 */ /* 0x040fe200078e00ff */
[----:B----4-:R-:W-:Y:S02]  /*109a0*/  IABS R4, R16 ;  /* 0x0000001000047213 */ /* 0x010fe40000000000 */
[----:B------:R-:W4:Y:S01]  /*109b0*/  LDL R16, [R1+0x72a8] ;  /* 0x0072a80001107983 */ /* 0x000f220000100800 */
[----:B------:R-:W-:-:S04]  /*109c0*/  IMAD.HI.U32 R7, R28, R6, RZ ;  /* 0x000000061c077227 */ /* 0x000fc800078e00ff */
[----:B------:R-:W-:-:S04]  /*109d0*/  IMAD.HI.U32 R5, R28, R4, RZ ;  /* 0x000000041c057227 */ /* 0x000fc800078e00ff */
[----:B------:R-:W-:-:S04]  /*109e0*/  IMAD.HI.U32 R3, R28, R2, RZ ;  /* 0x000000021c037227 */ /* 0x000fc800078e00ff */
[----:B------:R-:W-:Y:S02]  /*109f0*/  IMAD.MOV R11, RZ, RZ, -R11 ;  /* 0x000000ffff0b7224 */ /* 0x000fe400078e0a0b */
[----:B------:R-:W-:Y:S02]  /*10a00*/  IMAD.MOV R9, RZ, RZ, -R9 ;  /* 0x000000ffff097224 */ /* 0x000fe400078e0a09 */
[----:B------:R-:W-:Y:S02]  /*10a10*/  IMAD.MOV R7, RZ, RZ, -R7 ;  /* 0x000000ffff077224 */ /* 0x000fe400078e0a07 */
[----:B------:R-:W-:Y:S02]  /*10a20*/  IMAD.MOV R5, RZ, RZ, -R5 ;  /* 0x000000ffff057224 */ /* 0x000fe400078e0a05 */
[----:B------:R-:W-:Y:S02]  /*10a30*/  IMAD.MOV R3, RZ, RZ, -R3 ;  /* 0x000000ffff037224 */ /* 0x000fe400078e0a03 */
[----:B------:R-:W-:-:S02]  /*10a40*/  IMAD R10, R27, R11, R10 ;  /* 0x0000000b1b0a7224 */ /* 0x000fc400078e020a */
[C---:B------:R-:W-:Y:S02]  /*10a50*/  IMAD R8, R27.reuse, R9, R8 ;  /* 0x000000091b087224 */ /* 0x040fe400078e0208 */
[C---:B------:R-:W-:Y:S02]  /*10a60*/  IMAD R6, R27.reuse, R7, R6 ;  /* 0x000000071b067224 */ /* 0x040fe400078e0206 */
[C---:B------:R-:W-:Y:S01]  /*10a70*/  IMAD R4, R27.reuse, R5, R4 ;  /* 0x000000051b047224 */ /* 0x040fe200078e0204 */
[----:B------:R0:W-:Y:S01]  /*10a80*/  STL [R1+0x1c], R10 ;  /* 0x00001c0a01007387 */ /* 0x0001e20000100800 */
[----:B------:R-:W-:-:S03]  /*10a90*/  IMAD R2, R27, R3, R2 ;  /* 0x000000031b027224 */ /* 0x000fc600078e0202 */
[----:B------:R2:W-:Y:S04]  /*10aa0*/  STL [R1+0x18], R8 ;  /* 0x0000180801007387 */ /* 0x0005e80000100800 */
[----:B------:R3:W-:Y:S04]  /*10ab0*/  STL [R1+0x14], R6 ;  /* 0x0000140601007387 */ /* 0x0007e80000100800 */
[----:B------:R5:W-:Y:S04]  /*10ac0*/  STL [R1+0x10], R4 ;  /* 0x0000100401007387 */ /* 0x000be80000100800 */
[----:B------:R4:W-:Y:S01]  /*10ad0*/  STL [R1+0x108], R2 ;  /* 0x0001080201007387 */ /* 0x0009e20000100800 */
[----:B0-----:R-:W-:-:S03]  /*10ae0*/  IABS R10, R19 ;  /* 0x00000013000a7213 */ /* 0x001fc60000000000 */
[----:B------:R-:W4:Y:S04]  /*10af0*/  LDL R20, [R1+0x72ac] ;  /* 0x0072ac0001147983 */ /* 0x000f280000100800 */
[----:B------:R-:W4:Y:S01]  /*10b00*/  LDL R18, [R1+0x72b0] ;  /* 0x0072b00001127983 */ /* 0x000f220000100800 */
[----:B--2---:R-:W-:-:S03]  /*10b10*/  IABS R8, R14 ;  /* 0x0000000e00087213 */ /* 0x004fc60000000000 */
[----:B------:R-:W2:Y:S04]  /*10b20*/  LDL R17, [R1+0x72bc] ;  /* 0x0072bc0001117983 */ /* 0x000ea80000100800 */
[----:B------:R-:W2:Y:S01]  /*10b30*/  LDL R14, [R1+0x72b4] ;  /* 0x0072b400010e7983 */ /* 0x000ea20000100800 */
[----:B---3--:R-:W-:-:S03]  /*10b40*/  IABS R6, R15 ;  /* 0x0000000f00067213 */ /* 0x008fc60000000000 */
[----:B------:R-:W3:Y:S01]  /*10b50*/  LDL R15, [R1+0x72b8] ;  /* 0x0072b800010f7983 */ /* 0x000ee20000100800 */
[----:B------:R-:W-:-:S04]  /*10b60*/  IMAD.HI.U32 R11, R28, R10, RZ ;  /* 0x0000000a1c0b7227 */ /* 0x000fc800078e00ff */
[----:B------:R-:W-:-:S04]  /*10b70*/  IMAD.HI.U32 R9, R28, R8, RZ ;  /* 0x000000081c097227 */ /* 0x000fc800078e00ff */
[----:B------:R-:W-:-:S04]  /*10b80*/  IMAD.HI.U32 R7, R28, R6, RZ ;  /* 0x000000061c077227 */ /* 0x000fc800078e00ff */
[----:B------:R-:W-:Y:S02]  /*10b90*/  IMAD.MOV R11, RZ, RZ, -R11 ;  /* 0x000000ffff0b7224 */ /* 0x000fe400078e0a0b */
[----:B------:R-:W-:Y:S01]  /*10ba0*/  IMAD.MOV R9, RZ, RZ, -R9 ;  /* 0x000000ffff097224 */ /* 0x000fe200078e0a09 */
[----:B-----5:R-:W-:Y:S01]  /*10bb0*/  IABS R4, R21 ;  /* 0x0000001500047213 */ /* 0x020fe20000000000 */
[----:B------:R-:W-:-:S04]  /*10bc0*/  IMAD.MOV R7, RZ, RZ, -R7 ;  /* 0x000000ffff077224 */ /* 0x000fc800078e0a07 */
[----:B------:R-:W-:-:S04]  /*10bd0*/  IMAD.HI.U32 R5, R28, R4, RZ ;  /* 0x000000041c057227 */ /* 0x000fc800078e00ff */
[C---:B------:R-:W-:Y:S02]  /*10be0*/  IMAD R10, R27.reuse, R11, R10 ;  /* 0x0000000b1b0a7224 */ /* 0x040fe400078e020a */
[----:B------:R-:W-:Y:S02]  /*10bf0*/  IMAD.MOV R5, RZ, RZ, -R5 ;  /* 0x000000ffff057224 */ /* 0x000fe400078e0a05 */
[C---:B------:R-:W-:Y:S01]  /*10c00*/  IMAD R8, R27.reuse, R9, R8 ;  /* 0x000000091b087224 */ /* 0x040fe200078e0208 */
[----:B------:R-:W-:Y:S01]  /*10c10*/  STL [R1+0x104], R10 ;  /* 0x0001040a01007387 */ /* 0x000fe20000100800 */
[C---:B------:R-:W-:Y:S02]  /*10c20*/  IMAD R6, R27.reuse, R7, R6 ;  /* 0x000000071b067224 */ /* 0x040fe400078e0206 */
[----:B------:R-:W-:Y:S01]  /*10c30*/  IMAD R4, R27, R5, R4 ;  /* 0x000000051b047224 */ /* 0x000fe200078e0204 */
[----:B------:R-:W-:Y:S04]  /*10c40*/  STL [R1+0x100], R8 ;  /* 0x0001000801007387 */ /* 0x000fe80000100800 */
[----:B------:R-:W5:Y:S01]  /*10c50*/  LDL R21, [R1+0x72c0] ;  /* 0x0072c00001157983 */ /* 0x000f620000100800 */
[----:B----4-:R-:W-:-:S03]  /*10c60*/  IABS R2, R16 ;  /* 0x0000001000027213 */ /* 0x010fc60000000000 */
[----:B------:R2:W-:Y:S04]  /*10c70*/  STL [R1+0x30], R6 ;  /* 0x0000300601007387 */ /* 0x0005e80000100800 */
[----:B------:R3:W-:Y:S04]  /*10c80*/  STL [R1+0x2c], R4 ;  /* 0x00002c0401007387 */ /* 0x0007e80000100800 */
[----:B------:R-:W4:Y:S04]  /*10c90*/  LDL R19, [R1+0x72c4] ;  /* 0x0072c40001137983 */ /* 0x000f280000100800 */
[----:B------:R-:W4:Y:S01]  /*10ca0*/  LDL R16, [R1+0x72c8] ;  /* 0x0072c80001107983 */ /* 0x000f220000100800 */
[----:B------:R-:W-:-:S04]  /*10cb0*/  IMAD.HI.U32 R3, R28, R2, RZ ;  /* 0x000000021c037227 */ /* 0x000fc800078e00ff */
[----:B------:R-:W-:-:S04]  /*10cc0*/  IMAD.MOV R3, RZ, RZ, -R3 ;  /* 0x000000ffff037224 */ /* 0x000fc800078e0a03 */
[----:B------:R-:W-:-:S05]  /*10cd0*/  IMAD R2, R27, R3, R2 ;  /* 0x000000031b027224 */ /* 0x000fca00078e0202 */
[----:B------:R0:W-:Y:S01]  /*10ce0*/  STL [R1+0x28], R2 ;  /* 0x0000280201007387 */ /* 0x0001e20000100800 */
[----:B--2---:R-:W-:-:S03]  /*10cf0*/  IABS R6, R14 ;  /* 0x0000000e00067213 */ /* 0x004fc60000000000 */
[----:B------:R-:W2:Y:S01]  /*10d00*/  LDL R14, [R1+0x72cc] ;  /* 0x0072cc00010e7983 */ /* 0x000ea20000100800 */
[----:B---3--:R-:W-:-:S03]  /*10d10*/  IABS R4, R15 ;  /* 0x0000000f00047213 */ /* 0x008fc60000000000 */
[----:B------:R-:W3:Y:S01]  /*10d20*/  LDL R15, [R1+0x72d0] ;  /* 0x0072d000010f7983 */ /* 0x000ee20000100800 */
[----:B------:R-:W-:Y:S02]  /*10d30*/  IABS R10, R20 ;  /* 0x00000014000a7213 */ /* 0x000fe40000000000 */
[----:B------:R-:W-:Y:S02]  /*10d40*/  IABS R8, R18 ;  /* 0x0000001200087213 */ /* 0x000fe40000000000 */
[----:B0-----:R-:W-:Y:S01]  /*10d50*/  IABS R2, R17 ;  /* 0x0000001100027213 */ /* 0x001fe20000000000 */
[----:B------:R-:W-:-:S04]  /*10d60*/  IMAD.HI.U32 R11, R28, R10, RZ ;  /* 0x0000000a1c0b7227 */ /* 0x000fc800078e00ff */
[----:B------:R-:W-:-:S04]  /*10d70*/  IMAD.HI.U32 R9, R28, R8, RZ ;  /* 0x000000081c097227 */ /* 0x000fc800078e00ff */
[----:B------:R-:W-:-:S04]  /*10d80*/  IMAD.HI.U32 R7, R28, R6, RZ ;  /* 0x000000061c077227 */ /* 0x000fc800078e00ff */
[----:B------:R-:W-:-:S04]  /*10d90*/  IMAD.HI.U32 R5, R28, R4, RZ ;  /* 0x000000041c057227 */ /* 0x000fc800078e00ff */
[----:B------:R-:W-:Y:S02]  /*10da0*/  IMAD.MOV R11, RZ, RZ, -R11 ;  /* 0x000000ffff0b7224 */ /* 0x000fe400078e0a0b */
[----:B------:R-:W-:-:S04]  /*10db0*/  IMAD.HI.U32 R3, R28, R2, RZ ;  /* 0x000000021c037227 */ /* 0x000fc800078e00ff */
[----:B------:R-:W-:Y:S02]  /*10dc0*/  IMAD.MOV R9, RZ, RZ, -R9 ;  /* 0x000000ffff097224 */ /* 0x000fe400078e0a09 */
[----:B------:R-:W-:Y:S02]  /*10dd0*/  IMAD.MOV R7, RZ, RZ, -R7 ;  /* 0x000000ffff077224 */ /* 0x000fe400078e0a07 */
[----:B------:R-:W-:Y:S02]  /*10de0*/  IMAD.MOV R5, RZ, RZ, -R5 ;  /* 0x000000ffff057224 */ /* 0x000fe400078e0a05 */
[C---:B------:R-:W-:Y:S02]  /*10df0*/  IMAD R10, R27.reuse, R11, R10 ;  /* 0x0000000b1b0a7224 */ /* 0x040fe400078e020a */
[----:B------:R-:W-:Y:S02]  /*10e00*/  IMAD.MOV R3, RZ, RZ, -R3 ;  /* 0x000000ffff037224 */ /* 0x000fe400078e0a03 */
[----:B------:R-:W-:-:S02]  /*10e10*/  IMAD R8, R27, R9, R8 ;  /* 0x000000091b087224 */ /* 0x000fc400078e0208 */
[C---:B------:R-:W-:Y:S02]  /*10e20*/  IMAD R6, R27.reuse, R7, R6 ;  /* 0x000000071b067224 */ /* 0x040fe400078e0206 */
[C---:B------:R-:W-:Y:S01]  /*10e30*/  IMAD R4, R27.reuse, R5, R4 ;  /* 0x000000051b047224 */ /* 0x040fe200078e0204 */
[----:B------:R5:W-:Y:S01]  /*10e40*/  STL [R1+0xd8], R10 ;  /* 0x0000d80a01007387 */ /* 0x000be20000100800 */
[----:B------:R-:W-:-:S03]  /*10e50*/  IMAD R2, R27, R3, R2 ;  /* 0x000000031b027224 */ /* 0x000fc600078e0202 */
[----:B------:R4:W-:Y:S04]  /*10e60*/  STL [R1+0xf8], R8 ;  /* 0x0000f80801007387 */ /* 0x0009e80000100800 */
[----:B------:R0:W-:Y:S01]  /*10e70*/  STL [R1+0xf4], R6 ;  /* 0x0000f40601007387 */ /* 0x0001e20000100800 */
[----:B-----5:R-:W-:-:S03]  /*10e80*/  IABS R10, R21 ;  /* 0x00000015000a7213 */ /* 0x020fc60000000000 */
[----:B------:R2:W-:Y:S04]  /*10e90*/  STL [R1+0xf0], R4 ;  /* 0x0000f00401007387 */ /* 0x0005e80000100800 */
[----:B------:R-:W5:Y:S01]  /*10ea0*/  LDL R21, [R1+0x72d4] ;  /* 0x0072d40001157983 */ /* 0x000f620000100800 */
[----:B----4-:R-:W-:-:S03]  /*10eb0*/  IABS R8, R19 ;  /* 0x0000001300087213 */ /* 0x010fc60000000000 */
[----:B------:R3:W-:Y:S01]  /*10ec0*/  STL [R1+0xec], R2 ;  /* 0x0000ec0201007387 */ /* 0x0007e20000100800 */
[----:B0-----:R-:W-:-:S03]  /*10ed0*/  IABS R6, R16 ;  /* 0x0000001000067213 */ /* 0x001fc60000000000 */
[----:B------:R-:W4:Y:S04]  /*10ee0*/  LDL R20, [R1+0x72d8] ;  /* 0x0072d80001147983 */ /* 0x000f280000100800 */
[----:B------:R-:W4:Y:S01]  /*10ef0*/  LDL R18, [R1+0x72dc] ;  /* 0x0072dc0001127983 */ /* 0x000f220000100800 */
[----:B------:R-:W-:-:S03]  /*10f00*/  IMAD.HI.U32 R11, R28, R10, RZ ;  /* 0x0000000a1c0b7227 */ /* 0x000fc600078e00ff */
[----:B------:R-:W4:Y:S01]  /*10f10*/  LDL R16, [R1+0x72e0] ;  /* 0x0072e00001107983 */ /* 0x000f220000100800 */
[----:B------:R-:W-:-:S03]  /*10f20*/  IMAD.HI.U32 R9, R28, R8, RZ ;  /* 0x000000081c097227 */ /* 0x000fc600078e00ff */
[----:B------:R-:W4:Y:S01]  /*10f30*/  LDL R17, [R1+0x72e4] ;  /* 0x0072e40001117983 */ /* 0x000f220000100800 */
[----:B------:R-:W-:Y:S02]  /*10f40*/  IMAD.MOV R11, RZ, RZ, -R11 ;  /* 0x000000ffff0b7224 */ /* 0x000fe400078e0a0b */
[----:B------:R-:W-:Y:S02]  /*10f50*/  IMAD.MOV R9, RZ, RZ, -R9 ;  /* 0x000000ffff097224 */ /* 0x000fe400078e0a09 */
[C---:B------:R-:W-:Y:S02]  /*10f60*/  IMAD R10, R27.reuse, R11, R10 ;  /* 0x0000000b1b0a7224 */ /* 0x040fe400078e020a */
[----:B------:R-:W-:-:S03]  /*10f70*/  IMAD R8, R27, R9, R8 ;  /* 0x000000091b087224 */ /* 0x000fc600078e0208 */
[----:B------:R5:W-:Y:S04]  /*10f80*/  STL [R1+0xc], R10 ;  /* 0x00000c0a01007387 */ /* 0x000be80000100800 */
[----:B------:R4:W-:Y:S01]  /*10f90*/  STL [R1+0xe8], R8 ;  /* 0x0000e80801007387 */ /* 0x0009e20000100800 */
[----:B------:R-:W-:-:S04]  /*10fa0*/  IMAD.HI.U32 R7, R28, R6, RZ ;  /* 0x000000061c077227 */ /* 0x000fc800078e00ff */
[----:B------:R-:W-:-:S04]  /*10fb0*/  IMAD.MOV R7, RZ, RZ, -R7 ;  /* 0x000000ffff077224 */ /* 0x000fc800078e0a07 */
[----:B------:R-:W-:Y:S01]  /*10fc0*/  IMAD R6, R27, R7, R6 ;  /* 0x000000071b067224 */ /* 0x000fe200078e0206 */
[----:B--2---:R-:W-:Y:S02]  /*10fd0*/  IABS R4, R14 ;  /* 0x0000000e00047213 */ /* 0x004fe40000000000 */
[----:B------:R-:W2:Y:S03]  /*10fe0*/  LDL R14, [R1+0x72e8] ;  /* 0x0072e800010e7983 */ /* 0x000ea60000100800 */
[----:B------:R-:W-:-:S04]  /*10ff0*/  IMAD.HI.U32 R5, R28, R4, RZ ;  /* 0x000000041c057227 */ /* 0x000fc800078e00ff */
[----:B------:R-:W-:-:S04]  /*11000*/  IMAD.MOV R5, RZ, RZ, -R5 ;  /* 0x000000ffff057224 */ /* 0x000fc800078e0a05 */
[----:B------:R-:W-:Y:S01]  /*11010*/  IMAD R4, R27, R5, R4 ;  /* 0x000000051b047224 */ /* 0x000fe200078e0204 */
[----:B------:R0:W-:Y:S04]  /*11020*/  STL [R1+0xe4], R6 ;  /* 0x0000e40601007387 */ /* 0x0001e80000100800 */
[----:B------:R1:W-:Y:S01]  /*11030*/  STL [R1+0xe0], R4 ;  /* 0x0000e00401007387 */ /* 0x0003e20000100800 */
[----:B---3--:R-:W-:-:S03]  /*11040*/  IABS R2, R15 ;  /* 0x0000000f00027213 */ /* 0x008fc60000000000 */
[----:B------:R-:W3:Y:S02]  /*11050*/  LDL R15, [R1+0x72ec] ;  /* 0x0072ec00010f7983 */ /* 0x000ee40000100800 */
[----:B------:R-:W-:-:S04]  /*11060*/  IMAD.HI.U32 R3, R28, R2, RZ ;  /* 0x000000021c037227 */ /* 0x000fc800078e00ff */
[----:B------:R-:W-:-:S04]  /*11070*/  IMAD.MOV R3, RZ, RZ, -R3 ;  /* 0x000000ffff037224 */ /* 0x000fc800078e0a03 */
[----:B------:R-:W-:-:S05]  /*11080*/  IMAD R2, R27, R3, R2 ;  /* 0x000000031b027224 */ /* 0x000fca00078e0202 */
[----:B------:R1:W-:Y:S04]  /*11090*/  STL [R1+0xdc], R2 ;  /* 0x0000dc0201007387 */ /* 0x0003e80000100800 */
[----:B------:R-:W3:Y:S01]  /*110a0*/  LDL R19, [R1+0x72f0] ;  /* 0x0072f00001137983 */ /* 0x000ee20000100800 */
[----:B-----5:R-:W-:-:S03]  /*110b0*/  IABS R10, R21 ;  /* 0x00000015000a7213 */ /* 0x020fc60000000000 */
[----:B------:R-:W5:Y:S01]  /*110c0*/  LDL R21, [R1+0x72f4] ;  /* 0x0072f40001157983 */ /* 0x000f620000100800 */
[----:B----4-:R-:W-:Y:S01]  /*110d0*/  IABS R8, R20 ;  /* 0x0000001400087213 */ /* 0x010fe20000000000 */
[----:B------:R-:W-:Y:S01]  /*110e0*/  IMAD.HI.U32 R11, R28, R10, RZ ;  /* 0x0000000a1c0b7227 */ /* 0x000fe200078e00ff */
[----:B0-----:R-:W-:-:S03]  /*110f0*/  IABS R6, R18 ;  /* 0x0000001200067213 */ /* 0x001fc60000000000 */
[C---:B------:R-:W-:Y:S01]  /*11100*/  IMAD.HI.U32 R9, R28.reuse, R8, RZ ;  /* 0x000000081c097227 */ /* 0x040fe200078e00ff */
[----:B-1----:R-:W-:Y:S02]  /*11110*/  IABS R4, R16 ;  /* 0x0000001000047213 */ /* 0x002fe40000000000 */
[----:B------:R-:W4:Y:S01]  /*11120*/  LDL R16, [R1+0x72f8] ;  /* 0x0072f80001107983 */ /* 0x000f220000100800 */
[----:B------:R-:W-:-:S04]  /*11130*/  IMAD.HI.U32 R7, R28, R6, RZ ;  /* 0x000000061c077227 */ /* 0x000fc800078e00ff */
[----:B------:R-:W-:-:S04]  /*11140*/  IMAD.HI.U32 R5, R28, R4, RZ ;  /* 0x000000041c057227 */ /* 0x000fc800078e00ff */
[----:B------:R-:W-:Y:S02]  /*11150*/  IMAD.MOV R11, RZ, RZ, -R11 ;  /* 0x000000ffff0b7224 */ /* 0x000fe400078e0a0b */
[----:B------:R-:W-:Y:S02]  /*11160*/  IMAD.MOV R9, RZ, RZ, -R9 ;  /* 0x000000ffff097224 */ /* 0x000fe400078e0a09 */
[----:B------:R-:W-:Y:S02]  /*11170*/  IMAD.MOV R7, RZ, RZ, -R7 ;  /* 0x000000ffff077224 */ /* 0x000fe400078e0a07 */
[----:B------:R-:W-:Y:S02]  /*11180*/  IMAD.MOV R5, RZ, RZ, -R5 ;  /* 0x000000ffff057224 */ /* 0x000fe400078e0a05 */
[C---:B------:R-:W-:Y:S02]  /*11190*/  IMAD R10, R27.reuse, R11, R10 ;  /* 0x0000000b1b0a7224 */ /* 0x040fe400078e020a */
[----:B------:R-:W-:-:S02]  /*111a0*/  IMAD R8, R27, R9, R8 ;  /* 0x000000091b087224 */ /* 0x000fc400078e0208 */
[C---:B------:R-:W-:Y:S02]  /*111b0*/  IMAD R6, R27.reuse, R7, R6 ;  /* 0x000000071b067224 */ /* 0x040fe400078e0206 */
[----:B------:R-:W-:Y:S01]  /*111c0*/  IMAD R4, R27, R5, R4 ;  /* 0x000000051b047224 */ /* 0x000fe200078e0204 */
[----:B------:R2:W-:Y:S04]  /*111d0*/  STL [R1+0xc8], R10 ;  /* 0x0000c80a01007387 */ /* 0x0005e80000100800 */
[----:B------:R3:W-:Y:S04]  /*111e0*/  STL [R1+0xc4], R8 ;  /* 0x0000c40801007387 */ /* 0x0007e80000100800 */
[----:B------:R0:W-:Y:S04]  /*111f0*/  STL [R1+0xd4], R6 ;  /* 0x0000d40601007387 */ /* 0x0001e80000100800 */
[----:B------:R5:W-:Y:S01]  /*11200*/  STL [R1+0xd0], R4 ;  /* 0x0000d00401007387 */ /* 0x000be20000100800 */
[----:B------:R-:W-:-:S05]  /*11210*/  IABS R2, R17 ;  /* 0x0000001100027213 */ /* 0x000fca0000000000 */
[----:B------:R-:W-:-:S04]  /*11220*/  IMAD.HI.U32 R3, R28, R2, RZ ;  /* 0x000000021c037227 */ /* 0x000fc800078e00ff */
[----:B------:R-:W-:-:S04]  /*11230*/  IMAD.MOV R3, RZ, RZ, -R3 ;  /* 0x000000ffff037224 */ /* 0x000fc800078e0a03 */
[----:B------:R-:W-:Y:S01]  /*11240*/  IMAD R2, R27, R3, R2 ;  /* 0x000000031b027224 */ /* 0x000fe200078e0202 */
[----:B--2---:R-:W-:Y:S02]  /*11250*/  IABS R10, R14 ;  /* 0x0000000e000a7213 */ /* 0x004fe40000000000 */
[----:B------:R-:W2:Y:S04]  /*11260*/  LDL R14, [R1+0x72fc] ;  /* 0x0072fc00010e7983 */ /* 0x000ea80000100800 */
[----:B------:R4:W-:Y:S04]  /*11270*/  STL [R1+0xcc], R2 ;  /* 0x0000cc0201007387 */ /* 0x0009e80000100800 */
[----:B------:R-:W2:Y:S04]  /*11280*/  LDL R20, [R1+0x7304] ;  /* 0x0073040001147983 */ /* 0x000ea80000100800 */
[----:B------:R-:W2:Y:S01]  /*11290*/  LDL R18, [R1+0x7308] ;  /* 0x0073080001127983 */ /* 0x000ea20000100800 */
[----:B---3--:R-:W-:-:S03]  /*112a0*/  IABS R8, R15 ;  /* 0x0000000f00087213 */ /* 0x008fc60000000000 */
[----:B------:R-:W3:Y:S04]  /*112b0*/  LDL R17, [R1+0x730c] ;  /* 0x00730c0001117983 */ /* 0x000ee80000100800 */
[----:B------:R-:W3:Y:S01]  /*112c0*/  LDL R15, [R1+0x7300] ;  /* 0x00730000010f7983 */ /* 0x000ee20000100800 */
[----:B------:R-:W-:-:S04]  /*112d0*/  IMAD.HI.U32 R11, R28, R10, RZ ;  /* 0x0000000a1c0b7227 */ /* 0x000fc800078e00ff */
[----:B------:R-:W-:-:S04]  /*112e0*/  IMAD.HI.U32 R9, R28, R8, RZ ;  /* 0x000000081c097227 */ /* 0x000fc800078e00ff */
[----:B------:R-:W-:Y:S02]  /*112f0*/  IMAD.MOV R11, RZ, RZ, -R11 ;  /* 0x000000ffff0b7224 */ /* 0x000fe400078e0a0b */
[----:B------:R-:W-:Y:S02]  /*11300*/  IMAD.MOV R9, RZ, RZ, -R9 ;  /* 0x000000ffff097224 */ /* 0x000fe400078e0a09 */
[C---:B------:R-:W-:Y:S01]  /*11310*/  IMAD R10, R27.reuse, R11, R10 ;  /* 0x0000000b1b0a7224 */ /* 0x040fe200078e020a */
[----:B0-----:R-:W-:Y:S01]  /*11320*/  IABS R6, R19 ;  /* 0x0000001300067213 */ /* 0x001fe20000000000 */
[----:B------:R-:W-:-:S03]  /*11330*/  IMAD R8, R27, R9, R8 ;  /* 0x000000091b087224 */ /* 0x000fc600078e0208 */
[----:B------:R-:W-:Y:S01]  /*11340*/  STL [R1+0x38], R10 ;  /* 0x0000380a01007387 */ /* 0x000fe20000100800 */
[----:B------:R-:W-:-:S03]  /*11350*/  IMAD.HI.U32 R7, R28, R6, RZ ;  /* 0x000000061c077227 */ /* 0x000fc600078e00ff */
[----:B------:R-:W-:Y:S01]  /*11360*/  STL [R1+0x34], R8 ;  /* 0x0000340801007387 */ /* 0x000fe20000100800 */
[----:B------:R-:W-:-:S03]  /*11370*/  IMAD.MOV R7, RZ, RZ, -R7 ;  /* 0x000000ffff077224 */ /* 0x000fc600078e0a07 */
[----:B------:R-:W3:Y:S01]  /*11380*/  LDL R19, [R1+0x7310] ;  /* 0x0073100001137983 */ /* 0x000ee20000100800 */
[----:B------:R-:W-:-:S05]  /*11390*/  IMAD R6, R27, R7, R6 ;  /* 0x000000071b067224 */ /* 0x000fca00078e0206 */
[----:B------:R2:W-:Y:S01]  /*113a0*/  STL [R1+0x8], R6 ;  /* 0x0000080601007387 */ /* 0x0005e20000100800 */
[----:B-----5:R-:W-:-:S03]  /*113b0*/  IABS R4, R21 ;  /* 0x0000001500047213 */ /* 0x020fc60000000000 */
[----:B------:R-:W5:Y:S02]  /*113c0*/  LDL R21, [R1+0x7314] ;  /* 0x0073140001157983 */ /* 0x000f640000100800 */
[----:B------:R-:W-:-:S04]  /*113d0*/  IMAD.HI.U32 R5, R28, R4, RZ ;  /* 0x000000041c057227 */ /* 0x000fc800078e00ff */
[----:B------:R-:W-:Y:S01]  /*113e0*/  IMAD.MOV R5, RZ, RZ, -R5 ;  /* 0x000000ffff057224 */ /* 0x000fe200078e0a05 */
[----:B----4-:R-:W-:-:S05]  /*113f0*/  IABS R2, R16 ;  /* 0x0000001000027213 */ /* 0x010fca0000000000 */
[----:B------:R-:W-:-:S04]  /*11400*/  IMAD.HI.U32 R3, R28, R2, RZ ;  /* 0x000000021c037227 */ /* 0x000fc800078e00ff */
[----:B------:R-:W-:Y:S02]  /*11410*/  IMAD.MOV R3, RZ, RZ, -R3 ;  /* 0x000000ffff037224 */ /* 0x000fe400078e0a03 */
[C---:B------:R-:W-:Y:S02]  /*11420*/  IMAD R4, R27.reuse, R5, R4 ;  /* 0x000000051b047224 */ /* 0x040fe400078e0204 */
[----:B------:R-:W-:-:S03]  /*11430*/  IMAD R2, R27, R3, R2 ;  /* 0x000000031b027224 */ /* 0x000fc600078e0202 */
[----:B------:R0:W-:Y:S04]  /*11440*/  STL [R1+0xbc], R4 ;  /* 0x0000bc0401007387 */ /* 0x0001e80000100800 */
[----:B------:R-:W4:Y:S04]  /*11450*/  LDL R16, [R1+0x7318] ;  /* 0x0073180001107983 */ /* 0x000f280000100800 */
[----:B------:R1:W-:Y:S01]  /*11460*/  STL [R1+0x60], R2 ;  /* 0x0000600201007387 */ /* 0x0003e20000100800 */
[----:B--2---:R-:W-:-:S03]  /*11470*/  IABS R6, R14 ;  /* 0x0000000e00067213 */ /* 0x004fc60000000000 */
[----:B------:R-:W2:Y:S01]  /*11480*/  LDL R14, [R1+0x731c] ;  /* 0x00731c00010e7983 */ /* 0x000ea20000100800 */
[----:B---3--:R-:W-:-:S03]  /*11490*/  IABS R5, R15 ;  /* 0x0000000f00057213 */ /* 0x008fc60000000000 */
[----:B------:R-:W3:Y:S01]  /*114a0*/  LDL R15, [R1+0x7320] ;  /* 0x00732000010f7983 */ /* 0x000ee20000100800 */
[----:B0-----:R-:W-:Y:S02]  /*114b0*/  IABS R4, R20 ;  /* 0x0000001400047213 */ /* 0x001fe40000000000 */
[----:B------:R-:W-:Y:S01]  /*114c0*/  IABS R3, R18 ;  /* 0x0000001200037213 */ /* 0x000fe20000000000 */
[----:B------:R-:W-:Y:S01]  /*114d0*/  IMAD.HI.U32 R7, R28, R6, RZ ;  /* 0x000000061c077227 */ /* 0x000fe200078e00ff */
[----:B-1----:R-:W-:-:S03]  /*114e0*/  IABS R2, R17 ;  /* 0x0000001100027213 */ /* 0x002fc60000000000 */
[----:B------:R-:W-:-:S04]  /*114f0*/  IMAD.HI.U32 R8, R28, R5, RZ ;  /* 0x000000051c087227 */ /* 0x000fc800078e00ff */
        /* <DEDUP_REMOVED lines=12> */
[----:B------:R-:W-:Y:S01]  /*115c0*/  STL [R1+0x5c], R7 ;  /* 0x00005c0701007387 */ /* 0x000fe20000100800 */
[----:B------:R-:W-:-:S03]  /*115d0*/  IMAD R4, R27, R11, R2 ;  /* 0x0000000b1b047224 */ /* 0x000fc600078e0202 */
[----:B------:R-:W-:Y:S01]  /*115e0*/  STL [R1+0x58], R6 ;  /* 0x0000580601007387 */ /* 0x000fe20000100800 */
[----:B------:R-:W-:-:S03]  /*115f0*/  IABS R2, R19 ;  /* 0x0000001300027213 */ /* 0x000fc60000000000 */
[----:B------:R-:W-:Y:S04]  /*11600*/  STL [R1+0x54], R5 ;  /* 0x0000540501007387 */ /* 0x000fe80000100800 */
[----:B------:R5:W-:Y:S04]  /*11610*/  STL [R1+0x50], R3 ;  /* 0x0000500301007387 */ /* 0x000be80000100800 */
[----:B------:R4:W-:Y:S04]  /*11620*/  STL [R1+0x4c], R4 ;  /* 0x00004c0401007387 */ /* 0x0009e80000100800 */
[----:B------:R-:W3:Y:S01]  /*11630*/  LDL R19, [R1+0x7324] ;  /* 0x0073240001137983 */ /* 0x000ee20000100800 */
[----:B-----5:R-:W-:-:S03]  /*11640*/  IABS R3, R21 ;  /* 0x0000001500037213 */ /* 0x020fc60000000000 */
[----:B------:R-:W5:Y:S01]  /*11650*/  LDL R21, [R1+0x7328] ;  /* 0x0073280001157983 */ /* 0x000f620000100800 */
[----:B----4-:R-:W-:-:S03]  /*11660*/  IABS R4, R16 ;  /* 0x0000001000047213 */ /* 0x010fc60000000000 */
[----:B------:R-:W4:Y:S01]  /*11670*/  LDL R16, [R1+0x732c] ;  /* 0x00732c0001107983 */ /* 0x000f220000100800 */
[----:B--2---:R-:W-:-:S03]  /*11680*/  IABS R5, R14 ;  /* 0x0000000e00057213 */ /* 0x004fc60000000000 */
[----:B------:R-:W2:Y:S01]  /*11690*/  LDL R14, [R1+0x7330] ;  /* 0x00733000010e7983 */ /* 0x000ea20000100800 */
[----:B---3--:R-:W-:-:S03]  /*116a0*/  IABS R6, R15 ;  /* 0x0000000f00067213 */ /* 0x008fc60000000000 */
[----:B------:R-:W3:Y:S01]  /*116b0*/  LDL R15, [R1+0x7334] ;  /* 0x00733400010f7983 */ /* 0x000ee20000100800 */
[----:B------:R-:W-:-:S04]  /*116c0*/  IMAD.HI.U32 R7, R28, R2, RZ ;  /* 0x000000021c077227 */ /* 0x000fc800078e00ff */
[----:B------:R-:W-:-:S04]  /*116d0*/  IMAD.HI.U32 R8, R28, R3, RZ ;  /* 0x000000031c087227 */ /* 0x000fc800078e00ff */
[----:B------:R-:W-:Y:S02]  /*116e0*/  IMAD.MOV.U32 R12, RZ, RZ, R0 ;  /* 0x000000ffff0c7224 */ /* 0x000fe400078e0000 */
[----:B------:R-:W-:Y:S02]  /*116f0*/  IMAD.MOV R0, RZ, RZ, -R7 ;  /* 0x000000ffff007224 */ /* 0x000fe400078e0a07 */
[----:B------:R-:W-:-:S04]  /*11700*/  IMAD.HI.U32 R10, R28, R4, RZ ;  /* 0x000000041c0a7227 */ /* 0x000fc800078e00ff */
[----:B------:R-:W-:Y:S02]  /*11710*/  IMAD.MOV R7, RZ, RZ, -R8 ;  /* 0x000000ffff077224 */ /* 0x000fe400078e0a08 */
[----:B------:R-:W-:-:S04]  /*11720*/  IMAD.HI.U32 R11, R28, R5, RZ ;  /* 0x000000051c0b7227 */ /* 0x000fc800078e00ff */
[----:B------:R-:W-:-:S04]  /*11730*/  IMAD.HI.U32 R9, R28, R6, RZ ;  /* 0x000000061c097227 */ /* 0x000fc800078e00ff */
[----:B------:R-:W-:Y:S02]  /*11740*/  @!P0 IMAD.MOV R12, RZ, RZ, -R12 ;  /* 0x000000ffff0c8224 */ /* 0x000fe400078e0a0c */
[C---:B------:R-:W-:Y:S02]  /*11750*/  IMAD R2, R27.reuse, R0, R2 ;  /* 0x000000001b027224 */ /* 0x040fe400078e0202 */
[----:B------:R-:W-:Y:S02]  /*11760*/  IMAD.MOV R8, RZ, RZ, -R10 ;  /* 0x000000ffff087224 */ /* 0x000fe400078e0a0a */
[----:B------:R-:W-:Y:S02]  /*11770*/  IMAD R3, R27, R7, R3 ;  /* 0x000000071b037224 */ /* 0x000fe400078e0203 */
[----:B------:R-:W-:Y:S01]  /*11780*/  IMAD.MOV R10, RZ, RZ, -R11 ;  /* 0x000000ffff0a7224 */ /* 0x000fe200078e0a0b */
[----:B------:R-:W-:Y:S01]  /*11790*/  STL [R1+0x344], R12 ;  /* 0x0003440c01007387 */ /* 0x000fe20000100800 */
[----:B------:R-:W-:-:S02]  /*117a0*/  IMAD.MOV R9, RZ, RZ, -R9 ;  /* 0x000000ffff097224 */ /* 0x000fc400078e0a09 */
[C---:B------:R-:W-:Y:S01]  /*117b0*/  IMAD R0, R27.reuse, R8, R4 ;  /* 0x000000081b007224 */ /* 0x040fe200078e0204 */
[----:B------:R0:W-:Y:S04]  /*117c0*/  STL [R1+0x48], R2 ;  /* 0x0000480201007387 */ /* 0x0001e80000100800 */
[----:B------:R1:W-:Y:S01]  /*117d0*/  STL [R1+0x44], R3 ;  /* 0x0000440301007387 */ /* 0x0003e20000100800 */
[----:B0-----:R-:W-:-:S03]  /*117e0*/  IMAD R2, R27, R10, R5 ;  /* 0x0000000a1b027224 */ /* 0x001fc600078e0205 */
[----:B------:R0:W-:Y:S01]  /*117f0*/  STL [R1+0x40], R0 ;  /* 0x0000400001007387 */ /* 0x0001e20000100800 */
[----:B-1----:R-:W-:-:S03]  /*11800*/  IMAD R3, R27, R9, R6 ;  /* 0x000000091b037224 */ /* 0x002fc600078e0206 */
[----:B------:R5:W-:Y:S04]  /*11810*/  STL [R1+0x3c], R2 ;  /* 0x00003c0201007387 */ /* 0x000be80000100800 */
[----:B------:R4:W-:Y:S01]  /*11820*/  STL [R1+0x4], R3 ;  /* 0x0000040301007387 */ /* 0x0009e20000100800 */
[----:B0-----:R-:W-:-:S03]  /*11830*/  IABS R0, R19 ;  /* 0x0000001300007213 */ /* 0x001fc60000000000 */
        /* <DEDUP_REMOVED lines=23> */
[----:B------:R-:W-:Y:S01]  /*119b0*/  STL [R1+0x8c], R11 ;  /* 0x00008c0b01007387 */ /* 0x000fe20000100800 */
[----:B------:R-:W-:-:S03]  /*119c0*/  IMAD R4, R27, R6, R5 ;  /* 0x000000061b047224 */ /* 0x000fc600078e0205 */
[----:B------:R0:W-:Y:S04]  /*119d0*/  STL [R1+0x88], R0 ;  /* 0x0000880001007387 */ /* 0x0001e80000100800 */
[----:B------:R-:W-:Y:S04]  /*119e0*/  STL [R1+0x84], R3 ;  /* 0x0000840301007387 */ /* 0x000fe80000100800 */
        /* <DEDUP_REMOVED lines=13> */
[----:B------:R-:W-:Y:S02]  /*11ac0*/  IMAD.MOV R6, RZ, RZ, -R6 ;  /* 0x000000ffff067224 */ /* 0x000fe400078e0a06 */
[----:B------:R-:W-:-:S04]  /*11ad0*/  IMAD.HI.U32 R7, R28, R2, RZ ;  /* 0x000000021c077227 */ /* 0x000fc800078e00ff */
[----:B------:R-:W-:-:S04]  /*11ae0*/  IMAD.HI.U32 R8, R28, R3, RZ ;  /* 0x000000031c087227 */ /* 0x000fc800078e00ff */
[----:B------:R-:W-:-:S04]  /*11af0*/  IMAD.HI.U32 R9, R28, R4, RZ ;  /* 0x000000041c097227 */ /* 0x000fc800078e00ff */
[----:B------:R-:W-:-:S04]  /*11b00*/  IMAD.HI.U32 R10, R28, R5, RZ ;  /* 0x000000051c0a7227 */ /* 0x000fc800078e00ff */
[C---:B------:R-:W-:Y:S02]  /*11b10*/  IMAD R11, R27.reuse, R6, R0 ;  /* 0x000000061b0b7224 */ /* 0x040fe400078e0200 */
[----:B------:R-:W-:Y:S02]  /*11b20*/  IMAD.MOV R0, RZ, RZ, -R7 ;  /* 0x000000ffff007224 */ /* 0x000fe400078e0a07 */
[----:B------:R-:W-:Y:S02]  /*11b30*/  IMAD.MOV R6, RZ, RZ, -R8 ;  /* 0x000000ffff067224 */ /* 0x000fe400078e0a08 */
[----:B------:R-:W-:Y:S02]  /*11b40*/  IMAD.MOV R7, RZ, RZ, -R9 ;  /* 0x000000ffff077224 */ /* 0x000fe400078e0a09 */
[----:B------:R-:W-:Y:S02]  /*11b50*/  IMAD.MOV R8, RZ, RZ, -R10 ;  /* 0x000000ffff087224 */ /* 0x000fe400078e0a0a */
[----:B------:R-:W-:-:S02]  /*11b60*/  IMAD R9, R27, R0, R2 ;  /* 0x000000001b097224 */ /* 0x000fc400078e0202 */
[C---:B------:R-:W-:Y:S02]  /*11b70*/  IMAD R0, R27.reuse, R6, R3 ;  /* 0x000000061b007224 */ /* 0x040fe400078e0203 */
[C---:B------:R-:W-:Y:S01]  /*11b80*/  IMAD R2, R27.reuse, R7, R4 ;  /* 0x000000071b027224 */ /* 0x040fe200078e0204 */
[----:B------:R-:W-:Y:S01]  /*11b90*/  STL [R1+0x78], R11 ;  /* 0x0000780b01007387 */ /* 0x000fe20000100800 */
[----:B------:R-:W-:-:S03]  /*11ba0*/  IMAD R3, R27, R8, R5 ;  /* 0x000000081b037224 */ /* 0x000fc600078e0205 */
[----:B------:R-:W-:Y:S04]  /*11bb0*/  STL [R1+0x74], R9 ;  /* 0x0000740901007387 */ /* 0x000fe80000100800 */
[----:B------:R0:W-:Y:S04]  /*11bc0*/  STL [R1+0x70], R0 ;  /* 0x0000700001007387 */ /* 0x0001e80000100800 */
        /* <DEDUP_REMOVED lines=15> */
[----:B------:R-:W-:Y:S02]  /*11cc0*/  IMAD.MOV R6, RZ, RZ, -R6 ;  /* 0x000000ffff067224 */ /* 0x000fe400078e0a06 */
[----:B------:R-:W-:Y:S02]  /*11cd0*/  IMAD.MOV R7, RZ, RZ, -R7 ;  /* 0x000000ffff077224 */ /* 0x000fe400078e0a07 */
[----:B------:R-:W-:Y:S02]  /*11ce0*/  IMAD.MOV R9, RZ, RZ, -R9 ;  /* 0x000000ffff097224 */ /* 0x000fe400078e0a09 */
[----:B------:R-:W-:-:S04]  /*11cf0*/  IMAD.HI.U32 R8, R28, R4, RZ ;  /* 0x000000041c087227 */ /* 0x000fc800078e00ff */
[----:B------:R-:W-:-:S04]  /*11d00*/  IMAD.HI.U32 R10, R28, R5, RZ ;  /* 0x000000051c0a7227 */ /* 0x000fc800078e00ff */
[C---:B------:R-:W-:Y:S02]  /*11d10*/  IMAD R11, R27.reuse, R6, R0 ;  /* 0x000000061b0b7224 */ /* 0x040fe400078e0200 */
[C---:B------:R-:W-:Y:S02]  /*11d20*/  IMAD R6, R27.reuse, R7, R2 ;  /* 0x000000071b067224 */ /* 0x040fe400078e0202 */
[C---:B------:R-:W-:Y:S02]  /*11d30*/  IMAD R3, R27.reuse, R9, R3 ;  /* 0x000000091b037224 */ /* 0x040fe400078e0203 */
[----:B------:R-:W-:Y:S01]  /*11d40*/  IMAD.MOV R0, RZ, RZ, -R8 ;  /* 0x000000ffff007224 */ /* 0x000fe200078e0a08 */
[----:B------:R-:W-:Y:S01]  /*11d50*/  STL [R1+0x64], R11 ;  /* 0x0000640b01007387 */ /* 0x000fe20000100800 */
[----:B------:R-:W-:Y:S02]  /*11d60*/  IMAD.MOV R2, RZ, RZ, -R10 ;  /* 0x000000ffff027224 */ /* 0x000fe400078e0a0a */
[C---:B------:R-:W-:Y:S01]  /*11d70*/  IMAD R4, R27.reuse, R0, R4 ;  /* 0x000000001b047224 */ /* 0x040fe200078e0204 */
[----:B------:R-:W-:Y:S04]  /*11d80*/  STL [R1], R6 ;  /* 0x0000000601007387 */ /* 0x000fe80000100800 */
[----:B------:R0:W-:Y:S04]  /*11d90*/  STL [R1+0xb8], R3 ;  /* 0x0000b80301007387 */ /* 0x0001e80000100800 */
[----:B------:R-:W-:Y:S01]  /*11da0*/  STL [R1+0xb4], R4 ;  /* 0x0000b40401007387 */ /* 0x000fe20000100800 */
[----:B0-----:R-:W-:-:S05]  /*11db0*/  IMAD R3, R27, R2, R5 ;  /* 0x000000021b037224 */ /* 0x001fca00078e0205 */
[----:B------:R4:W-:Y:S01]  /*11dc0*/  STL [R1+0xb0], R3 ;  /* 0x0000b00301007387 */ /* 0x0009e20000100800 */
[----:B------:R-:W-:-:S03]  /*11dd0*/  IABS R0, R19 ;  /* 0x0000001300007213 */ /* 0x000fc60000000000 */
        /* <DEDUP_REMOVED lines=11> */
[----:B------:R-:W-:Y:S02]  /*11e90*/  IMAD.MOV R6, RZ, RZ, -R6 ;  /* 0x000000ffff067224 */ /* 0x000fe400078e0a06 */
[----:B------:R-:W-:-:S04]  /*11ea0*/  IMAD.HI.U32 R8, R28, R3, RZ ;  /* 0x000000031c087227 */ /* 0x000fc800078e00ff */
[----:B------:R-:W-:Y:S02]  /*11eb0*/  IMAD.MOV R7, RZ, RZ, -R7 ;  /* 0x000000ffff077224 */ /* 0x000fe400078e0a07 */
[----:B------:R-:W-:-:S04]  /*11ec0*/  IMAD.HI.U32 R9, R28, R4, RZ ;  /* 0x000000041c097227 */ /* 0x000fc800078e00ff */
[----:B------:R-:W-:-:S04]  /*11ed0*/  IMAD.HI.U32 R10, R28, R5, RZ ;  /* 0x000000051c0a7227 */ /* 0x000fc800078e00ff */
[C---:B------:R-:W-:Y:S02]  /*11ee0*/  IMAD R6, R27.reuse, R6, R0 ;  /* 0x000000061b067224 */ /* 0x040fe400078e0200 */
[----:B------:R-:W-:Y:S02]  /*11ef0*/  IMAD.MOV R8, RZ, RZ, -R8 ;  /* 0x000000ffff087224 */ /* 0x000fe400078e0a08 */
[C---:B------:R-:W-:Y:S02]  /*11f00*/  IMAD R0, R27.reuse, R7, R2 ;  /* 0x000000071b007224 */ /* 0x040fe400078e0202 */
[----:B------:R-:W-:Y:S02]  /*11f10*/  IMAD.MOV R9, RZ, RZ, -R9 ;  /* 0x000000ffff097224 */ /* 0x000fe400078e0a09 */
[----:B------:R-:W-:Y:S01]  /*11f20*/  IMAD.MOV R10, RZ, RZ, -R10 ;  /* 0x000000ffff0a7224 */ /* 0x000fe200078e0a0a */
[----:B------:R-:W-:Y:S01]  /*11f30*/  STL [R1+0xac], R6 ;  /* 0x0000ac0601007387 */ /* 0x000fe20000100800 */
[----:B------:R-:W-:-:S02]  /*11f40*/  IMAD R3, R27, R8, R3 ;  /* 0x000000081b037224 */ /* 0x000fc400078e0203 */
[C---:B------:R-:W-:Y:S01]  /*11f50*/  IMAD R2, R27.reuse, R9, R4 ;  /* 0x000000091b027224 */ /* 0x040fe200078e0204 */
[----:B------:R0:W-:Y:S04]  /*11f60*/  STL [R1+0xa8], R0 ;  /* 0x0000a80001007387 */ /* 0x0001e80000100800 */
[----:B------:R-:W-:Y:S01]  /*11f70*/  STL [R1+0xa4], R3 ;  /* 0x0000a40301007387 */ /* 0x000fe20000100800 */
[----:B0-----:R-:W-:-:S03]  /*11f80*/  IMAD R0, R27, R10, R5 ;  /* 0x0000000a1b007224 */ /* 0x001fc600078e0205 */
[----:B------:R-:W-:Y:S04]  /*11f90*/  STL [R1+0xa0], R2 ;  /* 0x0000a00201007387 */ /* 0x000fe80000100800 */
[----:B------:R0:W-:Y:S04]  /*11fa0*/  STL [R1+0x9c], R0 ;  /* 0x00009c0001007387 */ /* 0x0001e80000100800 */
[----:B------:R-:W3:Y:S01]  /*11fb0*/  LDL R17, [R1+0x738c] ;  /* 0x00738c0001117983 */ /* 0x000ee20000100800 */
[----:B0-----:R-:W-:-:S03]  /*11fc0*/  IABS R0, R19 ;  /* 0x0000001300007213 */ /* 0x001fc60000000000 */
[----:B------:R-:W3:Y:S01]  /*11fd0*/  LDL R19, [R1+0x7388] ;  /* 0x0073880001137983 */ /* 0x000ee20000100800 */
[----:B-----5:R-:W-:Y:S02]  /*11fe0*/  IABS R2, R21 ;  /* 0x0000001500027213 */ /* 0x020fe40000000000 */
[----:B----4-:R-:W-:Y:S02]  /*11ff0*/  IABS R3, R16 ;  /* 0x0000001000037213 */ /* 0x010fe40000000000 */
        /* <DEDUP_REMOVED lines=17> */
[----:B------:R-:W-:Y:S01]  /*12110*/  STL [R1+0x98], R4 ;  /* 0x0000980401007387 */ /* 0x000fe20000100800 */
[----:B------:R-:W-:-:S03]  /*12120*/  IMAD.HI.U32 R8, R28, R20, RZ ;  /* 0x000000141c087227 */ /* 0x000fc600078e00ff */
[----:B------:R0:W-:Y:S04]  /*12130*/  STL [R1+0x94], R2 ;  /* 0x0000940201007387 */ /* 0x0001e80000100800 */
[----:B------:R-:W-:Y:S01]  /*12140*/  STL [R1+0x75d8], R21 ;  /* 0x0075d81501007387 */ /* 0x000fe20000100800 */
[----:B------:R-:W-:-:S03]  /*12150*/  IMAD.MOV R8, RZ, RZ, -R8 ;  /* 0x000000ffff087224 */ /* 0x000fc600078e0a08 */
[----:B------:R1:W-:Y:S01]  /*12160*/  STL [R1+0x90], R0 ;  /* 0x0000900001007387 */ /* 0x0003e20000100800 */
[----:B------:R-:W-:Y:S01]  /*12170*/  IMAD R20, R27, R8, R20 ;  /* 0x000000081b147224 */ /* 0x000fe200078e0214 */
[----:B------:R-:W-:Y:S02]  /*12180*/  IABS R18, R17 ;  /* 0x0000001100127213 */ /* 0x000fe40000000000 */
[----:B------:R-:W-:-:S03]  /*12190*/  IABS R19, R19 ;  /* 0x0000001300137213 */ /* 0x000fc60000000000 */
[----:B0-----:R-:W-:-:S04]  /*121a0*/  IMAD.HI.U32 R2, R28, R18, RZ ;  /* 0x000000121c027227 */ /* 0x001fc800078e00ff */
[----:B-1----:R-:W-:-:S04]  /*121b0*/  IMAD.HI.U32 R0, R28, R19, RZ ;  /* 0x000000131c007227 */ /* 0x002fc800078e00ff */
[----:B------:R-:W-:Y:S02]  /*121c0*/  IMAD.MOV R0, RZ, RZ, -R0 ;  /* 0x000000ffff007224 */ /* 0x000fe400078e0a00 */
[----:B------:R-:W-:Y:S02]  /*121d0*/  IMAD.MOV R2, RZ, RZ, -R2 ;  /* 0x000000ffff027224 */ /* 0x000fe400078e0a02 */
[C---:B------:R-:W-:Y:S02]  /*121e0*/  IMAD R19, R27.reuse, R0, R19 ;  /* 0x000000001b137224 */ /* 0x040fe400078e0213 */
[----:B------:R-:W-:Y:S01]  /*121f0*/  IMAD R18, R27, R2, R18 ;  /* 0x000000021b127224 */ /* 0x000fe200078e0212 */
[----:B------:R0:W-:Y:S04]  /*12200*/  STL [R1+0x75c4], R20 ;  /* 0x0075c41401007387 */ /* 0x0001e80000100800 */
[----:B------:R-:W5:Y:S04]  /*12210*/  LDL R13, [R1+0x73a0] ;  /* 0x0073a000010d7983 */ /* 0x000f680000100800 */
[----:B------:R-:W5:Y:S01]  /*12220*/  LDL R12, [R1+0x73a4] ;  /* 0x0073a400010c7983 */ /* 0x000f620000100800 */
[----:B----4-:R-:W-:-:S03]  /*12230*/  IABS R17, R16 ;  /* 0x0000001000117213 */ /* 0x010fc60000000000 */
[----:B------:R-:W4:Y:S04]  /*12240*/  LDL R11, [R1+0x73a8] ;  /* 0x0073a800010b7983 */ /* 0x000f280000100800 */
[----:B------:R-:W5:Y:S04]  /*12250*/  LDL R9, [R1+0x73ac] ;  /* 0x0073ac0001097983 */ /* 0x000f680000100800 */
[----:B0-----:R-:W4:Y:S01]  /*12260*/  LDL R20, [R1+0x20] ;  /* 0x0000200001147983 */ /* 0x001f220000100800 */
[----:B------:R-:W-:-:S04]  /*12270*/  IMAD.HI.U32 R3, R28, R17, RZ ;  /* 0x000000111c037227 */ /* 0x000fc800078e00ff */
[----:B------:R-:W-:-:S04]  /*12280*/  IMAD.MOV R3, RZ, RZ, -R3 ;  /* 0x000000ffff037224 */ /* 0x000fc800078e0a03 */
[----:B------:R-:W-:Y:S01]  /*12290*/  IMAD R17, R27, R3, R17 ;  /* 0x000000031b117224 */ /* 0x000fe200078e0211 */
[----:B--2---:R-:W-:Y:S02]  /*122a0*/  IABS R16, R14 ;  /* 0x0000000e00107213 */ /* 0x004fe40000000000 */
[----:B------:R-:W2:Y:S04]  /*122b0*/  LDL R14, [R1+0x739c] ;  /* 0x00739c00010e7983 */ /* 0x000ea80000100800 */
[----:B------:R-:W-:Y:S04]  /*122c0*/  STL [R1+0x75c0], R19 ;  /* 0x0075c01301007387 */ /* 0x000fe80000100800 */
[----:B------:R0:W-:Y:S04]  /*122d0*/  STL [R1+0x75c8], R18 ;  /* 0x0075c81201007387 */ /* 0x0001e80000100800 */
[----:B0-----:R-:W4:Y:S01]  /*122e0*/  LDL R18, [R1+0x24] ;  /* 0x0000240001127983 */ /* 0x001f220000100800 */
[----:B------:R-:W-:-:S04]  /*122f0*/  IMAD.HI.U32 R4, R28, R16, RZ ;  /* 0x000000101c047227 */ /* 0x000fc800078e00ff */
[----:B------:R-:W-:-:S04]  /*12300*/  IMAD.MOV R4, RZ, RZ, -R4 ;  /* 0x000000ffff047224 */ /* 0x000fc800078e0a04 */
[----:B------:R-:W-:Y:S01]  /*12310*/  IMAD R16, R27, R4, R16 ;  /* 0x000000041b107224 */ /* 0x000fe200078e0210 */
[----:B------:R0:W-:Y:S04]  /*12320*/  STL [R1+0x75cc], R17 ;  /* 0x0075cc1101007387 */ /* 0x0001e80000100800 */
[----:B------:R-:W-:Y:S01]  /*12330*/  STL [R1+0x75d0], R16 ;  /* 0x0075d01001007387 */ /* 0x000fe20000100800 */
[----:B---3--:R-:W-:-:S05]  /*12340*/  IABS R15, R15 ;  /* 0x0000000f000f7213 */ /* 0x008fca0000000000 */
[----:B------:R-:W-:-:S04]  /*12350*/  IMAD.HI.U32 R5, R28, R15, RZ ;  /* 0x0000000f1c057227 */ /* 0x000fc800078e00ff */
[----:B------:R-:W-:-:S04]  /*12360*/  IMAD.MOV R5, RZ, RZ, -R5 ;  /* 0x000000ffff057224 */ /* 0x000fc800078e0a05 */
[----:B------:R-:W-:-:S05]  /*12370*/  IMAD R15, R27, R5, R15 ;  /* 0x000000051b0f7224 */ /* 0x000fca00078e020f */
[----:B------:R-:W-:Y:S04]  /*12380*/  STL [R1+0x75bc], R15 ;  /* 0x0075bc0f01007387 */ /* 0x000fe80000100800 */
[----:B------:R-:W3:Y:S01]  /*12390*/  LDL R21, [R1+0x73c0] ;  /* 0x0073c00001157983 */ /* 0x000ee20000100800 */
[----:B------:R-:W-:-:S03]  /*123a0*/  ISETP.GT.U32.AND P0, PT, R27, R29, PT ;  /* 0x0000001d1b00720c */ /* 0x000fc60003f04070 */
[----:B------:R-:W3:Y:S04]  /*123b0*/  LDL R8, [R1+0x73b4] ;  /* 0x0073b40001087983 */ /* 0x000ee80000100800 */
[----:B------:R-:W3:Y:S04]  /*123c0*/  LDL R7, [R1+0x73b8] ;  /* 0x0073b80001077983 */ /* 0x000ee80000100800 */
[----:B------:R-:W3:Y:S02]  /*123d0*/  LDL R6, [R1+0x73bc] ;  /* 0x0073bc0001067983 */ /* 0x000ee40000100800 */
[----:B------:R-:W-:-:S05]  /*123e0*/  @!P0 IMAD.IADD R29, R29, 0x1, -R27 ;  /* 0x000000011d1d8824 */ /* 0x000fca00078e0a1b */
[----:B------:R-:W-:-:S13]  /*123f0*/  ISETP.GT.U32.AND P0, PT, R27, R29, PT ;  /* 0x0000001d1b00720c */ /* 0x000fda0003f04070 */
[----:B------:R-:W-:Y:S01]  /*12400*/  @!P0 IMAD.IADD R29, R29, 0x1, -R27 ;  /* 0x000000011d1d8824 */ /* 0x000fe200078e0a1b */
[----:B------:R-:W-:-:S13]  /*12410*/  ISETP.GT.U32.AND P0, PT, R27, R26, PT ;  /* 0x0000001a1b00720c */ /* 0x000fda0003f04070 */
        /* <DEDUP_REMOVED lines=17> */
[C---:B------:R-:W-:Y:S02]  /*12530*/  ISETP.GT.U32.AND P0, PT, R27.reuse, R22, PT ;  /* 0x000000161b00720c */ /* 0x040fe40003f04070 */
[----:B-----5:R-:W-:Y:S02]  /*12540*/  IABS R10, R9 ;  /* 0x00000009000a7213 */ /* 0x020fe40000000000 */
[----:B------:R-:W5:Y:S01]  /*12550*/  LDL R9, [R1+0x73b0] ;  /* 0x0073b00001097983 */ /* 0x000f620000100800 */
[----:B--2---:R-:W-:Y:S02]  /*12560*/  IABS R14, R14 ;  /* 0x0000000e000e7213 */ /* 0x004fe40000000000 */
[----:B------:R-:W-:Y:S01]  /*12570*/  IABS R13, R13 ;  /* 0x0000000d000d7213 */ /* 0x000fe20000000000 */
[----:B0-----:R-:W2:Y:S05]  /*12580*/  LDL.LU R17, [R1+0x1c] ;  /* 0x00001c0001117983 */ /* 0x001eaa0000300800 */
[----:B------:R-:W-:Y:S01]  /*12590*/  @!P0 IMAD.IADD R22, R22, 0x1, -R27 ;  /* 0x0000000116168824 */ /* 0x000fe200078e0a1b */
[----:B------:R-:W-:Y:S01]  /*125a0*/  IABS R12, R12 ;  /* 0x0000000c000c7213 */ /* 0x000fe20000000000 */
[----:B------:R-:W2:Y:S01]  /*125b0*/  LDL.LU R19, [R1+0x18] ;  /* 0x0000180001137983 */ /* 0x000ea20000300800 */
[----:B----4-:R-:W-:-:S02]  /*125c0*/  ISETP.GT.U32.AND P0, PT, R27, R18, PT ;  /* 0x000000121b00720c */ /* 0x010fc40003f04070 */
[----:B------:R-:W-:Y:S01]  /*125d0*/  IABS R11, R11 ;  /* 0x0000000b000b7213 */ /* 0x000fe20000000000 */
[----:B------:R-:W-:-:S10]  /*125e0*/  IMAD.HI.U32 R0, R28, R14, RZ ;  /* 0x0000000e1c007227 */ /* 0x000fd400078e00ff */
[----:B------:R-:W-:Y:S02]  /*125f0*/  @!P0 IMAD.IADD R18, R18, 0x1, -R27 ;  /* 0x0000000112128824 */ /* 0x000fe400078e0a1b */
[----:B------:R-:W-:-:S03]  /*12600*/  IMAD.HI.U32 R2, R28, R13, RZ ;  /* 0x0000000d1c027227 */ /* 0x000fc600078e00ff */
[----:B------:R-:W-:Y:S01]  /*12610*/  @!P0 STL [R1+0x24], R18 ;  /* 0x0000241201008387 */ /* 0x000fe20000100800 */
[----:B------:R-:W-:Y:S01]  /*12620*/  ISETP.GT.U32.AND P0, PT, R27, R20, PT ;  /* 0x000000141b00720c */ /* 0x000fe20003f04070 */
        /* <DEDUP_REMOVED lines=13> */
[----:B------:R-:W-:Y:S02]  /*12700*/  IMAD R10, R27, R5, R10 ;  /* 0x000000051b0a7224 */ /* 0x000fe400078e020a */
[----:B------:R-:W-:Y:S01]  /*12710*/  @!P0 IMAD.IADD R20, R20, 0x1, -R27 ;  /* 0x0000000114148824 */ /* 0x000fe200078e0a1b */
[----:B------:R-:W-:Y:S04]  /*12720*/  STL [R1+0x75b8], R13 ;  /* 0x0075b80d01007387 */ /* 0x000fe80000100800 */
[----:B------:R-:W-:Y:S04]  /*12730*/  STL [R1+0x75d4], R12 ;  /* 0x0075d40c01007387 */ /* 0x000fe80000100800 */
[----:B------:R-:W-:Y:S04]  /*12740*/  STL [R1+0x75b0], R11 ;  /* 0x0075b00b01007387 */ /* 0x000fe80000100800 */
[----:B------:R-:W-:Y:S04]  /*12750*/  STL [R1+0x75b4], R10 ;  /* 0x0075b40a01007387 */ /* 0x000fe80000100800 */
[----:B------:R1:W-:Y:S04]  /*12760*/  @!P0 STL [R1+0x20], R20 ;  /* 0x0000201401008387 */ /* 0x0003e80000100800 */
[----:B0-----:R-:W4:Y:S04]  /*12770*/  LDL R14, [R1+0x73c4] ;  /* 0x0073c400010e7983 */ /* 0x001f280000100800 */
[----:B------:R-:W2:Y:S04]  /*12780*/  LDL R16, [R1+0x73c8] ;  /* 0x0073c80001107983 */ /* 0x000ea80000100800 */
[----:B------:R-:W2:Y:S04]  /*12790*/  LDL R18, [R1+0x73cc] ;  /* 0x0073cc0001127983 */ /* 0x000ea80000100800 */
[----:B-1----:R-:W2:Y:S01]  /*127a0*/  LDL R20, [R1+0x73d0] ;  /* 0x0073d00001147983 */ /* 0x002ea20000100800 */
[----:B---3--:R-:W-:-:S03]  /*127b0*/  IABS R5, R21 ;  /* 0x0000001500057213 */ /* 0x008fc60000000000 */
[----:B------:R-:W3:Y:S01]  /*127c0*/  LDL R21, [R1+0x73d4] ;  /* 0x0073d40001157983 */ /* 0x000ee20000100800 */
[----:B------:R-:W-:-:S03]  /*127d0*/  IABS R8, R8 ;  /* 0x0000000800087213 */ /* 0x000fc60000000000 */
[----:B------:R-:W3:Y:S02]  /*127e0*/  LDL.LU R15, [R1+0x10] ;  /* 0x00001000010f7983 */ /* 0x000ee40000300800 */
[----:B------:R-:W-:-:S04]  /*127f0*/  IMAD.HI.U32 R2, R28, R8, RZ ;  /* 0x000000081c027227 */ /* 0x000fc800078e00ff */
[----:B------:R-:W-:Y:S01]  /*12800*/  IMAD.MOV R2, RZ, RZ, -R2 ;  /* 0x000000ffff027224 */ /* 0x000fe200078e0a02 */
[----:B------:R-:W-:-:S03]  /*12810*/  IABS R7, R7 ;  /* 0x0000000700077213 */ /* 0x000fc60000000000 */
[----:B------:R-:W-:Y:S01]  /*12820*/  IMAD R8, R27, R2, R8 ;  /* 0x000000021b087224 */ /* 0x000fe200078e0208 */
[----:B------:R-:W-:Y:S01]  /*12830*/  IABS R6, R6 ;  /* 0x0000000600067213 */ /* 0x000fe20000000000 */
[----:B------:R-:W-:-:S04]  /*12840*/  IMAD.HI.U32 R3, R28, R7, RZ ;  /* 0x000000071c037227 */ /* 0x000fc800078e00ff */
[----:B------:R-:W-:-:S04]  /*12850*/  IMAD.HI.U32 R4, R28, R6, RZ ;  /* 0x000000061c047227 */ /* 0x000fc800078e00ff */
[----:B------:R-:W-:-:S04]  /*12860*/  IMAD.HI.U32 R10, R28, R5, RZ ;  /* 0x000000051c0a7227 */ /* 0x000fc800078e00ff */
[----:B------:R-:W-:Y:S02]  /*12870*/  IMAD.MOV R3, RZ, RZ, -R3 ;  /* 0x000000ffff037224 */ /* 0x000fe400078e0a03 */
[----:B------:R-:W-:Y:S02]  /*12880*/  IMAD.MOV R4, RZ, RZ, -R4 ;  /* 0x000000ffff047224 */ /* 0x000fe400078e0a04 */
[----:B------:R-:W-:Y:S02]  /*12890*/  IMAD.MOV R10, RZ, RZ, -R10 ;  /* 0x000000ffff0a7224 */ /* 0x000fe400078e0a0a */
[C---:B------:R-:W-:Y:S02]  /*128a0*/  IMAD R7, R27.reuse, R3, R7 ;  /* 0x000000031b077224 */ /* 0x040fe400078e0207 */
[C---:B------:R-:W-:Y:S02]  /*128b0*/  IMAD R6, R27.reuse, R4, R6 ;  /* 0x000000041b067224 */ /* 0x040fe400078e0206 */
[----:B------:R-:W-:Y:S01]  /*128c0*/  IMAD R5, R27, R10, R5 ;  /* 0x0000000a1b057224 */ /* 0x000fe200078e0205 */
[----:B-----5:R-:W-:-:S05]  /*128d0*/  IABS R9, R9 ;  /* 0x0000000900097213 */ /* 0x020fca0000000000 */
[----:B------:R-:W-:-:S04]  /*128e0*/  IMAD.HI.U32 R0, R28, R9, RZ ;  /* 0x000000091c007227 */ /* 0x000fc800078e00ff */
[----:B------:R-:W-:-:S04]  /*128f0*/  IMAD.MOV R0, RZ, RZ, -R0 ;  /* 0x000000ffff007224 */ /* 0x000fc800078e0a00 */
[----:B------:R-:W-:-:S05]  /*12900*/  IMAD R9, R27, R0, R9 ;  /* 0x000000001b097224 */ /* 0x000fca00078e0209 */
[----:B------:R-:W-:Y:S04]  /*12910*/  STL [R1+0x759c], R9 ;  /* 0x00759c0901007387 */ /* 0x000fe80000100800 */
[----:B------:R0:W-:Y:S04]  /*12920*/  STL [R1+0x75a0], R8 ;  /* 0x0075a00801007387 */ /* 0x0001e80000100800 */
[----:B0-----:R-:W5:Y:S04]  /*12930*/  LDL.LU R8, [R1+0x14] ;  /* 0x0000140001087983 */ /* 0x001f680000300800 */
[----:B------:R-:W-:Y:S04]  /*12940*/  STL [R1+0x75a4], R7 ;  /* 0x0075a40701007387 */ /* 0x000fe80000100800 */
[----:B------:R0:W-:Y:S04]  /*12950*/  STL [R1+0x75a8], R6 ;  /* 0x0075a80601007387 */ /* 0x0001e80000100800 */
[----:B------:R3:W-:Y:S01]  /*12960*/  STL [R1+0x7594], R5 ;  /* 0x0075940501007387 */ /* 0x0007e20000100800 */
[----:B----4-:R-:W-:-:S02]  /*12970*/  IABS R4, R14 ;  /* 0x0000000e00047213 */ /* 0x010fc40000000000 */
[----:B--2---:R-:W-:-:S03]  /*12980*/  IABS R3, R16 ;  /* 0x0000001000037213 */ /* 0x004fc60000000000 */
[----:B------:R-:W-:Y:S01]  /*12990*/  IMAD.HI.U32 R10, R28, R4, RZ ;  /* 0x000000041c0a7227 */ /* 0x000fe200078e00ff */
[----:B------:R-:W-:-:S03]  /*129a0*/  IABS R2, R18 ;  /* 0x0000001200027213 */ /* 0x000fc60000000000 */
[----:B------:R-:W-:Y:S01]  /*129b0*/  IMAD.HI.U32 R11, R28, R3, RZ ;  /* 0x000000031c0b7227 */ /* 0x000fe200078e00ff */
[----:B------:R-:W-:-:S03]  /*129c0*/  IABS R0, R20 ;  /* 0x0000001400007213 */ /* 0x000fc60000000000 */
[----:B------:R-:W-:Y:S02]  /*129d0*/  IMAD.MOV R13, RZ, RZ, -R10 ;  /* 0x000000ffff0d7224 */ /* 0x000fe400078e0a0a */
[----:B------:R-:W-:-:S04]  /*129e0*/  IMAD.HI.U32 R9, R28, R2, RZ ;  /* 0x000000021c097227 */ /* 0x000fc800078e00ff */
[----:B------:R-:W-:Y:S02]  /*129f0*/  IMAD.MOV R11, RZ, RZ, -R11 ;  /* 0x000000ffff0b7224 */ /* 0x000fe400078e0a0b */
[----:B0-----:R-:W-:Y:S01]  /*12a00*/  IMAD.HI.U32 R6, R28, R0, RZ ;  /* 0x000000001c067227 */ /* 0x001fe200078e00ff */
[----:B---3--:R-:W-:-:S03]  /*12a10*/  IABS R5, R21 ;  /* 0x0000001500057213 */ /* 0x008fc60000000000 */
[----:B------:R-:W-:Y:S02]  /*12a20*/  IMAD R4, R27, R13, R4 ;  /* 0x0000000d1b047224 */ /* 0x000fe400078e0204 */
[----:B------:R-:W-:Y:S02]  /*12a30*/  IMAD.MOV.U32 R12, RZ, RZ, R5 ;  /* 0x000000ffff0c7224 */ /* 0x000fe400078e0005 */
[----:B------:R-:W2:Y:S01]  /*12a40*/  LDL.LU R5, [R1+0x24] ;  /* 0x0000240001057983 */ /* 0x000ea20000300800 */
[----:B------:R-:W-:-:S03]  /*12a50*/  IMAD.MOV R9, RZ, RZ, -R9 ;  /* 0x000000ffff097224 */ /* 0x000fc600078e0a09 */
[----:B------:R-:W3:Y:S01]  /*12a60*/  LDL.LU R7, [R1+0x20] ;  /* 0x0000200001077983 */ /* 0x000ee20000300800 */
[C---:B------:R-:W-:Y:S02]  /*12a70*/  IMAD R3, R27.reuse, R11, R3 ;  /* 0x0000000b1b037224 */ /* 0x040fe400078e0203 */
[----:B------:R-:W-:Y:S01]  /*12a80*/  IMAD.MOV R6, RZ, RZ, -R6 ;  /* 0x000000ffff067224 */ /* 0x000fe200078e0a06 */
[----:B------:R-:W-:Y:S01]  /*12a90*/  STL [R1+0x7598], R4 ;  /* 0x0075980401007387 */ /* 0x000fe20000100800 */
[C---:B------:R-:W-:Y:S02]  /*12aa0*/  IMAD R2, R27.reuse, R9, R2 ;  /* 0x000000091b027224 */ /* 0x040fe400078e0202 */
[----:B------:R-:W-:Y:S01]  /*12ab0*/  IMAD.HI.U32 R10, R28, R12, RZ ;  /* 0x0000000c1c0a7227 */ /* 0x000fe200078e00ff */
[----:B------:R-:W4:Y:S03]  /*12ac0*/  LDL.LU R21, [R1+0x108] ;  /* 0x0001080001157983 */ /* 0x000f260000300800 */
[----:B------:R-:W-:Y:S01]  /*12ad0*/  IMAD R0, R27, R6, R0 ;  /* 0x000000061b007224 */ /* 0x000fe200078e0200 */
[----:B------:R0:W-:Y:S01]  /*12ae0*/  STL [R1+0x75dc], R3 ;  /* 0x0075dc0301007387 */ /* 0x0001e20000100800 */
[----:B------:R-:W-:-:S03]  /*12af0*/  IMAD.MOV.U32 R6, RZ, RZ, R29 ;  /* 0x000000ffff067224 */ /* 0x000fc600078e001d */
[----:B------:R-:W4:Y:S01]  /*12b00*/  LDL.LU R9, [R1+0x104] ;  /* 0x0001040001097983 */ /* 0x000f220000300800 */
[----:B------:R-:W-:-:S03]  /*12b10*/  IMAD.MOV R10, RZ, RZ, -R10 ;  /* 0x000000ffff0a7224 */ /* 0x000fc600078e0a0a */
[----:B------:R-:W4:Y:S01]  /*12b20*/  LDL.LU R11, [R1+0x100] ;  /* 0x00010000010b7983 */ /* 0x000f220000300800 */
[----:B------:R-:W-:-:S03]  /*12b30*/  @!P6 IMAD.MOV R6, RZ, RZ, -R6 ;  /* 0x000000ffff06e224 */ /* 0x000fc600078e0a06 */
[----:B------:R1:W-:Y:S01]  /*12b40*/  STL [R1+0x75e0], R2 ;  /* 0x0075e00201007387 */ /* 0x0003e20000100800 */
[----:B------:R-:W-:-:S03]  /*12b50*/  IMAD R29, R27, R10, R12 ;  /* 0x0000000a1b1d7224 */ /* 0x000fc600078e020c */
[----:B0-----:R-:W4:Y:S01]  /*12b60*/  LDL R3, [R1+0x727c] ;  /* 0x00727c0001037983 */ /* 0x001f220000100800 */
[----:B-1----:R-:W-:-:S03]  /*12b70*/  IMAD.MOV.U32 R2, RZ, RZ, R26 ;  /* 0x000000ffff027224 */ /* 0x002fc600078e001a */
[----:B------:R-:W4:Y:S01]  /*12b80*/  LDL.LU R18, [R1+0x30] ;  /* 0x0000300001127983 */ /* 0x000f220000300800 */
[----:B------:R-:W-:Y:S02]  /*12b90*/  IMAD.MOV.U32 R10, RZ, RZ, R25 ;  /* 0x000000ffff0a7224 */ /* 0x000fe400078e0019 */
[----:B------:R-:W-:Y:S01]  /*12ba0*/  @!P2 IMAD.MOV R2, RZ, RZ, -R2 ;  /* 0x000000ffff02a224 */ /* 0x000fe200078e0a02 */
[----:B------:R-:W4:Y:S04]  /*12bb0*/  LDL R4, [R1+0x73d8] ;  /* 0x0073d80001047983 */ /* 0x000f280000100800 */
[----:B------:R-:W4:Y:S04]  /*12bc0*/  LDL.LU R12, [R1+0x2c] ;  /* 0x00002c00010c7983 */ /* 0x000f280000300800 */
[----:B------:R0:W-:Y:S01]  /*12bd0*/  STL [R1+0x340], R6 ;  /* 0x0003400601007387 */ /* 0x0001e20000100800 */
[----:B------:R-:W-:-:S02]  /*12be0*/  @!P3 IMAD.MOV R10, RZ, RZ, -R10 ;  /* 0x000000ffff0ab224 */ /* 0x000fc400078e0a0a */
[----:B------:R-:W-:Y:S01]  /*12bf0*/  IMAD.MOV.U32 R16, RZ, RZ, R23 ;  /* 0x000000ffff107224 */ /* 0x000fe200078e0017 */
[----:B0-----:R-:W4:Y:S04]  /*12c00*/  LDL R6, [R1+0x7280] ;  /* 0x0072800001067983 */ /* 0x001f280000100800 */
[----:B------:R-:W4:Y:S04]  /*12c10*/  LDL.LU R20, [R1+0x28] ;  /* 0x0000280001147983 */ /* 0x000f280000300800 */
[----:B------:R0:W-:Y:S01]  /*12c20*/  STL [R1+0x33c], R2 ;  /* 0x00033c0201007387 */ /* 0x0001e20000100800 */
[----:B------:R-:W-:-:S03]  /*12c30*/  @!P1 IMAD.MOV R16, RZ, RZ, -R16 ;  /* 0x000000ffff109224 */ /* 0x000fc600078e0a10 */
[----:B------:R1:W-:Y:S04]  /*12c40*/  STL [R1+0x338], R10 ;  /* 0x0003380a01007387 */ /* 0x0003e80000100800 */
[----:B------:R-:W4:Y:S01]  /*12c50*/  LDL R13, [R1+0x7288] ;  /* 0x00728800010d7983 */ /* 0x000f220000100800 */
[----:B0-----:R-:W-:-:S03]  /*12c60*/  IMAD.MOV.U32 R2, RZ, RZ, R24 ;  /* 0x000000ffff027224 */ /* 0x001fc600078e0018 */
[----:B------:R-:W4:Y:S01]  /*12c70*/  LDL R14, [R1+0x728c] ;  /* 0x00728c00010e7983 */ /* 0x000f220000100800 */
[----:B------:R-:W-:-:S03]  /*12c80*/  @!P4 IMAD.MOV R2, RZ, RZ, -R2 ;  /* 0x000000ffff02c224 */ /* 0x000fc600078e0a02 */
[----:B-1----:R-:W4:Y:S04]  /*12c90*/  LDL R10, [R1+0x7284] ;  /* 0x00728400010a7983 */ /* 0x002f280000100800 */
[----:B------:R-:W-:Y:S04]  /*12ca0*/  STL [R1+0x334], R2 ;  /* 0x0003340201007387 */ /* 0x000fe80000100800 */
[----:B------:R0:W-:Y:S04]  /*12cb0*/  STL [R1+0x330], R16 ;  /* 0x0003301001007387 */ /* 0x0001e80000100800 */
[----:B0-----:R-:W4:Y:S01]  /*12cc0*/  LDL R16, [R1+0x7290] ;  /* 0x0072900001107983 */ /* 0x001f220000100800 */
[----:B------:R-:W-:-:S13]  /*12cd0*/  ISETP.GT.U32.AND P0, PT, R27, R17, PT ;  /* 0x000000111b00720c */ /* 0x000fda0003f04070 */
[----:B------:R-:W-:Y:S01]  /*12ce0*/  @!P0 IMAD.IADD R17, R17, 0x1, -R27 ;  /* 0x0000000111118824 */ /* 0x000fe200078e0a1b */
[----:B------:R-:W-:-:S13]  /*12cf0*/  ISETP.GT.U32.AND P0, PT, R27, R19, PT ;  /* 0x000000131b00720c */ /* 0x000fda0003f04070 */
[----:B------:R-:W-:Y:S01]  /*12d00*/  @!P0 IMAD.IADD R19, R19, 0x1, -R27 ;  /* 0x0000000113138824 */ /* 0x000fe200078e0a1b */
[----:B------:R-:W-:-:S04]  /*12d10*/  ISETP.GT.U32.AND P3, PT, R27, R17, PT ;  /* 0x000000111b00720c */ /* 0x000fc80003f64070 */
[----:B------:R-:W-:Y:S01]  /*12d20*/  ISETP.GT.U32.AND P4, PT, R27, R19, PT ;  /* 0x000000131b00720c */ /* 0x000fe20003f84070 */
[----:B------:R-:W-:-:S08]  /*12d30*/  IMAD.MOV.U32 R2, RZ, RZ, R22 ;  /* 0x000000ffff027224 */ /* 0x000fd000078e0016 */
[----:B------:R-:W-:-:S04]  /*12d40*/  @!P3 IMAD.IADD R17, R17, 0x1, -R27 ;  /* 0x000000011111b824 */ /* 0x000fc800078e0a1b */
[----:B------:R-:W-:Y:S02]  /*12d50*/  @!P4 IMAD.IADD R19, R19, 0x1, -R27 ;  /* 0x000000011313c824 */ /* 0x000fe400078e0a1b */
[----:B------:R-:W-:Y:S01]  /*12d60*/  @!P5 IMAD.MOV R2, RZ, RZ, -R2 ;  /* 0x000000ffff02d224 */ /* 0x000fe200078e0a02 */
[----:B-----5:R-:W-:-:S13]  /*12d70*/  ISETP.GT.U32.AND P0, PT, R27, R8, PT ;  /* 0x000000081b00720c */ /* 0x020fda0003f04070 */
[----:B------:R-:W-:Y:S01]  /*12d80*/  @!P0 IMAD.IADD R8, R8, 0x1, -R27 ;  /* 0x0000000108088824 */ /* 0x000fe200078e0a1b */
[----:B------:R-:W-:-:S04]  /*12d90*/  ISETP.GT.U32.AND P0, PT, R27, R15, PT ;  /* 0x0000000f1b00720c */ /* 0x000fc80003f04070 */
[----:B------:R-:W-:-:S09]  /*12da0*/  ISETP.GT.U32.AND P6, PT, R27, R8, PT ;  /* 0x000000081b00720c */ /* 0x000fd20003fc4070 */
[----:B------:R-:W-:-:S05]  /*12db0*/  @!P0 IMAD.IADD R15, R15, 0x1, -R27 ;  /* 0x000000010f0f8824 */ /* 0x000fca00078e0a1b */
[----:B------:R-:W-:Y:S01]  /*12dc0*/  ISETP.GT.U32.AND P1, PT, R27, R15, PT ;  /* 0x0000000f1b00720c */ /* 0x000fe20003f24070 */
[--C-:B------:R-:W-:Y:S01]  /*12dd0*/  @!P6 IMAD.IADD R8, R8, 0x1, -R27.reuse ;  /* 0x000000010808e824 */ /* 0x100fe200078e0a1b */
[----:B------:R0:W-:Y:S11]  /*12de0*/  STL [R1+0x32c], R2 ;  /* 0x00032c0201007387 */ /* 0x0001f60000100800 */
[----:B------:R-:W-:Y:S01]  /*12df0*/  @!P1 IMAD.IADD R15, R15, 0x1, -R27 ;  /* 0x000000010f0f9824 */ /* 0x000fe200078e0a1b */
[----:B--2---:R-:W-:-:S02]  /*12e00*/  ISETP.GT.U32.AND P0, PT, R27, R5, PT ;  /* 0x000000051b00720c */ /* 0x004fc40003f04070 */
[----:B---3--:R-:W-:-:S11]  /*12e10*/  ISETP.GT.U32.AND P2, PT, R27, R7, PT ;  /* 0x000000071b00720c */ /* 0x008fd60003f44070 */
[--C-:B------:R-:W-:Y:S02]  /*12e20*/  @!P0 IMAD.IADD R5, R5, 0x1, -R27.reuse ;  /* 0x0000000105058824 */ /* 0x100fe400078e0a1b */
[----:B------:R-:W-:Y:S01]  /*12e30*/  @!P2 IMAD.IADD R7, R7, 0x1, -R27 ;  /* 0x000000010707a824 */ /* 0x000fe200078e0a1b */
[C---:B----4-:R-:W-:Y:S02]  /*12e40*/  ISETP.GT.U32.AND P2, PT, R27.reuse, R9, PT ;  /* 0x000000091b00720c */ /* 0x050fe40003f44070 */
[----:B------:R-:W-:Y:S02]  /*12e50*/  ISETP.GT.U32.AND P3, PT, R27, R11, PT ;  /* 0x0000000b1b00720c */ /* 0x000fe40003f64070 */
[----:B------:R-:W-:Y:S02]  /*12e60*/  ISETP.GE.AND P0, PT, R3, RZ, PT ;  /* 0x000000ff0300720c */ /* 0x000fe40003f06270 */
[C---:B------:R-:W-:Y:S02]  /*12e70*/  ISETP.GT.U32.AND P4, PT, R27.reuse, R18, PT ;  /* 0x000000121b00720c */ /* 0x040fe40003f84070 */
[----:B------:R-:W-:-:S05]  /*12e80*/  ISETP.GT.U32.AND P6, PT, R27, R12, PT ;  /* 0x0000000c1b00720c */ /* 0x000fca0003fc4070 */
[----:B------:R-:W-:Y:S02]  /*12e90*/  @!P2 IMAD.IADD R9, R9, 0x1, -R27 ;  /* 0x000000010909a824 */ /* 0x000fe400078e0a1b */
[----:B------:R-:W-:Y:S02]  /*12ea0*/  IMAD.MOV.U32 R3, RZ, RZ, R5 ;  /* 0x000000ffff037224 */ /* 0x000fe400078e0005 */
[--C-:B------:R-:W-:Y:S02]  /*12eb0*/  @!P3 IMAD.IADD R11, R11, 0x1, -R27.reuse ;  /* 0x000000010b0bb824 */ /* 0x100fe400078e0a1b */
[----:B------:R-:W-:Y:S01]  /*12ec0*/  @!P4 IMAD.IADD R18, R18, 0x1, -R27 ;  /* 0x000000011212c824 */ /* 0x000fe200078e0a1b */
[----:B------:R-:W-:Y:S01]  /*12ed0*/  ISETP.GE.AND P1, PT, R6, RZ, PT ;  /* 0x000000ff0600720c */ /* 0x000fe20003f26270 */
[----:B------:R-:W-:Y:S02]  /*12ee0*/  @!P0 IMAD.MOV R3, RZ, RZ, -R3 ;  /* 0x000000ffff038224 */ /* 0x000fe400078e0a03 */
[----:B------:R-:W-:-:S02]  /*12ef0*/  @!P6 IMAD.IADD R12, R12, 0x1, -R27 ;  /* 0x000000010c0ce824 */ /* 0x000fc400078e0a1b */
[----:B0-----:R-:W-:Y:S01]  /*12f00*/  IMAD.MOV.U32 R2, RZ, RZ, R7 ;  /* 0x000000ffff027224 */ /* 0x001fe200078e0007 */
[----:B------:R-:W-:Y:S02]  /*12f10*/  IABS R22, R4 ;  /* 0x0000000400167213 */ /* 0x000fe40000000000 */
[----:B------:R-:W-:Y:S02]  /*12f20*/  ISETP.GE.AND P3, PT, R13, RZ, PT ;  /* 0x000000ff0d00720c */ /* 0x000fe40003f66270 */
[----:B------:R-:W-:Y:S02]  /*12f30*/  ISETP.GE.AND P4, PT, R14, RZ, PT ;  /* 0x000000ff0e00720c */ /* 0x000fe40003f86270 */
[----:B------:R-:W-:Y:S02]  /*12f40*/  ISETP.GE.AND P2, PT, R10, RZ, PT ;  /* 0x000000ff0a00720c */ /* 0x000fe40003f46270 */
[----:B------:R-:W2:Y:S04]  /*12f50*/  LDL.LU R10, [R1+0xd8] ;  /* 0x0000d800010a7983 */ /* 0x000ea80000300800 */
[----:B------:R-:W3:Y:S04]  /*12f60*/  LDL.LU R6, [R1+0xf8] ;  /* 0x0000f80001067983 */ /* 0x000ee80000300800 */
[----:B------:R-:W4:Y:S04]  /*12f70*/  LDL.LU R13, [R1+0xf4] ;  /* 0x0000f400010d7983 */ /* 0x000f280000300800 */
[----:B------:R-:W5:Y:S01]  /*12f80*/  LDL.LU R14, [R1+0xf0] ;  /* 0x0000f000010e7983 */ /* 0x000f620000300800 */
[----:B------:R-:W-:-:S03]  /*12f90*/  ISETP.GE.AND P6, PT, R16, RZ, PT ;  /* 0x000000ff1000720c */ /* 0x000fc60003fc6270 */
[----:B------:R-:W5:Y:S01]  /*12fa0*/  LDL.LU R16, [R1+0xec] ;  /* 0x0000ec0001107983 */ /* 0x000f620000300800 */
[----:B------:R-:W-:-:S03]  /*12fb0*/  @!P1 IMAD.MOV R2, RZ, RZ, -R2 ;  /* 0x000000ffff029224 */ /* 0x000fc600078e0a02 */
[----:B------:R-:W5:Y:S04]  /*12fc0*/  LDL.LU R5, [R1+0xc] ;  /* 0x00000c0001057983 */ /* 0x000f680000300800 */
[----:B------:R0:W-:Y:S04]  /*12fd0*/  STL [R1+0x328], R3 ;  /* 0x0003280301007387 */ /* 0x0001e80000100800 */
[----:B------:R-:W5:Y:S04]  /*12fe0*/  LDL R4, [R1+0x7294] ;  /* 0x0072940001047983 */ /* 0x000f680000100800 */
[----:B------:R-:W5:Y:S01]  /*12ff0*/  LDL R7, [R1+0x7298] ;  /* 0x0072980001077983 */ /* 0x000f620000100800 */
[----:B0-----:R-:W-:-:S03]  /*13000*/  IMAD.MOV.U32 R3, RZ, RZ, R17 ;  /* 0x000000ffff037224 */ /* 0x001fc600078e0011 */
[----:B------:R0:W-:Y:S01]  /*13010*/  STL [R1+0x324], R2 ;  /* 0x0003240201007387 */ /* 0x0001e20000100800 */
[----:B------:R-:W-:-:S03]  /*13020*/  @!P2 IMAD.MOV R3, RZ, RZ, -R3 ;  /* 0x000000ffff03a224 */ /* 0x000fc600078e0a03 */
[----:B------:R-:W5:Y:S01]  /*13030*/  LDL R17, [R1+0x729c] ;  /* 0x00729c0001117983 */ /* 0x000f620000100800 */
[----:B0-----:R-:W-:-:S03]  /*13040*/  IMAD.MOV.U32 R2, RZ, RZ, R19 ;  /* 0x000000ffff027224 */ /* 0x001fc600078e0013 */
[----:B------:R-:W5:Y:S04]  /*13050*/  LDL R19, [R1+0x72a0] ;  /* 0x0072a00001137983 */ /* 0x000f680000100800 */
[----:B------:R0:W-:Y:S01]  /*13060*/  STL [R1+0x320], R3 ;  /* 0x0003200301007387 */ /* 0x0001e20000100800 */
[----:B------:R-:W-:Y:S02]  /*13070*/  @!P3 IMAD.MOV R2, RZ, RZ, -R2 ;  /* 0x000000ffff02b224 */ /* 0x000fe400078e0a02 */
[----:B0-----:R-:W-:Y:S02]  /*13080*/  IMAD.MOV.U32 R3, RZ, RZ, R8 ;  /* 0x000000ffff037224 */ /* 0x001fe400078e0008 */
[----:B------:R-:W5:Y:S04]  /*13090*/  LDL R8, [R1+0x72a4] ;  /* 0x0072a40001087983 */ /* 0x000f680000100800 */
[----:B------:R0:W-:Y:S02]  /*130a0*/  STL [R1+0x31c], R2 ;  /* 0x00031c0201007387 */ /* 0x0001e40000100800 */
[----:B0-----:R-:W-:-:S02]  /*130b0*/  IMAD.MOV.U32 R2, RZ, RZ, R15 ;  /* 0x000000ffff027224 */ /* 0x001fc400078e000f */
[----:B------:R-:W5:Y:S01]  /*130c0*/  LDL R15, [R1+0x72a8] ;  /* 0x0072a800010f7983 */ /* 0x000f620000100800 */
[----:B------:R-:W-:-:S13]  /*130d0*/  ISETP.GT.U32.AND P5, PT, R27, R21, PT ;  /* 0x000000151b00720c */ /* 0x000fda0003fa4070 */
[----:B------:R-:W-:Y:S01]  /*130e0*/  @!P5 IMAD.IADD R21, R21, 0x1, -R27 ;  /* 0x000000011515d824 */ /* 0x000fe200078e0a1b */
[C---:B------:R-:W-:Y:S02]  /*130f0*/  ISETP.GT.U32.AND P5, PT, R27.reuse, R20, PT ;  /* 0x000000141b00720c */ /* 0x040fe40003fa4070 */
[C---:B------:R-:W-:Y:S02]  /*13100*/  ISETP.GT.U32.AND P2, PT, R27.reuse, R11, PT ;  /* 0x0000000b1b00720c */ /* 0x040fe40003f44070 */
[C---:B------:R-:W-:Y:S02]  /*13110*/  ISETP.GT.U32.AND P0, PT, R27.reuse, R21, PT ;  /* 0x000000151b00720c */ /* 0x040fe40003f04070 */
[----:B------:R-:W-:-:S07]  /*13120*/  ISETP.GT.U32.AND P1, PT, R27, R9, PT ;  /* 0x000000091b00720c */ /* 0x000fce0003f24070 */
[----:B------:R-:W-:Y:S01]  /*13130*/  @!P5 IMAD.IADD R20, R20, 0x1, -R27 ;  /* 0x000000011414d824 */ /* 0x000fe200078e0a1b */
[----:B------:R-:W-:Y:S01]  /*13140*/  ISETP.GT.U32.AND P3, PT, R27, R18, PT ;  /* 0x000000121b00720c */ /* 0x000fe20003f64070 */
[----:B------:R-:W-:-:S03]  /*13150*/  @!P6 IMAD.MOV R2, RZ, RZ, -R2 ;  /* 0x000000ffff02e224 */ /* 0x000fc600078e0a02 */
[----:B------:R-:W-:Y:S01]  /*13160*/  ISETP.GT.U32.AND P5, PT, R27, R20, PT ;  /* 0x000000141b00720c */ /* 0x000fe20003fa4070 */
[--C-:B------:R-:W-:Y:S02]  /*13170*/  @!P0 IMAD.IADD R21, R21, 0x1, -R27.reuse ;  /* 0x0000000115158824 */ /* 0x100fe400078e0a1b */
[--C-:B------:R-:W-:Y:S02]  /*13180*/  @!P2 IMAD.IADD R11, R11, 0x1, -R27.reuse ;  /* 0x000000010b0ba824 */ /* 0x100fe400078e0a1b */
[----:B------:R-:W-:Y:S02]  /*13190*/  @!P1 IMAD.IADD R9, R9, 0x1, -R27 ;  /* 0x0000000109099824 */ /* 0x000fe400078e0a1b */
[----:B------:R-:W-:Y:S02]  /*131a0*/  @!P4 IMAD.MOV R3, RZ, RZ, -R3 ;  /* 0x000000ffff03c224 */ /* 0x000fe400078e0a03 */
[----:B------:R-:W-:-:S04]  /*131b0*/  @!P3 IMAD.IADD R18, R18, 0x1, -R27 ;  /* 0x000000011212b824 */ /* 0x000fc800078e0a1b */
[----:B------:R-:W-:Y:S01]  /*131c0*/  @!P5 IMAD.IADD R20, R20, 0x1, -R27 ;  /* 0x000000011414d824 */ /* 0x000fe200078e0a1b */
[----:B------:R-:W-:Y:S01]  /*131d0*/  STL [R1+0x318], R3 ;  /* 0x0003180301007387 */ /* 0x000fe20000100800 */
[----:B------:R-:W-:-:S03]  /*131e0*/  ISETP.GT.U32.AND P4, PT, R27, R12, PT ;  /* 0x0000000c1b00720c */ /* 0x000fc60003f84070 */
[----:B------:R0:W-:Y:S02]  /*131f0*/  STL [R1+0x314], R2 ;  /* 0x0003140201007387 */ /* 0x0001e40000100800 */
[----:B0-----:R-:W-:-:S08]  /*13200*/  IMAD.MOV.U32 R2, RZ, RZ, R9 ;  /* 0x000000ffff027224 */ /* 0x001fd000078e0009 */
[----:B------:R-:W-:Y:S01]  /*13210*/  @!P4 IMAD.IADD R12, R12, 0x1, -R27 ;  /* 0x000000010c0cc824 */ /* 0x000fe200078e0a1b */
[C---:B--2---:R-:W-:Y:S02]  /*13220*/  ISETP.GT.U32.AND P6, PT, R27.reuse, R10, PT ;  /* 0x0000000a1b00720c */ /* 0x044fe40003fc4070 */
[C---:B---3--:R-:W-:Y:S02]  /*13230*/  ISETP.GT.U32.AND P0, PT, R27.reuse, R6, PT ;  /* 0x000000061b00720c */ /* 0x048fe40003f04070 */
[C---:B----4-:R-:W-:Y:S02]  /*13240*/  ISETP.GT.U32.AND P1, PT, R27.reuse, R13, PT ;  /* 0x0000000d1b00720c */ /* 0x050fe40003f24070 */
[----:B-----5:R-:W-:-:S07]  /*13250*/  ISETP.GT.U32.AND P2, PT, R27, R14, PT ;  /* 0x0000000e1b00720c */ /* 0x020fce0003f44070 */
[--C-:B------:R-:W-:Y:S01]  /*13260*/  @!P6 IMAD.IADD R10, R10, 0x1, -R27.reuse ;  /* 0x000000010a0ae824 */ /* 0x100fe200078e0a1b */
[----:B------:R-:W-:Y:S01]  /*13270*/  ISETP.GT.U32.AND P3, PT, R27, R16, PT ;  /* 0x000000101b00720c */ /* 0x000fe20003f64070 */
[--C-:B------:R-:W-:Y:S02]  /*13280*/  @!P0 IMAD.IADD R6, R6, 0x1, -R27.reuse ;  /* 0x0000000106068824 */ /* 0x100fe400078e0a1b */
[--C-:B------:R-:W-:Y:S01]  /*13290*/  @!P1 IMAD.IADD R13, R13, 0x1, -R27.reuse ;  /* 0x000000010d0d9824 */ /* 0x100fe200078e0a1b */
[----:B------:R-:W-:Y:S02]  /*132a0*/  ISETP.GE.AND P5, PT, R4, RZ, PT ;  /* 0x000000ff0400720c */ /* 0x000fe40003fa6270 */
[----:B------:R-:W-:Y:S01]  /*132b0*/  ISETP.GE.AND P6, PT, R7, RZ, PT ;  /* 0x000000ff0700720c */ /* 0x000fe20003fc6270 */
[--C-:B------:R-:W-:Y:S01]  /*132c0*/  @!P2 IMAD.IADD R14, R14, 0x1, -R27.reuse ;  /* 0x000000010e0ea824 */ /* 0x100fe200078e0a1b */
[----:B------:R-:W-:Y:S02]  /*132d0*/  ISETP.GE.AND P0, PT, R17, RZ, PT ;  /* 0x000000ff1100720c */ /* 0x000fe40003f06270 */
[----:B------:R-:W2:Y:S03]  /*132e0*/  LDL.LU R17, [R1+0xe8] ;  /* 0x0000e80001117983 */ /* 0x000ea60000300800 */
[----:B------:R-:W-:Y:S01]  /*132f0*/  @!P3 IMAD.IADD R16, R16, 0x1, -R27 ;  /* 0x000000011010b824 */ /* 0x000fe200078e0a1b */
[----:B------:R-:W-:-:S02]  /*13300*/  ISETP.GE.AND P1, PT, R19, RZ, PT ;  /* 0x000000ff1300720c */ /* 0x000fc40003f26270 */
[----:B------:R-:W3:Y:S04]  /*13310*/  LDL.LU R19, [R1+0xe4] ;  /* 0x0000e40001137983 */ /* 0x000ee80000300800 */
[----:B------:R-:W4:Y:S01]  /*13320*/  LDL.LU R7, [R1+0xe0] ;  /* 0x0000e00001077983 */ /* 0x000f220000300800 */
[----:B------:R-:W-:-:S03]  /*13330*/  @!P6 IMAD.MOV R2, RZ, RZ, -R2 ;  /* 0x000000ffff02e224 */ /* 0x000fc600078e0a02 */
[----:B------:R-:W5:Y:S01]  /*13340*/  LDL R3, [R1+0x72ac] ;  /* 0x0072ac0001037983 */ /* 0x000f620000100800 */
[----:B------:R-:W-:Y:S01]  /*13350*/  ISETP.GE.AND P2, PT, R8, RZ, PT ;  /* 0x000000ff0800720c */ /* 0x000fe20003f46270 */
[----:B------:R-:W-:Y:S02]  /*13360*/  IMAD.MOV.U32 R8, RZ, RZ, R21 ;  /* 0x000000ffff087224 */ /* 0x000fe400078e0015 */
[----:B------:R-:W2:Y:S02]  /*13370*/  LDL.LU R21, [R1+0xdc] ;  /* 0x0000dc0001157983 */ /* 0x000ea40000300800 */
[----:B------:R-:W-:Y:S02]  /*13380*/  @!P5 IMAD.MOV R8, RZ, RZ, -R8 ;  /* 0x000000ffff08d224 */ /* 0x000fe400078e0a08 */
[----:B------:R-:W2:Y:S01]  /*13390*/  LDL R4, [R1+0x73dc] ;  /* 0x0073dc0001047983 */ /* 0x000ea20000100800 */
[----:B------:R-:W-:Y:S01]  /*133a0*/  @!P0 IMAD.MOV R11, RZ, RZ, -R11 ;  /* 0x000000ffff0b8224 */ /* 0x000fe200078e0a0b */
[----:B------:R-:W-:-:S02]  /*133b0*/  ISETP.GE.AND P3, PT, R15, RZ, PT ;  /* 0x000000ff0f00720c */ /* 0x000fc40003f66270 */
[----:B------:R-:W2:Y:S04]  /*133c0*/  LDL.LU R15, [R1+0xc8] ;  /* 0x0000c800010f7983 */ /* 0x000ea80000300800 */
[----:B------:R0:W-:Y:S04]  /*133d0*/  STL [R1+0x310], R8 ;  /* 0x0003100801007387 */ /* 0x0001e80000100800 */
[----:B0-----:R-:W2:Y:S04]  /*133e0*/  LDL.LU R8, [R1+0xc4] ;  /* 0x0000c40001087983 */ /* 0x001ea80000300800 */
[----:B------:R-:W2:Y:S04]  /*133f0*/  LDL R9, [R1+0x72b0] ;  /* 0x0072b00001097983 */ /* 0x000ea80000100800 */
[----:B------:R0:W-:Y:S04]  /*13400*/  STL [R1+0x30c], R2 ;  /* 0x00030c0201007387 */ /* 0x0001e80000100800 */
[----:B------:R1:W-:Y:S01]  /*13410*/  STL [R1+0x308], R11 ;  /* 0x0003080b01007387 */ /* 0x0003e20000100800 */
[----:B0-----:R-:W-:-:S03]  /*13420*/  IMAD.MOV.U32 R2, RZ, RZ, R18 ;  /* 0x000000ffff027224 */ /* 0x001fc600078e0012 */
[----:B------:R-:W2:Y:S01]  /*13430*/  LDL R18, [R1+0x72b8] ;  /* 0x0072b80001127983 */ /* 0x000ea20000100800 */
[----:B------:R-:W-:Y:S02]  /*13440*/  @!P1 IMAD.MOV R2, RZ, RZ, -R2 ;  /* 0x000000ffff029224 */ /* 0x000fe400078e0a02 */
[----:B------:R-:W-:Y:S01]  /*13450*/  @!P2 IMAD.MOV R12, RZ, RZ, -R12 ;  /* 0x000000ffff0ca224 */ /* 0x000fe200078e0a0c */
[----:B-1----:R-:W2:Y:S04]  /*13460*/  LDL R11, [R1+0x72b4] ;  /* 0x0072b400010b7983 */ /* 0x002ea80000100800 */
[----:B------:R0:W-:Y:S02]  /*13470*/  STL [R1+0x304], R2 ;  /* 0x0003040201007387 */ /* 0x0001e40000100800 */
[----:B0-----:R-:W-:-:S02]  /*13480*/  IMAD.MOV.U32 R2, RZ, RZ, R20 ;  /* 0x000000ffff027224 */ /* 0x001fc400078e0014 */
[----:B------:R-:W2:Y:S04]  /*13490*/  LDL R20, [R1+0x72bc] ;  /* 0x0072bc0001147983 */ /* 0x000ea80000100800 */
[----:B------:R0:W-:Y:S04]  /*134a0*/  STL [R1+0x300], R12 ;  /* 0x0003000c01007387 */ /* 0x0001e80000100800 */
[----:B0-----:R-:W2:Y:S01]  /*134b0*/  LDL R12, [R1+0x72c0] ;  /* 0x0072c000010c7983 */ /* 0x001ea20000100800 */
[C---:B------:R-:W-:Y:S02]  /*134c0*/  ISETP.GT.U32.AND P4, PT, R27.reuse, R5, PT ;  /* 0x000000051b00720c */ /* 0x040fe40003f84070 */
[----:B------:R-:W-:-:S02]  /*134d0*/  ISETP.GT.U32.AND P0, PT, R27, R13, PT ;  /* 0x0000000d1b00720c */ /* 0x000fc40003f04070 */
[C---:B------:R-:W-:Y:S02]  /*134e0*/  ISETP.GT.U32.AND P5, PT, R27.reuse, R6, PT ;  /* 0x000000061b00720c */ /* 0x040fe40003fa4070 */
[C---:B------:R-:W-:Y:S02]  /*134f0*/  ISETP.GT.U32.AND P1, PT, R27.reuse, R14, PT ;  /* 0x0000000e1b00720c */ /* 0x040fe40003f24070 */
[----:B------:R-:W-:-:S05]  /*13500*/  ISETP.GT.U32.AND P2, PT, R27, R16, PT ;  /* 0x000000101b00720c */ /* 0x000fca0003f44070 */
[--C-:B------:R-:W-:Y:S01]  /*13510*/  @!P4 IMAD.IADD R5, R5, 0x1, -R27.reuse ;  /* 0x000000010505c824 */ /* 0x100fe200078e0a1b */
[----:B------:R-:W-:Y:S01]  /*13520*/  ISETP.GT.U32.AND P4, PT, R27, R10, PT ;  /* 0x0000000a1b00720c */ /* 0x000fe20003f84070 */
[----:B------:R-:W-:-:S03]  /*13530*/  @!P0 IMAD.IADD R13, R13, 0x1, -R27 ;  /* 0x000000010d0d8824 */ /* 0x000fc600078e0a1b */
[----:B------:R-:W-:Y:S01]  /*13540*/  ISETP.GT.U32.AND P6, PT, R27, R5, PT ;  /* 0x000000051b00720c */ /* 0x000fe20003fc4070 */
[--C-:B------:R-:W-:Y:S02]  /*13550*/  @!P5 IMAD.IADD R6, R6, 0x1, -R27.reuse ;  /* 0x000000010606d824 */ /* 0x100fe400078e0a1b */
[--C-:B------:R-:W-:Y:S02]  /*13560*/  @!P1 IMAD.IADD R14, R14, 0x1, -R27.reuse ;  /* 0x000000010e0e9824 */ /* 0x100fe400078e0a1b */
[--C-:B------:R-:W-:Y:S02]  /*13570*/  @!P2 IMAD.IADD R16, R16, 0x1, -R27.reuse ;  /* 0x000000011010a824 */ /* 0x100fe400078e0a1b */
[----:B------:R-:W-:Y:S02]  /*13580*/  @!P3 IMAD.MOV R2, RZ, RZ, -R2 ;  /* 0x000000ffff02b224 */ /* 0x000fe400078e0a02 */
[----:B------:R-:W-:-:S04]  /*13590*/  @!P4 IMAD.IADD R10, R10, 0x1, -R27 ;  /* 0x000000010a0ac824 */ /* 0x000fc800078e0a1b */
[----:B------:R-:W-:Y:S01]  /*135a0*/  @!P6 IMAD.IADD R5, R5, 0x1, -R27 ;  /* 0x000000010505e824 */ /* 0x000fe200078e0a1b */
[----:B------:R0:W-:Y:S01]  /*135b0*/  STL [R1+0x2fc], R2 ;  /* 0x0002fc0201007387 */ /* 0x0001e20000100800 */
[----:B------:R-:W-:-:S04]  /*135c0*/  IMAD.HI.U32 R23, R28, R22, RZ ;  /* 0x000000161c177227 */ /* 0x000fc800078e00ff */
[----:B------:R-:W-:Y:S02]  /*135d0*/  IMAD.MOV R23, RZ, RZ, -R23 ;  /* 0x000000ffff177224 */ /* 0x000fe400078e0a17 */
[----:B0-----:R-:W-:Y:S02]  /*135e0*/  IMAD.MOV.U32 R2, RZ, RZ, R6 ;  /* 0x000000ffff027224 */ /* 0x001fe400078e0006 */
[C---:B------:R-:W-:Y:S01]  /*135f0*/  IMAD R22, R27.reuse, R23, R22 ;  /* 0x000000171b167224 */ /* 0x040fe200078e0216 */
[C---:B---3--:R-:W-:Y:S02]  /*13600*/  ISETP.GT.U32.AND P5, PT, R27.reuse, R19, PT ;  /* 0x000000131b00720c */ /* 0x048fe40003fa4070 */
[----:B----4-:R-:W-:Y:S02]  /*13610*/  ISETP.GT.U32.AND P0, PT, R27, R7, PT ;  /* 0x000000071b00720c */ /* 0x010fe40003f04070 */
[----:B-----5:R-:W-:Y:S02]  /*13620*/  ISETP.GE.AND P4, PT, R3, RZ, PT ;  /* 0x000000ff0300720c */ /* 0x020fe40003f86270 */
[----:B--2---:R-:W-:-:S09]  /*13630*/  ISETP.GT.U32.AND P1, PT, R27, R21, PT ;  /* 0x000000151b00720c */ /* 0x004fd20003f24070 */
[--C-:B------:R-:W-:Y:S02]  /*13640*/  @!P0 IMAD.IADD R7, R7, 0x1, -R27.reuse ;  /* 0x0000000107078824 */ /* 0x100fe400078e0a1b */
[--C-:B------:R-:W-:Y:S02]  /*13650*/  @!P5 IMAD.IADD R19, R19, 0x1, -R27.reuse ;  /* 0x000000011313d824 */ /* 0x100fe400078e0a1b */
[----:B------:R-:W-:Y:S01]  /*13660*/  IMAD.MOV.U32 R3, RZ, RZ, R10 ;  /* 0x000000ffff037224 */ /* 0x000fe200078e000a */
[----:B------:R-:W-:Y:S01]  /*13670*/  ISETP.GT.U32.AND P2, PT, R27, R15, PT ;  /* 0x0000000f1b00720c */ /* 0x000fe20003f44070 */
[----:B------:R-:W-:Y:S02]  /*13680*/  @!P1 IMAD.IADD R21, R21, 0x1, -R27 ;  /* 0x0000000115159824 */ /* 0x000fe400078e0a1b */
[----:B------:R-:W-:Y:S01]  /*13690*/  @!P4 IMAD.MOV R3, RZ, RZ, -R3 ;  /* 0x000000ffff03c224 */ /* 0x000fe200078e0a03 */
[----:B------:R-:W-:Y:S02]  /*136a0*/  IABS R23, R4 ;  /* 0x0000000400177213 */ /* 0x000fe40000000000 */
[----:B------:R-:W-:-:S07]  /*136b0*/  ISETP.GE.AND P6, PT, R9, RZ, PT ;  /* 0x000000ff0900720c */ /* 0x000fce0003fc6270 */
[----:B------:R-:W-:Y:S01]  /*136c0*/  @!P2 IMAD.IADD R15, R15, 0x1, -R27 ;  /* 0x000000010f0fa824 */ /* 0x000fe200078e0a1b */
[----:B------:R-:W-:Y:S02]  /*136d0*/  ISETP.GE.AND P0, PT, R18, RZ, PT ;  /* 0x000000ff1200720c */ /* 0x000fe40003f06270 */
[----:B------:R-:W2:Y:S01]  /*136e0*/  LDL.LU R18, [R1+0xd4] ;  /* 0x0000d40001127983 */ /* 0x000ea20000300800 */
[----:B------:R-:W-:-:S03]  /*136f0*/  ISETP.GE.AND P5, PT, R11, RZ, PT ;  /* 0x000000ff0b00720c */ /* 0x000fc60003fa6270 */
[----:B------:R-:W3:Y:S01]  /*13700*/  LDL.LU R9, [R1+0xd0] ;  /* 0x0000d00001097983 */ /* 0x000ee20000300800 */
[----:B------:R-:W-:-:S03]  /*13710*/  @!P6 IMAD.MOV R2, RZ, RZ, -R2 ;  /* 0x000000ffff02e224 */ /* 0x000fc600078e0a02 */
[----:B------:R-:W4:Y:S01]  /*13720*/  LDL.LU R11, [R1+0xcc] ;  /* 0x0000cc00010b7983 */ /* 0x000f220000300800 */
[----:B------:R-:W-:-:S03]  /*13730*/  ISETP.GE.AND P1, PT, R20, RZ, PT ;  /* 0x000000ff1400720c */ /* 0x000fc60003f26270 */
[----:B------:R-:W5:Y:S01]  /*13740*/  LDL.LU R20, [R1+0x38] ;  /* 0x0000380001147983 */ /* 0x000f620000300800 */
[----:B------:R-:W-:-:S03]  /*13750*/  ISETP.GE.AND P2, PT, R12, RZ, PT ;  /* 0x000000ff0c00720c */ /* 0x000fc60003f46270 */
[----:B------:R-:W5:Y:S04]  /*13760*/  LDL.LU R12, [R1+0x34] ;  /* 0x00003400010c7983 */ /* 0x000f680000300800 */
        /* <DEDUP_REMOVED lines=9> */
[----:B------:R-:W5:Y:S01]  /*13800*/  LDL R14, [R1+0x72d0] ;  /* 0x0072d000010e7983 */ /* 0x000f620000100800 */
[----:B------:R-:W-:-:S03]  /*13810*/  @!P0 IMAD.MOV R2, RZ, RZ, -R2 ;  /* 0x000000ffff028224 */ /* 0x000fc600078e0a02 */
[----:B------:R0:W-:Y:S02]  /*13820*/  STL [R1+0x2f0], R3 ;  /* 0x0002f00301007387 */ /* 0x0001e40000100800 */
        /* <DEDUP_REMOVED lines=9> */
[C---:B------:R-:W-:Y:S01]  /*138c0*/  ISETP.GT.U32.AND P5, PT, R27.reuse, R7, PT ;  /* 0x000000071b00720c */ /* 0x040fe20003fa4070 */
[----:B------:R-:W-:Y:S01]  /*138d0*/  @!P2 IMAD.MOV R2, RZ, RZ, -R2 ;  /* 0x000000ffff02a224 */ /* 0x000fe200078e0a02 */
[----:B------:R-:W-:-:S07]  /*138e0*/  ISETP.GT.U32.AND P0, PT, R27, R21, PT ;  /* 0x000000151b00720c */ /* 0x000fce0003f04070 */
[----:B------:R-:W-:Y:S01]  /*138f0*/  @!P3 IMAD.IADD R8, R8, 0x1, -R27 ;  /* 0x000000010808b824 */ /* 0x000fe200078e0a1b */
[----:B------:R-:W-:-:S04]  /*13900*/  ISETP.GT.U32.AND P3, PT, R27, R17, PT ;  /* 0x000000111b00720c */ /* 0x000fc80003f64070 */
[----:B------:R-:W-:Y:S01]  /*13910*/  ISETP.GT.U32.AND P6, PT, R27, R8, PT ;  /* 0x000000081b00720c */ /* 0x000fe20003fc4070 */
[--C-:B------:R-:W-:Y:S02]  /*13920*/  @!P4 IMAD.IADD R19, R19, 0x1, -R27.reuse ;  /* 0x000000011313c824 */ /* 0x100fe400078e0a1b */
[----:B------:R-:W-:-:S06]  /*13930*/  @!P5 IMAD.IADD R7, R7, 0x1, -R27 ;  /* 0x000000010707d824 */ /* 0x000fcc00078e0a1b */
[--C-:B------:R-:W-:Y:S02]  /*13940*/  @!P3 IMAD.IADD R17, R17, 0x1, -R27.reuse ;  /* 0x000000011111b824 */ /* 0x100fe400078e0a1b */
[--C-:B------:R-:W-:Y:S02]  /*13950*/  @!P0 IMAD.IADD R21, R21, 0x1, -R27.reuse ;  /* 0x0000000115158824 */ /* 0x100fe400078e0a1b */
[----:B------:R-:W-:Y:S02]  /*13960*/  @!P6 IMAD.IADD R8, R8, 0x1, -R27 ;  /* 0x000000010808e824 */ /* 0x000fe400078e0a1b */
[----:B------:R-:W-:Y:S01]  /*13970*/  @!P1 IMAD.MOV R3, RZ, RZ, -R3 ;  /* 0x000000ffff039224 */ /* 0x000fe200078e0a03 */
[----:B------:R-:W-:-:S04]  /*13980*/  ISETP.GT.U32.AND P1, PT, R27, R15, PT ;  /* 0x0000000f1b00720c */ /* 0x000fc80003f24070 */
[----:B------:R-:W-:Y:S04]  /*13990*/  STL [R1+0x2e8], R3 ;  /* 0x0002e80301007387 */ /* 0x000fe80000100800 */
[----:B------:R0:W-:Y:S02]  /*139a0*/  STL [R1+0x2e4], R2 ;  /* 0x0002e40201007387 */ /* 0x0001e40000100800 */
[----:B0-----:R-:W-:-:S03]  /*139b0*/  IMAD.MOV.U32 R2, RZ, RZ, R19 ;  /* 0x000000ffff027224 */ /* 0x001fc600078e0013 */
[----:B------:R-:W-:Y:S01]  /*139c0*/  @!P1 IMAD.IADD R15, R15, 0x1, -R27 ;  /* 0x000000010f0f9824 */ /* 0x000fe200078e0a1b */
[C---:B--2---:R-:W-:Y:S02]  /*139d0*/  ISETP.GT.U32.AND P2, PT, R27.reuse, R18, PT ;  /* 0x000000121b00720c */ /* 0x044fe40003f44070 */
[C---:B---3--:R-:W-:Y:S02]  /*139e0*/  ISETP.GT.U32.AND P3, PT, R27.reuse, R9, PT ;  /* 0x000000091b00720c */ /* 0x048fe40003f64070 */
[----:B----4-:R-:W-:-:S09]  /*139f0*/  ISETP.GT.U32.AND P4, PT, R27, R11, PT ;  /* 0x0000000b1b00720c */ /* 0x010fd20003f84070 */
[--C-:B------:R-:W-:Y:S01]  /*13a00*/  @!P2 IMAD.IADD R18, R18, 0x1, -R27.reuse ;  /* 0x000000011212a824 */ /* 0x100fe200078e0a1b */
[----:B-----5:R-:W-:Y:S01]  /*13a10*/  ISETP.GT.U32.AND P5, PT, R27, R20, PT ;  /* 0x000000141b00720c */ /* 0x020fe20003fa4070 */
[--C-:B------:R-:W-:Y:S02]  /*13a20*/  @!P3 IMAD.IADD R9, R9, 0x1, -R27.reuse ;  /* 0x000000010909b824 */ /* 0x100fe400078e0a1b */
[----:B------:R-:W-:Y:S01]  /*13a30*/  @!P4 IMAD.IADD R11, R11, 0x1, -R27 ;  /* 0x000000010b0bc824 */ /* 0x000fe200078e0a1b */
[----:B------:R-:W-:-:S09]  /*13a40*/  ISETP.GT.U32.AND P0, PT, R27, R12, PT ;  /* 0x0000000c1b00720c */ /* 0x000fd20003f04070 */
[----:B------:R-:W-:Y:S01]  /*13a50*/  @!P5 IMAD.IADD R20, R20, 0x1, -R27 ;  /* 0x000000011414d824 */ /* 0x000fe200078e0a1b */
[----:B------:R-:W-:Y:S02]  /*13a60*/  ISETP.GE.AND P6, PT, R4, RZ, PT ;  /* 0x000000ff0400720c */ /* 0x000fe40003fc6270 */
[----:B------:R-:W-:Y:S01]  /*13a70*/  ISETP.GE.AND P2, PT, R6, RZ, PT ;  /* 0x000000ff0600720c */ /* 0x000fe20003f46270 */
[----:B------:R-:W-:Y:S02]  /*13a80*/  IMAD.MOV.U32 R6, RZ, RZ, R17 ;  /* 0x000000ffff067224 */ /* 0x000fe400078e0011 */
[----:B------:R-:W-:Y:S01]  /*13a90*/  @!P0 IMAD.IADD R12, R12, 0x1, -R27 ;  /* 0x000000010c0c8824 */ /* 0x000fe200078e0a1b */
[----:B------:R-:W-:Y:S02]  /*13aa0*/  ISETP.GE.AND P3, PT, R13, RZ, PT ;  /* 0x000000ff0d00720c */ /* 0x000fe40003f66270 */
[----:B------:R-:W2:Y:S05]  /*13ab0*/  LDL.LU R13, [R1+0xbc] ;  /* 0x0000bc00010d7983 */ /* 0x000eaa0000300800 */
[----:B------:R-:W-:Y:S01]  /*13ac0*/  @!P6 IMAD.MOV R6, RZ, RZ, -R6 ;  /* 0x000000ffff06e224 */ /* 0x000fe200078e0a06 */
[----:B------:R-:W-:-:S02]  /*13ad0*/  ISETP.GE.AND P4, PT, R14, RZ, PT ;  /* 0x000000ff0e00720c */ /* 0x000fc40003f86270 */
[----:B------:R-:W3:Y:S01]  /*13ae0*/  LDL.LU R14, [R1+0x60] ;  /* 0x00006000010e7983 */ /* 0x000ee20000300800 */
[----:B------:R-:W-:Y:S02]  /*13af0*/  @!P2 IMAD.MOV R2, RZ, RZ, -R2 ;  /* 0x000000ffff02a224 */ /* 0x000fe400078e0a02 */
[----:B------:R-:W-:Y:S01]  /*13b00*/  @!P3 IMAD.MOV R7, RZ, RZ, -R7 ;  /* 0x000000ffff07b224 */ /* 0x000fe200078e0a07 */
[----:B------:R-:W-:Y:S02]  /*13b10*/  ISETP.GE.AND P5, PT, R16, RZ, PT ;  /* 0x000000ff1000720c */ /* 0x000fe40003fa6270 */
[----:B------:R-:W4:Y:S04]  /*13b20*/  LDL.LU R16, [R1+0x5c] ;  /* 0x00005c0001107983 */ /* 0x000f280000300800 */
[----:B------:R-:W5:Y:S04]  /*13b30*/  LDL R3, [R1+0x72dc] ;  /* 0x0072dc0001037983 */ /* 0x000f680000100800 */
[----:B------:R-:W2:Y:S04]  /*13b40*/  LDL.LU R17, [R1+0x58] ;  /* 0x0000580001117983 */ /* 0x000ea80000300800 */
[----:B------:R-:W2:Y:S01]  /*13b50*/  LDL R4, [R1+0x73e0] ;  /* 0x0073e00001047983 */ /* 0x000ea20000100800 */
[----:B------:R-:W-:-:S03]  /*13b60*/  ISETP.GE.AND P0, PT, R5, RZ, PT ;  /* 0x000000ff0500720c */ /* 0x000fc60003f06270 */
[----:B------:R-:W2:Y:S04]  /*13b70*/  LDL.LU R5, [R1+0x54] ;  /* 0x0000540001057983 */ /* 0x000ea80000300800 */
[----:B------:R-:W2:Y:S04]  /*13b80*/  LDL.LU R19, [R1+0x50] ;  /* 0x0000500001137983 */ /* 0x000ea80000300800 */
[----:B------:R0:W-:Y:S01]  /*13b90*/  STL [R1+0x2e0], R6 ;  /* 0x0002e00601007387 */ /* 0x0001e20000100800 */
[----:B------:R-:W-:-:S03]  /*13ba0*/  @!P5 IMAD.MOV R15, RZ, RZ, -R15 ;  /* 0x000000ffff0fd224 */ /* 0x000fc600078e0a0f */
[----:B0-----:R-:W2:Y:S04]  /*13bb0*/  LDL R6, [R1+0x72e0] ;  /* 0x0072e00001067983 */ /* 0x001ea80000100800 */
[----:B------:R0:W-:Y:S04]  /*13bc0*/  STL [R1+0x2dc], R2 ;  /* 0x0002dc0201007387 */ /* 0x0001e80000100800 */
[----:B------:R1:W-:Y:S01]  /*13bd0*/  STL [R1+0x2d8], R7 ;  /* 0x0002d80701007387 */ /* 0x0003e20000100800 */
[----:B0-----:R-:W-:-:S03]  /*13be0*/  IMAD.MOV.U32 R2, RZ, RZ, R21 ;  /* 0x000000ffff027224 */ /* 0x001fc600078e0015 */
[----:B------:R-:W2:Y:S01]  /*13bf0*/  LDL R21, [R1+0x72e8] ;  /* 0x0072e80001157983 */ /* 0x000ea20000100800 */
[----:B------:R-:W-:-:S03]  /*13c00*/  @!P4 IMAD.MOV R2, RZ, RZ, -R2 ;  /* 0x000000ffff02c224 */ /* 0x000fc600078e0a02 */
[----:B-1----:R-:W2:Y:S04]  /*13c10*/  LDL R7, [R1+0x72e4] ;  /* 0x0072e40001077983 */ /* 0x002ea80000100800 */
[----:B------:R0:W-:Y:S02]  /*13c20*/  STL [R1+0x2d4], R2 ;  /* 0x0002d40201007387 */ /* 0x0001e40000100800 */
[----:B0-----:R-:W-:Y:S02]  /*13c30*/  IMAD.MOV.U32 R2, RZ, RZ, R8 ;  /* 0x000000ffff027224 */ /* 0x001fe400078e0008 */
[----:B------:R-:W2:Y:S04]  /*13c40*/  LDL R8, [R1+0x72ec] ;  /* 0x0072ec0001087983 */ /* 0x000ea80000100800 */
[----:B------:R0:W-:Y:S04]  /*13c50*/  STL [R1+0x2d0], R15 ;  /* 0x0002d00f01007387 */ /* 0x0001e80000100800 */
[----:B0-----:R-:W2:Y:S01]  /*13c60*/  LDL R15, [R1+0x72f0] ;  /* 0x0072f000010f7983 */ /* 0x001ea20000100800 */
[----:B------:R-:W-:-:S02]  /*13c70*/  ISETP.GT.U32.AND P1, PT, R27, R10, PT ;  /* 0x0000000a1b00720c */ /* 0x000fc40003f24070 */
[C---:B------:R-:W-:Y:S02]  /*13c80*/  ISETP.GT.U32.AND P3, PT, R27.reuse, R11, PT ;  /* 0x0000000b1b00720c */ /* 0x040fe40003f64070 */
        /* <DEDUP_REMOVED lines=9> */
[----:B------:R-:W-:-:S04]  /*13d20*/  @!P5 IMAD.IADD R12, R12, 0x1, -R27 ;  /* 0x000000010c0cd824 */ /* 0x000fc800078e0a1b */
[--C-:B------:R-:W-:Y:S02]  /*13d30*/  @!P1 IMAD.IADD R18, R18, 0x1, -R27.reuse ;  /* 0x0000000112129824 */ /* 0x100fe400078e0a1b */
[----:B------:R-:W-:Y:S02]  /*13d40*/  @!P0 IMAD.MOV R2, RZ, RZ, -R2 ;  /* 0x000000ffff028224 */ /* 0x000fe400078e0a02 */
[----:B------:R-:W-:-:S03]  /*13d50*/  @!P6 IMAD.IADD R10, R10, 0x1, -R27 ;  /* 0x000000010a0ae824 */ /* 0x000fc600078e0a1b */
        /* <DEDUP_REMOVED lines=8> */
[----:B--2---:R-:W-:-:S02]  /*13de0*/  ISETP.GT.U32.AND P4, PT, R27, R17, PT ;  /* 0x000000111b00720c */ /* 0x004fc40003f84070 */
[----:B------:R-:W-:-:S07]  /*13df0*/  ISETP.GT.U32.AND P5, PT, R27, R5, PT ;  /* 0x000000051b00720c */ /* 0x000fce0003fa4070 */
[--C-:B------:R-:W-:Y:S02]  /*13e00*/  @!P3 IMAD.IADD R16, R16, 0x1, -R27.reuse ;  /* 0x000000011010b824 */ /* 0x100fe400078e0a1b */
[--C-:B------:R-:W-:Y:S02]  /*13e10*/  @!P2 IMAD.IADD R14, R14, 0x1, -R27.reuse ;  /* 0x000000010e0ea824 */ /* 0x100fe400078e0a1b */
[----:B------:R-:W-:Y:S02]  /*13e20*/  IMAD.MOV.U32 R3, RZ, RZ, R18 ;  /* 0x000000ffff037224 */ /* 0x000fe400078e0012 */
[----:B------:R-:W-:Y:S02]  /*13e30*/  @!P4 IMAD.IADD R17, R17, 0x1, -R27 ;  /* 0x000000011111c824 */ /* 0x000fe400078e0a1b */
[----:B------:R-:W-:Y:S01]  /*13e40*/  @!P1 IMAD.MOV R3, RZ, RZ, -R3 ;  /* 0x000000ffff039224 */ /* 0x000fe200078e0a03 */
[----:B------:R-:W-:Y:S01]  /*13e50*/  ISETP.GE.AND P6, PT, R6, RZ, PT ;  /* 0x000000ff0600720c */ /* 0x000fe20003fc6270 */
[----:B------:R-:W-:Y:S01]  /*13e60*/  @!P5 IMAD.IADD R5, R5, 0x1, -R27 ;  /* 0x000000010505d824 */ /* 0x000fe200078e0a1b */
[----:B------:R-:W-:-:S02]  /*13e70*/  IABS R24, R4 ;  /* 0x0000000400187213 */ /* 0x000fc40000000000 */
[----:B------:R-:W-:Y:S02]  /*13e80*/  ISETP.GE.AND P3, PT, R21, RZ, PT ;  /* 0x000000ff1500720c */ /* 0x000fe40003f66270 */
[----:B------:R-:W2:Y:S01]  /*13e90*/  LDL.LU R21, [R1+0x4c] ;  /* 0x00004c0001157983 */ /* 0x000ea20000300800 */
[----:B------:R-:W-:-:S03]  /*13ea0*/  ISETP.GE.AND P2, PT, R7, RZ, PT ;  /* 0x000000ff0700720c */ /* 0x000fc60003f46270 */
[----:B------:R-:W3:Y:S04]  /*13eb0*/  LDL.LU R6, [R1+0x48] ;  /* 0x0000480001067983 */ /* 0x000ee80000300800 */
[----:B------:R-:W4:Y:S01]  /*13ec0*/  LDL.LU R7, [R1+0x44] ;  /* 0x0000440001077983 */ /* 0x000f220000300800 */
[----:B------:R-:W-:Y:S01]  /*13ed0*/  @!P6 IMAD.MOV R2, RZ, RZ, -R2 ;  /* 0x000000ffff02e224 */ /* 0x000fe200078e0a02 */
[----:B------:R-:W-:Y:S02]  /*13ee0*/  ISETP.GE.AND P4, PT, R8, RZ, PT ;  /* 0x000000ff0800720c */ /* 0x000fe40003f86270 */
        /* <DEDUP_REMOVED lines=35> */
[----:B------:R-:W-:-:S05]  /*14120*/  @!P4 IMAD.MOV R3, RZ, RZ, -R3 ;  /* 0x000000ffff03c224 */ /* 0x000fca00078e0a03 */
[----:B------:R-:W-:Y:S04]  /*14130*/  STL [R1+0x2b8], R3 ;  /* 0x0002b80301007387 */ /* 0x000fe80000100800 */
[----:B------:R0:W-:Y:S01]  /*14140*/  STL [R1+0x2b4], R2 ;  /* 0x0002b40201007387 */ /* 0x0001e20000100800 */
[----:B------:R-:W-:Y:S01]  /*14150*/  ISETP.GT.U32.AND P4, PT, R27, R5, PT ;  /* 0x000000051b00720c */ /* 0x000fe20003f84070 */
[----:B0-----:R-:W-:-:S12]  /*14160*/  IMAD.MOV.U32 R2, RZ, RZ, R14 ;  /* 0x000000ffff027224 */ /* 0x001fd800078e000e */
        /* <DEDUP_REMOVED lines=9> */
[--C-:B------:R-:W-:Y:S01]  /*14200*/  @!P2 IMAD.IADD R8, R8, 0x1, -R27.reuse ;  /* 0x000000010808a824 */ /* 0x100fe200078e0a1b */
[----:B------:R-:W-:Y:S02]  /*14210*/  ISETP.GE.AND P6, PT, R4, RZ, PT ;  /* 0x000000ff0400720c */ /* 0x000fe40003fc6270 */
[----:B------:R-:W-:Y:S02]  /*14220*/  ISETP.GE.AND P5, PT, R9, RZ, PT ;  /* 0x000000ff0900720c */ /* 0x000fe40003fa6270 */
[----:B------:R-:W2:Y:S01]  /*14230*/  LDL.LU R9, [R1+0x8c] ;  /* 0x00008c0001097983 */ /* 0x000ea20000300800 */
[----:B------:R-:W-:Y:S01]  /*14240*/  @!P3 IMAD.IADD R15, R15, 0x1, -R27 ;  /* 0x000000010f0fb824 */ /* 0x000fe200078e0a1b */
[----:B------:R-:W-:Y:S02]  /*14250*/  ISETP.GE.AND P0, PT, R11, RZ, PT ;  /* 0x000000ff0b00720c */ /* 0x000fe40003f06270 */
[----:B------:R-:W-:Y:S02]  /*14260*/  ISETP.GE.AND P1, PT, R20, RZ, PT ;  /* 0x000000ff1400720c */ /* 0x000fe40003f26270 */
[----:B------:R-:W3:Y:S05]  /*14270*/  LDL.LU R20, [R1+0x88] ;  /* 0x0000880001147983 */ /* 0x000eea0000300800 */
[----:B------:R-:W-:Y:S01]  /*14280*/  @!P5 IMAD.MOV R2, RZ, RZ, -R2 ;  /* 0x000000ffff02d224 */ /* 0x000fe200078e0a02 */
[----:B------:R-:W4:Y:S04]  /*14290*/  LDL.LU R11, [R1+0x84] ;  /* 0x00008400010b7983 */ /* 0x000f280000300800 */
[----:B------:R-:W5:Y:S01]  /*142a0*/  LDL R3, [R1+0x730c] ;  /* 0x00730c0001037983 */ /* 0x000f620000100800 */
[----:B------:R-:W-:Y:S01]  /*142b0*/  ISETP.GE.AND P2, PT, R12, RZ, PT ;  /* 0x000000ff0c00720c */ /* 0x000fe20003f46270 */
[----:B------:R-:W-:-:S02]  /*142c0*/  IMAD.MOV.U32 R12, RZ, RZ, R13 ;  /* 0x000000ffff0c7224 */ /* 0x000fc400078e000d */
[----:B------:R-:W2:Y:S02]  /*142d0*/  LDL.LU R13, [R1+0x80] ;  /* 0x00008000010d7983 */ /* 0x000ea40000300800 */
[----:B------:R-:W-:Y:S02]  /*142e0*/  @!P6 IMAD.MOV R12, RZ, RZ, -R12 ;  /* 0x000000ffff0ce224 */ /* 0x000fe400078e0a0c */
[----:B------:R-:W2:Y:S01]  /*142f0*/  LDL R4, [R1+0x73e4] ;  /* 0x0073e40001047983 */ /* 0x000ea20000100800 */
[----:B------:R-:W-:Y:S01]  /*14300*/  @!P0 IMAD.MOV R16, RZ, RZ, -R16 ;  /* 0x000000ffff108224 */ /* 0x000fe200078e0a10 */
[----:B------:R-:W-:Y:S02]  /*14310*/  ISETP.GE.AND P3, PT, R10, RZ, PT ;  /* 0x000000ff0a00720c */ /* 0x000fe40003f66270 */
[----:B------:R-:W2:Y:S04]  /*14320*/  LDL.LU R10, [R1+0x7c] ;  /* 0x00007c00010a7983 */ /* 0x000ea80000300800 */
[----:B------:R-:W2:Y:S04]  /*14330*/  LDL.LU R14, [R1+0x78] ;  /* 0x00007800010e7983 */ /* 0x000ea80000300800 */
[----:B------:R0:W-:Y:S04]  /*14340*/  STL [R1+0x2b0], R12 ;  /* 0x0002b00c01007387 */ /* 0x0001e80000100800 */
[----:B0-----:R-:W2:Y:S04]  /*14350*/  LDL R12, [R1+0x7310] ;  /* 0x00731000010c7983 */ /* 0x001ea80000100800 */
[----:B------:R0:W-:Y:S01]  /*14360*/  STL [R1+0x2ac], R2 ;  /* 0x0002ac0201007387 */ /* 0x0001e20000100800 */
[----:B------:R-:W-:-:S03]  /*14370*/  @!P2 IMAD.MOV R5, RZ, RZ, -R5 ;  /* 0x000000ffff05a224 */ /* 0x000fc600078e0a05 */
        /* <DEDUP_REMOVED lines=15> */
[----:B------:R-:W-:Y:S01]  /*14470*/  @!P4 IMAD.IADD R18, R18, 0x1, -R27 ;  /* 0x000000011212c824 */ /* 0x000fe200078e0a1b */
[----:B------:R-:W-:-:S04]  /*14480*/  ISETP.GT.U32.AND P4, PT, R27, R21, PT ;  /* 0x000000151b00720c */ /* 0x000fc80003f84070 */
[----:B------:R-:W-:Y:S01]  /*14490*/  ISETP.GT.U32.AND P6, PT, R27, R18, PT ;  /* 0x000000121b00720c */ /* 0x000fe20003fc4070 */
[--C-:B------:R-:W-:Y:S02]  /*144a0*/  @!P5 IMAD.IADD R6, R6, 0x1, -R27.reuse ;  /* 0x000000010606d824 */ /* 0x100fe400078e0a1b */
[--C-:B------:R-:W-:Y:S02]  /*144b0*/  @!P0 IMAD.IADD R7, R7, 0x1, -R27.reuse ;  /* 0x0000000107078824 */ /* 0x100fe400078e0a1b */
[--C-:B------:R-:W-:Y:S02]  /*144c0*/  @!P1 IMAD.IADD R8, R8, 0x1, -R27.reuse ;  /* 0x0000000108089824 */ /* 0x100fe400078e0a1b */
[----:B------:R-:W-:Y:S02]  /*144d0*/  @!P3 IMAD.MOV R2, RZ, RZ, -R2 ;  /* 0x000000ffff02b224 */ /* 0x000fe400078e0a02 */
[--C-:B------:R-:W-:Y:S02]  /*144e0*/  @!P4 IMAD.IADD R21, R21, 0x1, -R27.reuse ;  /* 0x000000011515c824 */ /* 0x100fe400078e0a1b */
[----:B------:R-:W-:-:S02]  /*144f0*/  @!P2 IMAD.IADD R15, R15, 0x1, -R27 ;  /* 0x000000010f0fa824 */ /* 0x000fc400078e0a1b */
[----:B------:R-:W-:Y:S01]  /*14500*/  @!P6 IMAD.IADD R18, R18, 0x1, -R27 ;  /* 0x000000011212e824 */ /* 0x000fe200078e0a1b */
[----:B------:R0:W-:Y:S01]  /*14510*/  STL [R1+0x29c], R2 ;  /* 0x00029c0201007387 */ /* 0x0001e20000100800 */
[----:B------:R-:W-:-:S04]  /*14520*/  IMAD.HI.U32 R25, R28, R24, RZ ;  /* 0x000000181c197227 */ /* 0x000fc800078e00ff */
[----:B------:R-:W-:-:S04]  /*14530*/  IMAD.MOV R25, RZ, RZ, -R25 ;  /* 0x000000ffff197224 */ /* 0x000fc800078e0a19 */
[C---:B------:R-:W-:Y:S02]  /*14540*/  IMAD R24, R27.reuse, R25, R24 ;  /* 0x000000191b187224 */ /* 0x040fe400078e0218 */
[----:B0-----:R-:W-:Y:S01]  /*14550*/  IMAD.MOV.U32 R2, RZ, RZ, R6 ;  /* 0x000000ffff027224 */ /* 0x001fe200078e0006 */
[C---:B---3--:R-:W-:Y:S02]  /*14560*/  ISETP.GT.U32.AND P5, PT, R27.reuse, R20, PT ;  /* 0x000000141b00720c */ /* 0x048fe40003fa4070 */
[----:B----4-:R-:W-:Y:S02]  /*14570*/  ISETP.GT.U32.AND P0, PT, R27, R11, PT ;  /* 0x0000000b1b00720c */ /* 0x010fe40003f04070 */
[----:B-----5:R-:W-:Y:S02]  /*14580*/  ISETP.GE.AND P4, PT, R3, RZ, PT ;  /* 0x000000ff0300720c */ /* 0x020fe40003f86270 */
[----:B--2---:R-:W-:-:S07]  /*14590*/  ISETP.GT.U32.AND P1, PT, R27, R13, PT ;  /* 0x0000000d1b00720c */ /* 0x004fce0003f24070 */
[----:B------:R-:W-:Y:S02]  /*145a0*/  @!P5 IMAD.IADD R20, R20, 0x1, -R27 ;  /* 0x000000011414d824 */ /* 0x000fe400078e0a1b */
[----:B------:R-:W-:Y:S02]  /*145b0*/  IMAD.MOV.U32 R3, RZ, RZ, R21 ;  /* 0x000000ffff037224 */ /* 0x000fe400078e0015 */
[--C-:B------:R-:W-:Y:S01]  /*145c0*/  @!P0 IMAD.IADD R11, R11, 0x1, -R27.reuse ;  /* 0x000000010b0b8824 */ /* 0x100fe200078e0a1b */
[----:B------:R-:W-:Y:S01]  /*145d0*/  ISETP.GT.U32.AND P2, PT, R27, R10, PT ;  /* 0x0000000a1b00720c */ /* 0x000fe20003f44070 */
[----:B------:R-:W-:Y:S02]  /*145e0*/  @!P1 IMAD.IADD R13, R13, 0x1, -R27 ;  /* 0x000000010d0d9824 */ /* 0x000fe400078e0a1b */
[----:B------:R-:W-:Y:S01]  /*145f0*/  @!P4 IMAD.MOV R3, RZ, RZ, -R3 ;  /* 0x000000ffff03c224 */ /* 0x000fe200078e0a03 */
[----:B------:R-:W-:Y:S02]  /*14600*/  IABS R25, R4 ;  /* 0x0000000400197213 */ /* 0x000fe40000000000 */
[----:B------:R-:W-:-:S02]  /*14610*/  ISETP.GE.AND P6, PT, R12, RZ, PT ;  /* 0x000000ff0c00720c */ /* 0x000fc40003fc6270 */
[----:B------:R-:W2:Y:S05]  /*14620*/  LDL.LU R12, [R1+0x74] ;  /* 0x00007400010c7983 */ /* 0x000eaa0000300800 */
[----:B------:R-:W-:Y:S01]  /*14630*/  @!P2 IMAD.IADD R10, R10, 0x1, -R27 ;  /* 0x000000010a0aa824 */ /* 0x000fe200078e0a1b */
[----:B------:R-:W-:Y:S02]  /*14640*/  ISETP.GE.AND P0, PT, R17, RZ, PT ;  /* 0x000000ff1100720c */ /* 0x000fe40003f06270 */
[----:B------:R-:W-:Y:S02]  /*14650*/  ISETP.GE.AND P5, PT, R16, RZ, PT ;  /* 0x000000ff1000720c */ /* 0x000fe40003fa6270 */
[----:B------:R-:W3:Y:S01]  /*14660*/  LDL.LU R16, [R1+0x70] ;  /* 0x0000700001107983 */ /* 0x000ee20000300800 */
[----:B------:R-:W-:-:S03]  /*14670*/  @!P6 IMAD.MOV R2, RZ, RZ, -R2 ;  /* 0x000000ffff02e224 */ /* 0x000fc600078e0a02 */
[----:B------:R-:W4:Y:S01]  /*14680*/  LDL.LU R17, [R1+0x6c] ;  /* 0x00006c0001117983 */ /* 0x000f220000300800 */
[----:B------:R-:W-:-:S03]  /*14690*/  ISETP.GE.AND P1, PT, R19, RZ, PT ;  /* 0x000000ff1300720c */ /* 0x000fc60003f26270 */
[----:B------:R-:W5:Y:S04]  /*146a0*/  LDL.LU R19, [R1+0x68] ;  /* 0x0000680001137983 */ /* 0x000f680000300800 */
[----:B------:R-:W5:Y:S04]  /*146b0*/  LDL.LU R4, [R1+0x64] ;  /* 0x0000640001047983 */ /* 0x000f680000300800 */
[----:B------:R-:W5:Y:S01]  /*146c0*/  LDL.LU R21, [R1] ;  /* 0x0000000001157983 */ /* 0x000f620000300800 */
[----:B------:R-:W-:-:S03]  /*146d0*/  ISETP.GE.AND P2, PT, R5, RZ, PT ;  /* 0x000000ff0500720c */ /* 0x000fc60003f46270 */
        /* <DEDUP_REMOVED lines=37> */
[----:B--2---:R-:W-:-:S13]  /*14930*/  ISETP.GT.U32.AND P2, PT, R27, R12, PT ;  /* 0x0000000c1b00720c */ /* 0x004fda0003f44070 */
[----:B------:R-:W-:Y:S01]  /*14940*/  @!P2 IMAD.IADD R12, R12, 0x1, -R27 ;  /* 0x000000010c0ca824 */ /* 0x000fe200078e0a1b */
[C---:B---3--:R-:W-:Y:S02]  /*14950*/  ISETP.GT.U32.AND P3, PT, R27.reuse, R16, PT ;  /* 0x000000101b00720c */ /* 0x048fe40003f64070 */
[C---:B----4-:R-:W-:Y:S02]  /*14960*/  ISETP.GT.U32.AND P4, PT, R27.reuse, R17, PT ;  /* 0x000000111b00720c */ /* 0x050fe40003f84070 */
[C---:B-----5:R-:W-:Y:S02]  /*14970*/  ISETP.GT.U32.AND P5, PT, R27.reuse, R19, PT ;  /* 0x000000131b00720c */ /* 0x060fe40003fa4070 */
[----:B------:R-:W-:-:S07]  /*14980*/  ISETP.GT.U32.AND P0, PT, R27, R4, PT ;  /* 0x000000041b00720c */ /* 0x000fce0003f04070 */
[--C-:B------:R-:W-:Y:S01]  /*14990*/  @!P3 IMAD.IADD R16, R16, 0x1, -R27.reuse ;  /* 0x000000011010b824 */ /* 0x100fe200078e0a1b */
[----:B------:R-:W-:Y:S02]  /*149a0*/  ISETP.GE.AND P6, PT, R5, RZ, PT ;  /* 0x000000ff0500720c */ /* 0x000fe40003fc6270 */
[----:B------:R-:W-:Y:S01]  /*149b0*/  ISETP.GE.AND P2, PT, R6, RZ, PT ;  /* 0x000000ff0600720c */ /* 0x000fe20003f46270 */
[----:B------:R-:W2:Y:S01]  /*149c0*/  LDL.LU R5, [R1+0xb8] ;  /* 0x0000b80001057983 */ /* 0x000ea20000300800 */
[--C-:B------:R-:W-:Y:S02]  /*149d0*/  @!P5 IMAD.IADD R19, R19, 0x1, -R27.reuse ;  /* 0x000000011313d824 */ /* 0x100fe400078e0a1b */
[----:B------:R-:W-:Y:S01]  /*149e0*/  @!P4 IMAD.IADD R17, R17, 0x1, -R27 ;  /* 0x000000011111c824 */ /* 0x000fe200078e0a1b */
[----:B------:R-:W3:Y:S01]  /*149f0*/  LDL.LU R6, [R1+0xb4] ;  /* 0x0000b40001067983 */ /* 0x000ee20000300800 */
[----:B------:R-:W-:-:S05]  /*14a00*/  ISETP.GE.AND P3, PT, R7, RZ, PT ;  /* 0x000000ff0700720c */ /* 0x000fca0003f66270 */
[----:B------:R-:W-:Y:S02]  /*14a10*/  @!P6 IMAD.MOV R9, RZ, RZ, -R9 ;  /* 0x000000ffff09e224 */ /* 0x000fe400078e0a09 */
[----:B------:R-:W-:Y:S02]  /*14a20*/  @!P0 IMAD.IADD R4, R4, 0x1, -R27 ;  /* 0x0000000104048824 */ /* 0x000fe400078e0a1b */
[----:B------:R-:W-:Y:S01]  /*14a30*/  @!P2 IMAD.MOV R2, RZ, RZ, -R2 ;  /* 0x000000ffff02a224 */ /* 0x000fe200078e0a02 */
[----:B------:R-:W-:Y:S02]  /*14a40*/  ISETP.GE.AND P4, PT, R8, RZ, PT ;  /* 0x000000ff0800720c */ /* 0x000fe40003f86270 */
        /* <DEDUP_REMOVED lines=11> */
[----:B------:R0:W-:Y:S01]  /*14b00*/  STL [R1+0x27c], R2 ;  /* 0x00027c0201007387 */ /* 0x0001e20000100800 */
[----:B------:R-:W-:Y:S02]  /*14b10*/  @!P5 IMAD.MOV R10, RZ, RZ, -R10 ;  /* 0x000000ffff0ad224 */ /* 0x000fe400078e0a0a */
[----:B0-----:R-:W-:Y:S01]  /*14b20*/  IMAD.MOV.U32 R2, RZ, RZ, R13 ;  /* 0x000000ffff027224 */ /* 0x001fe200078e000d */
[----:B------:R0:W-:Y:S03]  /*14b30*/  STL [R1+0x278], R11 ;  /* 0x0002780b01007387 */ /* 0x0001e60000100800 */
[----:B------:R-:W-:Y:S01]  /*14b40*/  @!P4 IMAD.MOV R2, RZ, RZ, -R2 ;  /* 0x000000ffff02c224 */ /* 0x000fe200078e0a02 */
[----:B------:R-:W2:Y:S04]  /*14b50*/  LDL R13, [R1+0x7348] ;  /* 0x00734800010d7983 */ /* 0x000ea80000100800 */
[----:B0-----:R-:W2:Y:S04]  /*14b60*/  LDL R11, [R1+0x7344] ;  /* 0x00734400010b7983 */ /* 0x001ea80000100800 */
        /* <DEDUP_REMOVED lines=14> */
[----:B------:R-:W-:Y:S02]  /*14c50*/  @!P5 IMAD.IADD R4, R4, 0x1, -R27 ;  /* 0x000000010404d824 */ /* 0x000fe400078e0a1b */
[----:B------:R-:W-:-:S04]  /*14c60*/  IMAD.HI.U32 R26, R28, R25, RZ ;  /* 0x000000191c1a7227 */ /* 0x000fc800078e00ff */
[----:B------:R-:W-:Y:S02]  /*14c70*/  @!P0 IMAD.MOV R2, RZ, RZ, -R2 ;  /* 0x000000ffff028224 */ /* 0x000fe400078e0a02 */
[--C-:B------:R-:W-:Y:S02]  /*14c80*/  @!P1 IMAD.IADD R12, R12, 0x1, -R27.reuse ;  /* 0x000000010c0c9824 */ /* 0x100fe400078e0a1b */
[--C-:B------:R-:W-:Y:S02]  /*14c90*/  @!P4 IMAD.IADD R19, R19, 0x1, -R27.reuse ;  /* 0x000000011313c824 */ /* 0x100fe400078e0a1b */
[----:B------:R-:W-:Y:S02]  /*14ca0*/  IMAD.MOV R26, RZ, RZ, -R26 ;  /* 0x000000ffff1a7224 */ /* 0x000fe400078e0a1a */
[--C-:B------:R-:W-:Y:S02]  /*14cb0*/  @!P3 IMAD.IADD R17, R17, 0x1, -R27.reuse ;  /* 0x000000011111b824 */ /* 0x100fe400078e0a1b */
[----:B------:R-:W-:Y:S01]  /*14cc0*/  @!P6 IMAD.IADD R21, R21, 0x1, -R27 ;  /* 0x000000011515e824 */ /* 0x000fe200078e0a1b */
[----:B------:R0:W-:Y:S01]  /*14cd0*/  STL [R1+0x26c], R2 ;  /* 0x00026c0201007387 */ /* 0x0001e20000100800 */
[----:B------:R-:W-:-:S02]  /*14ce0*/  IMAD R25, R27, R26, R25 ;  /* 0x0000001a1b197224 */ /* 0x000fc400078e0219 */
[----:B0-----:R-:W-:Y:S01]  /*14cf0*/  IMAD.MOV.U32 R2, RZ, RZ, R12 ;  /* 0x000000ffff027224 */ /* 0x001fe200078e000c */
[----:B---3--:R-:W-:-:S13]  /*14d00*/  ISETP.GT.U32.AND P2, PT, R27, R6, PT ;  /* 0x000000061b00720c */ /* 0x008fda0003f44070 */
[----:B------:R-:W-:Y:S01]  /*14d10*/  @!P2 IMAD.IADD R6, R6, 0x1, -R27 ;  /* 0x000000010606a824 */ /* 0x000fe200078e0a1b */
[----:B----4-:R-:W-:Y:S02]  /*14d20*/  ISETP.GT.U32.AND P3, PT, R27, R15, PT ;  /* 0x0000000f1b00720c */ /* 0x010fe40003f64070 */
[----:B-----5:R-:W-:Y:S02]  /*14d30*/  ISETP.GE.AND P1, PT, R3, RZ, PT ;  /* 0x000000ff0300720c */ /* 0x020fe40003f26270 */
[C---:B--2---:R-:W-:Y:S02]  /*14d40*/  ISETP.GT.U32.AND P4, PT, R27.reuse, R7, PT ;  /* 0x000000071b00720c */ /* 0x044fe40003f84070 */
[----:B------:R-:W-:Y:S02]  /*14d50*/  ISETP.GT.U32.AND P5, PT, R27, R18, PT ;  /* 0x000000121b00720c */ /* 0x000fe40003fa4070 */
[----:B------:R-:W-:-:S07]  /*14d60*/  IABS R26, R8 ;  /* 0x00000008001a7213 */ /* 0x000fce0000000000 */
[----:B------:R-:W-:Y:S02]  /*14d70*/  @!P1 IMAD.MOV R2, RZ, RZ, -R2 ;  /* 0x000000ffff029224 */ /* 0x000fe400078e0a02 */
[--C-:B------:R-:W-:Y:S01]  /*14d80*/  @!P4 IMAD.IADD R7, R7, 0x1, -R27.reuse ;  /* 0x000000010707c824 */ /* 0x100fe200078e0a1b */
[----:B------:R-:W-:Y:S01]  /*14d90*/  ISETP.GE.AND P6, PT, R9, RZ, PT ;  /* 0x000000ff0900720c */ /* 0x000fe20003fc6270 */
[--C-:B------:R-:W-:Y:S02]  /*14da0*/  @!P5 IMAD.IADD R18, R18, 0x1, -R27.reuse ;  /* 0x000000011212d824 */ /* 0x100fe400078e0a1b */
[----:B------:R-:W-:Y:S01]  /*14db0*/  @!P3 IMAD.IADD R15, R15, 0x1, -R27 ;  /* 0x000000010f0fb824 */ /* 0x000fe200078e0a1b */
[----:B------:R-:W-:Y:S02]  /*14dc0*/  ISETP.GE.AND P2, PT, R11, RZ, PT ;  /* 0x000000ff0b00720c */ /* 0x000fe40003f46270 */
[----:B------:R-:W2:Y:S04]  /*14dd0*/  LDL.LU R11, [R1+0xa0] ;  /* 0x0000a000010b7983 */ /* 0x000ea80000300800 */
[----:B------:R-:W3:Y:S04]  /*14de0*/  LDL.LU R8, [R1+0x9c] ;  /* 0x00009c0001087983 */ /* 0x000ee80000300800 */
[----:B------:R-:W4:Y:S01]  /*14df0*/  LDL.LU R9, [R1+0x98] ;  /* 0x0000980001097983 */ /* 0x000f220000300800 */
[----:B------:R-:W-:-:S02]  /*14e00*/  ISETP.GE.AND P3, PT, R13, RZ, PT ;  /* 0x000000ff0d00720c */ /* 0x000fc40003f66270 */
[----:B------:R-:W-:Y:S02]  /*14e10*/  ISETP.GE.AND P4, PT, R14, RZ, PT ;  /* 0x000000ff0e00720c */ /* 0x000fe40003f86270 */
[----:B------:R-:W5:Y:S04]  /*14e20*/  LDL.LU R14, [R1+0x94] ;  /* 0x00009400010e7983 */ /* 0x000f680000300800 */
[----:B------:R-:W5:Y:S01]  /*14e30*/  LDL.LU R13, [R1+0x90] ;  /* 0x00009000010d7983 */ /* 0x000f620000300800 */
[----:B------:R-:W-:Y:S01]  /*14e40*/  ISETP.GE.AND P5, PT, R10, RZ, PT ;  /* 0x000000ff0a00720c */ /* 0x000fe20003fa6270 */
[----:B------:R-:W-:Y:S02]  /*14e50*/  IMAD.MOV.U32 R10, RZ, RZ, R16 ;  /* 0x000000ffff0a7224 */ /* 0x000fe400078e0010 */
[----:B------:R0:W-:Y:S02]  /*14e60*/  STL [R1+0x268], R2 ;  /* 0x0002680201007387 */ /* 0x0001e40000100800 */
[----:B------:R-:W-:-:S02]  /*14e70*/  @!P6 IMAD.MOV R10, RZ, RZ, -R10 ;  /* 0x000000ffff0ae224 */ /* 0x000fc400078e0a0a */
[----:B------:R-:W5:Y:S04]  /*14e80*/  LDL R12, [R1+0x7354] ;  /* 0x00735400010c7983 */ /* 0x000f680000100800 */
[----:B------:R-:W5:Y:S01]  /*14e90*/  LDL R16, [R1+0x7358] ;  /* 0x0073580001107983 */ /* 0x000f620000100800 */
[----:B0-----:R-:W-:-:S03]  /*14ea0*/  IMAD.MOV.U32 R2, RZ, RZ, R17 ;  /* 0x000000ffff027224 */ /* 0x001fc600078e0011 */
[----:B------:R0:W-:Y:S04]  /*14eb0*/  STL [R1+0x264], R10 ;  /* 0x0002640a01007387 */ /* 0x0001e80000100800 */
[----:B------:R-:W5:Y:S01]  /*14ec0*/  LDL R17, [R1+0x735c] ;  /* 0x00735c0001117983 */ /* 0x000f620000100800 */
[----:B0-----:R-:W-:-:S03]  /*14ed0*/  IMAD.MOV.U32 R10, RZ, RZ, R19 ;  /* 0x000000ffff0a7224 */ /* 0x001fc600078e0013 */
[----:B------:R-:W5:Y:S01]  /*14ee0*/  LDL R19, [R1+0x7360] ;  /* 0x0073600001137983 */ /* 0x000f620000100800 */
[----:B------:R-:W-:Y:S01]  /*14ef0*/  ISETP.GT.U32.AND P0, PT, R27, R5, PT ;  /* 0x000000051b00720c */ /* 0x000fe20003f04070 */
[----:B------:R-:W-:Y:S02]  /*14f00*/  @!P2 IMAD.MOV R2, RZ, RZ, -R2 ;  /* 0x000000ffff02a224 */ /* 0x000fe400078e0a02 */
[----:B------:R-:W-:-:S03]  /*14f10*/  IMAD.HI.U32 R3, R28, R26, RZ ;  /* 0x0000001a1c037227 */ /* 0x000fc600078e00ff */
[----:B------:R0:W-:Y:S01]  /*14f20*/  STL [R1+0x260], R2 ;  /* 0x0002600201007387 */ /* 0x0001e20000100800 */
[----:B------:R-:W-:-:S06]  /*14f30*/  @!P3 IMAD.MOV R10, RZ, RZ, -R10 ;  /* 0x000000ffff0ab224 */ /* 0x000fcc00078e0a0a */
[----:B------:R-:W-:Y:S01]  /*14f40*/  @!P0 IMAD.IADD R5, R5, 0x1, -R27 ;  /* 0x0000000105058824 */ /* 0x000fe200078e0a1b */
[C---:B------:R-:W-:Y:S01]  /*14f50*/  ISETP.GT.U32.AND P0, PT, R27.reuse, R20, PT ;  /* 0x000000141b00720c */ /* 0x040fe20003f04070 */
[----:B0-----:R-:W-:Y:S02]  /*14f60*/  IMAD.MOV.U32 R2, RZ, RZ, R4 ;  /* 0x000000ffff027224 */ /* 0x001fe400078e0004 */
[----:B------:R-:W-:Y:S01]  /*14f70*/  IMAD.MOV R3, RZ, RZ, -R3 ;  /* 0x000000ffff037224 */ /* 0x000fe200078e0a03 */
[----:B------:R-:W5:Y:S01]  /*14f80*/  LDL R4, [R1+0x7364] ;  /* 0x0073640001047983 */ /* 0x000f620000100800 */
[----:B------:R-:W-:Y:S02]  /*14f90*/  @!P4 IMAD.MOV R2, RZ, RZ, -R2 ;  /* 0x000000ffff02c224 */ /* 0x000fe400078e0a02 */
[----:B------:R-:W-:Y:S01]  /*14fa0*/  @!P5 IMAD.MOV R21, RZ, RZ, -R21 ;  /* 0x000000ffff15d224 */ /* 0x000fe200078e0a15 */
[----:B------:R0:W-:Y:S01]  /*14fb0*/  STL [R1+0x25c], R10 ;  /* 0x00025c0a01007387 */ /* 0x0001e20000100800 */
[C---:B------:R-:W-:Y:S01]  /*14fc0*/  IMAD R26, R27.reuse, R3, R26 ;  /* 0x000000031b1a7224 */ /* 0x040fe200078e021a */
[----:B------:R-:W-:-:S03]  /*14fd0*/  ISETP.GT.U32.AND P1, PT, R27, R6, PT ;  /* 0x000000061b00720c */ /* 0x000fc60003f24070 */
[--C-:B------:R-:W-:Y:S01]  /*14fe0*/  @!P0 IMAD.IADD R20, R20, 0x1, -R27.reuse ;  /* 0x0000000114148824 */ /* 0x100fe200078e0a1b */
[C---:B------:R-:W-:Y:S01]  /*14ff0*/  ISETP.GT.U32.AND P0, PT, R27.reuse, R5, PT ;  /* 0x000000051b00720c */ /* 0x040fe20003f04070 */
[----:B0-----:R-:W5:Y:S04]  /*15000*/  LDL R10, [R1+0x7368] ;  /* 0x00736800010a7983 */ /* 0x001f680000100800 */
[----:B------:R0:W-:Y:S04]  /*15010*/  STL [R1+0x258], R2 ;  /* 0x0002580201007387 */ /* 0x0001e80000100800 */
[----:B0-----:R-:W5:Y:S04]  /*15020*/  LDL.LU R2, [R1+0x75e0] ;  /* 0x0075e00001027983 */ /* 0x001f680000300800 */
[----:B------:R-:W5:Y:S04]  /*15030*/  LDL.LU R3, [R1+0x75dc] ;  /* 0x0075dc0001037983 */ /* 0x000f680000300800 */
[----:B------:R0:W-:Y:S04]  /*15040*/  STL [R1+0x254], R21 ;  /* 0x0002541501007387 */ /* 0x0001e80000100800 */
[----:B0-----:R-:W5:Y:S01]  /*15050*/  LDL.LU R21, [R1+0x75d8] ;  /* 0x0075d80001157983 */ /* 0x001f620000300800 */
[----:B------:R-:W-:Y:S01]  /*15060*/  ISETP.GT.U32.AND P6, PT, R27, R20, PT ;  /* 0x000000141b00720c */ /* 0x000fe20003fc4070 */
[----:B------:R-:W-:-:S02]  /*15070*/  @!P0 IMAD.IADD R5, R5, 0x1, -R27 ;  /* 0x0000000105058824 */ /* 0x000fc400078e0a1b */
[----:B------:R-:W-:-:S10]  /*15080*/  @!P1 IMAD.IADD R6, R6, 0x1, -R27 ;  /* 0x0000000106069824 */ /* 0x000fd400078e0a1b */
[----:B------:R-:W-:Y:S01]  /*15090*/  @!P6 IMAD.IADD R20, R20, 0x1, -R27 ;  /* 0x000000011414e824 */ /* 0x000fe200078e0a1b */
[C---:B--2---:R-:W-:Y:S02]  /*150a0*/  ISETP.GT.U32.AND P5, PT, R27.reuse, R11, PT ;  /* 0x0000000b1b00720c */ /* 0x044fe40003fa4070 */
[C---:B---3--:R-:W-:Y:S02]  /*150b0*/  ISETP.GT.U32.AND P0, PT, R27.reuse, R8, PT ;  /* 0x000000081b00720c */ /* 0x048fe40003f04070 */
[----:B----4-:R-:W-:-:S09]  /*150c0*/  ISETP.GT.U32.AND P1, PT, R27, R9, PT ;  /* 0x000000091b00720c */ /* 0x010fd20003f24070 */
[--C-:B------:R-:W-:Y:S02]  /*150d0*/  @!P5 IMAD.IADD R11, R11, 0x1, -R27.reuse ;  /* 0x000000010b0bd824 */ /* 0x100fe400078e0a1b */
[--C-:B------:R-:W-:Y:S02]  /*150e0*/  @!P0 IMAD.IADD R8, R8, 0x1, -R27.reuse ;  /* 0x0000000108088824 */ /* 0x100fe400078e0a1b */
[----:B------:R-:W-:Y:S01]  /*150f0*/  @!P1 IMAD.IADD R9, R9, 0x1, -R27 ;  /* 0x0000000109099824 */ /* 0x000fe200078e0a1b */
[----:B-----5:R-:W-:Y:S02]  /*15100*/  ISETP.GE.AND P6, PT, R12, RZ, PT ;  /* 0x000000ff0c00720c */ /* 0x020fe40003fc6270 */
[----:B------:R-:W2:Y:S01]  /*15110*/  LDL.LU R12, [R1+0x75d4] ;  /* 0x0075d400010c7983 */ /* 0x000ea20000300800 */
[----:B------:R-:W-:-:S03]  /*15120*/  ISETP.GE.AND P5, PT, R16, RZ, PT ;  /* 0x000000ff1000720c */ /* 0x000fc60003fa6270 */
[----:B------:R-:W3:Y:S01]  /*15130*/  LDL.LU R16, [R1+0x75d0] ;  /* 0x0075d00001107983 */ /* 0x000ee20000300800 */
[----:B------:R-:W-:-:S03]  /*15140*/  ISETP.GE.AND P0, PT, R17, RZ, PT ;  /* 0x000000ff1100720c */ /* 0x000fc60003f06270 */
[----:B------:R-:W4:Y:S01]  /*15150*/  LDL.LU R17, [R1+0x75cc] ;  /* 0x0075cc0001117983 */ /* 0x000f220000300800 */
[----:B------:R-:W-:-:S03]  /*15160*/  ISETP.GE.AND P1, PT, R19, RZ, PT ;  /* 0x000000ff1300720c */ /* 0x000fc60003f26270 */
[----:B------:R-:W5:Y:S01]  /*15170*/  LDL R19, [R1+0x736c] ;  /* 0x00736c0001137983 */ /* 0x000f620000100800 */
[C---:B------:R-:W-:Y:S02]  /*15180*/  ISETP.GT.U32.AND P2, PT, R27.reuse, R15, PT ;  /* 0x0000000f1b00720c */ /* 0x040fe40003f44070 */
[C---:B------:R-:W-:Y:S02]  /*15190*/  ISETP.GT.U32.AND P3, PT, R27.reuse, R7, PT ;  /* 0x000000071b00720c */ /* 0x040fe40003f64070 */
[----:B------:R-:W-:-:S09]  /*151a0*/  ISETP.GT.U32.AND P4, PT, R27, R18, PT ;  /* 0x000000121b00720c */ /* 0x000fd20003f84070 */
[--C-:B------:R-:W-:Y:S01]  /*151b0*/  @!P2 IMAD.IADD R15, R15, 0x1, -R27.reuse ;  /* 0x000000010f0fa824 */ /* 0x100fe200078e0a1b */
[----:B------:R-:W-:Y:S01]  /*151c0*/  ISETP.GT.U32.AND P2, PT, R27, R14, PT ;  /* 0x0000000e1b00720c */ /* 0x000fe20003f44070 */
[--C-:B------:R-:W-:Y:S01]  /*151d0*/  @!P3 IMAD.IADD R7, R7, 0x1, -R27.reuse ;  /* 0x000000010707b824 */ /* 0x100fe200078e0a1b */
[----:B------:R-:W-:Y:S01]  /*151e0*/  ISETP.GT.U32.AND P3, PT, R27, R13, PT ;  /* 0x0000000d1b00720c */ /* 0x000fe20003f64070 */
[----:B------:R-:W-:-:S10]  /*151f0*/  @!P4 IMAD.IADD R18, R18, 0x1, -R27 ;  /* 0x000000011212c824 */ /* 0x000fd400078e0a1b */
[----:B------:R-:W-:Y:S01]  /*15200*/  @!P2 IMAD.IADD R14, R14, 0x1, -R27 ;  /* 0x000000010e0ea824 */ /* 0x000fe200078e0a1b */
[----:B------:R-:W-:Y:S01]  /*15210*/  ISETP.GE.AND P2, PT, R4, RZ, PT ;  /* 0x000000ff0400720c */ /* 0x000fe20003f46270 */
[----:B------:R-:W-:Y:S02]  /*15220*/  IMAD.MOV.U32 R4, RZ, RZ, R5 ;  /* 0x000000ffff047224 */ /* 0x000fe400078e0005 */
[----:B------:R-:W-:Y:S02]  /*15230*/  @!P3 IMAD.IADD R13, R13, 0x1, -R27 ;  /* 0x000000010d0db824 */ /* 0x000fe400078e0a1b */
[----:B------:R-:W-:Y:S01]  /*15240*/  @!P6 IMAD.MOV R4, RZ, RZ, -R4 ;  /* 0x000000ffff04e224 */ /* 0x000fe200078e0a04 */
[----:B------:R-:W-:Y:S01]  /*15250*/  ISETP.GE.AND P3, PT, R10, RZ, PT ;  /* 0x000000ff0a00720c */ /* 0x000fe20003f66270 */
[----:B------:R-:W-:Y:S01]  /*15260*/  IMAD.MOV.U32 R5, RZ, RZ, R6 ;  /* 0x000000ffff057224 */ /* 0x000fe200078e0006 */
[----:B------:R-:W2:Y:S01]  /*15270*/  LDL R10, [R1+0x73ec] ;  /* 0x0073ec00010a7983 */ /* 0x000ea20000100800 */
[----:B------:R-:W-:-:S03]  /*15280*/  IMAD.MOV.U32 R6, RZ, RZ, R7 ;  /* 0x000000ffff067224 */ /* 0x000fc600078e0007 */
[----:B------:R0:W-:Y:S01]  /*15290*/  STL [R1+0x250], R4 ;  /* 0x0002500401007387 */ /* 0x0001e20000100800 */
[----:B------:R-:W-:Y:S02]  /*152a0*/  @!P5 IMAD.MOV R5, RZ, RZ, -R5 ;  /* 0x000000ffff05d224 */ /* 0x000fe400078e0a05 */
[----:B------:R-:W-:Y:S02]  /*152b0*/  @!P1 IMAD.MOV R6, RZ, RZ, -R6 ;  /* 0x000000ffff069224 */ /* 0x000fe400078e0a06 */
[----:B0-----:R-:W-:Y:S02]  /*152c0*/  IMAD.MOV.U32 R4, RZ, RZ, R15 ;  /* 0x000000ffff047224 */ /* 0x001fe400078e000f */
[----:B------:R-:W2:Y:S01]  /*152d0*/  LDL R15, [R1+0x7370] ;  /* 0x00737000010f7983 */ /* 0x000ea20000100800 */
[----:B------:R-:W-:Y:S01]  /*152e0*/  ISETP.GT.U32.AND P4, PT, R27, R21, PT ;  /* 0x000000151b00720c */ /* 0x000fe20003f84070 */
[----:B------:R-:W-:Y:S02]  /*152f0*/  @!P0 IMAD.MOV R4, RZ, RZ, -R4 ;  /* 0x000000ffff048224 */ /* 0x000fe400078e0a04 */
[----:B------:R0:W-:Y:S01]  /*15300*/  STL [R1+0x24c], R5 ;  /* 0x00024c0501007387 */ /* 0x0001e20000100800 */
[----:B------:R-:W-:-:S09]  /*15310*/  @!P2 IMAD.MOV R18, RZ, RZ, -R18 ;  /* 0x000000ffff12a224 */ /* 0x000fd200078e0a12 */
[----:B------:R-:W-:Y:S01]  /*15320*/  @!P4 IMAD.IADD R21, R21, 0x1, -R27 ;  /* 0x000000011515c824 */ /* 0x000fe200078e0a1b */
[----:B------:R-:W-:Y:S01]  /*15330*/  ISETP.GT.U32.AND P4, PT, R27, R11, PT ;  /* 0x0000000b1b00720c */ /* 0x000fe20003f84070 */
[----:B------:R1:W-:Y:S01]  /*15340*/  STL [R1+0x248], R4 ;  /* 0x0002480401007387 */ /* 0x0003e20000100800 */
[----:B------:R-:W-:-:S03]  /*15350*/  @!P3 IMAD.MOV R20, RZ, RZ, -R20 ;  /* 0x000000ffff14b224 */ /* 0x000fc600078e0a14 */
[----:B0-----:R-:W2:Y:S04]  /*15360*/  LDL R5, [R1+0x7378] ;  /* 0x0073780001057983 */ /* 0x001ea80000100800 */
[----:B-1----:R-:W2:Y:S04]  /*15370*/  LDL R4, [R1+0x7374] ;  /* 0x0073740001047983 */ /* 0x002ea80000100800 */
[----:B------:R0:W-:Y:S01]  /*15380*/  STL [R1+0x244], R6 ;  /* 0x0002440601007387 */ /* 0x0001e20000100800 */
[----:B------:R-:W-:-:S03]  /*15390*/  @!P4 IMAD.IADD R11, R11, 0x1, -R27 ;  /* 0x000000010b0bc824 */ /* 0x000fc600078e0a1b */
[----:B------:R-:W2:Y:S04]  /*153a0*/  LDL R7, [R1+0x7380] ;  /* 0x0073800001077983 */ /* 0x000ea80000100800 */
[----:B0-----:R-:W2:Y:S04]  /*153b0*/  LDL R6, [R1+0x737c] ;  /* 0x00737c0001067983 */ /* 0x001ea80000100800 */
[----:B------:R0:W-:Y:S04]  /*153c0*/  STL [R1+0x240], R18 ;  /* 0x0002401201007387 */ /* 0x0001e80000100800 */
[----:B0-----:R-:W2:Y:S04]  /*153d0*/  LDL.LU R18, [R1+0x75c8] ;  /* 0x0075c80001127983 */ /* 0x001ea80000300800 */
[----:B------:R0:W-:Y:S04]  /*153e0*/  STL [R1+0x23c], R20 ;  /* 0x00023c1401007387 */ /* 0x0001e80000100800 */
[----:B0-----:R-:W2:Y:S01]  /*153f0*/  LDL.LU R20, [R1+0x75c4] ;  /* 0x0075c40001147983 */ /* 0x001ea20000300800 */
[----:B-----5:R-:W-:-:S03]  /*15400*/  ISETP.GE.AND P4, PT, R19, RZ, PT ;  /* 0x000000ff1300720c */ /* 0x020fc60003f86270 */
[----:B------:R-:W5:Y:S01]  /*15410*/  LDL.LU R19, [R1+0x75c0] ;  /* 0x0075c00001137983 */ /* 0x000f620000300800 */
[C---:B------:R-:W-:Y:S02]  /*15420*/  ISETP.GT.U32.AND P5, PT, R27.reuse, R8, PT ;  /* 0x000000081b00720c */ /* 0x040fe40003fa4070 */
[C---:B------:R-:W-:Y:S02]  /*15430*/  ISETP.GT.U32.AND P0, PT, R27.reuse, R9, PT ;  /* 0x000000091b00720c */ /* 0x040fe40003f04070 */
[C---:B------:R-:W-:Y:S02]  /*15440*/  ISETP.GT.U32.AND P1, PT, R27.reuse, R14, PT ;  /* 0x0000000e1b00720c */ /* 0x040fe40003f24070 */
[C---:B------:R-:W-:Y:S02]  /*15450*/  ISETP.GT.U32.AND P2, PT, R27.reuse, R13, PT ;  /* 0x0000000d1b00720c */ /* 0x040fe40003f44070 */
[----:B------:R-:W-:-:S05]  /*15460*/  ISETP.GT.U32.AND P6, PT, R27, R21, PT ;  /* 0x000000151b00720c */ /* 0x000fca0003fc4070 */
[--C-:B------:R-:W-:Y:S02]  /*15470*/  @!P5 IMAD.IADD R8, R8, 0x1, -R27.reuse ;  /* 0x000000010808d824 */ /* 0x100fe400078e0a1b */
[--C-:B------:R-:W-:Y:S02]  /*15480*/  @!P0 IMAD.IADD R9, R9, 0x1, -R27.reuse ;  /* 0x0000000109098824 */ /* 0x100fe400078e0a1b */
[--C-:B------:R-:W-:Y:S01]  /*15490*/  @!P1 IMAD.IADD R14, R14, 0x1, -R27.reuse ;  /* 0x000000010e0e9824 */ /* 0x100fe200078e0a1b */
[----:B----4-:R-:W-:Y:S01]  /*154a0*/  ISETP.GT.U32.AND P1, PT, R27, R17, PT ;  /* 0x000000111b00720c */ /* 0x010fe20003f24070 */
[--C-:B------:R-:W-:Y:S01]  /*154b0*/  @!P2 IMAD.IADD R13, R13, 0x1, -R27.reuse ;  /* 0x000000010d0da824 */ /* 0x100fe200078e0a1b */
[----:B---3--:R-:W-:Y:S01]  /*154c0*/  ISETP.GT.U32.AND P2, PT, R27, R16, PT ;  /* 0x000000101b00720c */ /* 0x008fe20003f44070 */
[----:B------:R-:W-:Y:S01]  /*154d0*/  @!P6 IMAD.IADD R21, R21, 0x1, -R27 ;  /* 0x000000011515e824 */ /* 0x000fe200078e0a1b */
[----:B--2---:R-:W-:-:S09]  /*154e0*/  IABS R10, R10 ;  /* 0x0000000a000a7213 */ /* 0x004fd20000000000 */
[--C-:B------:R-:W-:Y:S02]  /*154f0*/  @!P1 IMAD.IADD R17, R17, 0x1, -R27.reuse ;  /* 0x0000000111119824 */ /* 0x100fe400078e0a1b */
[--C-:B------:R-:W-:Y:S01]  /*15500*/  @!P2 IMAD.IADD R16, R16, 0x1, -R27.reuse ;  /* 0x000000011010a824 */ /* 0x100fe200078e0a1b */
[----:B------:R-:W-:Y:S02]  /*15510*/  ISETP.GE.AND P6, PT, R15, RZ, PT ;  /* 0x000000ff0f00720c */ /* 0x000fe40003fc6270 */
[----:B------:R-:W2:Y:S01]  /*15520*/  LDL.LU R15, [R1+0x75bc] ;  /* 0x0075bc00010f7983 */ /* 0x000ea20000300800 */
[----:B------:R-:W-:Y:S02]  /*15530*/  ISETP.GT.U32.AND P0, PT, R27, R18, PT ;  /* 0x000000121b00720c */ /* 0x000fe40003f04070 */
[----:B------:R-:W-:Y:S02]  /*15540*/  ISETP.GE.AND P1, PT, R6, RZ, PT ;  /* 0x000000ff0600720c */ /* 0x000fe40003f26270 */
[----:B------:R-:W-:Y:S01]  /*15550*/  ISETP.GE.AND P2, PT, R7, RZ, PT ;  /* 0x000000ff0700720c */ /* 0x000fe20003f46270 */
[----:B------:R-:W3:Y:S08]  /*15560*/  LDL R6, [R1+0x7384] ;  /* 0x0073840001067983 */ /* 0x000ef00000100800 */
[----:B------:R-:W-:Y:S01]  /*15570*/  @!P0 IMAD.IADD R18, R18, 0x1, -R27 ;  /* 0x0000000112128824 */ /* 0x000fe200078e0a1b */
[----:B------:R-:W-:Y:S01]  /*15580*/  ISETP.GE.AND P0, PT, R5, RZ, PT ;  /* 0x000000ff0500720c */ /* 0x000fe20003f06270 */
[----:B------:R-:W-:-:S04]  /*15590*/  IMAD.MOV.U32 R5, RZ, RZ, R11 ;  /* 0x000000ffff057224 */ /* 0x000fc800078e000b */
[----:B------:R-:W-:-:S05]  /*155a0*/  @!P4 IMAD.MOV R5, RZ, RZ, -R5 ;  /* 0x000000ffff05c224 */ /* 0x000fca00078e0a05 */
[----:B------:R0:W-:Y:S03]  /*155b0*/  STL [R1+0x238], R5 ;  /* 0x0002380501007387 */ /* 0x0001e60000100800 */
[----:B------:R-:W-:Y:S01]  /*155c0*/  @!P0 IMAD.MOV R14, RZ, RZ, -R14 ;  /* 0x000000ffff0e8224 */ /* 0x000fe200078e0a0e */
[----:B------:R-:W4:Y:S01]  /*155d0*/  LDL R7, [R1+0x7388] ;  /* 0x0073880001077983 */ /* 0x000f220000100800 */
[----:B------:R-:W-:Y:S01]  /*155e0*/  @!P1 IMAD.MOV R13, RZ, RZ, -R13 ;  /* 0x000000ffff0d9224 */ /* 0x000fe200078e0a0d */
[----:B-----5:R-:W-:-:S13]  /*155f0*/  ISETP.GT.U32.AND P5, PT, R27, R19, PT ;  /* 0x000000131b00720c */ /* 0x020fda0003fa4070 */
[----:B------:R-:W-:Y:S01]  /*15600*/  @!P5 IMAD.IADD R19, R19, 0x1, -R27 ;  /* 0x000000011313d824 */ /* 0x000fe200078e0a1b */
[----:B------:R-:W-:Y:S01]  /*15610*/  ISETP.GE.AND P5, PT, R4, RZ, PT ;  /* 0x000000ff0400720c */ /* 0x000fe20003fa6270 */
[----:B------:R-:W-:-:S04]  /*15620*/  IMAD.HI.U32 R4, R28, R10, RZ ;  /* 0x0000000a1c047227 */ /* 0x000fc800078e00ff */
[----:B------:R-:W-:Y:S02]  /*15630*/  IMAD.MOV R11, RZ, RZ, -R4 ;  /* 0x000000ffff0b7224 */ /* 0x000fe400078e0a04 */
[----:B------:R-:W-:-:S04]  /*15640*/  IMAD.MOV.U32 R4, RZ, RZ, R8 ;  /* 0x000000ffff047224 */ /* 0x000fc800078e0008 */
[----:B------:R-:W-:Y:S02]  /*15650*/  @!P6 IMAD.MOV R4, RZ, RZ, -R4 ;  /* 0x000000ffff04e224 */ /* 0x000fe400078e0a04 */
[----:B------:R-:W-:-:S03]  /*15660*/  @!P5 IMAD.MOV R9, RZ, RZ, -R9 ;  /* 0x000000ffff09d224 */ /* 0x000fc600078e0a09 */
[----:B------:R1:W-:Y:S04]  /*15670*/  STL [R1+0x234], R4 ;  /* 0x0002340401007387 */ /* 0x0003e80000100800 */
[----:B0-----:R-:W5:Y:S04]  /*15680*/  LDL R5, [R1+0x7390] ;  /* 0x0073900001057983 */ /* 0x001f680000100800 */
[----:B------:R-:W5:Y:S04]  /*15690*/  LDL R8, [R1+0x7394] ;  /* 0x0073940001087983 */ /* 0x000f680000100800 */
[----:B-1----:R-:W5:Y:S04]  /*156a0*/  LDL R4, [R1+0x738c] ;  /* 0x00738c0001047983 */ /* 0x002f680000100800 */
[----:B------:R0:W-:Y:S04]  /*156b0*/  STL [R1+0x230], R9 ;  /* 0x0002300901007387 */ /* 0x0001e80000100800 */
[----:B0-----:R-:W5:Y:S04]  /*156c0*/  LDL R9, [R1+0x7398] ;  /* 0x0073980001097983 */ /* 0x001f680000100800 */
[----:B------:R0:W-:Y:S04]  /*156d0*/  STL [R1+0x22c], R14 ;  /* 0x00022c0e01007387 */ /* 0x0001e80000100800 */
[----:B------:R1:W-:Y:S01]  /*156e0*/  STL [R1+0x228], R13 ;  /* 0x0002280d01007387 */ /* 0x0003e20000100800 */
[----:B0-----:R-:W-:-:S02]  /*156f0*/  IMAD.MOV.U32 R14, RZ, RZ, R21 ;  /* 0x000000ffff0e7224 */ /* 0x001fc400078e0015 */
[C---:B------:R-:W-:Y:S02]  /*15700*/  IMAD R21, R27.reuse, R11, R10 ;  /* 0x0000000b1b157224 */ /* 0x040fe400078e020a */
[----:B------:R-:W-:Y:S01]  /*15710*/  @!P2 IMAD.MOV R14, RZ, RZ, -R14 ;  /* 0x000000ffff0ea224 */ /* 0x000fe200078e0a0e */
[----:B-1----:R-:W5:Y:S04]  /*15720*/  LDL.LU R13, [R1+0x75b8] ;  /* 0x0075b800010d7983 */ /* 0x002f680000300800 */
[----:B------:R-:W5:Y:S04]  /*15730*/  LDL.LU R10, [R1+0x75b4] ;  /* 0x0075b400010a7983 */ /* 0x000f680000300800 */
[----:B------:R-:W5:Y:S04]  /*15740*/  LDL.LU R11, [R1+0x75b0] ;  /* 0x0075b000010b7983 */ /* 0x000f680000300800 */
[----:B------:R0:W-:Y:S04]  /*15750*/  STL [R1+0x224], R14 ;  /* 0x0002240e01007387 */ /* 0x0001e80000100800 */
[----:B0-----:R-:W5:Y:S01]  /*15760*/  LDL.LU R14, [R1+0x75ac] ;  /* 0x0075ac00010e7983 */ /* 0x001f620000300800 */
[----:B------:R-:W-:-:S13]  /*15770*/  ISETP.GT.U32.AND P3, PT, R27, R20, PT ;  /* 0x000000141b00720c */ /* 0x000fda0003f64070 */
[----:B------:R-:W-:Y:S01]  /*15780*/  @!P3 IMAD.IADD R20, R20, 0x1, -R27 ;  /* 0x000000011414b824 */ /* 0x000fe200078e0a1b */
[C---:B--2---:R-:W-:Y:S02]  /*15790*/  ISETP.GT.U32.AND P3, PT, R27.reuse, R15, PT ;  /* 0x0000000f1b00720c */ /* 0x044fe40003f64070 */
[C---:B------:R-:W-:Y:S02]  /*157a0*/  ISETP.GT.U32.AND P4, PT, R27.reuse, R19, PT ;  /* 0x000000131b00720c */ /* 0x040fe40003f84070 */
[----:B------:R-:W-:-:S09]  /*157b0*/  ISETP.GT.U32.AND P1, PT, R27, R16, PT ;  /* 0x000000101b00720c */ /* 0x000fd20003f24070 */
[--C-:B------:R-:W-:Y:S01]  /*157c0*/  @!P3 IMAD.IADD R15, R15, 0x1, -R27.reuse ;  /* 0x000000010f0fb824 */ /* 0x100fe200078e0a1b */
[C---:B------:R-:W-:Y:S02]  /*157d0*/  ISETP.GT.U32.AND P3, PT, R27.reuse, R20, PT ;  /* 0x000000141b00720c */ /* 0x040fe40003f64070 */
[C---:B------:R-:W-:Y:S02]  /*157e0*/  ISETP.GT.U32.AND P5, PT, R27.reuse, R18, PT ;  /* 0x000000121b00720c */ /* 0x040fe40003fa4070 */
[----:B------:R-:W-:Y:S01]  /*157f0*/  ISETP.GT.U32.AND P6, PT, R27, R15, PT ;  /* 0x0000000f1b00720c */ /* 0x000fe20003fc4070 */
[--C-:B------:R-:W-:Y:S01]  /*15800*/  @!P4 IMAD.IADD R19, R19, 0x1, -R27.reuse ;  /* 0x000000011313c824 */ /* 0x100fe200078e0a1b */
[----:B------:R-:W-:Y:S01]  /*15810*/  ISETP.GT.U32.AND P4, PT, R27, R12, PT ;  /* 0x0000000c1b00720c */ /* 0x000fe20003f84070 */
[----:B------:R-:W-:-:S06]  /*15820*/  @!P1 IMAD.IADD R16, R16, 0x1, -R27 ;  /* 0x0000000110109824 */ /* 0x000fcc00078e0a1b */
[--C-:B------:R-:W-:Y:S01]  /*15830*/  @!P3 IMAD.IADD R20, R20, 0x1, -R27.reuse ;  /* 0x000000011414b824 */ /* 0x100fe200078e0a1b */
[----:B---3--:R-:W-:Y:S02]  /*15840*/  ISETP.GE.AND P1, PT, R6, RZ, PT ;  /* 0x000000ff0600720c */ /* 0x008fe40003f26270 */
[----:B------:R-:W-:Y:S01]  /*15850*/  ISETP.GT.U32.AND P0, PT, R27, R17, PT ;  /* 0x000000111b00720c */ /* 0x000fe20003f04070 */
[--C-:B------:R-:W-:Y:S01]  /*15860*/  @!P5 IMAD.IADD R18, R18, 0x1, -R27.reuse ;  /* 0x000000011212d824 */ /* 0x100fe200078e0a1b */
[----:B------:R-:W2:Y:S01]  /*15870*/  LDL.LU R6, [R1+0x75a8] ;  /* 0x0075a80001067983 */ /* 0x000ea20000300800 */
[--C-:B------:R-:W-:Y:S01]  /*15880*/  @!P6 IMAD.IADD R15, R15, 0x1, -R27.reuse ;  /* 0x000000010f0fe824 */ /* 0x100fe200078e0a1b */
[----:B----4-:R-:W-:Y:S01]  /*15890*/  ISETP.GE.AND P6, PT, R7, RZ, PT ;  /* 0x000000ff0700720c */ /* 0x010fe20003fc6270 */
[--C-:B------:R-:W-:Y:S01]  /*158a0*/  @!P4 IMAD.IADD R12, R12, 0x1, -R27.reuse ;  /* 0x000000010c0cc824 */ /* 0x100fe200078e0a1b */
[----:B------:R-:W3:Y:S07]  /*158b0*/  LDL.LU R7, [R1+0x75a4] ;  /* 0x0075a40001077983 */ /* 0x000eee0000300800 */
[----:B------:R-:W-:Y:S01]  /*158c0*/  @!P0 IMAD.IADD R17, R17, 0x1, -R27 ;  /* 0x0000000111118824 */ /* 0x000fe200078e0a1b */
[----:B-----5:R-:W-:-:S03]  /*158d0*/  ISETP.GE.AND P4, PT, R8, RZ, PT ;  /* 0x000000ff0800720c */ /* 0x020fc60003f86270 */
[----:B------:R-:W-:Y:S01]  /*158e0*/  IMAD.MOV.U32 R8, RZ, RZ, R17 ;  /* 0x000000ffff087224 */ /* 0x000fe200078e0011 */
[C---:B------:R-:W-:Y:S02]  /*158f0*/  ISETP.GT.U32.AND P3, PT, R27.reuse, R13, PT ;  /* 0x0000000d1b00720c */ /* 0x040fe40003f64070 */
[C---:B------:R-:W-:Y:S02]  /*15900*/  ISETP.GT.U32.AND P5, PT, R27.reuse, R11, PT ;  /* 0x0000000b1b00720c */ /* 0x040fe40003fa4070 */
[----:B------:R-:W-:-:S09]  /*15910*/  ISETP.GT.U32.AND P2, PT, R27, R14, PT ;  /* 0x0000000e1b00720c */ /* 0x000fd20003f44070 */
[----:B------:R-:W-:Y:S01]  /*15920*/  @!P3 IMAD.IADD R13, R13, 0x1, -R27 ;  /* 0x000000010d0db824 */ /* 0x000fe200078e0a1b */
[----:B------:R-:W-:Y:S01]  /*15930*/  ISETP.GE.AND P3, PT, R5, RZ, PT ;  /* 0x000000ff0500720c */ /* 0x000fe20003f66270 */
[----:B------:R-:W-:-:S04]  /*15940*/  IMAD.MOV.U32 R5, RZ, RZ, R20 ;  /* 0x000000ffff057224 */ /* 0x000fc800078e0014 */
[----:B------:R-:W-:Y:S02]  /*15950*/  @!P1 IMAD.MOV R5, RZ, RZ, -R5 ;  /* 0x000000ffff059224 */ /* 0x000fe400078e0a05 */
[----:B------:R-:W-:Y:S01]  /*15960*/  @!P2 IMAD.IADD R14, R14, 0x1, -R27 ;  /* 0x000000010e0ea824 */ /* 0x000fe200078e0a1b */
[----:B------:R-:W-:Y:S01]  /*15970*/  ISETP.GE.AND P2, PT, R4, RZ, PT ;  /* 0x000000ff0400720c */ /* 0x000fe20003f46270 */
[----:B------:R-:W-:Y:S02]  /*15980*/  IMAD.MOV.U32 R4, RZ, RZ, R19 ;  /* 0x000000ffff047224 */ /* 0x000fe400078e0013 */
[----:B------:R-:W4:Y:S01]  /*15990*/  LDL.LU R19, [R1+0x494] ;  /* 0x0004940001137983 */ /* 0x000f220000300800 */
[----:B------:R-:W-:-:S03]  /*159a0*/  @!P5 IMAD.IADD R11, R11, 0x1, -R27 ;  /* 0x000000010b0bd824 */ /* 0x000fc600078e0a1b */
[----:B------:R0:W-:Y:S01]  /*159b0*/  STL [R1+0x220], R5 ;  /* 0x0002200501007387 */ /* 0x0001e20000100800 */
[----:B------:R-:W-:Y:S01]  /*159c0*/  @!P6 IMAD.MOV R4, RZ, RZ, -R4 ;  /* 0x000000ffff04e224 */ /* 0x000fe200078e0a04 */
[----:B------:R-:W-:Y:S01]  /*159d0*/  ISETP.GE.AND P5, PT, R9, RZ, PT ;  /* 0x000000ff0900720c */ /* 0x000fe20003fa6270 */
[----:B------:R-:W-:Y:S01]  /*159e0*/  IMAD.MOV.U32 R9, RZ, RZ, R16 ;  /* 0x000000ffff097224 */ /* 0x000fe200078e0010 */
[----:B------:R-:W5:Y:S01]  /*159f0*/  LDL R20, [R1+0x73a4] ;  /* 0x0073a40001147983 */ /* 0x000f620000100800 */
[----:B0-----:R-:W-:-:S03]  /*15a00*/  IMAD.MOV.U32 R5, RZ, RZ, R18 ;  /* 0x000000ffff057224 */ /* 0x001fc600078e0012 */
[----:B------:R-:W2:Y:S01]  /*15a10*/  LDL R18, [R1+0x375c] ;  /* 0x00375c0001127983 */ /* 0x000ea20000100800 */
[----:B------:R-:W-:Y:S02]  /*15a20*/  @!P2 IMAD.MOV R5, RZ, RZ, -R5 ;  /* 0x000000ffff05a224 */ /* 0x000fe400078e0a05 */
[----:B------:R-:W-:Y:S01]  /*15a30*/  @!P3 IMAD.MOV R8, RZ, RZ, -R8 ;  /* 0x000000ffff08b224 */ /* 0x000fe200078e0a08 */
[----:B------:R0:W-:Y:S01]  /*15a40*/  STL [R1+0x21c], R4 ;  /* 0x00021c0401007387 */ /* 0x0001e20000100800 */
[----:B------:R-:W-:-:S03]  /*15a50*/  @!P4 IMAD.MOV R9, RZ, RZ, -R9 ;  /* 0x000000ffff09c224 */ /* 0x000fc600078e0a09 */
[----:B------:R-:W5:Y:S04]  /*15a60*/  LDL R17, [R1+0x73a0] ;  /* 0x0073a00001117983 */ /* 0x000f680000100800 */
[----:B0-----:R-:W2:Y:S04]  /*15a70*/  LDL R4, [R1+0x73a8] ;  /* 0x0073a80001047983 */ /* 0x001ea80000100800 */
[----:B------:R0:W-:Y:S04]  /*15a80*/  STL [R1+0x218], R5 ;  /* 0x0002180501007387 */ /* 0x0001e80000100800 */
[----:B------:R-:W2:Y:S04]  /*15a90*/  LDL R16, [R1+0x739c] ;  /* 0x00739c0001107983 */ /* 0x000ea80000100800 */
[----:B0-----:R-:W2:Y:S04]  /*15aa0*/  LDL R5, [R1+0x73ac] ;  /* 0x0073ac0001057983 */ /* 0x001ea80000100800 */
[----:B------:R0:W-:Y:S04]  /*15ab0*/  STL [R1+0x214], R8 ;  /* 0x0002140801007387 */ /* 0x0001e80000100800 */
[----:B0-----:R-:W2:Y:S04]  /*15ac0*/  LDL.LU R8, [R1+0x75a0] ;  /* 0x0075a00001087983 */ /* 0x001ea80000300800 */
[----:B------:R0:W-:Y:S04]  /*15ad0*/  STL [R1+0x210], R9 ;  /* 0x0002100901007387 */ /* 0x0001e80000100800 */
[----:B0-----:R-:W2:Y:S01]  /*15ae0*/  LDL.LU R9, [R1+0x759c] ;  /* 0x00759c0001097983 */ /* 0x001ea20000300800 */
[----:B------:R-:W-:-:S02]  /*15af0*/  ISETP.GT.U32.AND P0, PT, R27, R10, PT ;  /* 0x0000000a1b00720c */ /* 0x000fc40003f04070 */
[C---:B------:R-:W-:Y:S02]  /*15b00*/  ISETP.GT.U32.AND P1, PT, R27.reuse, R13, PT ;  /* 0x0000000d1b00720c */ /* 0x040fe40003f24070 */
[----:B------:R-:W-:-:S09]  /*15b10*/  ISETP.GT.U32.AND P2, PT, R27, R12, PT ;  /* 0x0000000c1b00720c */ /* 0x000fd20003f44070 */
[--C-:B------:R-:W-:Y:S01]  /*15b20*/  @!P0 IMAD.IADD R10, R10, 0x1, -R27.reuse ;  /* 0x000000010a0a8824 */ /* 0x100fe200078e0a1b */
[----:B------:R-:W-:Y:S01]  /*15b30*/  ISETP.GT.U32.AND P0, PT, R27, R14, PT ;  /* 0x0000000e1b00720c */ /* 0x000fe20003f04070 */
[--C-:B------:R-:W-:Y:S02]  /*15b40*/  @!P1 IMAD.IADD R13, R13, 0x1, -R27.reuse ;  /* 0x000000010d0d9824 */ /* 0x100fe400078e0a1b */
[----:B------:R-:W-:Y:S01]  /*15b50*/  @!P2 IMAD.IADD R12, R12, 0x1, -R27 ;  /* 0x000000010c0ca824 */ /* 0x000fe200078e0a1b */
[----:B---3--:R-:W-:-:S09]  /*15b60*/  ISETP.GT.U32.AND P2, PT, R27, R7, PT ;  /* 0x000000071b00720c */ /* 0x008fd20003f44070 */
[----:B------:R-:W-:Y:S02]  /*15b70*/  @!P0 IMAD.IADD R14, R14, 0x1, -R27 ;  /* 0x000000010e0e8824 */ /* 0x000fe400078e0a1b */
[----:B------:R-:W-:Y:S01]  /*15b80*/  @!P5 IMAD.MOV R15, RZ, RZ, -R15 ;  /* 0x000000ffff0fd224 */ /* 0x000fe200078e0a0f */
[----:B------:R-:W-:-:S04]  /*15b90*/  ISETP.GT.U32.AND P3, PT, R27, R11, PT ;  /* 0x0000000b1b00720c */ /* 0x000fc80003f64070 */
[----:B------:R-:W-:Y:S01]  /*15ba0*/  STL [R1+0x20c], R15 ;  /* 0x00020c0f01007387 */ /* 0x000fe20000100800 */
[----:B------:R-:W-:-:S08]  /*15bb0*/  @!P2 IMAD.IADD R7, R7, 0x1, -R27 ;  /* 0x000000010707a824 */ /* 0x000fd000078e0a1b */
[----:B------:R-:W-:Y:S01]  /*15bc0*/  @!P3 IMAD.IADD R11, R11, 0x1, -R27 ;  /* 0x000000010b0bb824 */ /* 0x000fe200078e0a1b */
[----:B----4-:R-:W-:Y:S02]  /*15bd0*/  ISETP.GE.AND P3, PT, R19, RZ, PT ;  /* 0x000000ff1300720c */ /* 0x010fe40003f66270 */
[----:B-----5:R-:W-:Y:S02]  /*15be0*/  ISETP.GE.AND P5, PT, R17, RZ, PT ;  /* 0x000000ff1100720c */ /* 0x020fe40003fa6270 */
[----:B--2---:R-:W-:Y:S02]  /*15bf0*/  ISETP.GE.AND P6, PT, R16, RZ, PT ;  /* 0x000000ff1000720c */ /* 0x004fe40003fc6270 */
[C---:B------:R-:W-:Y:S02]  /*15c00*/  ISETP.GT.U32.AND P1, PT, R27.reuse, R8, PT ;  /* 0x000000081b00720c */ /* 0x040fe40003f24070 */
[----:B------:R-:W-:-:S11]  /*15c10*/  ISETP.GT.U32.AND P0, PT, R27, R9, PT ;  /* 0x000000091b00720c */ /* 0x000fd60003f04070 */
[--C-:B------:R-:W-:Y:S01]  /*15c20*/  @!P1 IMAD.IADD R8, R8, 0x1, -R27.reuse ;  /* 0x0000000108089824 */ /* 0x100fe200078e0a1b */
[----:B------:R-:W-:Y:S01]  /*15c30*/  ISETP.GE.AND P1, PT, R4, RZ, PT ;  /* 0x000000ff0400720c */ /* 0x000fe20003f26270 */
[----:B------:R-:W-:Y:S02]  /*15c40*/  IMAD.MOV.U32 R4, RZ, RZ, R14 ;  /* 0x000000ffff047224 */ /* 0x000fe400078e000e */
[----:B------:R-:W2:Y:S01]  /*15c50*/  LDL R14, [R1+0x49c] ;  /* 0x00049c00010e7983 */ /* 0x000ea20000100800 */
[----:B------:R-:W-:Y:S01]  /*15c60*/  @!P0 IMAD.IADD R9, R9, 0x1, -R27 ;  /* 0x0000000109098824 */ /* 0x000fe200078e0a1b */
[----:B------:R-:W-:Y:S02]  /*15c70*/  ISETP.GE.AND P0, PT, R20, RZ, PT ;  /* 0x000000ff1400720c */ /* 0x000fe40003f06270 */
[----:B------:R-:W3:Y:S01]  /*15c80*/  LDL R20, [R1+0x73b8] ;  /* 0x0073b80001147983 */ /* 0x000ee20000100800 */
[----:B------:R-:W-:Y:S01]  /*15c90*/  ISETP.GE.AND P2, PT, R5, RZ, PT ;  /* 0x000000ff0500720c */ /* 0x000fe20003f46270 */
[----:B------:R-:W-:-:S02]  /*15ca0*/  IMAD.MOV.U32 R5, RZ, RZ, R13 ;  /* 0x000000ffff057224 */ /* 0x000fc400078e000d */
[----:B------:R-:W-:Y:S01]  /*15cb0*/  @!P6 IMAD.MOV R4, RZ, RZ, -R4 ;  /* 0x000000ffff04e224 */ /* 0x000fe200078e0a04 */
[----:B------:R-:W-:Y:S01]  /*15cc0*/  IABS R17, R19 ;  /* 0x0000001300117213 */ /* 0x000fe20000000000 */
[----:B------:R-:W-:Y:S01]  /*15cd0*/  @!P5 IMAD.MOV R5, RZ, RZ, -R5 ;  /* 0x000000ffff05d224 */ /* 0x000fe200078e0a05 */
[----:B------:R-:W4:Y:S04]  /*15ce0*/  LDL R19, [R1+0x73bc] ;  /* 0x0073bc0001137983 */ /* 0x000f280000100800 */
[----:B------:R-:W5:Y:S04]  /*15cf0*/  LDL.LU R13, [R1+0x498] ;  /* 0x00049800010d7983 */ /* 0x000f680000300800 */
[----:B------:R0:W-:Y:S02]  /*15d00*/  STL [R1+0x208], R4 ;  /* 0x0002080401007387 */ /* 0x0001e40000100800 */
[----:B0-----:R-:W-:-:S02]  /*15d10*/  IMAD.MOV.U32 R4, RZ, RZ, R12 ;  /* 0x000000ffff047224 */ /* 0x001fc400078e000c */
[----:B------:R-:W4:Y:S04]  /*15d20*/  LDL R12, [R1+0x73b4] ;  /* 0x0073b400010c7983 */ /* 0x000f280000100800 */
[----:B------:R0:W-:Y:S01]  /*15d30*/  STL [R1+0x204], R5 ;  /* 0x0002040501007387 */ /* 0x0001e20000100800 */
[----:B------:R-:W-:Y:S02]  /*15d40*/  @!P0 IMAD.MOV R4, RZ, RZ, -R4 ;  /* 0x000000ffff048224 */ /* 0x000fe400078e0a04 */
[----:B0-----:R-:W-:Y:S02]  /*15d50*/  IMAD.MOV.U32 R5, RZ, RZ, R11 ;  /* 0x000000ffff057224 */ /* 0x001fe400078e000b */
[----:B------:R-:W5:Y:S02]  /*15d60*/  LDL R11, [R1+0x73b0] ;  /* 0x0073b000010b7983 */ /* 0x000f640000100800 */
[----:B------:R-:W-:-:S02]  /*15d70*/  @!P1 IMAD.MOV R5, RZ, RZ, -R5 ;  /* 0x000000ffff059224 */ /* 0x000fc400078e0a05 */
[----:B------:R0:W-:Y:S04]  /*15d80*/  STL [R1+0x200], R4 ;  /* 0x0002000401007387 */ /* 0x0001e80000100800 */
[----:B0-----:R-:W4:Y:S04]  /*15d90*/  LDL.LU R4, [R1+0x7598] ;  /* 0x0075980001047983 */ /* 0x001f280000300800 */
[----:B------:R0:W-:Y:S04]  /*15da0*/  STL [R1+0x1fc], R5 ;  /* 0x0001fc0501007387 */ /* 0x0001e80000100800 */
[----:B0-----:R-:W4:Y:S01]  /*15db0*/  LDL.LU R5, [R1+0x7594] ;  /* 0x0075940001057983 */ /* 0x001f220000300800 */
[----:B------:R-:W-:-:S13]  /*15dc0*/  ISETP.GT.U32.AND P4, PT, R27, R10, PT ;  /* 0x0000000a1b00720c */ /* 0x000fda0003f84070 */
[----:B------:R-:W-:Y:S01]  /*15dd0*/  @!P4 IMAD.IADD R10, R10, 0x1, -R27 ;  /* 0x000000010a0ac824 */ /* 0x000fe200078e0a1b */
[----:B------:R-:W-:-:S13]  /*15de0*/  ISETP.GT.U32.AND P4, PT, R27, R6, PT ;  /* 0x000000061b00720c */ /* 0x000fda0003f84070 */
[----:B------:R-:W-:-:S05]  /*15df0*/  @!P4 IMAD.IADD R6, R6, 0x1, -R27 ;  /* 0x000000010606c824 */ /* 0x000fca00078e0a1b */
[----:B------:R-:W-:Y:S01]  /*15e00*/  ISETP.GT.U32.AND P6, PT, R27, R6, PT ;  /* 0x000000061b00720c */ /* 0x000fe20003fc4070 */
[----:B------:R-:W-:-:S05]  /*15e10*/  @!P2 IMAD.MOV R10, RZ, RZ, -R10 ;  /* 0x000000ffff0aa224 */ /* 0x000fca00078e0a0a */
[----:B------:R2:W-:Y:S07]  /*15e20*/  STL [R1+0x1f8], R10 ;  /* 0x0001f80a01007387 */ /* 0x0005ee0000100800 */
[----:B------:R-:W-:Y:S01]  /*15e30*/  @!P6 IMAD.IADD R6, R6, 0x1, -R27 ;  /* 0x000000010606e824 */ /* 0x000fe200078e0a1b */
[----:B------:R-:W-:-:S13]  /*15e40*/  ISETP.GT.U32.AND P4, PT, R27, R9, PT ;  /* 0x000000091b00720c */ /* 0x000fda0003f84070 */
[----:B------:R-:W-:Y:S01]  /*15e50*/  @!P4 IMAD.IADD R9, R9, 0x1, -R27 ;  /* 0x000000010909c824 */ /* 0x000fe200078e0a1b */
[----:B--2---:R-:W-:Y:S02]  /*15e60*/  IABS R10, R14 ;  /* 0x0000000e000a7213 */ /* 0x004fe40000000000 */
[----:B------:R-:W2:Y:S01]  /*15e70*/  LDL R14, [R1+0x73c4] ;  /* 0x0073c400010e7983 */ /* 0x000ea20000100800 */
[----:B---3--:R-:W-:-:S03]  /*15e80*/  ISETP.GE.AND P6, PT, R20, RZ, PT ;  /* 0x000000ff1400720c */ /* 0x008fc60003fc6270 */
[----:B------:R-:W3:Y:S01]  /*15e90*/  LDL R20, [R1+0x73c0] ;  /* 0x0073c00001147983 */ /* 0x000ee20000100800 */
[----:B-----5:R-:W-:Y:S02]  /*15ea0*/  ISETP.GE.AND P4, PT, R11, RZ, PT ;  /* 0x000000ff0b00720c */ /* 0x020fe40003f86270 */
[----:B------:R-:W-:Y:S02]  /*15eb0*/  IABS R11, R13 ;  /* 0x0000000d000b7213 */ /* 0x000fe40000000000 */
[----:B----4-:R-:W-:-:S13]  /*15ec0*/  ISETP.GT.U32.AND P1, PT, R27, R5, PT ;  /* 0x000000051b00720c */ /* 0x010fda0003f24070 */
[----:B------:R-:W-:Y:S01]  /*15ed0*/  @!P1 IMAD.IADD R5, R5, 0x1, -R27 ;  /* 0x0000000105059824 */ /* 0x000fe200078e0a1b */
[----:B------:R-:W-:Y:S02]  /*15ee0*/  ISETP.GE.AND P1, PT, R13, RZ, PT ;  /* 0x000000ff0d00720c */ /* 0x000fe40003f26270 */
[----:B------:R-:W4:Y:S01]  /*15ef0*/  LDL R13, [R1+0x73c8] ;  /* 0x0073c800010d7983 */ /* 0x000f220000100800 */
[C---:B------:R-:W-:Y:S02]  /*15f00*/  ISETP.GT.U32.AND P0, PT, R27.reuse, R7, PT ;  /* 0x000000071b00720c */ /* 0x040fe40003f04070 */
[C---:B------:R-:W-:Y:S02]  /*15f10*/  ISETP.GT.U32.AND P5, PT, R27.reuse, R8, PT ;  /* 0x000000081b00720c */ /* 0x040fe40003fa4070 */
[----:B------:R-:W-:-:S09]  /*15f20*/  ISETP.GT.U32.AND P2, PT, R27, R4, PT ;  /* 0x000000041b00720c */ /* 0x000fd20003f44070 */
[--C-:B------:R-:W-:Y:S01]  /*15f30*/  @!P0 IMAD.IADD R7, R7, 0x1, -R27.reuse ;  /* 0x0000000107078824 */ /* 0x100fe200078e0a1b */
[----:B------:R-:W-:Y:S01]  /*15f40*/  ISETP.GT.U32.AND P0, PT, R27, R3, PT ;  /* 0x000000031b00720c */ /* 0x000fe20003f04070 */
[--C-:B------:R-:W-:Y:S01]  /*15f50*/  @!P5 IMAD.IADD R8, R8, 0x1, -R27.reuse ;  /* 0x000000010808d824 */ /* 0x100fe200078e0a1b */
[----:B------:R-:W-:Y:S01]  /*15f60*/  ISETP.GE.AND P5, PT, R12, RZ, PT ;  /* 0x000000ff0c00720c */ /* 0x000fe20003fa6270 */
[----:B------:R-:W-:Y:S01]  /*15f70*/  @!P2 IMAD.IADD R4, R4, 0x1, -R27 ;  /* 0x000000010404a824 */ /* 0x000fe200078e0a1b */
[----:B------:R-:W-:Y:S01]  /*15f80*/  ISETP.GE.AND P2, PT, R19, RZ, PT ;  /* 0x000000ff1300720c */ /* 0x000fe20003f46270 */
[----:B------:R-:W-:-:S03]  /*15f90*/  @!P4 IMAD.MOV R9, RZ, RZ, -R9 ;  /* 0x000000ffff09c224 */ /* 0x000fc600078e0a09 */
[----:B------:R-:W-:-:S05]  /*15fa0*/  ISETP.GT.U32.AND P4, PT, R27, R4, PT ;  /* 0x000000041b00720c */ /* 0x000fca0003f84070 */
[----:B------:R-:W-:Y:S02]  /*15fb0*/  @!P0 IMAD.IADD R3, R3, 0x1, -R27 ;  /* 0x0000000103038824 */ /* 0x000fe400078e0a1b */
[----:B------:R-:W-:Y:S01]  /*15fc0*/  @!P5 IMAD.MOV R8, RZ, RZ, -R8 ;  /* 0x000000ffff08d224 */ /* 0x000fe200078e0a08 */
[----:B------:R0:W-:Y:S01]  /*15fd0*/  STL [R1+0x1f4], R9 ;  /* 0x0001f40901007387 */ /* 0x0001e20000100800 */
[----:B------:R-:W-:Y:S01]  /*15fe0*/  IMAD.HI.U32 R15, R28, R17, RZ ;  /* 0x000000111c0f7227 */ /* 0x000fe200078e00ff */
[----:B------:R-:W-:Y:S02]  /*15ff0*/  ISETP.GT.U32.AND P5, PT, R27, R3, PT ;  /* 0x000000031b00720c */ /* 0x000fe40003fa4070 */
[----:B------:R1:W-:Y:S01]  /*16000*/  STL [R1+0x1f0], R8 ;  /* 0x0001f00801007387 */ /* 0x0003e20000100800 */
[----:B------:R-:W-:-:S03]  /*16010*/  IMAD.MOV R15, RZ, RZ, -R15 ;  /* 0x000000ffff0f7224 */ /* 0x000fc600078e0a0f */
[----:B------:R-:W5:Y:S01]  /*16020*/  LDL R19, [R1+0x73cc] ;  /* 0x0073cc0001137983 */ /* 0x000f620000100800 */
[----:B0-----:R-:W-:Y:S02]  /*16030*/  IMAD.MOV.U32 R9, RZ, RZ, R7 ;  /* 0x000000ffff097224 */ /* 0x001fe400078e0007 */
[----:B------:R-:W-:-:S04]  /*16040*/  IMAD.HI.U32 R7, R28, R11, RZ ;  /* 0x0000000b1c077227 */ /* 0x000fc800078e00ff */
[----:B-1----:R-:W-:Y:S02]  /*16050*/  IMAD.MOV.U32 R8, RZ, RZ, R6 ;  /* 0x000000ffff087224 */ /* 0x002fe400078e0006 */
[----:B------:R-:W-:Y:S02]  /*16060*/  @!P6 IMAD.MOV R9, RZ, RZ, -R9 ;  /* 0x000000ffff09e224 */ /* 0x000fe400078e0a09 */
[----:B------:R-:W-:Y:S02]  /*16070*/  @!P2 IMAD.MOV R8, RZ, RZ, -R8 ;  /* 0x000000ffff08a224 */ /* 0x000fe400078e0a08 */
[----:B------:R-:W-:Y:S02]  /*16080*/  IMAD R15, R27, R15, R17 ;  /* 0x0000000f1b0f7224 */ /* 0x000fe400078e0211 */
[----:B------:R-:W-:Y:S01]  /*16090*/  IMAD.MOV R7, RZ, RZ, -R7 ;  /* 0x000000ffff077224 */ /* 0x000fe200078e0a07 */
[----:B------:R-:W5:Y:S01]  /*160a0*/  LDL.LU R17, [R1+0x4a4] ;  /* 0x0004a40001117983 */ /* 0x000f620000300800 */
[----:B------:R-:W-:-:S03]  /*160b0*/  @!P4 IMAD.IADD R4, R4, 0x1, -R27 ;  /* 0x000000010404c824 */ /* 0x000fc600078e0a1b */
[----:B------:R0:W-:Y:S01]  /*160c0*/  STL [R1+0x1ec], R9 ;  /* 0x0001ec0901007387 */ /* 0x0001e20000100800 */
[----:B------:R-:W-:Y:S02]  /*160d0*/  IMAD R7, R27, R7, R11 ;  /* 0x000000071b077224 */ /* 0x000fe400078e020b */
[----:B------:R-:W-:Y:S01]  /*160e0*/  @!P5 IMAD.IADD R3, R3, 0x1, -R27 ;  /* 0x000000010303d824 */ /* 0x000fe200078e0a1b */
[----:B------:R-:W-:Y:S01]  /*160f0*/  STL [R1+0x1e8], R8 ;  /* 0x0001e80801007387 */ /* 0x000fe20000100800 */
[C---:B------:R-:W-:Y:S02]  /*16100*/  ISETP.GT.U32.AND P0, PT, R27.reuse, R5, PT ;  /* 0x000000051b00720c */ /* 0x040fe40003f04070 */
[----:B------:R-:W-:-:S11]  /*16110*/  ISETP.GT.U32.AND P6, PT, R27, R2, PT ;  /* 0x000000021b00720c */ /* 0x000fd60003fc4070 */
[--C-:B------:R-:W-:Y:S02]  /*16120*/  @!P0 IMAD.IADD R5, R5, 0x1, -R27.reuse ;  /* 0x0000000105058824 */ /* 0x100fe400078e0a1b */
[----:B------:R-:W-:Y:S01]  /*16130*/  @!P6 IMAD.IADD R2, R2, 0x1, -R27 ;  /* 0x000000010202e824 */ /* 0x000fe200078e0a1b */
[----:B--2---:R-:W-:Y:S02]  /*16140*/  ISETP.GE.AND P5, PT, R14, RZ, PT ;  /* 0x000000ff0e00720c */ /* 0x004fe40003fa6270 */
[----:B---3--:R-:W-:Y:S02]  /*16150*/  ISETP.GE.AND P4, PT, R20, RZ, PT ;  /* 0x000000ff1400720c */ /* 0x008fe40003f86270 */
[----:B------:R-:W2:Y:S04]  /*16160*/  LDL R20, [R1+0x73d0] ;  /* 0x0073d00001147983 */ /* 0x000ea80000100800 */
[----:B------:R-:W3:Y:S04]  /*16170*/  LDL.LU R11, [R1+0x4a0] ;  /* 0x0004a000010b7983 */ /* 0x000ee80000300800 */
[----:B------:R-:W3:Y:S01]  /*16180*/  LDL R14, [R1+0x73d4] ;  /* 0x0073d400010e7983 */ /* 0x000ee20000100800 */
[----:B------:R-:W-:-:S02]  /*16190*/  @!P5 IMAD.MOV R4, RZ, RZ, -R4 ;  /* 0x000000ffff04d224 */ /* 0x000fc400078e0a04 */
[----:B------:R-:W-:-:S05]  /*161a0*/  @!P4 IMAD.MOV R5, RZ, RZ, -R5 ;  /* 0x000000ffff05c224 */ /* 0x000fca00078e0a05 */
[----:B------:R-:W-:Y:S04]  /*161b0*/  STL [R1+0x1e4], R5 ;  /* 0x0001e40501007387 */ /* 0x000fe80000100800 */
[----:B------:R-:W3:Y:S04]  /*161c0*/  LDL R12, [R1+0x73d8] ;  /* 0x0073d800010c7983 */ /* 0x000ee80000100800 */
[----:B------:R-:W-:Y:S01]  /*161d0*/  STL [R1+0x1e0], R4 ;  /* 0x0001e00401007387 */ /* 0x000fe20000100800 */
[----:B----4-:R-:W-:-:S03]  /*161e0*/  ISETP.GE.AND P6, PT, R13, RZ, PT ;  /* 0x000000ff0d00720c */ /* 0x010fc60003fc6270 */
[----:B------:R-:W4:Y:S01]  /*161f0*/  LDL R13, [R1+0x73dc] ;  /* 0x0073dc00010d7983 */ /* 0x000f220000100800 */
[C---:B------:R-:W-:Y:S02]  /*16200*/  ISETP.GT.U32.AND P2, PT, R27.reuse, R0, PT ;  /* 0x000000001b00720c */ /* 0x040fe40003f44070 */
[----:B------:R-:W-:Y:S02]  /*16210*/  ISETP.GT.U32.AND P0, PT, R27, R29, PT ;  /* 0x0000001d1b00720c */ /* 0x000fe40003f04070 */
[----:B------:R-:W-:-:S09]  /*16220*/  IABS R16, R18 ;  /* 0x0000001200107213 */ /* 0x000fd20000000000 */
[--C-:B------:R-:W-:Y:S02]  /*16230*/  @!P2 IMAD.IADD R0, R0, 0x1, -R27.reuse ;  /* 0x000000010000a824 */ /* 0x100fe400078e0a1b */
[----:B------:R-:W-:-:S03]  /*16240*/  @!P0 IMAD.IADD R29, R29, 0x1, -R27 ;  /* 0x000000011d1d8824 */ /* 0x000fc600078e0a1b */
[C---:B------:R-:W-:Y:S02]  /*16250*/  ISETP.GT.U32.AND P0, PT, R27.reuse, R0, PT ;  /* 0x000000001b00720c */ /* 0x040fe40003f04070 */
[----:B------:R-:W-:Y:S01]  /*16260*/  ISETP.GT.U32.AND P4, PT, R27, R29, PT ;  /* 0x0000001d1b00720c */ /* 0x000fe20003f84070 */
[----:B------:R-:W-:-:S04]  /*16270*/  IMAD.HI.U32 R18, R28, R16, RZ ;  /* 0x000000101c127227 */ /* 0x000fc800078e00ff */
[----:B------:R-:W-:Y:S02]  /*16280*/  IMAD.MOV R18, RZ, RZ, -R18 ;  /* 0x000000ffff127224 */ /* 0x000fe400078e0a12 */
[----:B------:R-:W-:Y:S02]  /*16290*/  @!P6 IMAD.MOV R3, RZ, RZ, -R3 ;  /* 0x000000ffff03e224 */ /* 0x000fe400078e0a03 */
[C---:B------:R-:W-:Y:S02]  /*162a0*/  IMAD R16, R27.reuse, R18, R16 ;  /* 0x000000121b107224 */ /* 0x040fe400078e0210 */
[--C-:B------:R-:W-:Y:S01]  /*162b0*/  @!P0 IMAD.IADD R0, R0, 0x1, -R27.reuse ;  /* 0x0000000100008824 */ /* 0x100fe200078e0a1b */
[----:B------:R-:W-:Y:S01]  /*162c0*/  ISETP.GT.U32.AND P2, PT, R27, R2, PT ;  /* 0x000000021b00720c */ /* 0x000fe20003f44070 */
[--C-:B------:R-:W-:Y:S01]  /*162d0*/  @!P4 IMAD.IADD R29, R29, 0x1, -R27.reuse ;  /* 0x000000011d1dc824 */ /* 0x100fe200078e0a1b */
[----:B-----5:R-:W-:Y:S02]  /*162e0*/  ISETP.GE.AND P5, PT, R19, RZ, PT ;  /* 0x000000ff1300720c */ /* 0x020fe40003fa6270 */
[----:B------:R-:W5:Y:S04]  /*162f0*/  LDL.LU R19, [R1+0x4a8] ;  /* 0x0004a80001137983 */ /* 0x000f680000300800 */
[----:B------:R1:W-:Y:S04]  /*16300*/  STL [R1+0x1dc], R3 ;  /* 0x0001dc0301007387 */ /* 0x0003e80000100800 */
[----:B------:R-:W5:Y:S01]  /*16310*/  LDL.LU R18, [R1+0x4ac] ;  /* 0x0004ac0001127983 */ /* 0x000f620000300800 */
[C---:B------:R-:W-:Y:S01]  /*16320*/  ISETP.GT.U32.AND P6, PT, R27.reuse, R22, PT ;  /* 0x000000161b00720c */ /* 0x040fe20003fc4070 */
[----:B------:R-:W-:Y:S01]  /*16330*/  @!P2 IMAD.IADD R2, R2, 0x1, -R27 ;  /* 0x000000010202a824 */ /* 0x000fe200078e0a1b */
[----:B------:R-:W-:-:S03]  /*16340*/  ISETP.GT.U32.AND P2, PT, R27, R23, PT ;  /* 0x000000171b00720c */ /* 0x000fc60003f44070 */
[----:B0-----:R-:W-:-:S04]  /*16350*/  IMAD.MOV.U32 R9, RZ, RZ, R2 ;  /* 0x000000ffff097224 */ /* 0x001fc800078e0002 */
[----:B------:R-:W-:-:S04]  /*16360*/  @!P5 IMAD.MOV R9, RZ, RZ, -R9 ;  /* 0x000000ffff09d224 */ /* 0x000fc800078e0a09 */
[--C-:B------:R-:W-:Y:S02]  /*16370*/  @!P6 IMAD.IADD R22, R22, 0x1, -R27.reuse ;  /* 0x000000011616e824 */ /* 0x100fe400078e0a1b */
[----:B------:R-:W-:-:S03]  /*16380*/  @!P2 IMAD.IADD R23, R23, 0x1, -R27 ;  /* 0x000000011717a824 */ /* 0x000fc600078e0a1b */
[C---:B------:R-:W-:Y:S02]  /*16390*/  ISETP.GT.U32.AND P2, PT, R27.reuse, R22, PT ;  /* 0x000000161b00720c */ /* 0x040fe40003f44070 */
[----:B------:R-:W-:Y:S02]  /*163a0*/  ISETP.GT.U32.AND P5, PT, R27, R23, PT ;  /* 0x000000171b00720c */ /* 0x000fe40003fa4070 */
[----:B-1----:R-:W-:-:S05]  /*163b0*/  IABS R3, R17 ;  /* 0x0000001100037213 */ /* 0x002fca0000000000 */
[----:B------:R-:W-:-:S04]  /*163c0*/  IMAD.HI.U32 R5, R28, R3, RZ ;  /* 0x000000031c057227 */ /* 0x000fc800078e00ff */
[----:B------:R-:W-:Y:S02]  /*163d0*/  IMAD.MOV R5, RZ, RZ, -R5 ;  /* 0x000000ffff057224 */ /* 0x000fe400078e0a05 */
[--C-:B------:R-:W-:Y:S02]  /*163e0*/  @!P2 IMAD.IADD R22, R22, 0x1, -R27.reuse ;  /* 0x000000011616a824 */ /* 0x100fe400078e0a1b */
[----:B------:R-:W-:Y:S02]  /*163f0*/  @!P5 IMAD.IADD R23, R23, 0x1, -R27 ;  /* 0x000000011717d824 */ /* 0x000fe400078e0a1b */
[----:B------:R-:W-:-:S04]  /*16400*/  IMAD.HI.U32 R6, R28, R10, RZ ;  /* 0x0000000a1c067227 */ /* 0x000fc800078e00ff */
[----:B------:R-:W-:-:S04]  /*16410*/  IMAD.MOV R6, RZ, RZ, -R6 ;  /* 0x000000ffff067224 */ /* 0x000fc800078e0a06 */
[----:B------:R-:W-:Y:S01]  /*16420*/  IMAD R6, R27, R6, R10 ;  /* 0x000000061b067224 */ /* 0x000fe200078e020a */
[----:B--2---:R-:W-:Y:S02]  /*16430*/  ISETP.GE.AND P0, PT, R20, RZ, PT ;  /* 0x000000ff1400720c */ /* 0x004fe40003f06270 */
[----:B------:R-:W2:Y:S01]  /*16440*/  LDL.LU R20, [R1+0x4b0] ;  /* 0x0004b00001147983 */ /* 0x000ea20000300800 */
[----:B---3--:R-:W-:-:S03]  /*16450*/  ISETP.GE.AND P4, PT, R14, RZ, PT ;  /* 0x000000ff0e00720c */ /* 0x008fc60003f86270 */
[----:B------:R-:W3:Y:S01]  /*16460*/  LDL R14, [R1+0x73e0] ;  /* 0x0073e000010e7983 */ /* 0x000ee20000100800 */
[----:B------:R-:W-:-:S05]  /*16470*/  IABS R4, R11 ;  /* 0x0000000b00047213 */ /* 0x000fca0000000000 */
[----:B------:R-:W-:Y:S01]  /*16480*/  IMAD.HI.U32 R8, R28, R4, RZ ;  /* 0x000000041c087227 */ /* 0x000fe200078e00ff */
[----:B------:R0:W-:Y:S03]  /*16490*/  STL [R1+0x1d8], R9 ;  /* 0x0001d80901007387 */ /* 0x0001e60000100800 */
[----:B------:R-:W-:Y:S02]  /*164a0*/  IMAD.MOV R2, RZ, RZ, -R8 ;  /* 0x000000ffff027224 */ /* 0x000fe400078e0a08 */
[----:B------:R-:W-:Y:S02]  /*164b0*/  IMAD.MOV.U32 R8, RZ, RZ, R29 ;  /* 0x000000ffff087224 */ /* 0x000fe400078e001d */
[----:B0-----:R-:W-:Y:S02]  /*164c0*/  IMAD.MOV.U32 R9, RZ, RZ, R0 ;  /* 0x000000ffff097224 */ /* 0x001fe400078e0000 */
[----:B------:R-:W-:-:S02]  /*164d0*/  @!P4 IMAD.MOV R8, RZ, RZ, -R8 ;  /* 0x000000ffff08c224 */ /* 0x000fc400078e0a08 */
[----:B------:R-:W-:Y:S01]  /*164e0*/  @!P0 IMAD.MOV R9, RZ, RZ, -R9 ;  /* 0x000000ffff098224 */ /* 0x000fe200078e0a09 */
[----:B------:R-:W-:Y:S01]  /*164f0*/  ISETP.GE.AND P0, PT, R12, RZ, PT ;  /* 0x000000ff0c00720c */ /* 0x000fe20003f06270 */
[C---:B------:R-:W-:Y:S02]  /*16500*/  IMAD R0, R27.reuse, R5, R3 ;  /* 0x000000051b007224 */ /* 0x040fe400078e0203 */
[----:B------:R-:W-:Y:S02]  /*16510*/  IMAD R2, R27, R2, R4 ;  /* 0x000000021b027224 */ /* 0x000fe400078e0204 */
[----:B------:R-:W-:Y:S02]  /*16520*/  IMAD.MOV.U32 R5, RZ, RZ, R22 ;  /* 0x000000ffff057224 */ /* 0x000fe400078e0016 */
[----:B------:R-:W-:Y:S01]  /*16530*/  IMAD.MOV.U32 R4, RZ, RZ, R23 ;  /* 0x000000ffff047224 */ /* 0x000fe200078e0017 */
[----:B------:R5:W-:Y:S05]  /*16540*/  STL [R1+0x1d4], R9 ;  /* 0x0001d40901007387 */ /* 0x000bea0000100800 */
[----:B------:R-:W-:Y:S01]  /*16550*/  @!P0 IMAD.MOV R5, RZ, RZ, -R5 ;  /* 0x000000ffff058224 */ /* 0x000fe200078e0a05 */
[----:B------:R-:W-:Y:S04]  /*16560*/  STL [R1+0x1d0], R8 ;  /* 0x0001d00801007387 */ /* 0x000fe80000100800 */
[----:B------:R-:W-:Y:S01]  /*16570*/  STL [R1+0x1cc], R5 ;  /* 0x0001cc0501007387 */ /* 0x000fe20000100800 */
[----:B----4-:R-:W-:-:S13]  /*16580*/  ISETP.GE.AND P4, PT, R13, RZ, PT ;  /* 0x000000ff0d00720c */ /* 0x010fda0003f86270 */
[----:B------:R-:W-:-:S05]  /*16590*/  @!P4 IMAD.MOV R4, RZ, RZ, -R4 ;  /* 0x000000ffff04c224 */ /* 0x000fca00078e0a04 */
[----:B------:R0:W-:Y:S04]  /*165a0*/  STL [R1+0x1c8], R4 ;  /* 0x0001c80401007387 */ /* 0x0001e80000100800 */
[----:B------:R-:W4:Y:S01]  /*165b0*/  LDL R10, [R1+0x73e4] ;  /* 0x0073e400010a7983 */ /* 0x000f220000100800 */
[C---:B------:R-:W-:Y:S02]  /*165c0*/  ISETP.GT.U32.AND P2, PT, R27.reuse, R25, PT ;  /* 0x000000191b00720c */ /* 0x040fe40003f44070 */
[----:B------:R-:W-:Y:S01]  /*165d0*/  ISETP.GT.U32.AND P6, PT, R27, R24, PT ;  /* 0x000000181b00720c */ /* 0x000fe20003fc4070 */
[----:B------:R-:W2:Y:S04]  /*165e0*/  LDL R29, [R1+0x73e8] ;  /* 0x0073e800011d7983 */ /* 0x000ea80000100800 */
[----:B------:R-:W2:Y:S06]  /*165f0*/  LDL R13, [R1+0x73ec] ;  /* 0x0073ec00010d7983 */ /* 0x000eac0000100800 */
[----:B------:R-:W-:-:S02]  /*16600*/  @!P2 IMAD.IADD R25, R25, 0x1, -R27 ;  /* 0x000000011919a824 */ /* 0x000fc400078e0a1b */
[----:B------:R-:W-:-:S05]  /*16610*/  @!P6 IMAD.IADD R24, R24, 0x1, -R27 ;  /* 0x000000011818e824 */ /* 0x000fca00078e0a1b */
[----:B------:R-:W-:-:S13]  /*16620*/  ISETP.GT.U32.AND P6, PT, R27, R24, PT ;  /* 0x000000181b00720c */ /* 0x000fda0003fc4070 */
[----:B------:R-:W-:Y:S01]  /*16630*/  @!P6 IMAD.IADD R24, R24, 0x1, -R27 ;  /* 0x000000011818e824 */ /* 0x000fe200078e0a1b */
[----:B------:R-:W-:-:S03]  /*16640*/  ISETP.GT.U32.AND P6, PT, R27, R15, PT ;  /* 0x0000000f1b00720c */ /* 0x000fc60003fc4070 */
[----:B------:R-:W-:-:S10]  /*16650*/  IMAD.MOV.U32 R22, RZ, RZ, R24 ;  /* 0x000000ffff167224 */ /* 0x000fd400078e0018 */
[----:B------:R-:W-:Y:S01]  /*16660*/  @!P6 IMAD.IADD R15, R15, 0x1, -R27 ;  /* 0x000000010f0fe824 */ /* 0x000fe200078e0a1b */
[----:B---3--:R-:W-:Y:S02]  /*16670*/  ISETP.GE.AND P2, PT, R14, RZ, PT ;  /* 0x000000ff0e00720c */ /* 0x008fe40003f46270 */
[----:B------:R-:W3:Y:S04]  /*16680*/  LDL R14, [R1+0x375c] ;  /* 0x00375c00010e7983 */ /* 0x000ee80000100800 */
[----:B------:R-:W3:Y:S07]  /*16690*/  LDL.LU R12, [R1+0x4b4] ;  /* 0x0004b400010c7983 */ /* 0x000eee0000300800 */
[----:B------:R-:W-:Y:S01]  /*166a0*/  @!P2 IMAD.MOV R22, RZ, RZ, -R22 ;  /* 0x000000ffff16a224 */ /* 0x000fe200078e0a16 */
[----:B------:R-:W-:-:S04]  /*166b0*/  ISETP.GT.U32.AND P2, PT, R27, R15, PT ;  /* 0x0000000f1b00720c */ /* 0x000fc80003f44070 */
[----:B------:R-:W-:Y:S09]  /*166c0*/  STL [R1+0x1c4], R22 ;  /* 0x0001c41601007387 */ /* 0x000ff20000100800 */
[----:B------:R-:W-:Y:S01]  /*166d0*/  @!P2 IMAD.IADD R15, R15, 0x1, -R27 ;  /* 0x000000010f0fa824 */ /* 0x000fe200078e0a1b */
[----:B----4-:R-:W-:-:S02]  /*166e0*/  ISETP.GE.AND P2, PT, R10, RZ, PT ;  /* 0x000000ff0a00720c */ /* 0x010fc40003f46270 */
[----:B------:R-:W4:Y:S01]  /*166f0*/  LDL.LU R10, [R1+0x49c] ;  /* 0x00049c00010a7983 */ /* 0x000f220000300800 */
[C---:B------:R-:W-:Y:S02]  /*16700*/  ISETP.GT.U32.AND P5, PT, R27.reuse, R26, PT ;  /* 0x0000001a1b00720c */ /* 0x040fe40003fa4070 */
[C---:B------:R-:W-:Y:S02]  /*16710*/  ISETP.GT.U32.AND P0, PT, R27.reuse, R21, PT ;  /* 0x000000151b00720c */ /* 0x040fe40003f04070 */
[----:B------:R-:W-:-:S09]  /*16720*/  ISETP.GT.U32.AND P4, PT, R27, R16, PT ;  /* 0x000000101b00720c */ /* 0x000fd20003f84070 */
[--C-:B------:R-:W-:Y:S01]  /*16730*/  @!P5 IMAD.IADD R26, R26, 0x1, -R27.reuse ;  /* 0x000000011a1ad824 */ /* 0x100fe200078e0a1b */
[----:B------:R-:W-:Y:S01]  /*16740*/  ISETP.GT.U32.AND P5, PT, R27, R25, PT ;  /* 0x000000191b00720c */ /* 0x000fe20003fa4070 */
[----:B------:R-:W-:-:S03]  /*16750*/  @!P0 IMAD.IADD R21, R21, 0x1, -R27 ;  /* 0x0000000115158824 */ /* 0x000fc600078e0a1b */
[C---:B------:R-:W-:Y:S01]  /*16760*/  ISETP.GT.U32.AND P0, PT, R27.reuse, R26, PT ;  /* 0x0000001a1b00720c */ /* 0x040fe20003f04070 */
[----:B------:R-:W-:Y:S01]  /*16770*/  @!P4 IMAD.IADD R16, R16, 0x1, -R27 ;  /* 0x000000011010c824 */ /* 0x000fe200078e0a1b */
[----:B------:R-:W-:Y:S02]  /*16780*/  ISETP.GT.U32.AND P4, PT, R27, R21, PT ;  /* 0x000000151b00720c */ /* 0x000fe40003f84070 */
[----:B-----5:R-:W-:-:S05]  /*16790*/  IABS R9, R19 ;  /* 0x0000001300097213 */ /* 0x020fca0000000000 */
[----:B------:R-:W-:Y:S01]  /*167a0*/  @!P5 IMAD.IADD R25, R25, 0x1, -R27 ;  /* 0x000000011919d824 */ /* 0x000fe200078e0a1b */
[----:B------:R-:W-:-:S03]  /*167b0*/  ISETP.GT.U32.AND P5, PT, R27, R7, PT ;  /* 0x000000071b00720c */ /* 0x000fc60003fa4070 */
[--C-:B------:R-:W-:Y:S01]  /*167c0*/  @!P0 IMAD.IADD R26, R26, 0x1, -R27.reuse ;  /* 0x000000011a1a8824 */ /* 0x100fe200078e0a1b */
[----:B------:R-:W-:Y:S01]  /*167d0*/  ISETP.GT.U32.AND P0, PT, R27, R6, PT ;  /* 0x000000061b00720c */ /* 0x000fe20003f04070 */
[----:B------:R-:W-:Y:S01]  /*167e0*/  @!P4 IMAD.IADD R21, R21, 0x1, -R27 ;  /* 0x000000011515c824 */ /* 0x000fe200078e0a1b */
[----:B------:R-:W-:Y:S01]  /*167f0*/  ISETP.GT.U32.AND P4, PT, R27, R2, PT ;  /* 0x000000021b00720c */ /* 0x000fe20003f84070 */
[----:B0-----:R-:W-:Y:S01]  /*16800*/  IMAD.HI.U32 R4, R28, R9, RZ ;  /* 0x000000091c047227 */ /* 0x001fe200078e00ff */
[----:B--2---:R-:W-:-:S03]  /*16810*/  IABS R3, R20 ;  /* 0x0000001400037213 */ /* 0x004fc60000000000 */
[----:B------:R-:W-:Y:S02]  /*16820*/  IMAD.MOV R4, RZ, RZ, -R4 ;  /* 0x000000ffff047224 */ /* 0x000fe400078e0a04 */
[----:B------:R-:W-:Y:S01]  /*16830*/  @!P5 IMAD.IADD R7, R7, 0x1, -R27 ;  /* 0x000000010707d824 */ /* 0x000fe200078e0a1b */
[----:B------:R-:W-:Y:S01]  /*16840*/  ISETP.GE.AND P5, PT, R29, RZ, PT ;  /* 0x000000ff1d00720c */ /* 0x000fe20003fa6270 */
[----:B------:R-:W-:Y:S02]  /*16850*/  IMAD R9, R27, R4, R9 ;  /* 0x000000041b097224 */ /* 0x000fe400078e0209 */
[----:B------:R-:W-:Y:S01]  /*16860*/  @!P0 IMAD.IADD R6, R6, 0x1, -R27 ;  /* 0x0000000106068824 */ /* 0x000fe200078e0a1b */
[----:B------:R-:W-:Y:S01]  /*16870*/  ISETP.GE.AND P0, PT, R13, RZ, PT ;  /* 0x000000ff0d00720c */ /* 0x000fe20003f06270 */
[----:B------:R-:W-:Y:S01]  /*16880*/  IMAD.HI.U32 R4, R28, R3, RZ ;  /* 0x000000031c047227 */ /* 0x000fe200078e00ff */
[----:B------:R-:W-:-:S03]  /*16890*/  ISETP.GT.U32.AND P6, PT, R27, R16, PT ;  /* 0x000000101b00720c */ /* 0x000fc60003fc4070 */
[----:B------:R-:W-:Y:S02]  /*168a0*/  IMAD.MOV R4, RZ, RZ, -R4 ;  /* 0x000000ffff047224 */ /* 0x000fe400078e0a04 */
[----:B------:R-:W-:Y:S02]  /*168b0*/  @!P4 IMAD.IADD R2, R2, 0x1, -R27 ;  /* 0x000000010202c824 */ /* 0x000fe400078e0a1b */
[----:B------:R-:W-:Y:S02]  /*168c0*/  IMAD.MOV.U32 R13, RZ, RZ, R26 ;  /* 0x000000ffff0d7224 */ /* 0x000fe400078e001a */
[----:B------:R-:W-:Y:S02]  /*168d0*/  IMAD R3, R27, R4, R3 ;  /* 0x000000041b037224 */ /* 0x000fe400078e0203 */
[----:B------:R-:W-:Y:S02]  /*168e0*/  IMAD.MOV.U32 R4, RZ, RZ, R21 ;  /* 0x000000ffff047224 */ /* 0x000fe400078e0015 */
[----:B------:R-:W-:-:S02]  /*168f0*/  @!P5 IMAD.MOV R13, RZ, RZ, -R13 ;  /* 0x000000ffff0dd224 */ /* 0x000fc400078e0a0d */
[----:B------:R-:W-:Y:S02]  /*16900*/  @!P0 IMAD.MOV R4, RZ, RZ, -R4 ;  /* 0x000000ffff048224 */ /* 0x000fe400078e0a04 */
[----:B------:R-:W-:Y:S01]  /*16910*/  @!P6 IMAD.IADD R16, R16, 0x1, -R27 ;  /* 0x000000011010e824 */ /* 0x000fe200078e0a1b */
[C---:B------:R-:W-:Y:S02]  /*16920*/  ISETP.GT.U32.AND P0, PT, R27.reuse, R2, PT ;  /* 0x000000021b00720c */ /* 0x040fe40003f04070 */
[----:B------:R-:W-:-:S11]  /*16930*/  ISETP.GT.U32.AND P5, PT, R27, R6, PT ;  /* 0x000000061b00720c */ /* 0x000fd60003fa4070 */
[--C-:B------:R-:W-:Y:S01]  /*16940*/  @!P0 IMAD.IADD R2, R2, 0x1, -R27.reuse ;  /* 0x0000000102028824 */ /* 0x100fe200078e0a1b */
[----:B------:R-:W-:Y:S01]  /*16950*/  ISETP.GE.AND P0, PT, R11, RZ, PT ;  /* 0x000000ff0b00720c */ /* 0x000fe20003f06270 */
[----:B------:R-:W-:Y:S01]  /*16960*/  @!P5 IMAD.IADD R6, R6, 0x1, -R27 ;  /* 0x000000010606d824 */ /* 0x000fe200078e0a1b */
[----:B---3--:R-:W-:Y:S01]  /*16970*/  ISETP.GE.AND P4, PT, R14, RZ, PT ;  /* 0x000000ff0e00720c */ /* 0x008fe20003f86270 */
[----:B------:R-:W-:-:S04]  /*16980*/  IMAD.MOV.U32 R14, RZ, RZ, R25 ;  /* 0x000000ffff0e7224 */ /* 0x000fc800078e0019 */
[----:B------:R-:W-:-:S05]  /*16990*/  @!P2 IMAD.MOV R14, RZ, RZ, -R14 ;  /* 0x000000ffff0ea224 */ /* 0x000fca00078e0a0e */
[----:B------:R-:W-:Y:S04]  /*169a0*/  STL [R1+0x1c0], R14 ;  /* 0x0001c00e01007387 */ /* 0x000fe80000100800 */
[----:B------:R0:W-:Y:S04]  /*169b0*/  STL [R1+0x1bc], R13 ;  /* 0x0001bc0d01007387 */ /* 0x0001e80000100800 */
[----:B0-----:R-:W2:Y:S04]  /*169c0*/  LDL.LU R13, [R1+0x4b8] ;  /* 0x0004b800010d7983 */ /* 0x001ea80000300800 */
[----:B------:R0:W-:Y:S01]  /*169d0*/  STL [R1+0x1b0], R4 ;  /* 0x0001b00401007387 */ /* 0x0001e20000100800 */
[----:B------:R-:W-:-:S02]  /*169e0*/  IMAD.MOV.U32 R14, RZ, RZ, R15 ;  /* 0x000000ffff0e7224 */ /* 0x000fc400078e000f */
[----:B0-----:R-:W-:-:S04]  /*169f0*/  IMAD.MOV.U32 R4, RZ, RZ, R16 ;  /* 0x000000ffff047224 */ /* 0x001fc800078e0010 */
[----:B------:R-:W-:Y:S01]  /*16a00*/  @!P4 IMAD.MOV R4, RZ, RZ, -R4 ;  /* 0x000000ffff04c224 */ /* 0x000fe200078e0a04 */
[----:B------:R-:W-:Y:S01]  /*16a10*/  ISETP.GT.U32.AND P4, PT, R27, R9, PT ;  /* 0x000000091b00720c */ /* 0x000fe20003f84070 */
[----:B------:R-:W-:-:S03]  /*16a20*/  @!P3 IMAD.MOV R14, RZ, RZ, -R14 ;  /* 0x000000ffff0eb224 */ /* 0x000fc600078e0a0e */
[----:B------:R-:W-:Y:S04]  /*16a30*/  STL [R1+0x7554], R4 ;  /* 0x0075540401007387 */ /* 0x000fe80000100800 */
[----:B------:R0:W-:Y:S05]  /*16a40*/  STL [R1+0x1ac], R14 ;  /* 0x0001ac0e01007387 */ /* 0x0001ea0000100800 */
[----:B------:R-:W-:Y:S01]  /*16a50*/  @!P4 IMAD.IADD R9, R9, 0x1, -R27 ;  /* 0x000000010909c824 */ /* 0x000fe200078e0a1b */
[----:B------:R-:W-:Y:S01]  /*16a60*/  ISETP.GE.AND P4, PT, R19, RZ, PT ;  /* 0x000000ff1300720c */ /* 0x000fe20003f86270 */
[----:B0-----:R-:W3:Y:S04]  /*16a70*/  LDL.LU R14, [R1+0x4bc] ;  /* 0x0004bc00010e7983 */ /* 0x001ee80000300800 */
[----:B------:R-:W5:Y:S01]  /*16a80*/  LDL.LU R19, [R1+0x4c0] ;  /* 0x0004c00001137983 */ /* 0x000f620000300800 */
[----:B------:R-:W-:Y:S01]  /*16a90*/  ISETP.GT.U32.AND P2, PT, R27, R7, PT ;  /* 0x000000071b00720c */ /* 0x000fe20003f44070 */
[----:B------:R-:W-:-:S12]  /*16aa0*/  IMAD.MOV.U32 R4, RZ, RZ, R6 ;  /* 0x000000ffff047224 */ /* 0x000fd800078e0006 */
[----:B------:R-:W-:Y:S02]  /*16ab0*/  @!P2 IMAD.IADD R7, R7, 0x1, -R27 ;  /* 0x000000010707a824 */ /* 0x000fe400078e0a1b */
[----:B------:R-:W-:Y:S02]  /*16ac0*/  IMAD.MOV.U32 R6, RZ, RZ, R2 ;  /* 0x000000ffff067224 */ /* 0x000fe400078e0002 */
[----:B------:R-:W-:Y:S01]  /*16ad0*/  @!P1 IMAD.MOV R7, RZ, RZ, -R7 ;  /* 0x000000ffff079224 */ /* 0x000fe200078e0a07 */
[----:B----4-:R-:W-:Y:S01]  /*16ae0*/  ISETP.GE.AND P2, PT, R10, RZ, PT ;  /* 0x000000ff0a00720c */ /* 0x010fe20003f46270 */
[----:B------:R-:W-:-:S03]  /*16af0*/  @!P0 IMAD.MOV R6, RZ, RZ, -R6 ;  /* 0x000000ffff068224 */ /* 0x000fc600078e0a06 */
[----:B------:R-:W-:Y:S01]  /*16b00*/  STL [R1+0x1a8], R7 ;  /* 0x0001a80701007387 */ /* 0x000fe20000100800 */
[----:B------:R-:W-:-:S08]  /*16b10*/  ISETP.GE.AND P0, PT, R20, RZ, PT ;  /* 0x000000ff1400720c */ /* 0x000fd00003f06270 */
[----:B------:R-:W-:-:S05]  /*16b20*/  @!P2 IMAD.MOV R4, RZ, RZ, -R4 ;  /* 0x000000ffff04a224 */ /* 0x000fca00078e0a04 */
[----:B------:R0:W-:Y:S04]  /*16b30*/  STL [R1+0x19c], R4 ;  /* 0x00019c0401007387 */ /* 0x0001e80000100800 */
[----:B------:R-:W-:Y:S04]  /*16b40*/  STL [R1+0x17c], R6 ;  /* 0x00017c0601007387 */ /* 0x000fe80000100800 */
[----:B------:R-:W4:Y:S01]  /*16b50*/  LDL.LU R20, [R1+0x4c4] ;  /* 0x0004c40001147983 */ /* 0x000f220000300800 */
[----:B------:R-:W-:Y:S02]  /*16b60*/  ISETP.GT.U32.AND P6, PT, R27, R0, PT ;  /* 0x000000001b00720c */ /* 0x000fe40003fc4070 */
[----:B------:R-:W-:-:S11]  /*16b70*/  IABS R8, R18 ;  /* 0x0000001200087213 */ /* 0x000fd60000000000 */
[----:B------:R-:W-:-:S05]  /*16b80*/  @!P6 IMAD.IADD R0, R0, 0x1, -R27 ;  /* 0x000000010000e824 */ /* 0x000fca00078e0a1b */
[----:B------:R-:W-:Y:S01]  /*16b90*/  ISETP.GT.U32.AND P6, PT, R27, R0, PT ;  /* 0x000000001b00720c */ /* 0x000fe20003fc4070 */
[----:B------:R-:W-:-:S04]  /*16ba0*/  IMAD.HI.U32 R5, R28, R8, RZ ;  /* 0x000000081c057227 */ /* 0x000fc800078e00ff */
[----:B------:R-:W-:-:S04]  /*16bb0*/  IMAD.MOV R5, RZ, RZ, -R5 ;  /* 0x000000ffff057224 */ /* 0x000fc800078e0a05 */
[----:B------:R-:W-:-:S04]  /*16bc0*/  IMAD R8, R27, R5, R8 ;  /* 0x000000051b087224 */ /* 0x000fc800078e0208 */
[----:B------:R-:W-:Y:S01]  /*16bd0*/  @!P6 IMAD.IADD R0, R0, 0x1, -R27 ;  /* 0x000000010000e824 */ /* 0x000fe200078e0a1b */
[----:B------:R-:W-:Y:S02]  /*16be0*/  ISETP.GE.AND P6, PT, R17, RZ, PT ;  /* 0x000000ff1100720c */ /* 0x000fe40003fc6270 */
[----:B------:R-:W-:Y:S01]  /*16bf0*/  ISETP.GT.U32.AND P3, PT, R27, R8, PT ;  /* 0x000000081b00720c */ /* 0x000fe20003f64070 */
[----:B0-----:R-:W-:-:S10]  /*16c00*/  IMAD.MOV.U32 R4, RZ, RZ, R0 ;  /* 0x000000ffff047224 */ /* 0x001fd400078e0000 */
[----:B------:R-:W-:Y:S02]  /*16c10*/  @!P6 IMAD.MOV R4, RZ, RZ, -R4 ;  /* 0x000000ffff04e224 */ /* 0x000fe400078e0a04 */
[----:B------:R-:W-:Y:S01]  /*16c20*/  @!P3 IMAD.IADD R8, R8, 0x1, -R27 ;  /* 0x000000010808b824 */ /* 0x000fe200078e0a1b */
[----:B------:R-:W-:Y:S02]  /*16c30*/  ISETP.GE.AND P3, PT, R18, RZ, PT ;  /* 0x000000ff1200720c */ /* 0x000fe40003f66270 */
[----:B------:R0:W-:Y:S04]  /*16c40*/  STL [R1+0x16c], R4 ;  /* 0x00016c0401007387 */ /* 0x0001e80000100800 */
[----:B------:R-:W4:Y:S04]  /*16c50*/  LDL.LU R17, [R1+0x4c8] ;  /* 0x0004c80001117983 */ /* 0x000f280000300800 */
[----:B------:R-:W4:Y:S01]  /*16c60*/  LDL.LU R18, [R1+0x4cc] ;  /* 0x0004cc0001127983 */ /* 0x000f220000300800 */
[----:B------:R-:W-:-:S02]  /*16c70*/  ISETP.GT.U32.AND P5, PT, R27, R3, PT ;  /* 0x000000031b00720c */ /* 0x000fc40003fa4070 */
[----:B------:R-:W-:Y:S02]  /*16c80*/  IABS R5, R12 ;  /* 0x0000000c00057213 */ /* 0x000fe40000000000 */
[----:B------:R-:W-:-:S03]  /*16c90*/  ISETP.GT.U32.AND P1, PT, R27, R9, PT ;  /* 0x000000091b00720c */ /* 0x000fc60003f24070 */
[----:B------:R-:W-:-:S04]  /*16ca0*/  IMAD.HI.U32 R10, R28, R5, RZ ;  /* 0x000000051c0a7227 */ /* 0x000fc800078e00ff */
[----:B------:R-:W-:Y:S02]  /*16cb0*/  IMAD.MOV R10, RZ, RZ, -R10 ;  /* 0x000000ffff0a7224 */ /* 0x000fe400078e0a0a */
[----:B------:R-:W-:Y:S01]  /*16cc0*/  @!P5 IMAD.IADD R3, R3, 0x1, -R27 ;  /* 0x000000010303d824 */ /* 0x000fe200078e0a1b */
[C---:B------:R-:W-:Y:S01]  /*16cd0*/  ISETP.GT.U32.AND P5, PT, R27.reuse, R8, PT ;  /* 0x000000081b00720c */ /* 0x040fe20003fa4070 */
[----:B------:R-:W-:Y:S02]  /*16ce0*/  IMAD R5, R27, R10, R5 ;  /* 0x0000000a1b057224 */ /* 0x000fe400078e0205 */
[----:B------:R-:W-:Y:S01]  /*16cf0*/  @!P1 IMAD.IADD R9, R9, 0x1, -R27 ;  /* 0x0000000109099824 */ /* 0x000fe200078e0a1b */
[C---:B------:R-:W-:Y:S02]  /*16d00*/  ISETP.GT.U32.AND P2, PT, R27.reuse, R3, PT ;  /* 0x000000031b00720c */ /* 0x040fe40003f44070 */
[----:B------:R-:W-:Y:S01]  /*16d10*/  ISETP.GT.U32.AND P6, PT, R27, R5, PT ;  /* 0x000000051b00720c */ /* 0x000fe20003fc4070 */
[----:B0-----:R-:W-:-:S04]  /*16d20*/  IMAD.MOV.U32 R4, RZ, RZ, R9 ;  /* 0x000000ffff047224 */ /* 0x001fc800078e0009 */
[----:B------:R-:W-:Y:S02]  /*16d30*/  @!P4 IMAD.MOV R4, RZ, RZ, -R4 ;  /* 0x000000ffff04c224 */ /* 0x000fe400078e0a04 */
[----:B------:R-:W-:-:S04]  /*16d40*/  @!P5 IMAD.IADD R8, R8, 0x1, -R27 ;  /* 0x000000010808d824 */ /* 0x000fc800078e0a1b */
[----:B------:R-:W-:Y:S01]  /*16d50*/  @!P3 IMAD.MOV R8, RZ, RZ, -R8 ;  /* 0x000000ffff08b224 */ /* 0x000fe200078e0a08 */
[----:B------:R0:W-:Y:S01]  /*16d60*/  STL [R1+0x168], R4 ;  /* 0x0001680401007387 */ /* 0x0001e20000100800 */
[--C-:B------:R-:W-:Y:S02]  /*16d70*/  @!P2 IMAD.IADD R3, R3, 0x1, -R27.reuse ;  /* 0x000000010303a824 */ /* 0x100fe400078e0a1b */
[----:B------:R-:W-:Y:S02]  /*16d80*/  @!P6 IMAD.IADD R5, R5, 0x1, -R27 ;  /* 0x000000010505e824 */ /* 0x000fe400078e0a1b */
[----:B0-----:R-:W-:-:S04]  /*16d90*/  IMAD.MOV.U32 R4, RZ, RZ, R3 ;  /* 0x000000ffff047224 */ /* 0x001fc800078e0003 */
[----:B------:R-:W-:Y:S01]  /*16da0*/  @!P0 IMAD.MOV R4, RZ, RZ, -R4 ;  /* 0x000000ffff048224 */ /* 0x000fe200078e0a04 */
[----:B---3--:R-:W-:Y:S02]  /*16db0*/  IABS R0, R14 ;  /* 0x0000000e00007213 */ /* 0x008fe40000000000 */
[----:B------:R-:W-:Y:S02]  /*16dc0*/  ISETP.GE.AND P2, PT, R14, RZ, PT ;  /* 0x000000ff0e00720c */ /* 0x000fe40003f46270 */
[----:B------:R-:W3:Y:S01]  /*16dd0*/  LDL.LU R14, [R1+0x4d0] ;  /* 0x0004d000010e7983 */ /* 0x000ee20000300800 */
[----:B-----5:R-:W-:Y:S02]  /*16de0*/  IABS R6, R19 ;  /* 0x0000001300067213 */ /* 0x020fe40000000000 */
[----:B------:R-:W-:Y:S01]  /*16df0*/  ISETP.GE.AND P6, PT, R19, RZ, PT ;  /* 0x000000ff1300720c */ /* 0x000fe20003fc6270 */
[----:B------:R-:W-:Y:S04]  /*16e00*/  STL [R1+0x124], R8 ;  /* 0x0001240801007387 */ /* 0x000fe80000100800 */
[----:B------:R-:W5:Y:S01]  /*16e10*/  LDL.LU R19, [R1+0x4d4] ;  /* 0x0004d40001137983 */ /* 0x000f620000300800 */
[----:B--2---:R-:W-:-:S02]  /*16e20*/  IABS R2, R13 ;  /* 0x0000000d00027213 */ /* 0x004fc40000000000 */
[----:B------:R-:W-:Y:S01]  /*16e30*/  ISETP.GE.AND P5, PT, R13, RZ, PT ;  /* 0x000000ff0d00720c */ /* 0x000fe20003fa6270 */
[----:B------:R0:W-:Y:S01]  /*16e40*/  STL [R1+0x120], R4 ;  /* 0x0001200401007387 */ /* 0x0001e20000100800 */
[----:B----4-:R-:W-:Y:S02]  /*16e50*/  ISETP.GE.AND P0, PT, R20, RZ, PT ;  /* 0x000000ff1400720c */ /* 0x010fe40003f06270 */
[----:B------:R-:W-:Y:S02]  /*16e60*/  IABS R13, R20 ;  /* 0x00000014000d7213 */ /* 0x000fe40000000000 */
[----:B------:R-:W2:Y:S01]  /*16e70*/  LDL.LU R20, [R1+0x4d8] ;  /* 0x0004d80001147983 */ /* 0x000ea20000300800 */
[----:B------:R-:W-:Y:S01]  /*16e80*/  IMAD.HI.U32 R7, R28, R2, RZ ;  /* 0x000000021c077227 */ /* 0x000fe200078e00ff */
[----:B------:R-:W-:Y:S02]  /*16e90*/  ISETP.GT.U32.AND P4, PT, R27, R5, PT ;  /* 0x000000051b00720c */ /* 0x000fe40003f84070 */
[----:B------:R-:W-:Y:S01]  /*16ea0*/  ISETP.GE.AND P1, PT, R12, RZ, PT ;  /* 0x000000ff0c00720c */ /* 0x000fe20003f26270 */
[----:B------:R-:W-:Y:S01]  /*16eb0*/  IMAD.HI.U32 R10, R28, R0, RZ ;  /* 0x000000001c0a7227 */ /* 0x000fe200078e00ff */
[----:B------:R-:W4:Y:S03]  /*16ec0*/  LDL.LU R24, [R1+0x4dc] ;  /* 0x0004dc0001187983 */ /* 0x000f260000300800 */
[----:B------:R-:W-:Y:S01]  /*16ed0*/  IMAD.MOV R9, RZ, RZ, -R7 ;  /* 0x000000ffff097224 */ /* 0x000fe200078e0a07 */
[----:B------:R-:W4:Y:S01]  /*16ee0*/  LDL.LU R22, [R1+0x4e0] ;  /* 0x0004e00001167983 */ /* 0x000f220000300800 */
[----:B------:R-:W-:-:S02]  /*16ef0*/  IMAD.MOV R7, RZ, RZ, -R10 ;  /* 0x000000ffff077224 */ /* 0x000fc400078e0a0a */
[C---:B------:R-:W-:Y:S02]  /*16f00*/  IMAD R2, R27.reuse, R9, R2 ;  /* 0x000000091b027224 */ /* 0x040fe400078e0202 */
[----:B------:R-:W-:Y:S02]  /*16f10*/  IMAD R0, R27, R7, R0 ;  /* 0x000000071b007224 */ /* 0x000fe400078e0200 */
[----:B------:R-:W-:Y:S01]  /*16f20*/  @!P4 IMAD.IADD R5, R5, 0x1, -R27 ;  /* 0x000000010505c824 */ /* 0x000fe200078e0a1b */
[C---:B------:R-:W-:Y:S02]  /*16f30*/  ISETP.GT.U32.AND P3, PT, R27.reuse, R2, PT ;  /* 0x000000021b00720c */ /* 0x040fe40003f64070 */
[----:B------:R-:W-:Y:S01]  /*16f40*/  ISETP.GT.U32.AND P4, PT, R27, R0, PT ;  /* 0x000000001b00720c */ /* 0x000fe20003f84070 */
[----:B------:R-:W-:-:S04]  /*16f50*/  IMAD.HI.U32 R3, R28, R6, RZ ;  /* 0x000000061c037227 */ /* 0x000fc800078e00ff */
[----:B------:R-:W-:-:S06]  /*16f60*/  IMAD.MOV R3, RZ, RZ, -R3 ;  /* 0x000000ffff037224 */ /* 0x000fcc00078e0a03 */
[--C-:B------:R-:W-:Y:S02]  /*16f70*/  @!P3 IMAD.IADD R2, R2, 0x1, -R27.reuse ;  /* 0x000000010202b824 */ /* 0x100fe400078e0a1b */
[----:B------:R-:W-:Y:S02]  /*16f80*/  @!P4 IMAD.IADD R0, R0, 0x1, -R27 ;  /* 0x000000010000c824 */ /* 0x000fe400078e0a1b */
[C---:B------:R-:W-:Y:S01]  /*16f90*/  IMAD R3, R27.reuse, R3, R6 ;  /* 0x000000031b037224 */ /* 0x040fe200078e0206 */
[C---:B------:R-:W-:Y:S01]  /*16fa0*/  ISETP.GT.U32.AND P3, PT, R27.reuse, R2, PT ;  /* 0x000000021b00720c */ /* 0x040fe20003f64070 */
[----:B0-----:R-:W-:Y:S01]  /*16fb0*/  IMAD.MOV.U32 R4, RZ, RZ, R5 ;  /* 0x000000ffff047224 */ /* 0x001fe200078e0005 */
[----:B------:R-:W-:-:S03]  /*16fc0*/  ISETP.GT.U32.AND P4, PT, R27, R0, PT ;  /* 0x000000001b00720c */ /* 0x000fc60003f84070 */
[----:B------:R-:W-:Y:S01]  /*16fd0*/  @!P1 IMAD.MOV R4, RZ, RZ, -R4 ;  /* 0x000000ffff049224 */ /* 0x000fe200078e0a04 */
[----:B------:R-:W-:Y:S02]  /*16fe0*/  ISETP.GT.U32.AND P1, PT, R27, R3, PT ;  /* 0x000000031b00720c */ /* 0x000fe40003f24070 */
[----:B------:R-:W-:-:S05]  /*16ff0*/  IABS R11, R18 ;  /* 0x00000012000b7213 */ /* 0x000fca0000000000 */
[----:B------:R-:W-:Y:S02]  /*17000*/  @!P3 IMAD.IADD R2, R2, 0x1, -R27 ;  /* 0x000000010202b824 */ /* 0x000fe400078e0a1b */
[----:B------:R-:W-:Y:S01]  /*17010*/  IMAD.HI.U32 R5, R28, R11, RZ ;  /* 0x0000000b1c057227 */ /* 0x000fe200078e00ff */
[----:B------:R0:W-:Y:S03]  /*17020*/  STL [R1+0x10c], R4 ;  /* 0x00010c0401007387 */ /* 0x0001e60000100800 */
[----:B------:R-:W-:Y:S01]  /*17030*/  IMAD.MOV R5, RZ, RZ, -R5 ;  /* 0x000000ffff057224 */ /* 0x000fe200078e0a05 */
[----:B------:R-:W4:Y:S01]  /*17040*/  LDL.LU R23, [R1+0x4e4] ;  /* 0x0004e40001177983 */ /* 0x000f220000300800 */
[----:B------:R-:W-:Y:S02]  /*17050*/  @!P4 IMAD.IADD R0, R0, 0x1, -R27 ;  /* 0x000000010000c824 */ /* 0x000fe400078e0a1b */
[----:B------:R-:W-:-:S02]  /*17060*/  IMAD.MOV.U32 R9, RZ, RZ, R2 ;  /* 0x000000ffff097224 */ /* 0x000fc400078e0002 */
[----:B------:R-:W-:Y:S02]  /*17070*/  @!P1 IMAD.IADD R3, R3, 0x1, -R27 ;  /* 0x0000000103039824 */ /* 0x000fe400078e0a1b */
[C---:B------:R-:W-:Y:S02]  /*17080*/  IMAD R11, R27.reuse, R5, R11 ;  /* 0x000000051b0b7224 */ /* 0x040fe400078e020b */
[----:B0-----:R-:W-:Y:S02]  /*17090*/  IMAD.MOV.U32 R4, RZ, RZ, R0 ;  /* 0x000000ffff047224 */ /* 0x001fe400078e0000 */
[----:B------:R-:W-:Y:S01]  /*170a0*/  @!P5 IMAD.MOV R9, RZ, RZ, -R9 ;  /* 0x000000ffff09d224 */ /* 0x000fe200078e0a09 */
[C---:B------:R-:W-:Y:S01]  /*170b0*/  ISETP.GT.U32.AND P1, PT, R27.reuse, R3, PT ;  /* 0x000000031b00720c */ /* 0x040fe20003f24070 */
[----:B------:R-:W-:Y:S01]  /*170c0*/  @!P2 IMAD.MOV R4, RZ, RZ, -R4 ;  /* 0x000000ffff04a224 */ /* 0x000fe200078e0a04 */
[----:B------:R-:W-:Y:S02]  /*170d0*/  ISETP.GT.U32.AND P5, PT, R27, R11, PT ;  /* 0x0000000b1b00720c */ /* 0x000fe40003fa4070 */
[----:B------:R-:W-:Y:S04]  /*170e0*/  STL [R1+0x100], R9 ;  /* 0x0001000901007387 */ /* 0x000fe80000100800 */
[----:B------:R0:W-:Y:S04]  /*170f0*/  STL [R1+0xbc], R4 ;  /* 0x0000bc0401007387 */ /* 0x0001e80000100800 */
[----:B------:R-:W4:Y:S01]  /*17100*/  LDL.LU R29, [R1+0x4e8] ;  /* 0x0004e800011d7983 */ /* 0x000f220000300800 */
[----:B------:R-:W-:Y:S01]  /*17110*/  IABS R12, R17 ;  /* 0x00000011000c7213 */ /* 0x000fe20000000000 */
[----:B------:R-:W-:-:S02]  /*17120*/  @!P1 IMAD.IADD R3, R3, 0x1, -R27 ;  /* 0x0000000103039824 */ /* 0x000fc400078e0a1b */
[----:B------:R-:W-:Y:S02]  /*17130*/  @!P5 IMAD.IADD R11, R11, 0x1, -R27 ;  /* 0x000000010b0bd824 */ /* 0x000fe400078e0a1b */
[----:B------:R-:W-:-:S04]  /*17140*/  IMAD.HI.U32 R6, R28, R12, RZ ;  /* 0x0000000c1c067227 */ /* 0x000fc800078e00ff */
[----:B------:R-:W-:Y:S01]  /*17150*/  @!P6 IMAD.MOV R3, RZ, RZ, -R3 ;  /* 0x000000ffff03e224 */ /* 0x000fe200078e0a03 */
[----:B------:R-:W-:Y:S01]  /*17160*/  ISETP.GT.U32.AND P6, PT, R27, R11, PT ;  /* 0x0000000b1b00720c */ /* 0x000fe20003fc4070 */
[----:B------:R-:W-:Y:S01]  /*17170*/  IMAD.HI.U32 R7, R28, R13, RZ ;  /* 0x0000000d1c077227 */ /* 0x000fe200078e00ff */
[----:B------:R-:W-:-:S03]  /*17180*/  ISETP.GE.AND P1, PT, R18, RZ, PT ;  /* 0x000000ff1200720c */ /* 0x000fc60003f26270 */
[----:B------:R-:W-:Y:S01]  /*17190*/  IMAD.MOV R6, RZ, RZ, -R6 ;  /* 0x000000ffff067224 */ /* 0x000fe200078e0a06 */
[----:B------:R1:W-:Y:S01]  /*171a0*/  STL [R1+0xa4], R3 ;  /* 0x0000a40301007387 */ /* 0x0003e20000100800 */
[----:B------:R-:W-:Y:S02]  /*171b0*/  IMAD.MOV R7, RZ, RZ, -R7 ;  /* 0x000000ffff077224 */ /* 0x000fe400078e0a07 */
[C---:B------:R-:W-:Y:S01]  /*171c0*/  IMAD R12, R27.reuse, R6, R12 ;  /* 0x000000061b0c7224 */ /* 0x040fe200078e020c */
[----:B------:R-:W4:Y:S01]  /*171d0*/  LDL.LU R18, [R1+0x4ec] ;  /* 0x0004ec0001127983 */ /* 0x000f220000300800 */
[----:B------:R-:W-:Y:S02]  /*171e0*/  IMAD R13, R27, R7, R13 ;  /* 0x000000071b0d7224 */ /* 0x000fe400078e020d */
[----:B------:R-:W-:Y:S01]  /*171f0*/  @!P6 IMAD.IADD R11, R11, 0x1, -R27 ;  /* 0x000000010b0be824 */ /* 0x000fe200078e0a1b */
[C---:B------:R-:W-:Y:S02]  /*17200*/  ISETP.GT.U32.AND P4, PT, R27.reuse, R12, PT ;  /* 0x0000000c1b00720c */ /* 0x040fe40003f84070 */
[----:B------:R-:W-:-:S11]  /*17210*/  ISETP.GT.U32.AND P3, PT, R27, R13, PT ;  /* 0x0000000d1b00720c */ /* 0x000fd60003f64070 */
[--C-:B------:R-:W-:Y:S02]  /*17220*/  @!P4 IMAD.IADD R12, R12, 0x1, -R27.reuse ;  /* 0x000000010c0cc824 */ /* 0x100fe400078e0a1b */
[----:B------:R-:W-:-:S03]  /*17230*/  @!P3 IMAD.IADD R13, R13, 0x1, -R27 ;  /* 0x000000010d0db824 */ /* 0x000fc600078e0a1b */
[C---:B------:R-:W-:Y:S02]  /*17240*/  ISETP.GT.U32.AND P5, PT, R27.reuse, R12, PT ;  /* 0x0000000c1b00720c */ /* 0x040fe40003fa4070 */
[----:B------:R-:W-:Y:S02]  /*17250*/  ISETP.GT.U32.AND P3, PT, R27, R13, PT ;  /* 0x0000000d1b00720c */ /* 0x000fe40003f64070 */
[----:B------:R-:W-:-:S09]  /*17260*/  ISETP.GE.AND P2, PT, R17, RZ, PT ;  /* 0x000000ff1100720c */ /* 0x000fd20003f46270 */
[--C-:B------:R-:W-:Y:S02]  /*17270*/  @!P5 IMAD.IADD R12, R12, 0x1, -R27.reuse ;  /* 0x000000010c0cd824 */ /* 0x100fe400078e0a1b */
[----:B------:R-:W-:-:S04]  /*17280*/  @!P3 IMAD.IADD R13, R13, 0x1, -R27 ;  /* 0x000000010d0db824 */ /* 0x000fc800078e0a1b */
[----:B0-----:R-:W-:Y:S02]  /*17290*/  IMAD.MOV.U32 R4, RZ, RZ, R13 ;  /* 0x000000ffff047224 */ /* 0x001fe400078e000d */
[----:B------:R-:W-:Y:S02]  /*172a0*/  @!P2 IMAD.MOV R12, RZ, RZ, -R12 ;  /* 0x000000ffff0ca224 */ /* 0x000fe400078e0a0c */
[----:B------:R-:W-:Y:S01]  /*172b0*/  @!P0 IMAD.MOV R4, RZ, RZ, -R4 ;  /* 0x000000ffff048224 */ /* 0x000fe200078e0a04 */
[----:B-----5:R-:W-:Y:S02]  /*172c0*/  IABS R6, R19 ;  /* 0x0000001300067213 */ /* 0x020fe40000000000 */
[----:B------:R-:W-:Y:S02]  /*172d0*/  ISETP.GE.AND P6, PT, R19, RZ, PT ;  /* 0x000000ff1300720c */ /* 0x000fe40003fc6270 */
[----:B------:R-:W5:Y:S01]  /*172e0*/  LDL.LU R19, [R1+0x4f0] ;  /* 0x0004f00001137983 */ /* 0x000f620000300800 */
[----:B------:R-:W-:-:S04]  /*172f0*/  IMAD.HI.U32 R2, R28, R6, RZ ;  /* 0x000000061c027227 */ /* 0x000fc800078e00ff */
[----:B------:R-:W-:-:S04]  /*17300*/  IMAD.MOV R2, RZ, RZ, -R2 ;  /* 0x000000ffff027224 */ /* 0x000fc800078e0a02 */
[----:B------:R-:W-:-:S05]  /*17310*/  IMAD R6, R27, R2, R6 ;  /* 0x000000021b067224 */ /* 0x000fca00078e0206 */
[----:B------:R-:W-:Y:S01]  /*17320*/  ISETP.GT.U32.AND P5, PT, R27, R6, PT ;  /* 0x000000061b00720c */ /* 0x000fe20003fa4070 */
[----:B------:R0:W-:-:S12]  /*17330*/  STL [R1+0x94], R4 ;  /* 0x0000940401007387 */ /* 0x0001d80000100800 */
[----:B------:R-:W-:Y:S01]  /*17340*/  @!P5 IMAD.IADD R6, R6, 0x1, -R27 ;  /* 0x000000010606d824 */ /* 0x000fe200078e0a1b */
[----:B--2---:R-:W-:Y:S02]  /*17350*/  IABS R0, R20 ;  /* 0x0000001400007213 */ /* 0x004fe40000000000 */
[----:B------:R-:W-:Y:S02]  /*17360*/  ISETP.GE.AND P5, PT, R20, RZ, PT ;  /* 0x000000ff1400720c */ /* 0x000fe40003fa6270 */
[----:B------:R-:W2:Y:S04]  /*17370*/  LDL.LU R20, [R1+0x4f4] ;  /* 0x0004f40001147983 */ /* 0x000ea80000300800 */
[----:B------:R-:W-:Y:S04]  /*17380*/  STL [R1+0x90], R12 ;  /* 0x0000900c01007387 */ /* 0x000fe80000100800 */
[----:B------:R-:W2:Y:S01]  /*17390*/  LDL.LU R17, [R1+0x4f8] ;  /* 0x0004f80001117983 */ /* 0x000ea20000300800 */
[----:B---3--:R-:W-:-:S05]  /*173a0*/  IABS R8, R14 ;  /* 0x0000000e00087213 */ /* 0x008fca0000000000 */
[----:B------:R-:W-:-:S04]  /*173b0*/  IMAD.HI.U32 R5, R28, R8, RZ ;  /* 0x000000081c057227 */ /* 0x000fc800078e00ff */
[----:B------:R-:W-:-:S04]  /*173c0*/  IMAD.MOV R5, RZ, RZ, -R5 ;  /* 0x000000ffff057224 */ /* 0x000fc800078e0a05 */
[----:B------:R-:W-:-:S05]  /*173d0*/  IMAD R8, R27, R5, R8 ;  /* 0x000000051b087224 */ /* 0x000fca00078e0208 */
[----:B------:R-:W-:Y:S01]  /*173e0*/  ISETP.GT.U32.AND P4, PT, R27, R8, PT ;  /* 0x000000081b00720c */ /* 0x000fe20003f84070 */
[----:B------:R-:W-:Y:S01]  /*173f0*/  IMAD.HI.U32 R5, R28, R0, RZ ;  /* 0x000000001c057227 */ /* 0x000fe200078e00ff */
[----:B----4-:R-:W-:-:S11]  /*17400*/  IABS R10, R24 ;  /* 0x00000018000a7213 */ /* 0x010fd60000000000 */
[----:B------:R-:W-:-:S05]  /*17410*/  @!P4 IMAD.IADD R8, R8, 0x1, -R27 ;  /* 0x000000010808c824 */ /* 0x000fca00078e0a1b */
[----:B------:R-:W-:Y:S01]  /*17420*/  ISETP.GT.U32.AND P4, PT, R27, R8, PT ;  /* 0x000000081b00720c */ /* 0x000fe20003f84070 */
[----:B------:R-:W-:Y:S02]  /*17430*/  IMAD.MOV R5, RZ, RZ, -R5 ;  /* 0x000000ffff057224 */ /* 0x000fe400078e0a05 */
[----:B------:R-:W-:-:S04]  /*17440*/  IMAD.HI.U32 R2, R28, R10, RZ ;  /* 0x0000000a1c027227 */ /* 0x000fc800078e00ff */
[----:B------:R-:W-:Y:S02]  /*17450*/  IMAD R0, R27, R5, R0 ;  /* 0x000000051b007224 */ /* 0x000fe400078e0200 */
[----:B------:R-:W-:-:S04]  /*17460*/  IMAD.MOV R2, RZ, RZ, -R2 ;  /* 0x000000ffff027224 */ /* 0x000fc800078e0a02 */
[----:B------:R-:W-:Y:S01]  /*17470*/  @!P4 IMAD.IADD R8, R8, 0x1, -R27 ;  /* 0x000000010808c824 */ /* 0x000fe200078e0a1b */
[C---:B------:R-:W-:Y:S02]  /*17480*/  ISETP.GT.U32.AND P4, PT, R27.reuse, R0, PT ;  /* 0x000000001b00720c */ /* 0x040fe40003f84070 */
[----:B------:R-:W-:Y:S01]  /*17490*/  IABS R9, R23 ;  /* 0x0000001700097213 */ /* 0x000fe20000000000 */
[C---:B------:R-:W-:Y:S01]  /*174a0*/  IMAD R10, R27.reuse, R2, R10 ;  /* 0x000000021b0a7224 */ /* 0x040fe200078e020a */
[----:B------:R-:W-:Y:S02]  /*174b0*/  ISETP.GE.AND P3, PT, R14, RZ, PT ;  /* 0x000000ff0e00720c */ /* 0x000fe40003f66270 */
[C---:B------:R-:W-:Y:S01]  /*174c0*/  ISETP.GT.U32.AND P0, PT, R27.reuse, R6, PT ;  /* 0x000000061b00720c */ /* 0x040fe20003f04070 */
[----:B------:R-:W-:Y:S01]  /*174d0*/  IMAD.HI.U32 R14, R28, R9, RZ ;  /* 0x000000091c0e7227 */ /* 0x000fe200078e00ff */
[----:B-1----:R-:W-:Y:S02]  /*174e0*/  IABS R3, R22 ;  /* 0x0000001600037213 */ /* 0x002fe40000000000 */
[----:B------:R-:W-:Y:S01]  /*174f0*/  ISETP.GT.U32.AND P2, PT, R27, R10, PT ;  /* 0x0000000a1b00720c */ /* 0x000fe20003f44070 */
[----:B------:R-:W-:-:S02]  /*17500*/  IMAD.MOV R14, RZ, RZ, -R14 ;  /* 0x000000ffff0e7224 */ /* 0x000fc400078e0a0e */
[----:B------:R-:W-:-:S04]  /*17510*/  IMAD.HI.U32 R15, R28, R3, RZ ;  /* 0x000000031c0f7227 */ /* 0x000fc800078e00ff */
[----:B------:R-:W-:Y:S01]  /*17520*/  IMAD R9, R27, R14, R9 ;  /* 0x0000000e1b097224 */ /* 0x000fe200078e0209 */
[----:B------:R-:W-:-:S05]  /*17530*/  IABS R5, R29 ;  /* 0x0000001d00057213 */ /* 0x000fca0000000000 */
[----:B------:R-:W-:-:S04]  /*17540*/  IMAD.HI.U32 R7, R28, R5, RZ ;  /* 0x000000051c077227 */ /* 0x000fc800078e00ff */
[----:B------:R-:W-:Y:S02]  /*17550*/  IMAD.MOV R7, RZ, RZ, -R7 ;  /* 0x000000ffff077224 */ /* 0x000fe400078e0a07 */
[----:B------:R-:W-:Y:S02]  /*17560*/  @!P4 IMAD.IADD R0, R0, 0x1, -R27 ;  /* 0x000000010000c824 */ /* 0x000fe400078e0a1b */
[----:B------:R-:W-:Y:S02]  /*17570*/  IMAD.MOV R15, RZ, RZ, -R15 ;  /* 0x000000ffff0f7224 */ /* 0x000fe400078e0a0f */
[----:B0-----:R-:W-:Y:S02]  /*17580*/  IMAD.MOV.U32 R4, RZ, RZ, R8 ;  /* 0x000000ffff047224 */ /* 0x001fe400078e0008 */
[C---:B------:R-:W-:Y:S02]  /*17590*/  IMAD R5, R27.reuse, R7, R5 ;  /* 0x000000071b057224 */ /* 0x040fe400078e0205 */
[----:B------:R-:W-:Y:S01]  /*175a0*/  @!P0 IMAD.IADD R6, R6, 0x1, -R27 ;  /* 0x0000000106068824 */ /* 0x000fe200078e0a1b */
[C---:B------:R-:W-:Y:S01]  /*175b0*/  ISETP.GT.U32.AND P0, PT, R27.reuse, R9, PT ;  /* 0x000000091b00720c */ /* 0x040fe20003f04070 */
[C---:B------:R-:W-:Y:S01]  /*175c0*/  IMAD R3, R27.reuse, R15, R3 ;  /* 0x0000000f1b037224 */ /* 0x040fe200078e0203 */
[----:B------:R-:W-:Y:S01]  /*175d0*/  ISETP.GT.U32.AND P4, PT, R27, R0, PT ;  /* 0x000000001b00720c */ /* 0x000fe20003f84070 */
[----:B------:R-:W-:-:S02]  /*175e0*/  @!P1 IMAD.MOV R11, RZ, RZ, -R11 ;  /* 0x000000ffff0b9224 */ /* 0x000fc400078e0a0b */
[----:B------:R-:W-:Y:S02]  /*175f0*/  @!P3 IMAD.MOV R4, RZ, RZ, -R4 ;  /* 0x000000ffff04b224 */ /* 0x000fe400078e0a04 */
[----:B------:R-:W-:Y:S01]  /*17600*/  @!P2 IMAD.IADD R10, R10, 0x1, -R27 ;  /* 0x000000010a0aa824 */ /* 0x000fe200078e0a1b */
[C---:B------:R-:W-:Y:S02]  /*17610*/  ISETP.GT.U32.AND P2, PT, R27.reuse, R5, PT ;  /* 0x000000051b00720c */ /* 0x040fe40003f44070 */
[----:B------:R-:W-:Y:S01]  /*17620*/  IABS R2, R18 ;  /* 0x0000001200027213 */ /* 0x000fe20000000000 */
[----:B------:R-:W-:Y:S01]  /*17630*/  STL [R1+0x7c], R11 ;  /* 0x00007c0b01007387 */ /* 0x000fe20000100800 */
[----:B------:R-:W-:-:S03]  /*17640*/  ISETP.GT.U32.AND P1, PT, R27, R3, PT ;  /* 0x000000031b00720c */ /* 0x000fc60003f24070 */
[----:B------:R0:W-:Y:S01]  /*17650*/  STL [R1+0x78], R4 ;  /* 0x0000780401007387 */ /* 0x0001e20000100800 */
[----:B------:R-:W-:-:S04]  /*17660*/  IMAD.HI.U32 R8, R28, R2, RZ ;  /* 0x000000021c087227 */ /* 0x000fc800078e00ff */
[--C-:B------:R-:W-:Y:S02]  /*17670*/  @!P0 IMAD.IADD R9, R9, 0x1, -R27.reuse ;  /* 0x0000000109098824 */ /* 0x100fe400078e0a1b */
[----:B0-----:R-:W-:Y:S02]  /*17680*/  IMAD.MOV.U32 R4, RZ, RZ, R6 ;  /* 0x000000ffff047224 */ /* 0x001fe400078e0006 */
[--C-:B------:R-:W-:Y:S02]  /*17690*/  @!P4 IMAD.IADD R0, R0, 0x1, -R27.reuse ;  /* 0x000000010000c824 */ /* 0x100fe400078e0a1b */
[----:B------:R-:W-:Y:S01]  /*176a0*/  @!P6 IMAD.MOV R4, RZ, RZ, -R4 ;  /* 0x000000ffff04e224 */ /* 0x000fe200078e0a04 */
[----:B------:R-:W-:Y:S01]  /*176b0*/  ISETP.GT.U32.AND P6, PT, R27, R10, PT ;  /* 0x0000000a1b00720c */ /* 0x000fe20003fc4070 */
[----:B------:R-:W-:Y:S01]  /*176c0*/  IMAD.MOV R8, RZ, RZ, -R8 ;  /* 0x000000ffff087224 */ /* 0x000fe200078e0a08 */
[----:B------:R-:W-:Y:S01]  /*176d0*/  ISETP.GE.AND P4, PT, R22, RZ, PT ;  /* 0x000000ff1600720c */ /* 0x000fe20003f86270 */
[--C-:B------:R-:W-:Y:S01]  /*176e0*/  @!P2 IMAD.IADD R5, R5, 0x1, -R27.reuse ;  /* 0x000000010505a824 */ /* 0x100fe200078e0a1b */
[----:B------:R-:W3:Y:S01]  /*176f0*/  LDL.LU R22, [R1+0x4fc] ;  /* 0x0004fc0001167983 */ /* 0x000ee20000300800 */
[C---:B------:R-:W-:Y:S01]  /*17700*/  IMAD R2, R27.reuse, R8, R2 ;  /* 0x000000081b027224 */ /* 0x040fe200078e0202 */
[----:B------:R-:W-:Y:S01]  /*17710*/  ISETP.GT.U32.AND P2, PT, R27, R9, PT ;  /* 0x000000091b00720c */ /* 0x000fe20003f44070 */
[----:B------:R-:W-:-:S05]  /*17720*/  @!P1 IMAD.IADD R3, R3, 0x1, -R27 ;  /* 0x0000000103039824 */ /* 0x000fca00078e0a1b */
[C---:B------:R-:W-:Y:S01]  /*17730*/  ISETP.GT.U32.AND P0, PT, R27.reuse, R3, PT ;  /* 0x000000031b00720c */ /* 0x040fe20003f04070 */
[----:B------:R-:W-:Y:S01]  /*17740*/  @!P6 IMAD.IADD R10, R10, 0x1, -R27 ;  /* 0x000000010a0ae824 */ /* 0x000fe200078e0a1b */
[----:B------:R-:W-:Y:S01]  /*17750*/  ISETP.GT.U32.AND P6, PT, R27, R2, PT ;  /* 0x000000021b00720c */ /* 0x000fe20003fc4070 */
[----:B------:R-:W-:Y:S01]  /*17760*/  @!P5 IMAD.MOV R0, RZ, RZ, -R0 ;  /* 0x000000ffff00d224 */ /* 0x000fe200078e0a00 */
[----:B------:R-:W-:-:S03]  /*17770*/  ISETP.GE.AND P3, PT, R24, RZ, PT ;  /* 0x000000ff1800720c */ /* 0x000fc60003f66270 */
[----:B------:R-:W-:Y:S01]  /*17780*/  @!P2 IMAD.IADD R9, R9, 0x1, -R27 ;  /* 0x000000010909a824 */ /* 0x000fe200078e0a1b */
[----:B------:R-:W-:Y:S01]  /*17790*/  ISETP.GT.U32.AND P5, PT, R27, R5, PT ;  /* 0x000000051b00720c */ /* 0x000fe20003fa4070 */
[----:B------:R0:W-:Y:S01]  /*177a0*/  STL [R1+0x74], R4 ;  /* 0x0000740401007387 */ /* 0x0001e20000100800 */
[----:B------:R-:W-:-:S03]  /*177b0*/  ISETP.GE.AND P1, PT, R23, RZ, PT ;  /* 0x000000ff1700720c */ /* 0x000fc60003f26270 */
[--C-:B------:R-:W-:Y:S02]  /*177c0*/  @!P0 IMAD.IADD R3, R3, 0x1, -R27.reuse ;  /* 0x0000000103038824 */ /* 0x100fe400078e0a1b */
[----:B------:R-:W-:Y:S01]  /*177d0*/  IMAD.MOV.U32 R13, RZ, RZ, R10 ;  /* 0x000000ffff0d7224 */ /* 0x000fe200078e000a */
[----:B------:R-:W-:Y:S01]  /*177e0*/  ISETP.GE.AND P0, PT, R29, RZ, PT ;  /* 0x000000ff1d00720c */ /* 0x000fe20003f06270 */
[----:B------:R-:W-:Y:S02]  /*177f0*/  @!P6 IMAD.IADD R2, R2, 0x1, -R27 ;  /* 0x000000010202e824 */ /* 0x000fe400078e0a1b */
[----:B0-----:R-:W-:Y:S01]  /*17800*/  IMAD.MOV.U32 R4, RZ, RZ, R3 ;  /* 0x000000ffff047224 */ /* 0x001fe200078e0003 */
[----:B------:R-:W-:Y:S01]  /*17810*/  STL [R1+0x54], R0 ;  /* 0x0000540001007387 */ /* 0x000fe20000100800 */
[----:B------:R-:W-:Y:S02]  /*17820*/  @!P3 IMAD.MOV R13, RZ, RZ, -R13 ;  /* 0x000000ffff0db224 */ /* 0x000fe400078e0a0d */
[----:B------:R-:W-:Y:S01]  /*17830*/  @!P4 IMAD.MOV R4, RZ, RZ, -R4 ;  /* 0x000000ffff04c224 */ /* 0x000fe200078e0a04 */
[----:B------:R-:W4:Y:S01]  /*17840*/  LDL.LU R29, [R1+0x500] ;  /* 0x00050000011d7983 */ /* 0x000f220000300800 */
[----:B------:R-:W-:Y:S01]  /*17850*/  @!P5 IMAD.IADD R5, R5, 0x1, -R27 ;  /* 0x000000010505d824 */ /* 0x000fe200078e0a1b */
[----:B------:R-:W-:-:S02]  /*17860*/  ISETP.GE.AND P5, PT, R18, RZ, PT ;  /* 0x000000ff1200720c */ /* 0x000fc40003fa6270 */
[----:B------:R-:W4:Y:S04]  /*17870*/  LDL.LU R18, [R1+0x504] ;  /* 0x0005040001127983 */ /* 0x000f280000300800 */
[----:B------:R-:W-:Y:S01]  /*17880*/  STL [R1+0x3c], R13 ;  /* 0x00003c0d01007387 */ /* 0x000fe20000100800 */
[----:B------:R-:W-:-:S03]  /*17890*/  @!P1 IMAD.MOV R9, RZ, RZ, -R9 ;  /* 0x000000ffff099224 */ /* 0x000fc600078e0a09 */
[----:B------:R0:W-:Y:S02]  /*178a0*/  STL [R1+0x38], R4 ;  /* 0x0000380401007387 */ /* 0x0001e40000100800 */
[----:B0-----:R-:W-:-:S04]  /*178b0*/  IMAD.MOV.U32 R4, RZ, RZ, R5 ;  /* 0x000000ffff047224 */ /* 0x001fc800078e0005 */
[----:B------:R-:W-:Y:S01]  /*178c0*/  @!P0 IMAD.MOV R4, RZ, RZ, -R4 ;  /* 0x000000ffff048224 */ /* 0x000fe200078e0a04 */
[----:B-----5:R-:W-:-:S05]  /*178d0*/  IABS R7, R19 ;  /* 0x0000001300077213 */ /* 0x020fca0000000000 */
[----:B------:R-:W-:-:S04]  /*178e0*/  IMAD.HI.U32 R8, R28, R7, RZ ;  /* 0x000000071c087227 */ /* 0x000fc800078e00ff */
[----:B------:R-:W-:-:S04]  /*178f0*/  IMAD.MOV R8, RZ, RZ, -R8 ;  /* 0x000000ffff087224 */ /* 0x000fc800078e0a08 */
[----:B------:R-:W-:-:S05]  /*17900*/  IMAD R7, R27, R8, R7 ;  /* 0x000000081b077224 */ /* 0x000fca00078e0207 */
[----:B------:R-:W-:Y:S02]  /*17910*/  ISETP.GT.U32.AND P2, PT, R27, R7, PT ;  /* 0x000000071b00720c */ /* 0x000fe40003f44070 */
[----:B------:R-:W-:Y:S02]  /*17920*/  ISETP.GE.AND P6, PT, R19, RZ, PT ;  /* 0x000000ff1300720c */ /* 0x000fe40003fc6270 */
[----:B------:R-:W5:Y:S09]  /*17930*/  LDL.LU R19, [R1+0x508] ;  /* 0x0005080001137983 */ /* 0x000f720000300800 */
[----:B------:R-:W-:Y:S01]  /*17940*/  @!P2 IMAD.IADD R7, R7, 0x1, -R27 ;  /* 0x000000010707a824 */ /* 0x000fe200078e0a1b */
[----:B------:R-:W-:Y:S01]  /*17950*/  ISETP.GT.U32.AND P2, PT, R27, R2, PT ;  /* 0x000000021b00720c */ /* 0x000fe20003f44070 */
[----:B------:R-:W-:-:S12]  /*17960*/  STL [R1+0x8], R9 ;  /* 0x0000080901007387 */ /* 0x000fd80000100800 */
[----:B------:R-:W-:Y:S01]  /*17970*/  @!P2 IMAD.IADD R2, R2, 0x1, -R27 ;  /* 0x000000010202a824 */ /* 0x000fe200078e0a1b */
[----:B--2---:R-:W-:Y:S02]  /*17980*/  IABS R0, R20 ;  /* 0x0000001400007213 */ /* 0x004fe40000000000 */
[----:B------:R-:W-:Y:S02]  /*17990*/  ISETP.GE.AND P1, PT, R20, RZ, PT ;  /* 0x000000ff1400720c */ /* 0x000fe40003f26270 */
[----:B------:R-:W2:Y:S01]  /*179a0*/  LDL.LU R20, [R1+0x50c] ;  /* 0x00050c0001147983 */ /* 0x000ea20000300800 */
[----:B------:R-:W-:-:S03]  /*179b0*/  IABS R6, R17 ;  /* 0x0000001100067213 */ /* 0x000fc60000000000 */
[----:B------:R0:W-:Y:S01]  /*179c0*/  STL [R1+0x4], R4 ;  /* 0x0000040401007387 */ /* 0x0001e20000100800 */
[----:B------:R-:W-:-:S03]  /*179d0*/  ISETP.GE.AND P2, PT, R17, RZ, PT ;  /* 0x000000ff1100720c */ /* 0x000fc60003f46270 */
[----:B------:R-:W2:Y:S04]  /*179e0*/  LDL.LU R17, [R1+0x510] ;  /* 0x0005100001117983 */ /* 0x000ea80000300800 */
[----:B0-----:R-:W2:Y:S01]  /*179f0*/  LDL.LU R4, [R1+0x514] ;  /* 0x0005140001047983 */ /* 0x001ea20000300800 */
[----:B------:R-:W-:Y:S01]  /*17a00*/  IMAD.HI.U32 R12, R28, R0, RZ ;  /* 0x000000001c0c7227 */ /* 0x000fe200078e00ff */
[----:B------:R-:W-:-:S03]  /*17a10*/  ISETP.GT.U32.AND P3, PT, R27, R7, PT ;  /* 0x000000071b00720c */ /* 0x000fc60003f64070 */
[----:B------:R-:W-:-:S04]  /*17a20*/  IMAD.HI.U32 R11, R28, R6, RZ ;  /* 0x000000061c0b7227 */ /* 0x000fc800078e00ff */
[----:B------:R-:W-:Y:S02]  /*17a30*/  IMAD.MOV R12, RZ, RZ, -R12 ;  /* 0x000000ffff0c7224 */ /* 0x000fe400078e0a0c */
[----:B------:R-:W-:Y:S02]  /*17a40*/  IMAD.MOV R11, RZ, RZ, -R11 ;  /* 0x000000ffff0b7224 */ /* 0x000fe400078e0a0b */
[C---:B------:R-:W-:Y:S02]  /*17a50*/  IMAD R0, R27.reuse, R12, R0 ;  /* 0x0000000c1b007224 */ /* 0x040fe400078e0200 */
[----:B------:R-:W-:-:S03]  /*17a60*/  IMAD R6, R27, R11, R6 ;  /* 0x0000000b1b067224 */ /* 0x000fc600078e0206 */
[----:B------:R-:W-:Y:S01]  /*17a70*/  ISETP.GT.U32.AND P4, PT, R27, R0, PT ;  /* 0x000000001b00720c */ /* 0x000fe20003f84070 */
[----:B------:R-:W-:Y:S01]  /*17a80*/  @!P3 IMAD.IADD R7, R7, 0x1, -R27 ;  /* 0x000000010707b824 */ /* 0x000fe200078e0a1b */
[----:B------:R-:W-:Y:S01]  /*17a90*/  ISETP.GT.U32.AND P0, PT, R27, R6, PT ;  /* 0x000000061b00720c */ /* 0x000fe20003f04070 */
[----:B------:R-:W-:-:S10]  /*17aa0*/  @!P5 IMAD.MOV R2, RZ, RZ, -R2 ;  /* 0x000000ffff02d224 */ /* 0x000fd400078e0a02 */
[--C-:B------:R-:W-:Y:S02]  /*17ab0*/  @!P4 IMAD.IADD R0, R0, 0x1, -R27.reuse ;  /* 0x000000010000c824 */ /* 0x100fe400078e0a1b */
[----:B------:R-:W-:-:S03]  /*17ac0*/  @!P0 IMAD.IADD R6, R6, 0x1, -R27 ;  /* 0x0000000106068824 */ /* 0x000fc600078e0a1b */
[C---:B------:R-:W-:Y:S01]  /*17ad0*/  ISETP.GT.U32.AND P0, PT, R27.reuse, R0, PT ;  /* 0x000000001b00720c */ /* 0x040fe20003f04070 */
[----:B------:R5:W-:Y:S01]  /*17ae0*/  STL [R1], R2 ;  /* 0x0000000201007387 */ /* 0x000be20000100800 */
[----:B------:R-:W-:Y:S01]  /*17af0*/  ISETP.GT.U32.AND P5, PT, R27, R6, PT ;  /* 0x000000061b00720c */ /* 0x000fe20003fa4070 */
[----:B------:R-:W-:-:S05]  /*17b00*/  @!P6 IMAD.MOV R7, RZ, RZ, -R7 ;  /* 0x000000ffff07e224 */ /* 0x000fca00078e0a07 */
[----:B------:R-:W-:Y:S04]  /*17b10*/  STL [R1+0x7504], R7 ;  /* 0x0075040701007387 */ /* 0x000fe80000100800 */
[----:B------:R-:W2:Y:S01]  /*17b20*/  LDL.LU R26, [R1+0x518] ;  /* 0x00051800011a7983 */ /* 0x000ea20000300800 */
[--C-:B------:R-:W-:Y:S02]  /*17b30*/  @!P0 IMAD.IADD R0, R0, 0x1, -R27.reuse ;  /* 0x0000000100008824 */ /* 0x100fe400078e0a1b */
[----:B------:R-:W-:-:S04]  /*17b40*/  @!P5 IMAD.IADD R6, R6, 0x1, -R27 ;  /* 0x000000010606d824 */ /* 0x000fc800078e0a1b */
[----:B------:R-:W-:Y:S01]  /*17b50*/  @!P2 IMAD.MOV R6, RZ, RZ, -R6 ;  /* 0x000000ffff06a224 */ /* 0x000fe200078e0a06 */
[----:B---3--:R-:W-:-:S05]  /*17b60*/  IABS R8, R22 ;  /* 0x0000001600087213 */ /* 0x008fca0000000000 */
[----:B------:R-:W-:-:S04]  /*17b70*/  IMAD.HI.U32 R10, R28, R8, RZ ;  /* 0x000000081c0a7227 */ /* 0x000fc800078e00ff */
[----:B------:R-:W-:-:S04]  /*17b80*/  IMAD.MOV R3, RZ, RZ, -R10 ;  /* 0x000000ffff037224 */ /* 0x000fc800078e0a0a */
[----:B------:R-:W-:-:S05]  /*17b90*/  IMAD R8, R27, R3, R8 ;  /* 0x000000031b087224 */ /* 0x000fca00078e0208 */
[----:B------:R-:W-:Y:S02]  /*17ba0*/  ISETP.GT.U32.AND P3, PT, R27, R8, PT ;  /* 0x000000081b00720c */ /* 0x000fe40003f64070 */
[----:B----4-:R-:W-:-:S11]  /*17bb0*/  IABS R5, R29 ;  /* 0x0000001d00057213 */ /* 0x010fd60000000000 */
[----:B------:R-:W-:Y:S01]  /*17bc0*/  @!P3 IMAD.IADD R8, R8, 0x1, -R27 ;  /* 0x000000010808b824 */ /* 0x000fe200078e0a1b */
[----:B------:R-:W-:Y:S01]  /*17bd0*/  IABS R3, R18 ;  /* 0x0000001200037213 */ /* 0x000fe20000000000 */
[----:B------:R-:W-:-:S03]  /*17be0*/  IMAD.HI.U32 R10, R28, R5, RZ ;  /* 0x000000051c0a7227 */ /* 0x000fc600078e00ff */
[----:B------:R-:W-:Y:S01]  /*17bf0*/  ISETP.GT.U32.AND P3, PT, R27, R8, PT ;  /* 0x000000081b00720c */ /* 0x000fe20003f64070 */
[----:B------:R-:W-:Y:S02]  /*17c00*/  IMAD.MOV R10, RZ, RZ, -R10 ;  /* 0x000000ffff0a7224 */ /* 0x000fe400078e0a0a */
[----:B------:R-:W-:-:S04]  /*17c10*/  IMAD.HI.U32 R9, R28, R3, RZ ;  /* 0x000000031c097227 */ /* 0x000fc800078e00ff */
[----:B------:R-:W-:Y:S02]  /*17c20*/  IMAD R5, R27, R10, R5 ;  /* 0x0000000a1b057224 */ /* 0x000fe400078e0205 */
[----:B------:R-:W-:-:S03]  /*17c30*/  IMAD.MOV R9, RZ, RZ, -R9 ;  /* 0x000000ffff097224 */ /* 0x000fc600078e0a09 */
[C---:B------:R-:W-:Y:S01]  /*17c40*/  ISETP.GT.U32.AND P0, PT, R27.reuse, R5, PT ;  /* 0x000000051b00720c */ /* 0x040fe20003f04070 */
[C---:B------:R-:W-:Y:S01]  /*17c50*/  IMAD R3, R27.reuse, R9, R3 ;  /* 0x000000091b037224 */ /* 0x040fe200078e0203 */
[----:B------:R-:W-:Y:S01]  /*17c60*/  ISETP.GE.AND P4, PT, R22, RZ, PT ;  /* 0x000000ff1600720c */ /* 0x000fe20003f86270 */
[--C-:B------:R-:W-:Y:S01]  /*17c70*/  @!P3 IMAD.IADD R8, R8, 0x1, -R27.reuse ;  /* 0x000000010808b824 */ /* 0x100fe200078e0a1b */
[----:B------:R-:W-:Y:S01]  /*17c80*/  ISETP.GE.AND P5, PT, R18, RZ, PT ;  /* 0x000000ff1200720c */ /* 0x000fe20003fa6270 */
[----:B------:R-:W3:Y:S01]  /*17c90*/  LDL.LU R22, [R1+0x51c] ;  /* 0x00051c0001167983 */ /* 0x000ee20000300800 */
[----:B------:R-:W-:Y:S02]  /*17ca0*/  ISETP.GT.U32.AND P3, PT, R27, R3, PT ;  /* 0x000000031b00720c */ /* 0x000fe40003f64070 */
[----:B------:R-:W-:Y:S02]  /*17cb0*/  ISETP.GE.AND P6, PT, R29, RZ, PT ;  /* 0x000000ff1d00720c */ /* 0x000fe40003fc6270 */
[----:B------:R-:W4:Y:S03]  /*17cc0*/  LDL.LU R29, [R1+0x520] ;  /* 0x00052000011d7983 */ /* 0x000f260000300800 */
[----:B------:R-:W-:-:S02]  /*17cd0*/  @!P0 IMAD.IADD R5, R5, 0x1, -R27 ;  /* 0x0000000105058824 */ /* 0x000fc400078e0a1b */
[----:B------:R-:W-:-:S04]  /*17ce0*/  @!P4 IMAD.MOV R8, RZ, RZ, -R8 ;  /* 0x000000ffff08c224 */ /* 0x000fc800078e0a08 */
[----:B------:R-:W-:Y:S01]  /*17cf0*/  @!P3 IMAD.IADD R3, R3, 0x1, -R27 ;  /* 0x000000010303b824 */ /* 0x000fe200078e0a1b */
[----:B------:R-:W-:Y:S01]  /*17d00*/  ISETP.GT.U32.AND P3, PT, R27, R5, PT ;  /* 0x000000051b00720c */ /* 0x000fe20003f64070 */
[----:B------:R-:W-:-:S03]  /*17d10*/  @!P1 IMAD.MOV R0, RZ, RZ, -R0 ;  /* 0x000000ffff009224 */ /* 0x000fc600078e0a00 */
[----:B------:R-:W-:-:S09]  /*17d20*/  ISETP.GT.U32.AND P1, PT, R27, R3, PT ;  /* 0x000000031b00720c */ /* 0x000fd20003f24070 */
[----:B------:R-:W-:Y:S01]  /*17d30*/  @!P3 IMAD.IADD R5, R5, 0x1, -R27 ;  /* 0x000000010505b824 */ /* 0x000fe200078e0a1b */
[----:B-----5:R-:W-:-:S05]  /*17d40*/  IABS R2, R19 ;  /* 0x0000001300027213 */ /* 0x020fca0000000000 */
[----:B------:R-:W-:-:S04]  /*17d50*/  IMAD.HI.U32 R11, R28, R2, RZ ;  /* 0x000000021c0b7227 */ /* 0x000fc800078e00ff */
[----:B------:R-:W-:-:S04]  /*17d60*/  IMAD.MOV R11, RZ, RZ, -R11 ;  /* 0x000000ffff0b7224 */ /* 0x000fc800078e0a0b */
[----:B------:R-:W-:-:S05]  /*17d70*/  IMAD R2, R27, R11, R2 ;  /* 0x0000000b1b027224 */ /* 0x000fca00078e0202 */
[----:B------:R-:W-:Y:S02]  /*17d80*/  ISETP.GT.U32.AND P2, PT, R27, R2, PT ;  /* 0x000000021b00720c */ /* 0x000fe40003f44070 */
[----:B--2---:R-:W-:Y:S02]  /*17d90*/  IABS R15, R20 ;  /* 0x00000014000f7213 */ /* 0x004fe40000000000 */
[----:B------:R-:W-:-:S03]  /*17da0*/  IABS R16, R17 ;  /* 0x0000001100107213 */ /* 0x000fc60000000000 */
[----:B------:R-:W-:-:S04]  /*17db0*/  IMAD.HI.U32 R10, R28, R15, RZ ;  /* 0x0000000f1c0a7227 */ /* 0x000fc800078e00ff */
[----:B------:R-:W-:Y:S01]  /*17dc0*/  IMAD.HI.U32 R9, R28, R16, RZ ;  /* 0x000000101c097227 */ /* 0x000fe200078e00ff */
[----:B------:R-:W-:-:S03]  /*17dd0*/  IABS R18, R4 ;  /* 0x0000000400127213 */ /* 0x000fc60000000000 */
[----:B------:R-:W-:Y:S02]  /*17de0*/  IMAD.MOV R9, RZ, RZ, -R9 ;  /* 0x000000ffff097224 */ /* 0x000fe400078e0a09 */
[----:B------:R-:W-:Y:S02]  /*17df0*/  IMAD.MOV R10, RZ, RZ, -R10 ;  /* 0x000000ffff0a7224 */ /* 0x000fe400078e0a0a */
[C---:B------:R-:W-:Y:S02]  /*17e00*/  IMAD R16, R27.reuse, R9, R16 ;  /* 0x000000091b107224 */ /* 0x040fe400078e0210 */
[----:B------:R-:W-:Y:S02]  /*17e10*/  IMAD R15, R27, R10, R15 ;  /* 0x0000000a1b0f7224 */ /* 0x000fe400078e020f */
[----:B------:R-:W-:-:S03]  /*17e20*/  IMAD.HI.U32 R9, R28, R18, RZ ;  /* 0x000000121c097227 */ /* 0x000fc600078e00ff */
[----:B------:R-:W-:Y:S01]  /*17e30*/  ISETP.GT.U32.AND P4, PT, R27, R15, PT ;  /* 0x0000000f1b00720c */ /* 0x000fe20003f84070 */
[----:B------:R-:W-:-:S04]  /*17e40*/  IMAD.MOV R9, RZ, RZ, -R9 ;  /* 0x000000ffff097224 */ /* 0x000fc800078e0a09 */
[----:B------:R-:W-:Y:S02]  /*17e50*/  IMAD R18, R27, R9, R18 ;  /* 0x000000091b127224 */ /* 0x000fe400078e0212 */
[----:B------:R-:W-:-:S03]  /*17e60*/  @!P2 IMAD.IADD R2, R2, 0x1, -R27 ;  /* 0x000000010202a824 */ /* 0x000fc600078e0a1b */
[----:B------:R-:W-:-:S03]  /*17e70*/  ISETP.GT.U32.AND P2, PT, R27, R18, PT ;  /* 0x000000121b00720c */ /* 0x000fc60003f44070 */
[----:B------:R-:W-:Y:S02]  /*17e80*/  @!P4 IMAD.IADD R15, R15, 0x1, -R27 ;  /* 0x000000010f0fc824 */ /* 0x000fe400078e0a1b */
[----:B------:R-:W-:-:S03]  /*17e90*/  @!P6 IMAD.MOV R5, RZ, RZ, -R5 ;  /* 0x000000ffff05e224 */ /* 0x000fc600078e0a05 */
[C---:B------:R-:W-:Y:S02]  /*17ea0*/  ISETP.GT.U32.AND P6, PT, R27.reuse, R15, PT ;  /* 0x0000000f1b00720c */ /* 0x040fe40003fc4070 */
[----:B------:R-:W-:-:S03]  /*17eb0*/  ISETP.GT.U32.AND P4, PT, R27, R2, PT ;  /* 0x000000021b00720c */ /* 0x000fc60003f84070 */
[--C-:B------:R-:W-:Y:S01]  /*17ec0*/  @!P2 IMAD.IADD R18, R18, 0x1, -R27.reuse ;  /* 0x000000011212a824 */ /* 0x100fe200078e0a1b */
[----:B------:R0:W-:Y:S01]  /*17ed0*/  STL [R1+0x7508], R0 ;  /* 0x0075080001007387 */ /* 0x0001e20000100800 */
[----:B------:R-:W-:Y:S01]  /*17ee0*/  @!P1 IMAD.IADD R3, R3, 0x1, -R27 ;  /* 0x0000000103039824 */ /* 0x000fe200078e0a1b */
[----:B------:R-:W-:Y:S02]  /*17ef0*/  ISETP.GE.AND P0, PT, R19, RZ, PT ;  /* 0x000000ff1300720c */ /* 0x000fe40003f06270 */
[----:B------:R-:W-:Y:S01]  /*17f00*/  STL [R1+0x750c], R6 ;  /* 0x00750c0601007387 */ /* 0x000fe20000100800 */
[----:B------:R-:W-:Y:S02]  /*17f10*/  ISETP.GT.U32.AND P2, PT, R27, R18, PT ;  /* 0x000000121b00720c */ /* 0x000fe40003f44070 */
[----:B------:R-:W-:Y:S01]  /*17f20*/  ISETP.GE.AND P1, PT, R20, RZ, PT ;  /* 0x000000ff1400720c */ /* 0x000fe20003f26270 */
[----:B------:R-:W-:Y:S01]  /*17f30*/  STL [R1+0x7510], R8 ;  /* 0x0075100801007387 */ /* 0x000fe20000100800 */
[----:B------:R-:W-:-:S03]  /*17f40*/  @!P5 IMAD.MOV R3, RZ, RZ, -R3 ;  /* 0x000000ffff03d224 */ /* 0x000fc600078e0a03 */
[----:B------:R-:W2:Y:S01]  /*17f50*/  LDL R24, [R1+0x524] ;  /* 0x0005240001187983 */ /* 0x000ea20000100800 */
[----:B------:R-:W-:-:S03]  /*17f60*/  @!P6 IMAD.IADD R15, R15, 0x1, -R27 ;  /* 0x000000010f0fe824 */ /* 0x000fc600078e0a1b */
[----:B------:R-:W5:Y:S01]  /*17f70*/  LDL R20, [R1+0x52c] ;  /* 0x00052c0001147983 */ /* 0x000f620000100800 */
[----:B------:R-:W-:-:S03]  /*17f80*/  ISETP.GE.AND P5, PT, R17, RZ, PT ;  /* 0x000000ff1100720c */ /* 0x000fc60003fa6270 */
[----:B------:R-:W3:Y:S01]  /*17f90*/  LDL R25, [R1+0x528] ;  /* 0x0005280001197983 */ /* 0x000ee20000100800 */
[----:B------:R-:W-:-:S03]  /*17fa0*/  @!P4 IMAD.IADD R2, R2, 0x1, -R27 ;  /* 0x000000010202c824 */ /* 0x000fc600078e0a1b */
[----:B------:R-:W-:Y:S01]  /*17fb0*/  STL [R1+0x7514], R5 ;  /* 0x0075140501007387 */ /* 0x000fe20000100800 */
[----:B------:R-:W-:-:S03]  /*17fc0*/  ISETP.GE.AND P4, PT, R4, RZ, PT ;  /* 0x000000ff0400720c */ /* 0x000fc60003f86270 */
[----:B------:R1:W-:Y:S04]  /*17fd0*/  STL [R1+0x7518], R3 ;  /* 0x0075180301007387 */ /* 0x0003e80000100800 */
[----:B------:R-:W3:Y:S01]  /*17fe0*/  LDL R17, [R1+0x530] ;  /* 0x0005300001117983 */ /* 0x000ee20000100800 */
[----:B------:R-:W-:-:S03]  /*17ff0*/  @!P2 IMAD.IADD R18, R18, 0x1, -R27 ;  /* 0x000000011212a824 */ /* 0x000fc600078e0a1b */
[----:B------:R-:W-:Y:S01]  /*18000*/  STL [R1+0x7590], R15 ;  /* 0x0075900f01007387 */ /* 0x000fe20000100800 */
[----:B------:R-:W-:-:S03]  /*18010*/  @!P0 IMAD.MOV R2, RZ, RZ, -R2 ;  /* 0x000000ffff028224 */ /* 0x000fc600078e0a02 */
[----:B0-----:R-:W3:Y:S04]  /*18020*/  LDL.LU R0, [R1+0x534] ;  /* 0x0005340001007983 */ /* 0x001ee80000300800 */
[----:B------:R-:W3:Y:S04]  /*18030*/  LDL.LU R4, [R1+0x538] ;  /* 0x0005380001047983 */ /* 0x000ee80000300800 */
[----:B-1----:R-:W3:Y:S04]  /*18040*/  LDL.LU R3, [R1+0x540] ;  /* 0x0005400001037983 */ /* 0x002ee80000300800 */
[----:B------:R-:W3:Y:S04]  /*18050*/  LDL.LU R5, [R1+0x544] ;  /* 0x0005440001057983 */ /* 0x000ee80000300800 */
[----:B------:R-:W3:Y:S04]  /*18060*/  LDL.LU R7, [R1+0x548] ;  /* 0x0005480001077983 */ /* 0x000ee80000300800 */
[----:B------:R-:W3:Y:S04]  /*18070*/  LDL.LU R8, [R1+0x54c] ;  /* 0x00054c0001087983 */ /* 0x000ee80000300800 */
[----:B------:R-:W3:Y:S04]  /*18080*/  LDL.LU R6, [R1+0x550] ;  /* 0x0005500001067983 */ /* 0x000ee80000300800 */
[----:B------:R-:W-:Y:S04]  /*18090*/  STL [R1+0x758c], R18 ;  /* 0x00758c1201007387 */ /* 0x000fe80000100800 */
[----:B------:R0:W-:Y:S04]  /*180a0*/  STL [R1+0x751c], R2 ;  /* 0x00751c0201007387 */ /* 0x0001e80000100800 */
[----:B0-----:R-:W3:Y:S01]  /*180b0*/  LDL.LU R2, [R1+0x53c] ;  /* 0x00053c0001027983 */ /* 0x001ee20000300800 */
[----:B------:R-:W-:-:S05]  /*180c0*/  IABS R19, R26 ;  /* 0x0000001a00137213 */ /* 0x000fca0000000000 */
[----:B------:R-:W-:-:S04]  /*180d0*/  IMAD.HI.U32 R9, R28, R19, RZ ;  /* 0x000000131c097227 */ /* 0x000fc800078e00ff */
[----:B------:R-:W-:-:S04]  /*180e0*/  IMAD.MOV R9, RZ, RZ, -R9 ;  /* 0x000000ffff097224 */ /* 0x000fc800078e0a09 */
[----:B------:R-:W-:-:S05]  /*180f0*/  IMAD R19, R27, R9, R19 ;  /* 0x000000091b137224 */ /* 0x000fca00078e0213 */
[C---:B------:R-:W-:Y:S02]  /*18100*/  ISETP.GT.U32.AND P6, PT, R27.reuse, R19, PT ;  /* 0x000000131b00720c */ /* 0x040fe40003fc4070 */
[----:B------:R-:W-:-:S11]  /*18110*/  ISETP.GT.U32.AND P3, PT, R27, R16, PT ;  /* 0x000000101b00720c */ /* 0x000fd60003f64070 */
[----:B------:R-:W-:Y:S01]  /*18120*/  @!P6 IMAD.IADD R19, R19, 0x1, -R27 ;  /* 0x000000011313e824 */ /* 0x000fe200078e0a1b */
[----:B----4-:R-:W-:-:S05]  /*18130*/  IABS R23, R29 ;  /* 0x0000001d00177213 */ /* 0x010fca0000000000 */
[----:B------:R-:W-:-:S04]  /*18140*/  IMAD.HI.U32 R9, R28, R23, RZ ;  /* 0x000000171c097227 */ /* 0x000fc800078e00ff */
[----:B------:R-:W-:-:S04]  /*18150*/  IMAD.MOV R9, RZ, RZ, -R9 ;  /* 0x000000ffff097224 */ /* 0x000fc800078e0a09 */
[----:B------:R-:W-:-:S05]  /*18160*/  IMAD R23, R27, R9, R23 ;  /* 0x000000091b177224 */ /* 0x000fca00078e0217 */
[----:B------:R-:W-:Y:S01]  /*18170*/  ISETP.GT.U32.AND P6, PT, R27, R23, PT ;  /* 0x000000171b00720c */ /* 0x000fe20003fc4070 */
[----:B------:R-:W-:-:S12]  /*18180*/  @!P3 IMAD.IADD R16, R16, 0x1, -R27 ;  /* 0x000000011010b824 */ /* 0x000fd800078e0a1b */
[----:B------:R-:W-:-:S05]  /*18190*/  @!P6 IMAD.IADD R23, R23, 0x1, -R27 ;  /* 0x000000011717e824 */ /* 0x000fca00078e0a1b */
[C---:B------:R-:W-:Y:S02]  /*181a0*/  ISETP.GT.U32.AND P6, PT, R27.reuse, R23, PT ;  /* 0x000000171b00720c */ /* 0x040fe40003fc4070 */
[----:B------:R-:W-:-:S11]  /*181b0*/  ISETP.GT.U32.AND P3, PT, R27, R16, PT ;  /* 0x000000101b00720c */ /* 0x000fd60003f64070 */
[--C-:B------:R-:W-:Y:S02]  /*181c0*/  @!P6 IMAD.IADD R23, R23, 0x1, -R27.reuse ;  /* 0x000000011717e824 */ /* 0x100fe400078e0a1b */
[----:B------:R-:W-:Y:S01]  /*181d0*/  @!P3 IMAD.IADD R16, R16, 0x1, -R27 ;  /* 0x000000011010b824 */ /* 0x000fe200078e0a1b */
[----:B------:R-:W-:Y:S02]  /*181e0*/  ISETP.GE.AND P3, PT, R26, RZ, PT ;  /* 0x000000ff1a00720c */ /* 0x000fe40003f66270 */
[----:B--2---:R-:W-:Y:S02]  /*181f0*/  IABS R24, R24 ;  /* 0x0000001800187213 */ /* 0x004fe40000000000 */
[----:B-----5:R-:W-:-:S03]  /*18200*/  IABS R20, R20 ;  /* 0x0000001400147213 */ /* 0x020fc60000000000 */
[----:B------:R-:W-:-:S04]  /*18210*/  IMAD.HI.U32 R11, R28, R24, RZ ;  /* 0x000000181c0b7227 */ /* 0x000fc800078e00ff */
[----:B------:R-:W-:-:S04]  /*18220*/  IMAD.HI.U32 R9, R28, R20, RZ ;  /* 0x000000141c097227 */ /* 0x000fc800078e00ff */
[----:B------:R-:W-:Y:S02]  /*18230*/  IMAD.MOV R11, RZ, RZ, -R11 ;  /* 0x000000ffff0b7224 */ /* 0x000fe400078e0a0b */
[----:B------:R-:W-:Y:S01]  /*18240*/  IMAD.MOV R9, RZ, RZ, -R9 ;  /* 0x000000ffff097224 */ /* 0x000fe200078e0a09 */
[----:B---3--:R-:W-:Y:S01]  /*18250*/  IABS R17, R17 ;  /* 0x0000001100117213 */ /* 0x008fe20000000000 */
[C---:B------:R-:W-:Y:S02]  /*18260*/  IMAD R24, R27.reuse, R11, R24 ;  /* 0x0000000b1b187224 */ /* 0x040fe400078e0218 */
[----:B------:R-:W-:Y:S02]  /*18270*/  IMAD R20, R27, R9, R20 ;  /* 0x000000091b147224 */ /* 0x000fe400078e0214 */
[----:B------:R-:W-:-:S03]  /*18280*/  IMAD.HI.U32 R11, R28, R17, RZ ;  /* 0x000000111c0b7227 */ /* 0x000fc600078e00ff */
[----:B------:R-:W-:Y:S01]  /*18290*/  ISETP.GT.U32.AND P6, PT, R27, R20, PT ;  /* 0x000000141b00720c */ /* 0x000fe20003fc4070 */
[----:B------:R-:W-:-:S04]  /*182a0*/  IMAD.MOV R11, RZ, RZ, -R11 ;  /* 0x000000ffff0b7224 */ /* 0x000fc800078e0a0b */
[----:B------:R-:W-:Y:S01]  /*182b0*/  IMAD R17, R27, R11, R17 ;  /* 0x0000000b1b117224 */ /* 0x000fe200078e0211 */
[----:B------:R-:W-:-:S07]  /*182c0*/  IABS R26, R3 ;  /* 0x00000003001a7213 */ /* 0x000fce0000000000 */
[----:B------:R-:W-:Y:S01]  /*182d0*/  @!P6 IMAD.IADD R20, R20, 0x1, -R27 ;  /* 0x000000011414e824 */ /* 0x000fe200078e0a1b */
[----:B------:R-:W-:Y:S01]  /*182e0*/  ISETP.GE.AND P6, PT, R29, RZ, PT ;  /* 0x000000ff1d00720c */ /* 0x000fe20003fc6270 */
[----:B------:R-:W-:-:S04]  /*182f0*/  IMAD.HI.U32 R29, R28, R26, RZ ;  /* 0x0000001a1c1d7227 */ /* 0x000fc800078e00ff */
[----:B------:R-:W-:Y:S01]  /*18300*/  IMAD.MOV R15, RZ, RZ, -R29 ;  /* 0x000000ffff0f7224 */ /* 0x000fe200078e0a1d */
[----:B------:R-:W-:-:S05]  /*18310*/  IABS R9, R2 ;  /* 0x0000000200097213 */ /* 0x000fca0000000000 */
[----:B------:R-:W-:-:S04]  /*18320*/  IMAD.HI.U32 R11, R28, R9, RZ ;  /* 0x000000091c0b7227 */ /* 0x000fc800078e00ff */
[----:B------:R-:W-:-:S04]  /*18330*/  IMAD.MOV R11, RZ, RZ, -R11 ;  /* 0x000000ffff0b7224 */ /* 0x000fc800078e0a0b */
[----:B------:R-:W-:Y:S01]  /*18340*/  IMAD R9, R27, R11, R9 ;  /* 0x0000000b1b097224 */ /* 0x000fe200078e0209 */
[----:B------:R-:W-:-:S05]  /*18350*/  IABS R11, R7 ;  /* 0x00000007000b7213 */ /* 0x000fca0000000000 */
[----:B------:R-:W-:Y:S01]  /*18360*/  IMAD.HI.U32 R18, R28, R11, RZ ;  /* 0x0000000b1c127227 */ /* 0x000fe200078e00ff */
[----:B------:R0:W-:Y:S03]  /*18370*/  STL [R1+0x7588], R0 ;  /* 0x0075880001007387 */ /* 0x0001e60000100800 */
[----:B------:R-:W-:Y:S02]  /*18380*/  IMAD.MOV R18, RZ, RZ, -R18 ;  /* 0x000000ffff127224 */ /* 0x000fe400078e0a12 */
[C---:B------:R-:W-:Y:S02]  /*18390*/  IMAD R26, R27.reuse, R15, R26 ;  /* 0x0000000f1b1a7224 */ /* 0x040fe400078e021a */
[----:B------:R-:W2:Y:S01]  /*183a0*/  LDL.LU R15, [R1+0x7590] ;  /* 0x00759000010f7983 */ /* 0x000ea20000300800 */
[----:B------:R-:W-:-:S03]  /*183b0*/  IMAD R11, R27, R18, R11 ;  /* 0x000000121b0b7224 */ /* 0x000fc600078e020b */
[----:B------:R-:W3:Y:S01]  /*183c0*/  LDL.LU R18, [R1+0x758c] ;  /* 0x00758c0001127983 */ /* 0x000ee20000300800 */
[----:B------:R-:W-:-:S05]  /*183d0*/  IABS R21, R22 ;  /* 0x0000001600157213 */ /* 0x000fca0000000000 */
[----:B------:R-:W-:-:S04]  /*183e0*/  IMAD.HI.U32 R10, R28, R21, RZ ;  /* 0x000000151c0a7227 */ /* 0x000fc800078e00ff */
[----:B------:R-:W-:-:S04]  /*183f0*/  IMAD.MOV R10, RZ, RZ, -R10 ;  /* 0x000000ffff0a7224 */ /* 0x000fc800078e0a0a */
[----:B------:R-:W-:-:S05]  /*18400*/  IMAD R21, R27, R10, R21 ;  /* 0x0000000a1b157224 */ /* 0x000fca00078e0215 */
[----:B------:R-:W-:Y:S02]  /*18410*/  ISETP.GT.U32.AND P2, PT, R27, R21, PT ;  /* 0x000000151b00720c */ /* 0x000fe40003f44070 */
[----:B------:R-:W-:-:S05]  /*18420*/  IABS R25, R25 ;  /* 0x0000001900197213 */ /* 0x000fca0000000000 */
[----:B------:R-:W-:-:S06]  /*18430*/  IMAD.HI.U32 R10, R28, R25, RZ ;  /* 0x000000191c0a7227 */ /* 0x000fcc00078e00ff */
[----:B------:R-:W-:-:S05]  /*18440*/  @!P2 IMAD.IADD R21, R21, 0x1, -R27 ;  /* 0x000000011515a824 */ /* 0x000fca00078e0a1b */
[----:B------:R-:W-:Y:S01]  /*18450*/  ISETP.GT.U32.AND P0, PT, R27, R21, PT ;  /* 0x000000151b00720c */ /* 0x000fe20003f04070 */
[----:B------:R-:W-:-:S04]  /*18460*/  IMAD.MOV R10, RZ, RZ, -R10 ;  /* 0x000000ffff0a7224 */ /* 0x000fc800078e0a0a */
[----:B------:R-:W-:Y:S01]  /*18470*/  IMAD R25, R27, R10, R25 ;  /* 0x0000000a1b197224 */ /* 0x000fe200078e0219 */
[----:B------:R-:W-:-:S07]  /*18480*/  IABS R13, R4 ;  /* 0x00000004000d7213 */ /* 0x000fce0000000000 */
[----:B------:R-:W-:Y:S01]  /*18490*/  @!P0 IMAD.IADD R21, R21, 0x1, -R27 ;  /* 0x0000000115158824 */ /* 0x000fe200078e0a1b */
[----:B------:R-:W-:Y:S01]  /*184a0*/  ISETP.GT.U32.AND P0, PT, R27, R25, PT ;  /* 0x000000191b00720c */ /* 0x000fe20003f04070 */
[----:B------:R-:W-:-:S04]  /*184b0*/  IMAD.HI.U32 R12, R28, R13, RZ ;  /* 0x0000000d1c0c7227 */ /* 0x000fc800078e00ff */
[----:B------:R-:W-:-:S04]  /*184c0*/  IMAD.MOV R12, RZ, RZ, -R12 ;  /* 0x000000ffff0c7224 */ /* 0x000fc800078e0a0c */
[----:B------:R-:W-:Y:S01]  /*184d0*/  IMAD R13, R27, R12, R13 ;  /* 0x0000000c1b0d7224 */ /* 0x000fe200078e020d */
[----:B------:R-:W-:-:S03]  /*184e0*/  IABS R12, R8 ;  /* 0x00000008000c7213 */ /* 0x000fc60000000000 */
[----:B------:R-:W-:Y:S01]  /*184f0*/  @!P0 IMAD.IADD R25, R25, 0x1, -R27 ;  /* 0x0000000119198824 */ /* 0x000fe200078e0a1b */
[----:B------:R-:W-:Y:S02]  /*18500*/  ISETP.GE.AND P0, PT, R22, RZ, PT ;  /* 0x000000ff1600720c */ /* 0x000fe40003f06270 */
[----:B------:R-:W-:Y:S02]  /*18510*/  IABS R22, R5 ;  /* 0x0000000500167213 */ /* 0x000fe40000000000 */
[----:B------:R-:W-:Y:S01]  /*18520*/  IABS R10, R0 ;  /* 0x00000000000a7213 */ /* 0x000fe20000000000 */
[----:B0-----:R-:W-:-:S04]  /*18530*/  IMAD.HI.U32 R0, R28, R12, RZ ;  /* 0x0000000c1c007227 */ /* 0x001fc800078e00ff */
[----:B------:R-:W-:-:S04]  /*18540*/  IMAD.HI.U32 R29, R28, R22, RZ ;  /* 0x000000161c1d7227 */ /* 0x000fc800078e00ff */
[----:B------:R-:W-:Y:S02]  /*18550*/  IMAD.MOV R0, RZ, RZ, -R0 ;  /* 0x000000ffff007224 */ /* 0x000fe400078e0a00 */
[----:B------:R-:W-:Y:S02]  /*18560*/  IMAD.MOV R29, RZ, RZ, -R29 ;  /* 0x000000ffff1d7224 */ /* 0x000fe400078e0a1d */
[C---:B------:R-:W-:Y:S02]  /*18570*/  IMAD R12, R27.reuse, R0, R12 ;  /* 0x000000001b0c7224 */ /* 0x040fe400078e020c */
[----:B------:R-:W-:Y:S01]  /*18580*/  @!P5 IMAD.MOV R16, RZ, RZ, -R16 ;  /* 0x000000ffff10d224 */ /* 0x000fe200078e0a10 */
[----:B------:R-:W4:Y:S01]  /*18590*/  LDL.LU R0, [R1+0x7588] ;  /* 0x0075880001007983 */ /* 0x000f220000300800 */
[----:B------:R-:W-:-:S03]  /*185a0*/  IMAD R22, R27, R29, R22 ;  /* 0x0000001d1b167224 */ /* 0x000fc600078e0216 */
[----:B------:R-:W5:Y:S01]  /*185b0*/  LDL.LU R29, [R1+0x530] ;  /* 0x00053000011d7983 */ /* 0x000f620000300800 */
[----:B--2---:R-:W-:Y:S02]  /*185c0*/  @!P1 IMAD.MOV R15, RZ, RZ, -R15 ;  /* 0x000000ffff0f9224 */ /* 0x004fe400078e0a0f */
[----:B---3--:R-:W-:-:S03]  /*185d0*/  @!P4 IMAD.MOV R18, RZ, RZ, -R18 ;  /* 0x000000ffff12c224 */ /* 0x008fc600078e0a12 */
[----:B------:R0:W-:Y:S04]  /*185e0*/  STL [R1+0x7520], R15 ;  /* 0x0075200f01007387 */ /* 0x0001e80000100800 */
[----:B0-----:R-:W2:Y:S04]  /*185f0*/  LDL.LU R15, [R1+0x52c] ;  /* 0x00052c00010f7983 */ /* 0x001ea80000300800 */
[----:B------:R0:W-:Y:S04]  /*18600*/  STL [R1+0x7524], R16 ;  /* 0x0075241001007387 */ /* 0x0001e80000100800 */
[----:B0-----:R-:W3:Y:S04]  /*18610*/  LDL.LU R16, [R1+0x528] ;  /* 0x0005280001107983 */ /* 0x001ee80000300800 */
[----:B------:R0:W-:Y:S04]  /*18620*/  STL [R1+0x7528], R18 ;  /* 0x0075281201007387 */ /* 0x0001e80000100800 */
[----:B0-----:R-:W3:Y:S01]  /*18630*/  LDL.LU R18, [R1+0x524] ;  /* 0x0005240001127983 */ /* 0x001ee20000300800 */
[----:B------:R-:W-:-:S13]  /*18640*/  ISETP.GT.U32.AND P2, PT, R27, R19, PT ;  /* 0x000000131b00720c */ /* 0x000fda0003f44070 */
[----:B------:R-:W-:Y:S01]  /*18650*/  @!P2 IMAD.IADD R19, R19, 0x1, -R27 ;  /* 0x000000011313a824 */ /* 0x000fe200078e0a1b */
[----:B------:R-:W-:Y:S01]  /*18660*/  ISETP.GT.U32.AND P2, PT, R27, R24, PT ;  /* 0x000000181b00720c */ /* 0x000fe20003f44070 */
[----:B------:R-:W-:-:S04]  /*18670*/  IMAD.HI.U32 R14, R28, R10, RZ ;  /* 0x0000000a1c0e7227 */ /* 0x000fc800078e00ff */
[----:B------:R-:W-:-:S08]  /*18680*/  IMAD.MOV R14, RZ, RZ, -R14 ;  /* 0x000000ffff0e7224 */ /* 0x000fd000078e0a0e */
[----:B------:R-:W-:Y:S01]  /*18690*/  @!P2 IMAD.IADD R24, R24, 0x1, -R27 ;  /* 0x000000011818a824 */ /* 0x000fe200078e0a1b */
[C---:B------:R-:W-:Y:S01]  /*186a0*/  ISETP.GT.U32.AND P2, PT, R27.reuse, R17, PT ;  /* 0x000000111b00720c */ /* 0x040fe20003f44070 */
[----:B------:R-:W-:-:S12]  /*186b0*/  IMAD R10, R27, R14, R10 ;  /* 0x0000000e1b0a7224 */ /* 0x000fd800078e020a */
[----:B------:R-:W-:Y:S01]  /*186c0*/  @!P2 IMAD.IADD R17, R17, 0x1, -R27 ;  /* 0x000000011111a824 */ /* 0x000fe200078e0a1b */
[----:B------:R-:W-:Y:S01]  /*186d0*/  ISETP.GT.U32.AND P2, PT, R27, R10, PT ;  /* 0x0000000a1b00720c */ /* 0x000fe20003f44070 */
[----:B------:R-:W-:-:S03]  /*186e0*/  @!P3 IMAD.MOV R19, RZ, RZ, -R19 ;  /* 0x000000ffff13b224 */ /* 0x000fc600078e0a13 */
[----:B------:R-:W-:-:S09]  /*186f0*/  ISETP.GT.U32.AND P3, PT, R27, R17, PT ;  /* 0x000000111b00720c */ /* 0x000fd20003f64070 */
[----:B------:R-:W-:Y:S01]  /*18700*/  @!P2 IMAD.IADD R10, R10, 0x1, -R27 ;  /* 0x000000010a0aa824 */ /* 0x000fe200078e0a1b */
[C---:B------:R-:W-:Y:S01]  /*18710*/  ISETP.GT.U32.AND P2, PT, R27.reuse, R13, PT ;  /* 0x0000000d1b00720c */ /* 0x040fe20003f44070 */
[----:B------:R-:W-:Y:S01]  /*18720*/  @!P0 IMAD.MOV R21, RZ, RZ, -R21 ;  /* 0x000000ffff158224 */ /* 0x000fe200078e0a15 */
[C---:B------:R-:W-:Y:S02]  /*18730*/  ISETP.GT.U32.AND P1, PT, R27.reuse, R24, PT ;  /* 0x000000181b00720c */ /* 0x040fe40003f24070 */
[----:B------:R-:W-:Y:S01]  /*18740*/  ISETP.GT.U32.AND P0, PT, R27, R10, PT ;  /* 0x0000000a1b00720c */ /* 0x000fe20003f04070 */
[----:B------:R-:W-:Y:S01]  /*18750*/  @!P3 IMAD.IADD R17, R17, 0x1, -R27 ;  /* 0x000000011111b824 */ /* 0x000fe200078e0a1b */
[C---:B------:R-:W-:Y:S02]  /*18760*/  ISETP.GT.U32.AND P4, PT, R27.reuse, R20, PT ;  /* 0x000000141b00720c */ /* 0x040fe40003f84070 */
[----:B------:R-:W-:-:S05]  /*18770*/  ISETP.GT.U32.AND P3, PT, R27, R12, PT ;  /* 0x0000000c1b00720c */ /* 0x000fca0003f64070 */
[----:B------:R-:W-:Y:S01]  /*18780*/  @!P2 IMAD.IADD R13, R13, 0x1, -R27 ;  /* 0x000000010d0da824 */ /* 0x000fe200078e0a1b */
[C---:B------:R-:W-:Y:S01]  /*18790*/  ISETP.GT.U32.AND P2, PT, R27.reuse, R25, PT ;  /* 0x000000191b00720c */ /* 0x040fe20003f44070 */
[----:B------:R-:W-:Y:S01]  /*187a0*/  @!P6 IMAD.MOV R23, RZ, RZ, -R23 ;  /* 0x000000ffff17e224 */ /* 0x000fe200078e0a17 */
[C---:B------:R-:W-:Y:S01]  /*187b0*/  ISETP.GT.U32.AND P6, PT, R27.reuse, R9, PT ;  /* 0x000000091b00720c */ /* 0x040fe20003fc4070 */
[--C-:B------:R-:W-:Y:S01]  /*187c0*/  @!P1 IMAD.IADD R24, R24, 0x1, -R27.reuse ;  /* 0x0000000118189824 */ /* 0x100fe200078e0a1b */
[C---:B------:R-:W-:Y:S01]  /*187d0*/  ISETP.GT.U32.AND P5, PT, R27.reuse, R13, PT ;  /* 0x0000000d1b00720c */ /* 0x040fe20003fa4070 */
[--C-:B------:R-:W-:Y:S01]  /*187e0*/  @!P0 IMAD.IADD R10, R10, 0x1, -R27.reuse ;  /* 0x000000010a0a8824 */ /* 0x100fe200078e0a1b */
[C---:B------:R-:W-:Y:S01]  /*187f0*/  ISETP.GT.U32.AND P1, PT, R27.reuse, R26, PT ;  /* 0x0000001a1b00720c */ /* 0x040fe20003f24070 */
[--C-:B------:R-:W-:Y:S01]  /*18800*/  @!P4 IMAD.IADD R20, R20, 0x1, -R27.reuse ;  /* 0x000000011414c824 */ /* 0x100fe200078e0a1b */
[----:B------:R-:W-:Y:S01]  /*18810*/  ISETP.GT.U32.AND P4, PT, R27, R11, PT ;  /* 0x0000000b1b00720c */ /* 0x000fe20003f84070 */
[----:B------:R-:W-:-:S04]  /*18820*/  @!P3 IMAD.IADD R12, R12, 0x1, -R27 ;  /* 0x000000010c0cb824 */ /* 0x000fc800078e0a1b */
[--C-:B------:R-:W-:Y:S01]  /*18830*/  @!P2 IMAD.IADD R25, R25, 0x1, -R27.reuse ;  /* 0x000000011919a824 */ /* 0x100fe200078e0a1b */
[----:B------:R-:W-:Y:S02]  /*18840*/  ISETP.GT.U32.AND P2, PT, R27, R22, PT ;  /* 0x000000161b00720c */ /* 0x000fe40003f44070 */
[----:B------:R-:W-:Y:S02]  /*18850*/  IABS R14, R6 ;  /* 0x00000006000e7213 */ /* 0x000fe40000000000 */
[----:B------:R-:W-:Y:S01]  /*18860*/  ISETP.GE.AND P3, PT, R4, RZ, PT ;  /* 0x000000ff0400720c */ /* 0x000fe20003f66270 */
[----:B------:R-:W-:Y:S02]  /*18870*/  @!P6 IMAD.IADD R9, R9, 0x1, -R27 ;  /* 0x000000010909e824 */ /* 0x000fe400078e0a1b */
[----:B------:R-:W-:-:S04]  /*18880*/  IMAD.HI.U32 R28, R28, R14, RZ ;  /* 0x0000000e1c1c7227 */ /* 0x000fc800078e00ff */
[----:B------:R-:W-:Y:S02]  /*18890*/  IMAD.MOV R28, RZ, RZ, -R28 ;  /* 0x000000ffff1c7224 */ /* 0x000fe400078e0a1c */
[--C-:B------:R-:W-:Y:S02]  /*188a0*/  @!P5 IMAD.IADD R13, R13, 0x1, -R27.reuse ;  /* 0x000000010d0dd824 */ /* 0x100fe400078e0a1b */
[--C-:B------:R-:W-:Y:S02]  /*188b0*/  @!P1 IMAD.IADD R26, R26, 0x1, -R27.reuse ;  /* 0x000000011a1a9824 */ /* 0x100fe400078e0a1b */
[--C-:B------:R-:W-:Y:S01]  /*188c0*/  @!P2 IMAD.IADD R22, R22, 0x1, -R27.reuse ;  /* 0x000000011616a824 */ /* 0x100fe200078e0a1b */
[----:B-----5:R-:W-:Y:S01]  /*188d0*/  ISETP.GE.AND P2, PT, R29, RZ, PT ;  /* 0x000000ff1d00720c */ /* 0x020fe20003f46270 */
[----:B------:R-:W-:Y:S01]  /*188e0*/  @!P4 IMAD.IADD R11, R11, 0x1, -R27 ;  /* 0x000000010b0bc824 */ /* 0x000fe200078e0a1b */
[----:B----4-:R-:W-:Y:S01]  /*188f0*/  ISETP.GE.AND P4, PT, R0, RZ, PT ;  /* 0x000000ff0000720c */ /* 0x010fe20003f86270 */
[C---:B------:R-:W-:Y:S01]  /*18900*/  IMAD R14, R27.reuse, R28, R14 ;  /* 0x0000001c1b0e7224 */ /* 0x040fe200078e020e */
[----:B------:R-:W-:Y:S01]  /*18910*/  STL [R1+0x752c], R19 ;  /* 0x00752c1301007387 */ /* 0x000fe20000100800 */
[----:B------:R-:W-:Y:S01]  /*18920*/  @!P3 IMAD.MOV R13, RZ, RZ, -R13 ;  /* 0x000000ffff0db224 */ /* 0x000fe200078e0a0d */
[----:B------:R-:W-:Y:S01]  /*18930*/  ISETP.GE.AND P3, PT, R2, RZ, PT ;  /* 0x000000ff0200720c */ /* 0x000fe20003f66270 */
[----:B------:R-:W0:Y:S01]  /*18940*/  LDC R0, c[0x0][0x23c] ;  /* 0x00008f00ff007b82 */ /* 0x000e220000000800 */
[----:B------:R-:W-:Y:S01]  /*18950*/  ISETP.GT.U32.AND P5, PT, R27, R14, PT ;  /* 0x0000000e1b00720c */ /* 0x000fe20003fa4070 */
[----:B------:R-:W-:Y:S04]  /*18960*/  STL [R1+0x7530], R21 ;  /* 0x0075301501007387 */ /* 0x000fe80000100800 */
[----:B------:R1:W-:Y:S01]  /*18970*/  STL [R1+0x7534], R23 ;  /* 0x0075341701007387 */ /* 0x0003e20000100800 */
[----:B------:R-:W-:-:S02]  /*18980*/  @!P2 IMAD.MOV R17, RZ, RZ, -R17 ;  /* 0x000000ffff11a224 */ /* 0x000fc400078e0a11 */
[----:B------:R-:W-:Y:S01]  /*18990*/  @!P4 IMAD.MOV R10, RZ, RZ, -R10 ;  /* 0x000000ffff0ac224 */ /* 0x000fe200078e0a0a */
[----:B------:R-:W4:Y:S01]  /*189a0*/  LDL.LU R4, [R1+0xfc] ;  /* 0x0000fc0001047983 */ /* 0x000f220000300800 */
[----:B------:R-:W-:-:S03]  /*189b0*/  ISETP.GT.U32.AND P2, PT, R27, R11, PT ;  /* 0x0000000b1b00720c */ /* 0x000fc60003f44070 */
[----:B------:R-:W-:Y:S01]  /*189c0*/  @!P5 IMAD.IADD R14, R14, 0x1, -R27 ;  /* 0x000000010e0ed824 */ /* 0x000fe200078e0a1b */
[----:B------:R-:W-:-:S09]  /*189d0*/  ISETP.GT.U32.AND P5, PT, R27, R26, PT ;  /* 0x0000001a1b00720c */ /* 0x000fd20003fa4070 */
[----:B------:R-:W-:Y:S01]  /*189e0*/  @!P2 IMAD.IADD R11, R11, 0x1, -R27 ;  /* 0x000000010b0ba824 */ /* 0x000fe200078e0a1b */
[----:B------:R-:W-:-:S03]  /*189f0*/  ISETP.GE.AND P2, PT, R8, RZ, PT ;  /* 0x000000ff0800720c */ /* 0x000fc60003f46270 */
[----:B------:R-:W-:Y:S01]  /*18a00*/  @!P5 IMAD.IADD R26, R26, 0x1, -R27 ;  /* 0x000000011a1ad824 */ /* 0x000fe200078e0a1b */
[----:B------:R-:W-:Y:S02]  /*18a10*/  ISETP.GE.AND P5, PT, R5, RZ, PT ;  /* 0x000000ff0500720c */ /* 0x000fe40003fa6270 */
[----:B--2---:R-:W-:Y:S02]  /*18a20*/  ISETP.GE.AND P1, PT, R15, RZ, PT ;  /* 0x000000ff0f00720c */ /* 0x004fe40003f26270 */
[----:B---3--:R-:W-:Y:S02]  /*18a30*/  ISETP.GE.AND P6, PT, R16, RZ, PT ;  /* 0x000000ff1000720c */ /* 0x008fe40003fc6270 */
[----:B------:R-:W-:-:S13]  /*18a40*/  ISETP.GE.AND P0, PT, R18, RZ, PT ;  /* 0x000000ff1200720c */ /* 0x000fda0003f06270 */
[----:B------:R-:W-:Y:S01]  /*18a50*/  @!P0 IMAD.MOV R24, RZ, RZ, -R24 ;  /* 0x000000ffff188224 */ /* 0x000fe200078e0a18 */
[----:B------:R-:W-:Y:S01]  /*18a60*/  ISETP.GT.U32.AND P0, PT, R27, R9, PT ;  /* 0x000000091b00720c */ /* 0x000fe20003f04070 */
[----:B------:R-:W-:Y:S02]  /*18a70*/  @!P6 IMAD.MOV R25, RZ, RZ, -R25 ;  /* 0x000000ffff19e224 */ /* 0x000fe400078e0a19 */
[----:B------:R-:W-:Y:S01]  /*18a80*/  @!P1 IMAD.MOV R20, RZ, RZ, -R20 ;  /* 0x000000ffff149224 */ /* 0x000fe200078e0a14 */
[----:B------:R-:W-:Y:S04]  /*18a90*/  STL [R1+0x7538], R24 ;  /* 0x0075381801007387 */ /* 0x000fe80000100800 */
[----:B------:R-:W-:Y:S05]  /*18aa0*/  STL [R1+0x753c], R25 ;  /* 0x00753c1901007387 */ /* 0x000fea0000100800 */
[----:B------:R-:W-:Y:S01]  /*18ab0*/  @!P0 IMAD.IADD R9, R9, 0x1, -R27 ;  /* 0x0000000109098824 */ /* 0x000fe200078e0a1b */
[----:B------:R-:W-:Y:S03]  /*18ac0*/  STL [R1+0x7540], R20 ;  /* 0x0075401401007387 */ /* 0x000fe60000100800 */
[----:B------:R-:W-:Y:S01]  /*18ad0*/  @!P3 IMAD.MOV R9, RZ, RZ, -R9 ;  /* 0x000000ffff09b224 */ /* 0x000fe200078e0a09 */
[----:B------:R-:W-:Y:S04]  /*18ae0*/  STL [R1+0x7544], R17 ;  /* 0x0075441101007387 */ /* 0x000fe80000100800 */
[----:B------:R-:W-:Y:S04]  /*18af0*/  STL [R1+0x7548], R10 ;  /* 0x0075480a01007387 */ /* 0x000fe80000100800 */
[----:B------:R-:W-:Y:S04]  /*18b00*/  STL [R1+0x754c], R13 ;  /* 0x00754c0d01007387 */ /* 0x000fe80000100800 */
[----:B------:R2:W-:Y:S04]  /*18b10*/  STL [R1+0x7550], R9 ;  /* 0x0075500901007387 */ /* 0x0005e80000100800 */
[----:B-1----:R-:W2:Y:S04]  /*18b20*/  LDL.LU R23, [R1+0x164] ;  /* 0x0001640001177983 */ /* 0x002ea80000300800 */
[----:B------:R-:W3:Y:S04]  /*18b30*/  LDL.LU R21, [R1+0x160] ;  /* 0x0001600001157983 */ /* 0x000ee80000300800 */
[----:B------:R-:W5:Y:S04]  /*18b40*/  LDL.LU R19, [R1+0x15c] ;  /* 0x00015c0001137983 */ /* 0x000f680000300800 */
[----:B------:R-:W5:Y:S01]  /*18b50*/  LDL.LU R18, [R1+0x158] ;  /* 0x0001580001127983 */ /* 0x000f620000300800 */
[----:B------:R-:W-:-:S03]  /*18b60*/  ISETP.GE.AND P0, PT, R3, RZ, PT ;  /* 0x000000ff0300720c */ /* 0x000fc60003f06270 */
[----:B------:R-:W5:Y:S04]  /*18b70*/  LDL.LU R16, [R1+0x154] ;  /* 0x0001540001107983 */ /* 0x000f680000300800 */
[----:B------:R-:W5:Y:S04]  /*18b80*/  LDL.LU R15, [R1+0x128] ;  /* 0x00012800010f7983 */ /* 0x000f680000300800 */
[----:B------:R-:W5:Y:S04]  /*18b90*/  LDL.LU R2, [R1+0x12c] ;  /* 0x00012c0001027983 */ /* 0x000f680000300800 */
[----:B------:R-:W5:Y:S04]  /*18ba0*/  LDL.LU R3, [R1+0x130] ;  /* 0x0001300001037983 */ /* 0x000f680000300800 */
[----:B------:R-:W5:Y:S04]  /*18bb0*/  LDL.LU R5, [R1+0x134] ;  /* 0x0001340001057983 */ /* 0x000f680000300800 */
[----:B------:R-:W5:Y:S01]  /*18bc0*/  LDL.LU R8, [R1+0x140] ;  /* 0x0001400001087983 */ /* 0x000f620000300800 */
[----:B------:R-:W-:-:S13]  /*18bd0*/  ISETP.GT.U32.AND P1, PT, R27, R22, PT ;  /* 0x000000161b00720c */ /* 0x000fda0003f24070 */
[----:B------:R-:W-:Y:S01]  /*18be0*/  @!P1 IMAD.IADD R22, R22, 0x1, -R27 ;  /* 0x0000000116169824 */ /* 0x000fe200078e0a1b */
[----:B------:R-:W-:Y:S02]  /*18bf0*/  ISETP.GE.AND P1, PT, R7, RZ, PT ;  /* 0x000000ff0700720c */ /* 0x000fe40003f26270 */
[----:B------:R-:W1:Y:S01]  /*18c00*/  S2R R7, SR_TID.X ;  /* 0x0000000000077919 */ /* 0x000e620000002100 */
[C---:B------:R-:W-:Y:S02]  /*18c10*/  ISETP.GT.U32.AND P6, PT, R27.reuse, R12, PT ;  /* 0x0000000c1b00720c */ /* 0x040fe40003fc4070 */
[----:B------:R-:W-:Y:S01]  /*18c20*/  ISETP.GT.U32.AND P4, PT, R27, R14, PT ;  /* 0x0000000e1b00720c */ /* 0x000fe20003f84070 */
[----:B------:R-:W-:-:S10]  /*18c30*/  @!P0 IMAD.MOV R26, RZ, RZ, -R26 ;  /* 0x000000ffff1a8224 */ /* 0x000fd400078e0a1a */
[--C-:B------:R-:W-:Y:S01]  /*18c40*/  @!P6 IMAD.IADD R12, R12, 0x1, -R27.reuse ;  /* 0x000000010c0ce824 */ /* 0x100fe200078e0a1b */
[----:B------:R-:W-:Y:S01]  /*18c50*/  ISETP.GE.AND P6, PT, R6, RZ, PT ;  /* 0x000000ff0600720c */ /* 0x000fe20003fc6270 */
[----:B------:R-:W-:Y:S01]  /*18c60*/  @!P4 IMAD.IADD R14, R14, 0x1, -R27 ;  /* 0x000000010e0ec824 */ /* 0x000fe200078e0a1b */
[----:B------:R-:W5:Y:S01]  /*18c70*/  LDL.LU R6, [R1+0x14c] ;  /* 0x00014c0001067983 */ /* 0x000f620000300800 */
[----:B----4-:R-:W-:Y:S02]  /*18c80*/  ISETP.NE.AND P3, PT, R4, RZ, PT ;  /* 0x000000ff0400720c */ /* 0x010fe40003f65270 */
[----:B-1----:R-:W-:-:S05]  /*18c90*/  LOP3.LUT R7, R7, 0x3f, RZ, 0xc0, !PT ;  /* 0x0000003f07077812 */ /* 0x002fca00078ec0ff */
[----:B0-----:R-:W-:-:S04]  /*18ca0*/  IMAD R7, R7, R0, RZ ;  /* 0x0000000007077224 */ /* 0x001fc800078e02ff */
[----:B------:R-:W-:Y:S01]  /*18cb0*/  IMAD R0, R0, 0x40, R7 ;  /* 0x0000004000007824 */ /* 0x000fe200078e0207 */
[----:B------:R-:W-:Y:S02]  /*18cc0*/  IADD3 R27, P0, R7, UR8, RZ ;  /* 0x00000008071b7c10 */ /* 0x000fe4000ff1e0ff */
[----:B------:R-:W-:Y:S01]  /*18cd0*/  LOP3.LUT R29, RZ, R4, RZ, 0x33, !PT ;  /* 0x00000004ff1d7212 */ /* 0x000fe200078e33ff */
[----:B------:R-:W-:Y:S01]  /*18ce0*/  @!P5 IMAD.MOV R22, RZ, RZ, -R22 ;  /* 0x000000ffff16d224 */ /* 0x000fe200078e0a16 */
[----:B------:R-:W4:Y:S01]  /*18cf0*/  LDL.LU R4, [R1+0x150] ;  /* 0x0001500001047983 */ /* 0x000f220000300800 */
[----:B------:R-:W-:Y:S01]  /*18d00*/  IADD3 R28, P4, R0, UR8, RZ ;  /* 0x00000008001c7c10 */ /* 0x000fe2000ff9e0ff */
[----:B------:R-:W-:Y:S01]  /*18d10*/  @!P1 IMAD.MOV R11, RZ, RZ, -R11 ;  /* 0x000000ffff0b9224 */ /* 0x000fe200078e0a0b */
[----:B------:R-:W-:Y:S01]  /*18d20*/  UIMAD UR57, UR57, 0x6e, URZ ;  /* 0x0000006e393978a4 */ /* 0x000fe2000f8e023f */
[----:B------:R-:W-:Y:S01]  /*18d30*/  STL [R1+0x7558], R26 ;  /* 0x0075581a01007387 */ /* 0x000fe20000100800 */
[----:B------:R-:W-:Y:S01]  /*18d40*/  @!P2 IMAD.MOV R12, RZ, RZ, -R12 ;  /* 0x000000ffff0ca224 */ /* 0x000fe200078e0a0c */
[----:B------:R-:W-:-:S02]  /*18d50*/  UIMAD UR58, UR58, 0x6d, URZ ;  /* 0x0000006d3a3a78a4 */ /* 0x000fc4000f8e023f */
[----:B------:R-:W-:Y:S01]  /*18d60*/  STL [R1+0x7434], R27 ;  /* 0x0074341b01007387 */ /* 0x000fe20000100800 */
[----:B------:R-:W-:Y:S01]  /*18d70*/  @!P6 IMAD.MOV R14, RZ, RZ, -R14 ;  /* 0x000000ffff0ee224 */ /* 0x000fe200078e0a0e */
[----:B------:R-:W-:Y:S02]  /*18d80*/  UIMAD UR59, UR59, 0x6c, URZ ;  /* 0x0000006c3b3b78a4 */ /* 0x000fe4000f8e023f */
[----:B------:R-:W4:Y:S01]  /*18d90*/  LDL.LU R0, [R1+0x144] ;  /* 0x0001440001007983 */ /* 0x000f220000300800 */
[----:B------:R-:W-:Y:S02]  /*18da0*/  UIMAD UR60, UR60, 0x6b, URZ ;  /* 0x0000006b3c3c78a4 */ /* 0x000fe4000f8e023f */
[----:B------:R-:W-:Y:S01]  /*18db0*/  UIMAD UR61, UR61, 0x6a, URZ ;  /* 0x0000006a3d3d78a4 */ /* 0x000fe2000f8e023f */
[----:B------:R-:W4:Y:S01]  /*18dc0*/  LDL.LU R7, [R1+0x148] ;  /* 0x0001480001077983 */ /* 0x000f220000300800 */
[----:B------:R-:W-:-:S03]  /*18dd0*/  ULDC UR8, c[0x0][0x238] ;  /* 0x00008e0000087ab9 */ /* 0x000fc60000000800 */
[----:B------:R-:W-:Y:S04]  /*18de0*/  STL [R1+0x7438], R28 ;  /* 0x0074381c01007387 */ /* 0x000fe80000100800 */
[----:B------:R-:W-:Y:S04]  /*18df0*/  STL [R1+0x755c], R22 ;  /* 0x00755c1601007387 */ /* 0x000fe80000100800 */
[----:B------:R3:W-:Y:S04]  /*18e00*/  STL [R1+0x7560], R11 ;  /* 0x0075600b01007387 */ /* 0x0007e80000100800 */
[----:B------:R-:W-:Y:S04]  /*18e10*/  STL [R1+0x7564], R12 ;  /* 0x0075640c01007387 */ /* 0x000fe80000100800 */
[----:B------:R-:W-:Y:S01]  /*18e20*/  STL [R1+0x7568], R14 ;  /* 0x0075680e01007387 */ /* 0x000fe20000100800 */
[----:B--2---:R-:W-:-:S02]  /*18e30*/  SEL R9, R29, R23, !P3 ;  /* 0x000000171d097207 */ /* 0x004fc40005800000 */
[----:B---3--:R-:W-:-:S03]  /*18e40*/  SEL R11, R29, R21, !P3 ;  /* 0x000000151d0b7207 */ /* 0x008fc60005800000 */
[----:B------:R0:W-:Y:S01]  /*18e50*/  STL [R1+0x188], R9 ;  /* 0x0001880901007387 */ /* 0x0001e20000100800 */
[----:B-----5:R-:W-:-:S03]  /*18e60*/  SEL R10, R29, R19, !P3 ;  /* 0x000000131d0a7207 */ /* 0x020fc60005800000 */
[----:B------:R1:W-:Y:S01]  /*18e70*/  STL [R1+0x184], R11 ;  /* 0x0001840b01007387 */ /* 0x0003e20000100800 */
[----:B0-----:R-:W-:-:S03]  /*18e80*/  SEL R9, R29, R18, !P3 ;  /* 0x000000121d097207 */ /* 0x001fc60005800000 */
[----:B------:R0:W-:Y:S01]  /*18e90*/  STL [R1+0x180], R10 ;  /* 0x0001800a01007387 */ /* 0x0001e20000100800 */
[----:B-1----:R-:W-:-:S03]  /*18ea0*/  SEL R11, R29, R16, !P3 ;  /* 0x000000101d0b7207 */ /* 0x002fc60005800000 */
[----:B------:R1:W-:Y:S01]  /*18eb0*/  STL [R1+0x178], R9 ;  /* 0x0001780901007387 */ /* 0x0003e20000100800 */
[C---:B0-----:R-:W-:Y:S02]  /*18ec0*/  SEL R10, R29.reuse, R15, !P3 ;  /* 0x0000000f1d0a7207 */ /* 0x041fe40005800000 */
[C---:B------:R-:W-:Y:S02]  /*18ed0*/  SEL R3, R29.reuse, R3, !P3 ;  /* 0x000000031d037207 */ /* 0x040fe40005800000 */
[C---:B-1----:R-:W-:Y:S01]  /*18ee0*/  SEL R9, R29.reuse, R2, !P3 ;  /* 0x000000021d097207 */ /* 0x042fe20005800000 */
[----:B------:R-:W-:Y:S01]  /*18ef0*/  STL [R1+0x174], R11 ;  /* 0x0001740b01007387 */ /* 0x000fe20000100800 */
[----:B------:R-:W-:-:S03]  /*18f00*/  SEL R2, R29, R5, !P3 ;  /* 0x000000051d027207 */ /* 0x000fc60005800000 */
[----:B------:R-:W-:Y:S01]  /*18f10*/  STL [R1+0x170], R10 ;  /* 0x0001700a01007387 */ /* 0x000fe20000100800 */
[----:B------:R-:W-:-:S03]  /*18f20*/  SEL R5, R29, R8, !P3 ;  /* 0x000000081d057207 */ /* 0x000fc60005800000 */
[----:B------:R-:W-:Y:S04]  /*18f30*/  STL [R1+0x164], R9 ;  /* 0x0001640901007387 */ /* 0x000fe80000100800 */
[----:B------:R0:W-:Y:S04]  /*18f40*/  STL [R1+0x160], R3 ;  /* 0x0001600301007387 */ /* 0x0001e80000100800 */
[----:B------:R4:W-:Y:S04]  /*18f50*/  STL [R1+0x15c], R2 ;  /* 0x00015c0201007387 */ /* 0x0009e80000100800 */
[----:B------:R-:W-:Y:S04]  /*18f60*/  STL [R1+0x158], R5 ;  /* 0x0001580501007387 */ /* 0x000fe80000100800 */
[----:B------:R-:W2:Y:S01]  /*18f70*/  LDL.LU R14, [R1+0x138] ;  /* 0x00013800010e7983 */ /* 0x000ea20000300800 */
[----:B0-----:R-:W-:-:S05]  /*18f80*/  SEL R3, R29, R6, !P3 ;  /* 0x000000061d037207 */ /* 0x001fca0005800000 */
[----:B------:R-:W-:Y:S01]  /*18f90*/  STL [R1+0x154], R3 ;  /* 0x0001540301007387 */ /* 0x000fe20000100800 */
[----:B----4-:R-:W-:-:S03]  /*18fa0*/  SEL R2, R29, R4, !P3 ;  /* 0x000000041d027207 */ /* 0x010fc60005800000 */
[----:B--2---:R0:W-:Y:S04]  /*18fb0*/  STL [R1+0x7584], R14 ;  /* 0x0075840e01007387 */ /* 0x0041e80000100800 */
[----:B------:R1:W-:Y:S04]  /*18fc0*/  STL [R1+0x150], R2 ;  /* 0x0001500201007387 */ /* 0x0003e80000100800 */
[----:B0-----:R-:W2:Y:S04]  /*18fd0*/  LDL.LU R14, [R1+0x490] ;  /* 0x00049000010e7983 */ /* 0x001ea80000300800 */
[----:B------:R-:W3:Y:S04]  /*18fe0*/  LDL.LU R12, [R1+0x13c] ;  /* 0x00013c00010c7983 */ /* 0x000ee80000300800 */
[----:B------:R-:W4:Y:S04]  /*18ff0*/  LDL.LU R11, [R1+0x484] ;  /* 0x00048400010b7983 */ /* 0x000f280000300800 */
[----:B------:R-:W5:Y:S04]  /*19000*/  LDL.LU R22, [R1+0x48c] ;  /* 0x00048c0001167983 */ /* 0x000f680000300800 */
[----:B------:R-:W5:Y:S01]  /*19010*/  LDL.LU R28, [R1+0x488] ;  /* 0x00048800011c7983 */ /* 0x000f620000300800 */
[----:B-1----:R-:W-:-:S03]  /*19020*/  SEL R2, R29, R0, !P3 ;  /* 0x000000001d027207 */ /* 0x002fc60005800000 */
[----:B------:R-:W5:Y:S04]  /*19030*/  LDL.LU R27, [R1+0x480] ;  /* 0x00048000011b7983 */ /* 0x000f680000300800 */
[----:B------:R-:W5:Y:S01]  /*19040*/  LDL.LU R26, [R1+0x47c] ;  /* 0x00047c00011a7983 */ /* 0x000f620000300800 */
[----:B------:R-:W-:-:S03]  /*19050*/  SEL R0, R29, R7, !P3 ;  /* 0x000000071d007207 */ /* 0x000fc60005800000 */
[----:B------:R-:W5:Y:S04]  /*19060*/  LDL.LU R9, [R1+0x478] ;  /* 0x0004780001097983 */ /* 0x000f680000300800 */
[----:B------:R-:W5:Y:S04]  /*19070*/  LDL.LU R13, [R1+0x474] ;  /* 0x00047400010d7983 */ /* 0x000f680000300800 */
[----:B------:R-:W5:Y:S04]  /*19080*/  LDL.LU R10, [R1+0x470] ;  /* 0x00047000010a7983 */ /* 0x000f680000300800 */
[----:B------:R-:W5:Y:S04]  /*19090*/  LDL.LU R6, [R1+0x46c] ;  /* 0x00046c0001067983 */ /* 0x000f680000300800 */
[----:B------:R-:W5:Y:S04]  /*190a0*/  LDL.LU R4, [R1+0x468] ;  /* 0x0004680001047983 */ /* 0x000f680000300800 */
[----:B------:R-:W5:Y:S04]  /*190b0*/  LDL.LU R17, [R1+0x464] ;  /* 0x0004640001117983 */ /* 0x000f680000300800 */
[----:B------:R0:W-:Y:S04]  /*190c0*/  STL [R1+0x14c], R2 ;  /* 0x00014c0201007387 */ /* 0x0001e80000100800 */
[----:B------:R-:W5:Y:S04]  /*190d0*/  LDL.LU R20, [R1+0x18c] ;  /* 0x00018c0001147983 */ /* 0x000f680000300800 */
[----:B------:R1:W-:Y:S04]  /*190e0*/  STL [R1+0x148], R0 ;  /* 0x0001480001007387 */ /* 0x0003e80000100800 */
[----:B------:R-:W5:Y:S04]  /*190f0*/  LDL.LU R25, [R1+0x40c] ;  /* 0x00040c0001197983 */ /* 0x000f680000300800 */
[----:B------:R-:W5:Y:S04]  /*19100*/  LDL.LU R24, [R1+0x460] ;  /* 0x0004600001187983 */ /* 0x000f680000300800 */
[----:B------:R-:W5:Y:S04]  /*19110*/  LDL.LU R23, [R1+0x45c] ;  /* 0x00045c0001177983 */ /* 0x000f680000300800 */
[----:B------:R-:W5:Y:S04]  /*19120*/  LDL.LU R21, [R1+0x430] ;  /* 0x0004300001157983 */ /* 0x000f680000300800 */
[----:B------:R-:W5:Y:S04]  /*19130*/  LDL.LU R19, [R1+0x440] ;  /* 0x0004400001137983 */ /* 0x000f680000300800 */
[----:B------:R-:W5:Y:S04]  /*19140*/  LDL.LU R18, [R1+0x458] ;  /* 0x0004580001127983 */ /* 0x000f680000300800 */
[----:B------:R-:W5:Y:S04]  /*19150*/  LDL.LU R16, [R1+0x454] ;  /* 0x0004540001107983 */ /* 0x000f680000300800 */
[----:B------:R-:W5:Y:S04]  /*19160*/  LDL.LU R15, [R1+0x444] ;  /* 0x00044400010f7983 */ /* 0x000f680000300800 */
[----:B0-----:R-:W5:Y:S04]  /*19170*/  LDL.LU R2, [R1+0x44c] ;  /* 0x00044c0001027983 */ /* 0x001f680000300800 */
[----:B------:R-:W5:Y:S04]  /*19180*/  LDL.LU R3, [R1+0x450] ;  /* 0x0004500001037983 */ /* 0x000f680000300800 */
[----:B------:R-:W4:Y:S04]  /*19190*/  LDL.LU R5, [R1+0x448] ;  /* 0x0004480001057983 */ /* 0x000f280000300800 */
[----:B------:R-:W5:Y:S04]  /*191a0*/  LDL.LU R8, [R1+0x43c] ;  /* 0x00043c0001087983 */ /* 0x000f680000300800 */
[----:B-1----:R-:W5:Y:S04]  /*191b0*/  LDL.LU R0, [R1+0x438] ;  /* 0x0004380001007983 */ /* 0x002f680000300800 */
[----:B------:R-:W5:Y:S01]  /*191c0*/  LDL.LU R7, [R1+0x434] ;  /* 0x0004340001077983 */ /* 0x000f620000300800 */
[----:B--2---:R-:W-:-:S05]  /*191d0*/  SEL R14, R29, R14, !P3 ;  /* 0x0000000e1d0e7207 */ /* 0x004fca0005800000 */
[----:B------:R0:W-:Y:S04]  /*191e0*/  STL [R1+0x144], R14 ;  /* 0x0001440e01007387 */ /* 0x0001e80000100800 */
[----:B0-----:R-:W2:Y:S01]  /*191f0*/  LDL.LU R14, [R1+0x7584] ;  /* 0x00758400010e7983 */ /* 0x001ea20000300800 */
[C---:B---3--:R-:W-:Y:S02]  /*19200*/  SEL R12, R29.reuse, R12, !P3 ;  /* 0x0000000c1d0c7207 */ /* 0x048fe40005800000 */
[C---:B----4-:R-:W-:Y:S02]  /*19210*/  SEL R5, R29.reuse, R5, !P3 ;  /* 0x000000051d057207 */ /* 0x050fe40005800000 */
[----:B--2---:R-:W-:-:S05]  /*19220*/  SEL R14, R29, R14, !P3 ;  /* 0x0000000e1d0e7207 */ /* 0x004fca0005800000 */
[----:B------:R0:W-:Y:S04]  /*19230*/  STL [R1+0x140], R14 ;  /* 0x0001400e01007387 */ /* 0x0001e80000100800 */
[----:B------:R1:W-:Y:S01]  /*19240*/  STL [R1+0x13c], R12 ;  /* 0x00013c0c01007387 */ /* 0x0003e20000100800 */
[C---:B0-----:R-:W-:Y:S02]  /*19250*/  SEL R14, R29.reuse, R11, !P3 ;  /* 0x0000000b1d0e7207 */ /* 0x041fe40005800000 */
[C---:B-----5:R-:W-:Y:S02]  /*19260*/  SEL R11, R29.reuse, R22, !P3 ;  /* 0x000000161d0b7207 */ /* 0x060fe40005800000 */
[C---:B-1----:R-:W-:Y:S01]  /*19270*/  SEL R12, R29.reuse, R28, !P3 ;  /* 0x0000001c1d0c7207 */ /* 0x042fe20005800000 */
[----:B------:R0:W-:Y:S04]  /*19280*/  STL [R1+0x138], R14 ;  /* 0x0001380e01007387 */ /* 0x0001e80000100800 */
[----:B------:R1:W-:Y:S01]  /*19290*/  STL [R1+0x134], R11 ;  /* 0x0001340b01007387 */ /* 0x0003e20000100800 */
[----:B0-----:R-:W-:-:S03]  /*192a0*/  SEL R14, R29, R27, !P3 ;  /* 0x0000001b1d0e7207 */ /* 0x001fc60005800000 */
[----:B------:R0:W-:Y:S01]  /*192b0*/  STL [R1+0x130], R12 ;  /* 0x0001300c01007387 */ /* 0x0001e20000100800 */
[----:B-1----:R-:W-:-:S03]  /*192c0*/  SEL R11, R29, R26, !P3 ;  /* 0x0000001a1d0b7207 */ /* 0x002fc60005800000 */
[----:B------:R-:W-:Y:S04]  /*192d0*/  STL [R1+0x12c], R14 ;  /* 0x00012c0e01007387 */ /* 0x000fe80000100800 */
[----:B------:R1:W-:Y:S01]  /*192e0*/  STL [R1+0x128], R11 ;  /* 0x0001280b01007387 */ /* 0x0003e20000100800 */
[C---:B0-----:R-:W-:Y:S02]  /*192f0*/  SEL R12, R29.reuse, R9, !P3 ;  /* 0x000000091d0c7207 */ /* 0x041fe40005800000 */
[----:B------:R-:W-:-:S03]  /*19300*/  SEL R9, R29, R13, !P3 ;  /* 0x0000000d1d097207 */ /* 0x000fc60005800000 */
[----:B------:R-:W-:Y:S01]  /*19310*/  STL [R1+0x11c], R12 ;  /* 0x00011c0c01007387 */ /* 0x000fe20000100800 */
[----:B-1----:R-:W-:-:S03]  /*19320*/  SEL R11, R29, R10, !P3 ;  /* 0x0000000a1d0b7207 */ /* 0x002fc60005800000 */
[----:B------:R0:W-:Y:S01]  /*19330*/  STL [R1+0x118], R9 ;  /* 0x0001180901007387 */ /* 0x0001e20000100800 */
[----:B------:R-:W-:-:S03]  /*19340*/  SEL R10, R29, R6, !P3 ;  /* 0x000000061d0a7207 */ /* 0x000fc60005800000 */
[----:B------:R-:W-:Y:S04]  /*19350*/  STL [R1+0x114], R11 ;  /* 0x0001140b01007387 */ /* 0x000fe80000100800 */
[----:B------:R-:W2:Y:S01]  /*19360*/  LDL.LU R6, [R1+0x424] ;  /* 0x0004240001067983 */ /* 0x000ea20000300800 */
[----:B0-----:R-:W-:-:S03]  /*19370*/  SEL R9, R29, R4, !P3 ;  /* 0x000000041d097207 */ /* 0x001fc60005800000 */
[----:B------:R0:W-:Y:S04]  /*19380*/  STL [R1+0x110], R10 ;  /* 0x0001100a01007387 */ /* 0x0001e80000100800 */
[----:B------:R-:W3:Y:S04]  /*19390*/  LDL.LU R4, [R1+0x42c] ;  /* 0x00042c0001047983 */ /* 0x000ee80000300800 */
[----:B------:R1:W-:Y:S01]  /*193a0*/  STL [R1+0x108], R9 ;  /* 0x0001080901007387 */ /* 0x0003e20000100800 */
[C---:B0-----:R-:W-:Y:S02]  /*193b0*/  SEL R10, R29.reuse, R17, !P3 ;  /* 0x000000111d0a7207 */ /* 0x041fe40005800000 */
[----:B------:R-:W-:-:S02]  /*193c0*/  SEL R11, R29, R25, !P3 ;  /* 0x000000191d0b7207 */ /* 0x000fc40005800000 */
[C---:B-1----:R-:W-:Y:S01]  /*193d0*/  SEL R9, R29.reuse, R20, !P3 ;  /* 0x000000141d097207 */ /* 0x042fe20005800000 */
[----:B------:R0:W-:Y:S04]  /*193e0*/  STL [R1+0xfc], R10 ;  /* 0x0000fc0a01007387 */ /* 0x0001e80000100800 */
[----:B------:R1:W-:Y:S01]  /*193f0*/  STL [R1+0xf8], R9 ;  /* 0x0000f80901007387 */ /* 0x0003e20000100800 */
[----:B0-----:R-:W-:-:S03]  /*19400*/  SEL R10, R29, R24, !P3 ;  /* 0x000000181d0a7207 */ /* 0x001fc60005800000 */
[----:B------:R0:W-:Y:S01]  /*19410*/  STL [R1+0xf4], R11 ;  /* 0x0000f40b01007387 */ /* 0x0001e20000100800 */
[----:B-1----:R-:W-:-:S03]  /*19420*/  SEL R9, R29, R23, !P3 ;  /* 0x000000171d097207 */ /* 0x002fc60005800000 */
[----:B------:R1:W-:Y:S04]  /*19430*/  STL [R1+0xf0], R10 ;  /* 0x0000f00a01007387 */ /* 0x0003e80000100800 */
[----:B------:R4:W-:Y:S01]  /*19440*/  STL [R1+0xec], R9 ;  /* 0x0000ec0901007387 */ /* 0x0009e20000100800 */
[C---:B0-----:R-:W-:Y:S02]  /*19450*/  SEL R11, R29.reuse, R21, !P3 ;  /* 0x000000151d0b7207 */ /* 0x041fe40005800000 */
[----:B-1----:R-:W-:-:S03]  /*19460*/  SEL R10, R29, R19, !P3 ;  /* 0x000000131d0a7207 */ /* 0x002fc60005800000 */
[----:B------:R0:W-:Y:S01]  /*19470*/  STL [R1+0xe8], R11 ;  /* 0x0000e80b01007387 */ /* 0x0001e20000100800 */
[----:B----4-:R-:W-:-:S03]  /*19480*/  SEL R9, R29, R18, !P3 ;  /* 0x000000121d097207 */ /* 0x010fc60005800000 */
[----:B------:R1:W-:Y:S04]  /*19490*/  STL [R1+0xe4], R10 ;  /* 0x0000e40a01007387 */ /* 0x0003e80000100800 */
[----:B------:R4:W-:Y:S01]  /*194a0*/  STL [R1+0xe0], R9 ;  /* 0x0000e00901007387 */ /* 0x0009e20000100800 */
[C---:B0-----:R-:W-:Y:S02]  /*194b0*/  SEL R11, R29.reuse, R16, !P3 ;  /* 0x000000101d0b7207 */ /* 0x041fe40005800000 */
[----:B-1----:R-:W-:-:S03]  /*194c0*/  SEL R10, R29, R15, !P3 ;  /* 0x0000000f1d0a7207 */ /* 0x002fc60005800000 */
[----:B------:R-:W-:Y:S01]  /*194d0*/  STL [R1+0xdc], R11 ;  /* 0x0000dc0b01007387 */ /* 0x000fe20000100800 */
[C---:B----4-:R-:W-:Y:S02]  /*194e0*/  SEL R9, R29.reuse, R2, !P3 ;  /* 0x000000021d097207 */ /* 0x050fe40005800000 */
[C---:B------:R-:W-:Y:S01]  /*194f0*/  SEL R2, R29.reuse, R3, !P3 ;  /* 0x000000031d027207 */ /* 0x040fe20005800000 */
[----:B------:R-:W-:Y:S01]  /*19500*/  STL [R1+0xd8], R10 ;  /* 0x0000d80a01007387 */ /* 0x000fe20000100800 */
[----:B------:R-:W-:-:S03]  /*19510*/  SEL R3, R29, R8, !P3 ;  /* 0x000000081d037207 */ /* 0x000fc60005800000 */
[----:B------:R-:W-:Y:S04]  /*19520*/  STL [R1+0xd4], R9 ;  /* 0x0000d40901007387 */ /* 0x000fe80000100800 */
[----:B------:R0:W-:Y:S04]  /*19530*/  STL [R1+0xd0], R2 ;  /* 0x0000d00201007387 */ /* 0x0001e80000100800 */
[----:B------:R-:W-:Y:S04]  /*19540*/  STL [R1+0xcc], R5 ;  /* 0x0000cc0501007387 */ /* 0x000fe80000100800 */
[----:B------:R-:W-:Y:S04]  /*19550*/  STL [R1+0xc8], R3 ;  /* 0x0000c80301007387 */ /* 0x000fe80000100800 */
[----:B------:R-:W4:Y:S01]  /*19560*/  LDL.LU R14, [R1+0x420] ;  /* 0x00042000010e7983 */ /* 0x000f220000300800 */
[----:B0-----:R-:W-:-:S02]  /*19570*/  SEL R2, R29, R0, !P3 ;  /* 0x000000001d027207 */ /* 0x001fc40005800000 */
[----:B------:R-:W-:-:S03]  /*19580*/  SEL R0, R29, R7, !P3 ;  /* 0x000000071d007207 */ /* 0x000fc60005800000 */
[----:B------:R-:W-:Y:S04]  /*19590*/  STL [R1+0xc4], R2 ;  /* 0x0000c40201007387 */ /* 0x000fe80000100800 */
[----:B----4-:R0:W-:Y:S04]  /*195a0*/  STL [R1+0x7580], R14 ;  /* 0x0075800e01007387 */ /* 0x0101e80000100800 */
[----:B------:R1:W-:Y:S04]  /*195b0*/  STL [R1+0xc0], R0 ;  /* 0x0000c00001007387 */ /* 0x0003e80000100800 */
[----:B0-----:R-:W4:Y:S04]  /*195c0*/  LDL.LU R14, [R1+0x428] ;  /* 0x00042800010e7983 */ /* 0x001f280000300800 */
[----:B------:R-:W5:Y:S04]  /*195d0*/  LDL.LU R12, [R1+0x41c] ;  /* 0x00041c00010c7983 */ /* 0x000f680000300800 */
[----:B------:R-:W5:Y:S04]  /*195e0*/  LDL.LU R11, [R1+0x418] ;  /* 0x00041800010b7983 */ /* 0x000f680000300800 */
[----:B------:R-:W5:Y:S01]  /*195f0*/  LDL.LU R22, [R1+0x414] ;  /* 0x0004140001167983 */ /* 0x000f620000300800 */
[----:B--2---:R-:W-:-:S03]  /*19600*/  SEL R3, R29, R6, !P3 ;  /* 0x000000061d037207 */ /* 0x004fc60005800000 */
[----:B------:R-:W2:Y:S04]  /*19610*/  LDL.LU R28, [R1+0x410] ;  /* 0x00041000011c7983 */ /* 0x000ea80000300800 */
[----:B------:R-:W2:Y:S01]  /*19620*/  LDL.LU R27, [R1+0x3fc] ;  /* 0x0003fc00011b7983 */ /* 0x000ea20000300800 */
[----:B---3--:R-:W-:-:S03]  /*19630*/  SEL R2, R29, R4, !P3 ;  /* 0x000000041d027207 */ /* 0x008fc60005800000 */
[----:B------:R-:W3:Y:S04]  /*19640*/  LDL.LU R26, [R1+0x404] ;  /* 0x00040400011a7983 */ /* 0x000ee80000300800 */
[----:B------:R-:W5:Y:S04]  /*19650*/  LDL.LU R9, [R1+0x408] ;  /* 0x0004080001097983 */ /* 0x000f680000300800 */
[----:B------:R-:W3:Y:S04]  /*19660*/  LDL.LU R13, [R1+0x400] ;  /* 0x00040000010d7983 */ /* 0x000ee80000300800 */
[----:B-1----:R-:W3:Y:S04]  /*19670*/  LDL.LU R0, [R1+0x3f8] ;  /* 0x0003f80001007983 */ /* 0x002ee80000300800 */
[----:B------:R-:W3:Y:S04]  /*19680*/  LDL.LU R7, [R1+0x3f4] ;  /* 0x0003f40001077983 */ /* 0x000ee80000300800 */
[----:B------:R-:W3:Y:S04]  /*19690*/  LDL.LU R10, [R1+0x3f0] ;  /* 0x0003f000010a7983 */ /* 0x000ee80000300800 */
[----:B------:R-:W-:Y:S04]  /*196a0*/  STL [R1+0xb8], R3 ;  /* 0x0000b80301007387 */ /* 0x000fe80000100800 */
[----:B------:R-:W3:Y:S04]  /*196b0*/  LDL.LU R17, [R1+0x3ec] ;  /* 0x0003ec0001117983 */ /* 0x000ee80000300800 */
[----:B------:R0:W-:Y:S04]  /*196c0*/  STL [R1+0xb4], R2 ;  /* 0x0000b40201007387 */ /* 0x0001e80000100800 */
[----:B------:R-:W3:Y:S04]  /*196d0*/  LDL.LU R20, [R1+0x3e8] ;  /* 0x0003e80001147983 */ /* 0x000ee80000300800 */
        /* <DEDUP_REMOVED lines=8> */
[----:B0-----:R-:W3:Y:S04]  /*19760*/  LDL.LU R2, [R1+0x3c8] ;  /* 0x0003c80001027983 */ /* 0x001ee80000300800 */
[----:B------:R-:W2:Y:S04]  /*19770*/  LDL.LU R3, [R1+0x3cc] ;  /* 0x0003cc0001037983 */ /* 0x000ea80000300800 */
[----:B------:R-:W3:Y:S04]  /*19780*/  LDL.LU R5, [R1+0x3c4] ;  /* 0x0003c40001057983 */ /* 0x000ee80000300800 */
[----:B------:R-:W3:Y:S04]  /*19790*/  LDL.LU R8, [R1+0x3c0] ;  /* 0x0003c00001087983 */ /* 0x000ee80000300800 */
[----:B------:R-:W3:Y:S04]  /*197a0*/  LDL.LU R6, [R1+0x3b8] ;  /* 0x0003b80001067983 */ /* 0x000ee80000300800 */
[----:B------:R-:W3:Y:S01]  /*197b0*/  LDL.LU R4, [R1+0x3b4] ;  /* 0x0003b40001047983 */ /* 0x000ee20000300800 */
[----:B----4-:R-:W-:-:S05]  /*197c0*/  SEL R14, R29, R14, !P3 ;  /* 0x0000000e1d0e7207 */ /* 0x010fca0005800000 */
[----:B------:R0:W-:Y:S04]  /*197d0*/  STL [R1+0xb0], R14 ;  /* 0x0000b00e01007387 */ /* 0x0001e80000100800 */
[----:B0-----:R-:W4:Y:S01]  /*197e0*/  LDL.LU R14, [R1+0x7580] ;  /* 0x00758000010e7983 */ /* 0x001f220000300800 */
[C---:B-----5:R-:W-:Y:S02]  /*197f0*/  SEL R9, R29.reuse, R9, !P3 ;  /* 0x000000091d097207 */ /* 0x060fe40005800000 */
[C---:B--2---:R-:W-:Y:S02]  /*19800*/  SEL R3, R29.reuse, R3, !P3 ;  /* 0x000000031d037207 */ /* 0x044fe40005800000 */
[----:B----4-:R-:W-:-:S05]  /*19810*/  SEL R14, R29, R14, !P3 ;  /* 0x0000000e1d0e7207 */ /* 0x010fca0005800000 */
[----:B------:R0:W-:Y:S02]  /*19820*/  STL [R1+0xac], R14 ;  /* 0x0000ac0e01007387 */ /* 0x0001e40000100800 */
[C---:B0-----:R-:W-:Y:S02]  /*19830*/  SEL R14, R29.reuse, R12, !P3 ;  /* 0x0000000c1d0e7207 */ /* 0x041fe40005800000 */
[C---:B------:R-:W-:Y:S02]  /*19840*/  SEL R12, R29.reuse, R11, !P3 ;  /* 0x0000000b1d0c7207 */ /* 0x040fe40005800000 */
[C---:B------:R-:W-:Y:S01]  /*19850*/  SEL R11, R29.reuse, R22, !P3 ;  /* 0x000000161d0b7207 */ /* 0x040fe20005800000 */
[----:B------:R0:W-:Y:S04]  /*19860*/  STL [R1+0xa8], R14 ;  /* 0x0000a80e01007387 */ /* 0x0001e80000100800 */
[----:B------:R1:W-:Y:S04]  /*19870*/  STL [R1+0xa0], R12 ;  /* 0x0000a00c01007387 */ /* 0x0003e80000100800 */
[----:B------:R3:W-:Y:S01]  /*19880*/  STL [R1+0x9c], R11 ;  /* 0x00009c0b01007387 */ /* 0x0007e20000100800 */
[----:B0-----:R-:W-:-:S02]  /*19890*/  SEL R14, R29, R28, !P3 ;  /* 0x0000001c1d0e7207 */ /* 0x001fc40005800000 */
[----:B-1----:R-:W-:-:S03]  /*198a0*/  SEL R12, R29, R27, !P3 ;  /* 0x0000001b1d0c7207 */ /* 0x002fc60005800000 */
[----:B------:R-:W-:Y:S01]  /*198b0*/  STL [R1+0x98], R14 ;  /* 0x0000980e01007387 */ /* 0x000fe20000100800 */
[----:B---3--:R-:W-:-:S03]  /*198c0*/  SEL R11, R29, R26, !P3 ;  /* 0x0000001a1d0b7207 */ /* 0x008fc60005800000 */
[----:B------:R0:W-:Y:S04]  /*198d0*/  STL [R1+0x8c], R12 ;  /* 0x00008c0c01007387 */ /* 0x0001e80000100800 */
[----:B------:R1:W-:Y:S01]  /*198e0*/  STL [R1+0x88], R11 ;  /* 0x0000880b01007387 */ /* 0x0003e20000100800 */
[----:B0-----:R-:W-:-:S03]  /*198f0*/  SEL R12, R29, R13, !P3 ;  /* 0x0000000d1d0c7207 */ /* 0x001fc60005800000 */
[----:B------:R0:W-:Y:S01]  /*19900*/  STL [R1+0x84], R9 ;  /* 0x0000840901007387 */ /* 0x0001e20000100800 */
[----:B-1----:R-:W-:-:S03]  /*19910*/  SEL R11, R29, R0, !P3 ;  /* 0x000000001d0b7207 */ /* 0x002fc60005800000 */
[----:B------:R-:W-:Y:S04]  /*19920*/  STL [R1+0x80], R12 ;  /* 0x0000800c01007387 */ /* 0x000fe80000100800 */
[----:B------:R-:W2:Y:S01]  /*19930*/  LDL.LU R0, [R1+0x3b0] ;  /* 0x0003b00001007983 */ /* 0x000ea20000300800 */
[----:B0-----:R-:W-:-:S03]  /*19940*/  SEL R9, R29, R7, !P3 ;  /* 0x000000071d097207 */ /* 0x001fc60005800000 */
[----:B------:R0:W-:Y:S04]  /*19950*/  STL [R1+0x70], R11 ;  /* 0x0000700b01007387 */ /* 0x0001e80000100800 */
[----:B------:R-:W3:Y:S04]  /*19960*/  LDL.LU R7, [R1+0x190] ;  /* 0x0001900001077983 */ /* 0x000ee80000300800 */
[----:B------:R1:W-:Y:S01]  /*19970*/  STL [R1+0x6c], R9 ;  /* 0x00006c0901007387 */ /* 0x0003e20000100800 */
[C---:B0-----:R-:W-:Y:S02]  /*19980*/  SEL R11, R29.reuse, R10, !P3 ;  /* 0x0000000a1d0b7207 */ /* 0x041fe40005800000 */
[----:B------:R-:W-:-:S03]  /*19990*/  SEL R10, R29, R17, !P3 ;  /* 0x000000111d0a7207 */ /* 0x000fc60005800000 */
        /* <DEDUP_REMOVED lines=25> */
[----:B------:R1:W-:Y:S04]  /*19b30*/  STL [R1+0x28], R2 ;  /* 0x0000280201007387 */ /* 0x0003e80000100800 */
[----:B------:R-:W-:Y:S04]  /*19b40*/  STL [R1+0x24], R5 ;  /* 0x0000240501007387 */ /* 0x000fe80000100800 */
[----:B------:R-:W4:Y:S01]  /*19b50*/  LDL.LU R14, [R1+0x39c] ;  /* 0x00039c00010e7983 */ /* 0x000f220000300800 */
[----:B0-----:R-:W-:-:S02]  /*19b60*/  SEL R3, R29, R6, !P3 ;  /* 0x000000061d037207 */ /* 0x001fc40005800000 */
[----:B-1----:R-:W-:-:S03]  /*19b70*/  SEL R2, R29, R4, !P3 ;  /* 0x000000041d027207 */ /* 0x002fc60005800000 */
[----:B------:R-:W-:Y:S04]  /*19b80*/  STL [R1+0x20], R3 ;  /* 0x0000200301007387 */ /* 0x000fe80000100800 */
[----:B----4-:R0:W-:Y:S04]  /*19b90*/  STL [R1+0x757c], R14 ;  /* 0x00757c0e01007387 */ /* 0x0101e80000100800 */
[----:B------:R2:W-:Y:S04]  /*19ba0*/  STL [R1+0x1c], R2 ;  /* 0x00001c0201007387 */ /* 0x0005e80000100800 */
[----:B0-----:R-:W4:Y:S04]  /*19bb0*/  LDL.LU R14, [R1+0x194] ;  /* 0x00019400010e7983 */ /* 0x001f280000300800 */
[----:B------:R-:W5:Y:S04]  /*19bc0*/  LDL.LU R12, [R1+0x3a4] ;  /* 0x0003a400010c7983 */ /* 0x000f680000300800 */
[----:B------:R-:W5:Y:S01]  /*19bd0*/  LDL.LU R11, [R1+0x3a8] ;  /* 0x0003a800010b7983 */ /* 0x000f620000300800 */
[----:B--2---:R-:W-:-:S03]  /*19be0*/  SEL R2, R29, R0, !P3 ;  /* 0x000000001d027207 */ /* 0x004fc60005800000 */
[----:B------:R-:W2:Y:S04]  /*19bf0*/  LDL.LU R22, [R1+0x3a0] ;  /* 0x0003a00001167983 */ /* 0x000ea80000300800 */
[----:B------:R-:W2:Y:S01]  /*19c00*/  LDL.LU R28, [R1+0x198] ;  /* 0x00019800011c7983 */ /* 0x000ea20000300800 */
[----:B---3--:R-:W-:-:S03]  /*19c10*/  SEL R0, R29, R7, !P3 ;  /* 0x000000071d007207 */ /* 0x008fc60005800000 */
[----:B------:R-:W3:Y:S04]  /*19c20*/  LDL.LU R27, [R1+0x1a0] ;  /* 0x0001a000011b7983 */ /* 0x000ee80000300800 */
[----:B------:R-:W3:Y:S04]  /*19c30*/  LDL.LU R26, [R1+0x1a4] ;  /* 0x0001a400011a7983 */ /* 0x000ee80000300800 */
[----:B------:R-:W3:Y:S04]  /*19c40*/  LDL.LU R9, [R1+0x1b4] ;  /* 0x0001b40001097983 */ /* 0x000ee80000300800 */
[----:B------:R-:W3:Y:S04]  /*19c50*/  LDL.LU R6, [R1+0x1b8] ;  /* 0x0001b80001067983 */ /* 0x000ee80000300800 */
[----:B------:R-:W3:Y:S04]  /*19c60*/  LDL.LU R4, [R1+0x388] ;  /* 0x0003880001047983 */ /* 0x000ee80000300800 */
[----:B------:R-:W3:Y:S04]  /*19c70*/  LDL.LU R13, [R1+0x38c] ;  /* 0x00038c00010d7983 */ /* 0x000ee80000300800 */
[----:B------:R0:W-:Y:S04]  /*19c80*/  STL [R1+0x18], R2 ;  /* 0x0000180201007387 */ /* 0x0001e80000100800 */
        /* <DEDUP_REMOVED lines=13> */
[----:B------:R-:W3:Y:S04]  /*19d60*/  LDL.LU R3, [R1+0x360] ;  /* 0x0003600001037983 */ /* 0x000ee80000300800 */
[----:B------:R-:W2:Y:S04]  /*19d70*/  LDL.LU R5, [R1+0x35c] ;  /* 0x00035c0001057983 */ /* 0x000ea80000300800 */
[----:B------:R-:W3:Y:S04]  /*19d80*/  LDL.LU R8, [R1+0x348] ;  /* 0x0003480001087983 */ /* 0x000ee80000300800 */
[----:B-1----:R-:W3:Y:S04]  /*19d90*/  LDL.LU R0, [R1+0x354] ;  /* 0x0003540001007983 */ /* 0x002ee80000300800 */
[----:B------:R-:W3:Y:S01]  /*19da0*/  LDL.LU R7, [R1+0x358] ;  /* 0x0003580001077983 */ /* 0x000ee20000300800 */
[----:B----4-:R-:W-:-:S05]  /*19db0*/  SEL R14, R29, R14, !P3 ;  /* 0x0000000e1d0e7207 */ /* 0x010fca0005800000 */
[----:B------:R0:W-:Y:S04]  /*19dc0*/  STL [R1+0x10], R14 ;  /* 0x0000100e01007387 */ /* 0x0001e80000100800 */
[----:B0-----:R-:W4:Y:S01]  /*19dd0*/  LDL.LU R14, [R1+0x757c] ;  /* 0x00757c00010e7983 */ /* 0x001f220000300800 */
[C---:B-----5:R-:W-:Y:S02]  /*19de0*/  SEL R12, R29.reuse, R12, !P3 ;  /* 0x0000000c1d0c7207 */ /* 0x060fe40005800000 */
[C---:B------:R-:W-:Y:S02]  /*19df0*/  SEL R11, R29.reuse, R11, !P3 ;  /* 0x0000000b1d0b7207 */ /* 0x040fe40005800000 */
[C---:B--2---:R-:W-:Y:S02]  /*19e00*/  SEL R5, R29.reuse, R5, !P3 ;  /* 0x000000051d057207 */ /* 0x044fe40005800000 */
[----:B----4-:R-:W-:-:S05]  /*19e10*/  SEL R14, R29, R14, !P3 ;  /* 0x0000000e1d0e7207 */ /* 0x010fca0005800000 */
[----:B------:R0:W-:Y:S04]  /*19e20*/  STL [R1+0xc], R14 ;  /* 0x00000c0e01007387 */ /* 0x0001e80000100800 */
[----:B------:R1:W-:Y:S04]  /*19e30*/  STL [R1+0x18c], R12 ;  /* 0x00018c0c01007387 */ /* 0x0003e80000100800 */
[----:B------:R3:W-:Y:S01]  /*19e40*/  STL [R1+0x190], R11 ;  /* 0x0001900b01007387 */ /* 0x0007e20000100800 */
[C---:B0-----:R-:W-:Y:S02]  /*19e50*/  SEL R14, R29.reuse, R22, !P3 ;  /* 0x000000161d0e7207 */ /* 0x041fe40005800000 */
[----:B-1----:R-:W-:-:S03]  /*19e60*/  SEL R12, R29, R28, !P3 ;  /* 0x0000001c1d0c7207 */ /* 0x002fc60005800000 */
[----:B------:R0:W-:Y:S01]  /*19e70*/  STL [R1+0x194], R14 ;  /* 0x0001940e01007387 */ /* 0x0001e20000100800 */
[----:B---3--:R-:W-:-:S03]  /*19e80*/  SEL R11, R29, R27, !P3 ;  /* 0x0000001b1d0b7207 */ /* 0x008fc60005800000 */
[----:B------:R1:W-:Y:S04]  /*19e90*/  STL [R1+0x198], R12 ;  /* 0x0001980c01007387 */ /* 0x0003e80000100800 */
[----:B------:R2:W-:Y:S01]  /*19ea0*/  STL [R1+0x1a0], R11 ;  /* 0x0001a00b01007387 */ /* 0x0005e20000100800 */
[C---:B0-----:R-:W-:Y:S02]  /*19eb0*/  SEL R14, R29.reuse, R26, !P3 ;  /* 0x0000001a1d0e7207 */ /* 0x041fe40005800000 */
[----:B-1----:R-:W-:-:S03]  /*19ec0*/  SEL R12, R29, R9, !P3 ;  /* 0x000000091d0c7207 */ /* 0x002fc60005800000 */
[----:B------:R-:W-:Y:S01]  /*19ed0*/  STL [R1+0x1a4], R14 ;  /* 0x0001a40e01007387 */ /* 0x000fe20000100800 */
[C---:B------:R-:W-:Y:S02]  /*19ee0*/  SEL R9, R29.reuse, R4, !P3 ;  /* 0x000000041d097207 */ /* 0x040fe40005800000 */
[C---:B--2---:R-:W-:Y:S01]  /*19ef0*/  SEL R11, R29.reuse, R6, !P3 ;  /* 0x000000061d0b7207 */ /* 0x044fe20005800000 */
[----:B------:R-:W-:Y:S04]  /*19f00*/  STL [R1+0x1b4], R12 ;  /* 0x0001b40c01007387 */ /* 0x000fe80000100800 */
[----:B------:R-:W2:Y:S04]  /*19f10*/  LDL.LU R6, [R1+0x34c] ;  /* 0x00034c0001067983 */ /* 0x000ea80000300800 */
[----:B------:R0:W-:Y:S04]  /*19f20*/  STL [R1+0x1b8], R11 ;  /* 0x0001b80b01007387 */ /* 0x0001e80000100800 */
[----:B------:R-:W3:Y:S04]  /*19f30*/  LDL.LU R4, [R1+0x350] ;  /* 0x0003500001047983 */ /* 0x000ee80000300800 */
[----:B------:R1:W-:Y:S01]  /*19f40*/  STL [R1+0x3e4], R9 ;  /* 0x0003e40901007387 */ /* 0x0003e20000100800 */
[----:B0-----:R-:W-:-:S02]  /*19f50*/  SEL R11, R29, R10, !P3 ;  /* 0x0000000a1d0b7207 */ /* 0x001fc40005800000 */
[C---:B------:R-:W-:Y:S02]  /*19f60*/  SEL R10, R29.reuse, R17, !P3 ;  /* 0x000000111d0a7207 */ /* 0x040fe40005800000 */
[----:B-1----:R-:W-:-:S05]  /*19f70*/  SEL R9, R29, R13, !P3 ;  /* 0x0000000d1d097207 */ /* 0x002fca0005800000 */
[----:B------:R0:W-:Y:S04]  /*19f80*/  STL [R1+0x3ec], R9 ;  /* 0x0003ec0901007387 */ /* 0x0001e80000100800 */
[----:B------:R1:W-:Y:S01]  /*19f90*/  STL [R1+0x3f4], R11 ;  /* 0x0003f40b01007387 */ /* 0x0003e20000100800 */
[----:B0-----:R-:W-:-:S03]  /*19fa0*/  SEL R9, R29, R20, !P3 ;  /* 0x000000141d097207 */ /* 0x001fc60005800000 */
[----:B------:R0:W-:Y:S01]  /*19fb0*/  STL [R1+0x3fc], R10 ;  /* 0x0003fc0a01007387 */ /* 0x0001e20000100800 */
[----:B-1----:R-:W-:-:S03]  /*19fc0*/  SEL R11, R29, R25, !P3 ;  /* 0x000000191d0b7207 */ /* 0x002fc60005800000 */
        /* <DEDUP_REMOVED lines=66> */
[C---:B---3--:R-:W-:Y:S02]  /*1a3f0*/  SEL R3, R29.reuse, R3, !P3 ;  /* 0x000000031d037207 */ /* 0x048fe40005800000 */
[----:B----4-:R-:W-:-:S05]  /*1a400*/  SEL R14, R29, R14, !P3 ;  /* 0x0000000e1d0e7207 */ /* 0x010fca0005800000 */
        /* <DEDUP_REMOVED lines=10> */
[----:B--2---:R-:W-:-:S03]  /*1a4b0*/  SEL R12, R29, R0, !P3 ;  /* 0x000000001d0c7207 */ /* 0x004fc60005800000 */
[----:B------:R-:W-:Y:S04]  /*1a4c0*/  STL [R1+0x3dc], R14 ;  /* 0x0003dc0e01007387 */ /* 0x000fe80000100800 */
[----:B------:R-:W2:Y:S01]  /*1a4d0*/  LDL.LU R0, [R1+0x2d0] ;  /* 0x0002d00001007983 */ /* 0x000ea20000300800 */
[----:B0-----:R-:W-:-:S03]  /*1a4e0*/  SEL R11, R29, R7, !P3 ;  /* 0x000000071d0b7207 */ /* 0x001fc60005800000 */
[----:B------:R0:W-:Y:S04]  /*1a4f0*/  STL [R1+0x3d8], R12 ;  /* 0x0003d80c01007387 */ /* 0x0001e80000100800 */
[----:B------:R-:W3:Y:S01]  /*1a500*/  LDL.LU R7, [R1+0x2cc] ;  /* 0x0002cc0001077983 */ /* 0x000ee20000300800 */
[C---:B0-----:R-:W-:Y:S02]  /*1a510*/  SEL R12, R29.reuse, R9, !P3 ;  /* 0x000000091d0c7207 */ /* 0x041fe40005800000 */
[C---:B------:R-:W-:Y:S01]  /*1a520*/  SEL R9, R29.reuse, R13, !P3 ;  /* 0x0000000d1d097207 */ /* 0x040fe20005800000 */
[----:B------:R0:W-:Y:S04]  /*1a530*/  STL [R1+0x3d4], R11 ;  /* 0x0003d40b01007387 */ /* 0x0001e80000100800 */
[----:B------:R-:W-:Y:S04]  /*1a540*/  STL [R1+0x3d0], R12 ;  /* 0x0003d00c01007387 */ /* 0x000fe80000100800 */
[----:B------:R1:W-:Y:S01]  /*1a550*/  STL [R1+0x3cc], R9 ;  /* 0x0003cc0901007387 */ /* 0x0003e20000100800 */
[----:B0-----:R-:W-:-:S02]  /*1a560*/  SEL R11, R29, R10, !P3 ;  /* 0x0000000a1d0b7207 */ /* 0x001fc40005800000 */
        /* <DEDUP_REMOVED lines=35> */
[----:B------:R-:W5:Y:S01]  /*1a7a0*/  LDL.LU R12, [R1+0x2c0] ;  /* 0x0002c000010c7983 */ /* 0x000f620000300800 */
[----:B--2---:R-:W-:-:S03]  /*1a7b0*/  SEL R2, R29, R0, !P3 ;  /* 0x000000001d027207 */ /* 0x004fc60005800000 */
        /* <DEDUP_REMOVED lines=33> */
[C---:B--2---:R-:W-:Y:S02]  /*1a9d0*/  SEL R5, R29.reuse, R5, !P3 ;  /* 0x000000051d057207 */ /* 0x044fe40005800000 */
[----:B----4-:R-:W-:-:S05]  /*1a9e0*/  SEL R14, R29, R14, !P3 ;  /* 0x0000000e1d0e7207 */ /* 0x010fca0005800000 */
[----:B------:R0:W-:Y:S04]  /*1a9f0*/  STL [R1+0x378], R14 ;  /* 0x0003780e01007387 */ /* 0x0001e80000100800 */
[----:B------:R1:W-:Y:S01]  /*1aa00*/  STL [R1+0x374], R12 ;  /* 0x0003740c01007387 */ /* 0x0003e20000100800 */
[C---:B0-----:R-:W-:Y:S02]  /*1aa10*/  SEL R14, R29.reuse, R11, !P3 ;  /* 0x0000000b1d0e7207 */ /* 0x041fe40005800000 */
[C---:B---3--:R-:W-:Y:S02]  /*1aa20*/  SEL R11, R29.reuse, R28, !P3 ;  /* 0x0000001c1d0b7207 */ /* 0x048fe40005800000 */
[C---:B-1----:R-:W-:Y:S01]  /*1aa30*/  SEL R12, R29.reuse, R22, !P3 ;  /* 0x000000161d0c7207 */ /* 0x042fe20005800000 */
        /* <DEDUP_REMOVED lines=13> */
[----:B-1----:R-:W-:-:S05]  /*1ab10*/  SEL R11, R29, R26, !P3 ;  /* 0x0000001a1d0b7207 */ /* 0x002fca0005800000 */
[----:B------:R0:W-:Y:S04]  /*1ab20*/  STL [R1+0x358], R11 ;  /* 0x0003580b01007387 */ /* 0x0001e80000100800 */
[----:B------:R-:W-:Y:S04]  /*1ab30*/  STL [R1+0x354], R12 ;  /* 0x0003540c01007387 */ /* 0x000fe80000100800 */
        /* <DEDUP_REMOVED lines=36> */
[----:B0-----:R-:W4:Y:S01]  /*1ad80*/  LDL.LU R14, [R1+0x24c] ;  /* 0x00024c00010e7983 */ /* 0x001f220000300800 */
[----:B--2---:R-:W-:-:S03]  /*1ad90*/  SEL R3, R29, R6, !P3 ;  /* 0x000000061d037207 */ /* 0x004fc60005800000 */
[----:B------:R-:W2:Y:S01]  /*1ada0*/  LDL.LU R12, [R1+0x244] ;  /* 0x00024400010c7983 */ /* 0x000ea20000300800 */
[----:B---3--:R-:W-:-:S03]  /*1adb0*/  SEL R2, R29, R4, !P3 ;  /* 0x000000041d027207 */ /* 0x008fc60005800000 */
[----:B------:R-:W3:Y:S04]  /*1adc0*/  LDL.LU R11, [R1+0x240] ;  /* 0x00024000010b7983 */ /* 0x000ee80000300800 */
[----:B------:R-:W5:Y:S04]  /*1add0*/  LDL.LU R22, [R1+0x23c] ;  /* 0x00023c0001167983 */ /* 0x000f680000300800 */
[----:B------:R-:W5:Y:S04]  /*1ade0*/  LDL.LU R28, [R1+0x238] ;  /* 0x00023800011c7983 */ /* 0x000f680000300800 */
[----:B-1----:R-:W5:Y:S04]  /*1adf0*/  LDL.LU R0, [R1+0x234] ;  /* 0x0002340001007983 */ /* 0x002f680000300800 */
[----:B------:R-:W5:Y:S04]  /*1ae00*/  LDL.LU R7, [R1+0x230] ;  /* 0x0002300001077983 */ /* 0x000f680000300800 */
[----:B------:R-:W5:Y:S04]  /*1ae10*/  LDL.LU R27, [R1+0x22c] ;  /* 0x00022c00011b7983 */ /* 0x000f680000300800 */
[----:B------:R-:W-:Y:S04]  /*1ae20*/  STL [R1+0x308], R3 ;  /* 0x0003080301007387 */ /* 0x000fe80000100800 */
        /* <DEDUP_REMOVED lines=16> */
[----:B------:R-:W2:Y:S04]  /*1af30*/  LDL.LU R3, [R1+0x1ec] ;  /* 0x0001ec0001037983 */ /* 0x000ea80000300800 */
[----:B------:R-:W5:Y:S04]  /*1af40*/  LDL.LU R5, [R1+0x1e8] ;  /* 0x0001e80001057983 */ /* 0x000f680000300800 */
[----:B------:R-:W5:Y:S04]  /*1af50*/  LDL.LU R8, [R1+0x1e4] ;  /* 0x0001e40001087983 */ /* 0x000f680000300800 */
[----:B------:R-:W5:Y:S04]  /*1af60*/  LDL.LU R6, [R1+0x1e0] ;  /* 0x0001e00001067983 */ /* 0x000f680000300800 */
[----:B------:R-:W5:Y:S01]  /*1af70*/  LDL.LU R4, [R1+0x1dc] ;  /* 0x0001dc0001047983 */ /* 0x000f620000300800 */
[----:B----4-:R-:W-:-:S05]  /*1af80*/  SEL R14, R29, R14, !P3 ;  /* 0x0000000e1d0e7207 */ /* 0x010fca0005800000 */
[----:B------:R0:W-:Y:S04]  /*1af90*/  STL [R1+0x300], R14 ;  /* 0x0003000e01007387 */ /* 0x0001e80000100800 */
[----:B0-----:R-:W4:Y:S01]  /*1afa0*/  LDL.LU R14, [R1+0x7570] ;  /* 0x00757000010e7983 */ /* 0x001f220000300800 */
[C---:B--2---:R-:W-:Y:S02]  /*1afb0*/  SEL R3, R29.reuse, R3, !P3 ;  /* 0x000000031d037207 */ /* 0x044fe40005800000 */
[----:B----4-:R-:W-:-:S05]  /*1afc0*/  SEL R14, R29, R14, !P3 ;  /* 0x0000000e1d0e7207 */ /* 0x010fca0005800000 */
[----:B------:R0:W-:Y:S02]  /*1afd0*/  STL [R1+0x2fc], R14 ;  /* 0x0002fc0e01007387 */ /* 0x0001e40000100800 */
[C---:B0-----:R-:W-:Y:S02]  /*1afe0*/  SEL R14, R29.reuse, R12, !P3 ;  /* 0x0000000c1d0e7207 */ /* 0x041fe40005800000 */
[C---:B---3--:R-:W-:Y:S02]  /*1aff0*/  SEL R12, R29.reuse, R11, !P3 ;  /* 0x0000000b1d0c7207 */ /* 0x048fe40005800000 */
[C---:B-----5:R-:W-:Y:S01]  /*1b000*/  SEL R11, R29.reuse, R22, !P3 ;  /* 0x000000161d0b7207 */ /* 0x060fe20005800000 */
[----:B------:R0:W-:Y:S04]  /*1b010*/  STL [R1+0x2f8], R14 ;  /* 0x0002f80e01007387 */ /* 0x0001e80000100800 */
[----:B------:R1:W-:Y:S01]  /*1b020*/  STL [R1+0x2f4], R12 ;  /* 0x0002f40c01007387 */ /* 0x0003e20000100800 */
[----:B0-----:R-:W-:-:S03]  /*1b030*/  SEL R14, R29, R28, !P3 ;  /* 0x0000001c1d0e7207 */ /* 0x001fc60005800000 */
[----:B------:R0:W-:Y:S01]  /*1b040*/  STL [R1+0x2f0], R11 ;  /* 0x0002f00b01007387 */ /* 0x0001e20000100800 */
[----:B-1----:R-:W-:-:S03]  /*1b050*/  SEL R12, R29, R0, !P3 ;  /* 0x000000001d0c7207 */ /* 0x002fc60005800000 */
[----:B------:R1:W-:Y:S04]  /*1b060*/  STL [R1+0x2ec], R14 ;  /* 0x0002ec0e01007387 */ /* 0x0003e80000100800 */
[----:B------:R-:W2:Y:S01]  /*1b070*/  LDL.LU R0, [R1+0x1d8] ;  /* 0x0001d80001007983 */ /* 0x000ea20000300800 */
[----:B0-----:R-:W-:-:S03]  /*1b080*/  SEL R11, R29, R7, !P3 ;  /* 0x000000071d0b7207 */ /* 0x001fc60005800000 */
[----:B------:R0:W-:Y:S01]  /*1b090*/  STL [R1+0x2e8], R12 ;  /* 0x0002e80c01007387 */ /* 0x0001e20000100800 */
[----:B-1----:R-:W-:-:S03]  /*1b0a0*/  SEL R14, R29, R27, !P3 ;  /* 0x0000001b1d0e7207 */ /* 0x002fc60005800000 */
[----:B------:R-:W3:Y:S04]  /*1b0b0*/  LDL.LU R7, [R1+0x1d4] ;  /* 0x0001d40001077983 */ /* 0x000ee80000300800 */
[----:B------:R1:W-:Y:S01]  /*1b0c0*/  STL [R1+0x2e4], R11 ;  /* 0x0002e40b01007387 */ /* 0x0003e20000100800 */
[C---:B0-----:R-:W-:Y:S02]  /*1b0d0*/  SEL R12, R29.reuse, R9, !P3 ;  /* 0x000000091d0c7207 */ /* 0x041fe40005800000 */
[C---:B------:R-:W-:Y:S01]  /*1b0e0*/  SEL R9, R29.reuse, R13, !P3 ;  /* 0x0000000d1d097207 */ /* 0x040fe20005800000 */
[----:B------:R-:W-:Y:S01]  /*1b0f0*/  STL [R1+0x2e0], R14 ;  /* 0x0002e00e01007387 */ /* 0x000fe20000100800 */
        /* <DEDUP_REMOVED lines=67> */
[----:B-1----:R-:W3:Y:S04]  /*1b530*/  LDL.LU R0, [R1+0x3c] ;  /* 0x00003c0001007983 */ /* 0x002ee80000300800 */
[----:B------:R-:W3:Y:S04]  /*1b540*/  LDL.LU R7, [R1+0x38] ;  /* 0x0000380001077983 */ /* 0x000ee80000300800 */
[----:B------:R-:W3:Y:S04]  /*1b550*/  LDL.LU R28, [R1+0x4] ;  /* 0x00000400011c7983 */ /* 0x000ee80000300800 */
[----:B------:R-:W3:Y:S01]  /*1b560*/  LDL.LU R27, [R1] ;  /* 0x00000000011b7983 */ /* 0x000ee20000300800 */
[----:B----4-:R-:W-:-:S05]  /*1b570*/  SEL R14, R29, R14, !P3 ;  /* 0x0000000e1d0e7207 */ /* 0x010fca0005800000 */
[----:B------:R0:W-:Y:S04]  /*1b580*/  STL [R1+0x284], R14 ;  /* 0x0002840e01007387 */ /* 0x0001e80000100800 */
[----:B0-----:R-:W4:Y:S01]  /*1b590*/  LDL.LU R14, [R1+0x756c] ;  /* 0x00756c00010e7983 */ /* 0x001f220000300800 */
[C---:B-----5:R-:W-:Y:S02]  /*1b5a0*/  SEL R12, R29.reuse, R12, !P3 ;  /* 0x0000000c1d0c7207 */ /* 0x060fe40005800000 */
[C---:B--2---:R-:W-:Y:S02]  /*1b5b0*/  SEL R11, R29.reuse, R11, !P3 ;  /* 0x0000000b1d0b7207 */ /* 0x044fe40005800000 */
[C---:B---3--:R-:W-:Y:S02]  /*1b5c0*/  SEL R22, R29.reuse, R22, !P3 ;  /* 0x000000161d167207 */ /* 0x048fe40005800000 */
[----:B------:R-:W-:-:S02]  /*1b5d0*/  SEL R26, R29, R26, !P3 ;  /* 0x0000001a1d1a7207 */ /* 0x000fc40005800000 */
[C---:B------:R-:W-:Y:S02]  /*1b5e0*/  SEL R4, R29.reuse, R4, !P3 ;  /* 0x000000041d047207 */ /* 0x040fe40005800000 */
[----:B----4-:R-:W-:-:S05]  /*1b5f0*/  SEL R14, R29, R14, !P3 ;  /* 0x0000000e1d0e7207 */ /* 0x010fca0005800000 */
[----:B------:R0:W-:Y:S04]  /*1b600*/  STL [R1+0x280], R14 ;  /* 0x0002800e01007387 */ /* 0x0001e80000100800 */
[----:B0-----:R-:W2:Y:S04]  /*1b610*/  LDL.LU R14, [R1+0x7568] ;  /* 0x00756800010e7983 */ /* 0x001ea80000300800 */
[----:B------:R0:W-:Y:S04]  /*1b620*/  STL [R1+0x27c], R12 ;  /* 0x00027c0c01007387 */ /* 0x0001e80000100800 */
[----:B0-----:R-:W3:Y:S04]  /*1b630*/  LDL.LU R12, [R1+0x7564] ;  /* 0x00756400010c7983 */ /* 0x001ee80000300800 */
[----:B------:R0:W-:Y:S04]  /*1b640*/  STL [R1+0x278], R11 ;  /* 0x0002780b01007387 */ /* 0x0001e80000100800 */
[----:B0-----:R-:W4:Y:S04]  /*1b650*/  LDL.LU R11, [R1+0x7560] ;  /* 0x00756000010b7983 */ /* 0x001f280000300800 */
[----:B------:R0:W-:Y:S04]  /*1b660*/  STL [R1+0x274], R22 ;  /* 0x0002741601007387 */ /* 0x0001e80000100800 */
[----:B0-----:R-:W5:Y:S04]  /*1b670*/  LDL.LU R22, [R1+0x755c] ;  /* 0x00755c0001167983 */ /* 0x001f680000300800 */
[----:B------:R0:W-:Y:S04]  /*1b680*/  STL [R1+0x270], R26 ;  /* 0x0002701a01007387 */ /* 0x0001e80000100800 */
[----:B0-----:R-:W2:Y:S04]  /*1b690*/  LDL.LU R26, [R1+0x7558] ;  /* 0x00755800011a7983 */ /* 0x001ea80000300800 */
[----:B------:R0:W-:Y:S04]  /*1b6a0*/  STL [R1+0x26c], R4 ;  /* 0x00026c0401007387 */ /* 0x0001e80000100800 */
[----:B0-----:R-:W3:Y:S01]  /*1b6b0*/  LDL.LU R4, [R1+0x7554] ;  /* 0x0075540001047983 */ /* 0x001ee20000300800 */
[----:B------:R-:W-:-:S02]  /*1b6c0*/  SEL R9, R29, R9, !P3 ;  /* 0x000000091d097207 */ /* 0x000fc40005800000 */
[C---:B------:R-:W-:Y:S02]  /*1b6d0*/  SEL R13, R29.reuse, R13, !P3 ;  /* 0x0000000d1d0d7207 */ /* 0x040fe40005800000 */
[C---:B------:R-:W-:Y:S02]  /*1b6e0*/  SEL R10, R29.reuse, R10, !P3 ;  /* 0x0000000a1d0a7207 */ /* 0x040fe40005800000 */
[C---:B------:R-:W-:Y:S02]  /*1b6f0*/  SEL R17, R29.reuse, R17, !P3 ;  /* 0x000000111d117207 */ /* 0x040fe40005800000 */
[C---:B------:R-:W-:Y:S02]  /*1b700*/  SEL R20, R29.reuse, R20, !P3 ;  /* 0x000000141d147207 */ /* 0x040fe40005800000 */
[C---:B------:R-:W-:Y:S02]  /*1b710*/  SEL R25, R29.reuse, R25, !P3 ;  /* 0x000000191d197207 */ /* 0x040fe40005800000 */
        /* <DEDUP_REMOVED lines=14> */
[----:B---3--:R-:W-:-:S05]  /*1b800*/  SEL R4, R29, R4, !P3 ;  /* 0x000000041d047207 */ /* 0x008fca0005800000 */
        /* <DEDUP_REMOVED lines=41> */
[----:B0-----:R-:W2:Y:S01]  /*1baa0*/  LDL.LU R7, [R1+0x7504] ;  /* 0x0075040001077983 */ /* 0x001ea20000300800 */
[----:B------:R-:W-:-:S02]  /*1bab0*/  SEL R27, R29, R27, !P3 ;  /* 0x0000001b1d1b7207 */ /* 0x000fc40005800000 */
[----:B---3--:R-:W-:-:S05]  /*1bac0*/  SEL R4, R29, R4, !P3 ;  /* 0x000000041d047207 */ /* 0x008fca0005800000 */
[----:B------:R0:W-:Y:S02]  /*1bad0*/  STL [R1+0x214], R4 ;  /* 0x0002140401007387 */ /* 0x0001e40000100800 */
[----:B0-----:R-:W-:-:S05]  /*1bae0*/  SEL R4, R29, R28, !P3 ;  /* 0x0000001c1d047207 */ /* 0x001fca0005800000 */
[----:B------:R-:W-:Y:S04]  /*1baf0*/  STL [R1+0x210], R4 ;  /* 0x0002100401007387 */ /* 0x000fe80000100800 */
[----:B------:R4:W-:Y:S01]  /*1bb00*/  STL [R1+0x20c], R27 ;  /* 0x00020c1b01007387 */ /* 0x0009e20000100800 */
[C---:B-----5:R-:W-:Y:S02]  /*1bb10*/  SEL R28, R29.reuse, R13, !P3 ;  /* 0x0000000d1d1c7207 */ /* 0x060fe40005800000 */
[C---:B----4-:R-:W-:Y:S02]  /*1bb20*/  SEL R27, R29.reuse, R9, !P3 ;  /* 0x000000091d1b7207 */ /* 0x050fe40005800000 */
[C---:B--2---:R-:W-:Y:S02]  /*1bb30*/  SEL R4, R29.reuse, R0, !P3 ;  /* 0x000000001d047207 */ /* 0x044fe40005800000 */
[----:B------:R-:W-:-:S02]  /*1bb40*/  SEL R0, R29, R6, !P3 ;  /* 0x000000061d007207 */ /* 0x000fc40005800000 */
[C---:B------:R-:W-:Y:S02]  /*1bb50*/  SEL R6, R29.reuse, R8, !P3 ;  /* 0x000000081d067207 */ /* 0x040fe40005800000 */
[----:B------:R-:W-:-:S05]  /*1bb60*/  SEL R7, R29, R7, !P3 ;  /* 0x000000071d077207 */ /* 0x000fca0005800000 */
[----:B------:R0:W-:Y:S04]  /*1bb70*/  STL [R1+0x208], R7 ;  /* 0x0002080701007387 */ /* 0x0001e80000100800 */
[----:B------:R1:W-:Y:S04]  /*1bb80*/  STL [R1+0x204], R4 ;  /* 0x0002040401007387 */ /* 0x0003e80000100800 */
[----:B------:R2:W-:Y:S01]  /*1bb90*/  STL [R1+0x200], R0 ;  /* 0x0002000001007387 */ /* 0x0005e20000100800 */
[----:B0-----:R-:W0:Y:S01]  /*1bba0*/  LDC R7, c[0x0][0x23c] ;  /* 0x00008f00ff077b82 */ /* 0x001e220000000800 */
[----:B-1----:R-:W-:-:S02]  /*1bbb0*/  SEL R4, R29, R5, !P3 ;  /* 0x000000051d047207 */ /* 0x002fc40005800000 */
[----:B------:R1:W-:Y:S01]  /*1bbc0*/  STL [R1+0x1fc], R6 ;  /* 0x0001fc0601007387 */ /* 0x0003e20000100800 */
[----:B--2---:R-:W-:-:S03]  /*1bbd0*/  SEL R0, R29, R3, !P3 ;  /* 0x000000031d007207 */ /* 0x004fc60005800000 */
[----:B------:R2:W-:Y:S01]  /*1bbe0*/  STL [R1+0x1f8], R4 ;  /* 0x0001f80401007387 */ /* 0x0005e20000100800 */
[C---:B------:R-:W-:Y:S02]  /*1bbf0*/  SEL R3, R29.reuse, R2, !P3 ;  /* 0x000000021d037207 */ /* 0x040fe40005800000 */
[C---:B------:R-:W-:Y:S01]  /*1bc00*/  SEL R2, R29.reuse, R15, !P3 ;  /* 0x0000000f1d027207 */ /* 0x040fe20005800000 */
[----:B------:R3:W-:Y:S01]  /*1bc10*/  STL [R1+0x1f4], R0 ;  /* 0x0001f40001007387 */ /* 0x0007e20000100800 */
[----:B-1----:R-:W1:Y:S01]  /*1bc20*/  LDC R6, c[0x0][0x23c] ;  /* 0x00008f00ff067b82 */ /* 0x002e620000000800 */
[----:B--2---:R-:W2:Y:S01]  /*1bc30*/  S2R R4, SR_TID.X ;  /* 0x0000000000047919 */ /* 0x004ea20000002100 */
[C---:B---3--:R-:W-:Y:S01]  /*1bc40*/  SEL R0, R29.reuse, R16, !P3 ;  /* 0x000000101d007207 */ /* 0x048fe20005800000 */
[----:B------:R3:W-:Y:S04]  /*1bc50*/  STL [R1+0x1f0], R3 ;  /* 0x0001f00301007387 */ /* 0x0007e80000100800 */
[----:B------:R4:W-:Y:S01]  /*1bc60*/  STL [R1+0x1ec], R2 ;  /* 0x0001ec0201007387 */ /* 0x0009e20000100800 */
[----:B---3--:R-:W-:-:S03]  /*1bc70*/  SEL R3, R29, R18, !P3 ;  /* 0x000000121d037207 */ /* 0x008fc60005800000 */
[----:B------:R3:W-:Y:S01]  /*1bc80*/  STL [R1+0x1e8], R0 ;  /* 0x0001e80001007387 */ /* 0x0007e20000100800 */
[----:B----4-:R-:W-:-:S03]  /*1bc90*/  SEL R2, R29, R19, !P3 ;  /* 0x000000131d027207 */ /* 0x010fc60005800000 */
        /* <DEDUP_REMOVED lines=12> */
[----:B------:R-:W-:Y:S04]  /*1bd60*/  STL [R1+0x1cc], R3 ;  /* 0x0001cc0301007387 */ /* 0x000fe80000100800 */
[----:B------:R-:W4:Y:S01]  /*1bd70*/  LDL.LU R8, [R1+0x188] ;  /* 0x0001880001087983 */ /* 0x000f220000300800 */
[----:B---3--:R-:W-:-:S03]  /*1bd80*/  SEL R0, R29, R10, !P3 ;  /* 0x0000000a1d007207 */ /* 0x008fc60005800000 */
[----:B------:R-:W-:Y:S04]  /*1bd90*/  STL [R1+0x1c8], R2 ;  /* 0x0001c80201007387 */ /* 0x000fe80000100800 */
[----:B------:R-:W3:Y:S04]  /*1bda0*/  LDL.LU R24, [R1+0x184] ;  /* 0x0001840001187983 */ /* 0x000ee80000300800 */
[----:B------:R5:W-:Y:S01]  /*1bdb0*/  STL [R1+0x1c4], R0 ;  /* 0x0001c40001007387 */ /* 0x000be20000100800 */
[----:B--2---:R-:W-:-:S03]  /*1bdc0*/  LOP3.LUT R4, R4, 0x3f, RZ, 0xc0, !PT ;  /* 0x0000003f04047812 */ /* 0x004fc600078ec0ff */
[----:B------:R-:W2:Y:S04]  /*1bdd0*/  LDL.LU R23, [R1+0x180] ;  /* 0x0001800001177983 */ /* 0x000ea80000300800 */
[----:B------:R1:W-:Y:S01]  /*1bde0*/  STL [R1+0x74fc], R28 ;  /* 0x0074fc1c01007387 */ /* 0x0003e20000100800 */
[----:B-----5:R-:W-:-:S03]  /*1bdf0*/  SEL R0, R29, R26, !P3 ;  /* 0x0000001a1d007207 */ /* 0x020fc60005800000 */
[----:B------:R-:W-:Y:S01]  /*1be00*/  STL [R1+0x7500], R27 ;  /* 0x0075001b01007387 */ /* 0x000fe20000100800 */
[----:B0-----:R-:W-:-:S03]  /*1be10*/  IMAD R4, R4, R7, RZ ;  /* 0x0000000704047224 */ /* 0x001fc600078e02ff */
[----:B-1----:R-:W5:Y:S04]  /*1be20*/  LDL.LU R28, [R1+0x178] ;  /* 0x00017800011c7983 */ /* 0x002f680000300800 */
[----:B------:R-:W5:Y:S04]  /*1be30*/  LDL.LU R21, [R1+0x174] ;  /* 0x0001740001157983 */ /* 0x000f680000300800 */
[----:B------:R0:W-:Y:S01]  /*1be40*/  STL [R1+0x1b0], R0 ;  /* 0x0001b00001007387 */ /* 0x0001e20000100800 */
[----:B------:R-:W1:Y:S03]  /*1be50*/  S2R R7, SR_TID.X ;  /* 0x0000000000077919 */ /* 0x000e660000002100 */
[----:B------:R-:W5:Y:S01]  /*1be60*/  LDL.LU R19, [R1+0x170] ;  /* 0x0001700001137983 */ /* 0x000f620000300800 */
[----:B0-----:R-:W-:-:S05]  /*1be70*/  SEL R0, R29, R22, !P3 ;  /* 0x000000161d007207 */ /* 0x001fca0005800000 */
[----:B------:R0:W-:Y:S01]  /*1be80*/  STL [R1+0x1ac], R0 ;  /* 0x0001ac0001007387 */ /* 0x0001e20000100800 */
[----:B------:R-:W-:-:S03]  /*1be90*/  SEL R2, R29, R12, !P3 ;  /* 0x0000000c1d027207 */ /* 0x000fc60005800000 */
[----:B------:R-:W5:Y:S01]  /*1bea0*/  LDL.LU R18, [R1+0x164] ;  /* 0x0001640001127983 */ /* 0x000f620000300800 */
[----:B0-----:R-:W-:-:S05]  /*1beb0*/  SEL R0, R29, R11, !P3 ;  /* 0x0000000b1d007207 */ /* 0x001fca0005800000 */
[----:B------:R0:W-:Y:S04]  /*1bec0*/  STL [R1+0x1a8], R0 ;  /* 0x0001a80001007387 */ /* 0x0001e80000100800 */
[----:B------:R-:W5:Y:S04]  /*1bed0*/  LDL.LU R16, [R1+0x160] ;  /* 0x0001600001107983 */ /* 0x000f680000300800 */
[----:B------:R-:W-:Y:S01]  /*1bee0*/  STL [R1+0x19c], R2 ;  /* 0x00019c0201007387 */ /* 0x000fe20000100800 */
[----:B0-----:R-:W-:-:S03]  /*1bef0*/  SEL R0, R29, R14, !P3 ;  /* 0x0000000e1d007207 */ /* 0x001fc60005800000 */
[----:B------:R-:W5:Y:S04]  /*1bf00*/  LDL.LU R15, [R1+0x15c] ;  /* 0x00015c00010f7983 */ /* 0x000f680000300800 */
[----:B------:R0:W-:Y:S04]  /*1bf10*/  STL [R1+0x17c], R0 ;  /* 0x00017c0001007387 */ /* 0x0001e80000100800 */
[----:B------:R-:W5:Y:S04]  /*1bf20*/  LDL.LU R3, [R1+0x158] ;  /* 0x0001580001037983 */ /* 0x000f680000300800 */
[----:B------:R-:W5:Y:S01]  /*1bf30*/  LDL.LU R13, [R1+0x154] ;  /* 0x00015400010d7983 */ /* 0x000f620000300800 */
[----:B0-----:R-:W-:-:S03]  /*1bf40*/  LEA.HI.X.SX32 R0, R4, UR9, 0x1, P0 ;  /* 0x0000000904007c11 */ /* 0x001fc600080f0eff */
[----:B------:R-:W5:Y:S01]  /*1bf50*/  LDL.LU R4, [R1+0x150] ;  /* 0x0001500001047983 */ /* 0x000f620000300800 */
[----:B-1----:R-:W-:-:S03]  /*1bf60*/  LOP3.LUT R7, R7, 0x3f, RZ, 0xc0, !PT ;  /* 0x0000003f07077812 */ /* 0x002fc600078ec0ff */
[----:B------:R-:W5:Y:S04]  /*1bf70*/  LDL.LU R10, [R1+0x14c] ;  /* 0x00014c00010a7983 */ /* 0x000f680000300800 */
[----:B------:R-:W5:Y:S04]  /*1bf80*/  LDL.LU R17, [R1+0x148] ;  /* 0x0001480001117983 */ /* 0x000f680000300800 */
[----:B------:R-:W5:Y:S01]  /*1bf90*/  LDL.LU R20, [R1+0x144] ;  /* 0x0001440001147983 */ /* 0x000f620000300800 */
[----:B------:R-:W-:-:S03]  /*1bfa0*/  IMAD R7, R7, R6, RZ ;  /* 0x0000000607077224 */ /* 0x000fc600078e02ff */
[----:B------:R-:W5:Y:S04]  /*1bfb0*/  LDL.LU R25, [R1+0x140] ;  /* 0x0001400001197983 */ /* 0x000f680000300800 */
[----:B------:R-:W5:Y:S01]  /*1bfc0*/  LDL.LU R5, [R1+0x13c] ;  /* 0x00013c0001057983 */ /* 0x000f620000300800 */
[----:B------:R-:W-:-:S03]  /*1bfd0*/  IMAD R7, R6, 0x40, R7 ;  /* 0x0000004006077824 */ /* 0x000fc600078e0207 */
[----:B------:R-:W-:Y:S04]  /*1bfe0*/  STL [R1+0x742c], R0 ;  /* 0x00742c0001007387 */ /* 0x000fe80000100800 */
[----:B------:R-:W5:Y:S01]  /*1bff0*/  LDL.LU R6, [R1+0x138] ;  /* 0x0001380001067983 */ /* 0x000f620000300800 */
[----:B------:R-:W-:Y:S01]  /*1c000*/  LEA.HI.X.SX32 R2, R7, UR9, 0x1, P4 ;  /* 0x0000000907027c11 */ /* 0x000fe2000a0f0eff */
[----:B------:R-:W-:Y:S02]  /*1c010*/  UIMAD UR8, UR8, 0x68, URZ ;  /* 0x00000068080878a4 */ /* 0x000fe4000f8e023f */
[----:B------:R-:W5:Y:S01]  /*1c020*/  LDL.LU R7, [R1+0x134] ;  /* 0x0001340001077983 */ /* 0x000f620000300800 */
[----:B------:R-:W-:-:S03]  /*1c030*/  ULDC UR9, c[0x0][0x238] ;  /* 0x00008e0000097ab9 */ /* 0x000fc60000000800 */
[----:B------:R4:W-:Y:S02]  /*1c040*/  STL [R1+0x7430], R2 ;  /* 0x0074300201007387 */ /* 0x0009e40000100800 */
[----:B----4-:R-:W-:Y:S02]  /*1c050*/  IMAD R2, R8, UR7, RZ ;  /* 0x0000000708027c24 */ /* 0x010fe4000f8e02ff */
[----:B------:R-:W4:Y:S01]  /*1c060*/  LDL.LU R8, [R1+0x130] ;  /* 0x0001300001087983 */ /* 0x000f220000300800 */
[----:B---3--:R-:W-:-:S03]  /*1c070*/  IMAD R0, R24, UR7, RZ ;  /* 0x0000000718007c24 */ /* 0x008fc6000f8e02ff */
[----:B------:R-:W3:Y:S01]  /*1c080*/  LDL.LU R24, [R1+0x12c] ;  /* 0x00012c0001187983 */ /* 0x000ee20000300800 */
[----:B--2---:R-:W-:-:S03]  /*1c090*/  IMAD R9, R23, UR7, RZ ;  /* 0x0000000717097c24 */ /* 0x004fc6000f8e02ff */
[----:B------:R-:W2:Y:S04]  /*1c0a0*/  LDL.LU R23, [R1+0x128] ;  /* 0x0001280001177983 */ /* 0x000ea80000300800 */
[----:B------:R0:W-:Y:S01]  /*1c0b0*/  STL [R1+0x578], R9 ;  /* 0x0005780901007387 */ /* 0x0001e20000100800 */
[----:B-----5:R-:W-:Y:S02]  /*1c0c0*/  IMAD R11, R28, UR7, RZ ;  /* 0x000000071c0b7c24 */ /* 0x020fe4000f8e02ff */
[----:B0-----:R-:W-:Y:S02]  /*1c0d0*/  IMAD R9, R21, UR7, RZ ;  /* 0x0000000715097c24 */ /* 0x001fe4000f8e02ff */
[----:B------:R-:W5:Y:S04]  /*1c0e0*/  LDL.LU R21, [R1+0x11c] ;  /* 0x00011c0001157983 */ /* 0x000f680000300800 */
[----:B------:R0:W-:Y:S04]  /*1c0f0*/  STL [R1+0x574], R11 ;  /* 0x0005740b01007387 */ /* 0x0001e80000100800 */
[----:B------:R1:W-:Y:S01]  /*1c100*/  STL [R1+0x570], R9 ;  /* 0x0005700901007387 */ /* 0x0003e20000100800 */
[----:B0-----:R-:W-:-:S03]  /*1c110*/  IMAD R11, R19, UR7, RZ ;  /* 0x00000007130b7c24 */ /* 0x001fc6000f8e02ff */
[----:B------:R-:W5:Y:S01]  /*1c120*/  LDL.LU R19, [R1+0x118] ;  /* 0x0001180001137983 */ /* 0x000f620000300800 */
[----:B-1----:R-:W-:-:S03]  /*1c130*/  IMAD R9, R18, UR7, RZ ;  /* 0x0000000712097c24 */ /* 0x002fc6000f8e02ff */
[----:B------:R0:W-:Y:S04]  /*1c140*/  STL [R1+0x56c], R11 ;  /* 0x00056c0b01007387 */ /* 0x0001e80000100800 */
[----:B------:R-:W5:Y:S04]  /*1c150*/  LDL.LU R18, [R1+0x114] ;  /* 0x0001140001127983 */ /* 0x000f680000300800 */
[----:B------:R1:W-:Y:S01]  /*1c160*/  STL [R1+0x568], R9 ;  /* 0x0005680901007387 */ /* 0x0003e20000100800 */
[----:B0-----:R-:W-:-:S03]  /*1c170*/  IMAD R11, R16, UR7, RZ ;  /* 0x00000007100b7c24 */ /* 0x001fc6000f8e02ff */
[----:B------:R-:W5:Y:S04]  /*1c180*/  LDL.LU R16, [R1+0x110] ;  /* 0x0001100001107983 */ /* 0x000f680000300800 */
[----:B------:R0:W-:Y:S01]  /*1c190*/  STL [R1+0x564], R11 ;  /* 0x0005640b01007387 */ /* 0x0001e20000100800 */
[----:B-1----:R-:W-:-:S03]  /*1c1a0*/  IMAD R9, R15, UR7, RZ ;  /* 0x000000070f097c24 */ /* 0x002fc6000f8e02ff */
[----:B------:R-:W5:Y:S04]  /*1c1b0*/  LDL.LU R15, [R1+0x108] ;  /* 0x00010800010f7983 */ /* 0x000f680000300800 */
[----:B------:R1:W-:Y:S01]  /*1c1c0*/  STL [R1+0x560], R9 ;  /* 0x0005600901007387 */ /* 0x0003e20000100800 */
[----:B0-----:R-:W-:-:S03]  /*1c1d0*/  IMAD R11, R3, UR7, RZ ;  /* 0x00000007030b7c24 */ /* 0x001fc6000f8e02ff */
[----:B------:R-:W5:Y:S04]  /*1c1e0*/  LDL.LU R3, [R1+0xfc] ;  /* 0x0000fc0001037983 */ /* 0x000f680000300800 */
[----:B------:R0:W-:Y:S01]  /*1c1f0*/  STL [R1+0x55c], R11 ;  /* 0x00055c0b01007387 */ /* 0x0001e20000100800 */
[----:B-1----:R-:W-:Y:S02]  /*1c200*/  IMAD R9, R13, UR7, RZ ;  /* 0x000000070d097c24 */ /* 0x002fe4000f8e02ff */
[----:B0-----:R-:W-:Y:S02]  /*1c210*/  IMAD R11, R4, UR7, RZ ;  /* 0x00000007040b7c24 */ /* 0x001fe4000f8e02ff */
[----:B------:R-:W5:Y:S04]  /*1c220*/  LDL.LU R4, [R1+0xf8] ;  /* 0x0000f80001047983 */ /* 0x000f680000300800 */
[----:B------:R0:W-:Y:S04]  /*1c230*/  STL [R1+0x558], R9 ;  /* 0x0005580901007387 */ /* 0x0001e80000100800 */
[----:B------:R1:W-:Y:S01]  /*1c240*/  STL [R1+0x554], R11 ;  /* 0x0005540b01007387 */ /* 0x0003e20000100800 */
[----:B0-----:R-:W-:-:S02]  /*1c250*/  IMAD R9, R10, UR7, RZ ;  /* 0x000000070a097c24 */ /* 0x001fc4000f8e02ff */
[----:B------:R-:W-:Y:S02]  /*1c260*/  IMAD R10, R17, UR7, RZ ;  /* 0x00000007110a7c24 */ /* 0x000fe4000f8e02ff */
[----:B-1----:R-:W-:Y:S01]  /*1c270*/  IMAD R11, R20, UR7, RZ ;  /* 0x00000007140b7c24 */ /* 0x002fe2000f8e02ff */
[----:B------:R0:W-:Y:S04]  /*1c280*/  STL [R1+0x550], R9 ;  /* 0x0005500901007387 */ /* 0x0001e80000100800 */
[----:B------:R1:W-:Y:S04]  /*1c290*/  STL [R1+0x54c], R10 ;  /* 0x00054c0a01007387 */ /* 0x0003e80000100800 */
[----:B------:R-:W-:Y:S01]  /*1c2a0*/  STL [R1+0x548], R11 ;  /* 0x0005480b01007387 */ /* 0x000fe20000100800 */
[----:B0-----:R-:W-:-:S02]  /*1c2b0*/  IMAD R9, R25, UR7, RZ ;  /* 0x0000000719097c24 */ /* 0x001fc4000f8e02ff */
[----:B-1----:R-:W-:Y:S02]  /*1c2c0*/  IMAD R10, R5, UR7, RZ ;  /* 0x00000007050a7c24 */ /* 0x002fe4000f8e02ff */
        /* <DEDUP_REMOVED lines=9> */
[----:B----4-:R-:W-:-:S03]  /*1c360*/  IMAD R9, R8, UR7, RZ ;  /* 0x0000000708097c24 */ /* 0x010fc6000f8e02ff */
[----:B------:R-:W4:Y:S04]  /*1c370*/  LDL.LU R8, [R1+0xe8] ;  /* 0x0000e80001087983 */ /* 0x000f280000300800 */
[----:B------:R2:W-:Y:S01]  /*1c380*/  STL [R1+0x534], R9 ;  /* 0x0005340901007387 */ /* 0x0005e20000100800 */
[----:B---3--:R-:W-:-:S03]  /*1c390*/  IMAD R10, R24, UR7, RZ ;  /* 0x00000007180a7c24 */ /* 0x008fc6000f8e02ff */
[----:B------:R-:W3:Y:S04]  /*1c3a0*/  LDL.LU R24, [R1+0xe4] ;  /* 0x0000e40001187983 */ /* 0x000ee80000300800 */
[----:B------:R5:W-:Y:S01]  /*1c3b0*/  STL [R1+0x530], R10 ;  /* 0x0005300a01007387 */ /* 0x000be20000100800 */
[----:B--2---:R-:W-:-:S03]  /*1c3c0*/  IMAD R9, R23, UR7, RZ ;  /* 0x0000000717097c24 */ /* 0x004fc6000f8e02ff */
[----:B------:R-:W2:Y:S04]  /*1c3d0*/  LDL.LU R28, [R1+0xe0] ;  /* 0x0000e000011c7983 */ /* 0x000ea80000300800 */
[----:B------:R-:W2:Y:S04]  /*1c3e0*/  LDL.LU R23, [R1+0xdc] ;  /* 0x0000dc0001177983 */ /* 0x000ea80000300800 */
[----:B------:R0:W-:Y:S01]  /*1c3f0*/  STL [R1+0x52c], R9 ;  /* 0x00052c0901007387 */ /* 0x0001e20000100800 */
[----:B-----5:R-:W-:-:S03]  /*1c400*/  IMAD R10, R21, UR7, RZ ;  /* 0x00000007150a7c24 */ /* 0x020fc6000f8e02ff */
        /* <DEDUP_REMOVED lines=16> */
[----:B------:R-:W5:Y:S04]  /*1c510*/  LDL.LU R3, [R1+0xc0] ;  /* 0x0000c00001037983 */ /* 0x000f680000300800 */
[----:B------:R-:W-:Y:S04]  /*1c520*/  STL [R1+0x514], R9 ;  /* 0x0005140901007387 */ /* 0x000fe80000100800 */
[----:B-1----:R-:W5:Y:S01]  /*1c530*/  LDL.LU R10, [R1+0xb8] ;  /* 0x0000b800010a7983 */ /* 0x002f620000300800 */
[----:B------:R-:W-:-:S03]  /*1c540*/  IMAD R4, R4, UR7, RZ ;  /* 0x0000000704047c24 */ /* 0x000fc6000f8e02ff */
[----:B------:R-:W5:Y:S04]  /*1c550*/  LDL.LU R17, [R1+0xb4] ;  /* 0x0000b40001117983 */ /* 0x000f680000300800 */
[----:B------:R0:W-:Y:S04]  /*1c560*/  STL [R1+0x510], R4 ;  /* 0x0005100401007387 */ /* 0x0001e80000100800 */
[----:B------:R-:W5:Y:S04]  /*1c570*/  LDL.LU R20, [R1+0xb0] ;  /* 0x0000b00001147983 */ /* 0x000f680000300800 */
[----:B------:R-:W5:Y:S04]  /*1c580*/  LDL.LU R25, [R1+0xac] ;  /* 0x0000ac0001197983 */ /* 0x000f680000300800 */
[----:B0-----:R-:W5:Y:S01]  /*1c590*/  LDL.LU R4, [R1+0xa8] ;  /* 0x0000a80001047983 */ /* 0x001f620000300800 */
[----:B------:R-:W-:-:S03]  /*1c5a0*/  IMAD R9, R5, UR7, RZ ;  /* 0x0000000705097c24 */ /* 0x000fc6000f8e02ff */
[----:B------:R-:W5:Y:S04]  /*1c5b0*/  LDL.LU R5, [R1+0xa0] ;  /* 0x0000a00001057983 */ /* 0x000f680000300800 */
[----:B------:R0:W-:Y:S01]  /*1c5c0*/  STL [R1+0x50c], R9 ;  /* 0x00050c0901007387 */ /* 0x0001e20000100800 */
[----:B------:R-:W-:-:S03]  /*1c5d0*/  IMAD R11, R6, UR7, RZ ;  /* 0x00000007060b7c24 */ /* 0x000fc6000f8e02ff */
[----:B------:R-:W5:Y:S04]  /*1c5e0*/  LDL.LU R6, [R1+0x9c] ;  /* 0x00009c0001067983 */ /* 0x000f680000300800 */
[----:B------:R4:W-:Y:S01]  /*1c5f0*/  STL [R1+0x508], R11 ;  /* 0x0005080b01007387 */ /* 0x0009e20000100800 */
[----:B0-----:R-:W-:-:S03]  /*1c600*/  IMAD R9, R7, UR7, RZ ;  /* 0x0000000707097c24 */ /* 0x001fc6000f8e02ff */
        /* <DEDUP_REMOVED lines=8> */
[----:B--2---:R-:W-:Y:S02]  /*1c690*/  IMAD R11, R28, UR7, RZ ;  /* 0x000000071c0b7c24 */ /* 0x004fe4000f8e02ff */
[----:B0-----:R-:W-:Y:S02]  /*1c6a0*/  IMAD R9, R23, UR7, RZ ;  /* 0x0000000717097c24 */ /* 0x001fe4000f8e02ff */
[----:B------:R-:W2:Y:S04]  /*1c6b0*/  LDL.LU R23, [R1+0x84] ;  /* 0x0000840001177983 */ /* 0x000ea80000300800 */
[----:B------:R5:W-:Y:S04]  /*1c6c0*/  STL [R1+0x4ec], R11 ;  /* 0x0004ec0b01007387 */ /* 0x000be80000100800 */
        /* <DEDUP_REMOVED lines=16> */
[----:B0-----:R-:W-:Y:S02]  /*1c7d0*/  IMAD R9, R13, UR7, RZ ;  /* 0x000000070d097c24 */ /* 0x001fe4000f8e02ff */
[----:B-1----:R-:W-:Y:S02]  /*1c7e0*/  IMAD R11, R3, UR7, RZ ;  /* 0x00000007030b7c24 */ /* 0x002fe4000f8e02ff */
[----:B------:R-:W5:Y:S04]  /*1c7f0*/  LDL.LU R3, [R1+0x60] ;  /* 0x0000600001037983 */ /* 0x000f680000300800 */
[----:B------:R0:W-:Y:S04]  /*1c800*/  STL [R1+0x4cc], R9 ;  /* 0x0004cc0901007387 */ /* 0x0001e80000100800 */
[----:B------:R1:W-:Y:S01]  /*1c810*/  STL [R1+0x4c8], R11 ;  /* 0x0004c80b01007387 */ /* 0x0003e20000100800 */
[----:B0-----:R-:W-:-:S02]  /*1c820*/  IMAD R9, R10, UR7, RZ ;  /* 0x000000070a097c24 */ /* 0x001fc4000f8e02ff */
[----:B------:R-:W-:Y:S02]  /*1c830*/  IMAD R10, R17, UR7, RZ ;  /* 0x00000007110a7c24 */ /* 0x000fe4000f8e02ff */
[----:B-1----:R-:W-:Y:S01]  /*1c840*/  IMAD R11, R20, UR7, RZ ;  /* 0x00000007140b7c24 */ /* 0x002fe2000f8e02ff */
[----:B------:R0:W-:Y:S04]  /*1c850*/  STL [R1+0x4c4], R9 ;  /* 0x0004c40901007387 */ /* 0x0001e80000100800 */
[----:B------:R1:W-:Y:S01]  /*1c860*/  STL [R1+0x4c0], R10 ;  /* 0x0004c00a01007387 */ /* 0x0003e20000100800 */
[----:B0-----:R-:W-:-:S03]  /*1c870*/  IMAD R9, R25, UR7, RZ ;  /* 0x0000000719097c24 */ /* 0x001fc6000f8e02ff */
[----:B------:R-:W-:Y:S01]  /*1c880*/  STL [R1+0x4bc], R11 ;  /* 0x0004bc0b01007387 */ /* 0x000fe20000100800 */
[----:B-1----:R-:W-:-:S03]  /*1c890*/  IMAD R10, R4, UR7, RZ ;  /* 0x00000007040a7c24 */ /* 0x002fc6000f8e02ff */
[----:B------:R-:W5:Y:S04]  /*1c8a0*/  LDL.LU R4, [R1+0x5c] ;  /* 0x00005c0001047983 */ /* 0x000f680000300800 */
[----:B------:R0:W-:Y:S04]  /*1c8b0*/  STL [R1+0x4b8], R9 ;  /* 0x0004b80901007387 */ /* 0x0001e80000100800 */
        /* <DEDUP_REMOVED lines=15> */
[----:B------:R-:W3:Y:S04]  /*1c9b0*/  LDL.LU R25, [R1+0x40] ;  /* 0x0000400001197983 */ /* 0x000ee80000300800 */
[----:B------:R5:W-:Y:S04]  /*1c9c0*/  STL [R1+0x4a0], R9 ;  /* 0x0004a00901007387 */ /* 0x000be80000100800 */
[----:B------:R-:W3:Y:S01]  /*1c9d0*/  LDL.LU R24, [R1+0x34] ;  /* 0x0000340001187983 */ /* 0x000ee20000300800 */
[----:B--2---:R-:W-:-:S05]  /*1c9e0*/  IMAD R10, R23, UR7, RZ ;  /* 0x00000007170a7c24 */ /* 0x004fca000f8e02ff */
[----:B------:R0:W-:Y:S04]  /*1c9f0*/  STL [R1+0x49c], R10 ;  /* 0x00049c0a01007387 */ /* 0x0001e80000100800 */
[----:B------:R-:W2:Y:S01]  /*1ca00*/  LDL.LU R23, [R1+0x30] ;  /* 0x0000300001177983 */ /* 0x000ea20000300800 */
[----:B-----5:R-:W-:-:S05]  /*1ca10*/  IMAD R9, R21, UR7, RZ ;  /* 0x0000000715097c24 */ /* 0x020fca000f8e02ff */
[----:B------:R1:W-:Y:S04]  /*1ca20*/  STL [R1+0x498], R9 ;  /* 0x0004980901007387 */ /* 0x0003e80000100800 */
[----:B------:R-:W5:Y:S01]  /*1ca30*/  LDL.LU R21, [R1+0x2c] ;  /* 0x00002c0001157983 */ /* 0x000f620000300800 */
[----:B0-----:R-:W-:-:S05]  /*1ca40*/  IMAD R10, R19, UR7, RZ ;  /* 0x00000007130a7c24 */ /* 0x001fca000f8e02ff */
[----:B------:R0:W-:Y:S04]  /*1ca50*/  STL [R1+0x494], R10 ;  /* 0x0004940a01007387 */ /* 0x0001e80000100800 */
[----:B------:R-:W5:Y:S01]  /*1ca60*/  LDL.LU R19, [R1+0x28] ;  /* 0x0000280001137983 */ /* 0x000f620000300800 */
[----:B-1----:R-:W-:-:S05]  /*1ca70*/  IMAD R9, R18, UR7, RZ ;  /* 0x0000000712097c24 */ /* 0x002fca000f8e02ff */
[----:B------:R1:W-:Y:S04]  /*1ca80*/  STL [R1+0x490], R9 ;  /* 0x0004900901007387 */ /* 0x0003e80000100800 */
[----:B------:R-:W5:Y:S01]  /*1ca90*/  LDL.LU R18, [R1+0x24] ;  /* 0x0000240001127983 */ /* 0x000f620000300800 */
[----:B0-----:R-:W-:-:S05]  /*1caa0*/  IMAD R10, R16, UR7, RZ ;  /* 0x00000007100a7c24 */ /* 0x001fca000f8e02ff */
[----:B------:R0:W-:Y:S01]  /*1cab0*/  STL [R1+0x48c], R10 ;  /* 0x00048c0a01007387 */ /* 0x0001e20000100800 */
[----:B-1----:R-:W-:-:S03]  /*1cac0*/  IMAD R9, R15, UR7, RZ ;  /* 0x000000070f097c24 */ /* 0x002fc6000f8e02ff */
[----:B------:R-:W5:Y:S04]  /*1cad0*/  LDL.LU R13, [R1+0x20] ;  /* 0x00002000010d7983 */ /* 0x000f680000300800 */
[----:B------:R-:W5:Y:S04]  /*1cae0*/  LDL.LU R15, [R1+0x1c] ;  /* 0x00001c00010f7983 */ /* 0x000f680000300800 */
[----:B------:R-:W-:Y:S04]  /*1caf0*/  STL [R1+0x488], R9 ;  /* 0x0004880901007387 */ /* 0x000fe80000100800 */
[----:B0-----:R-:W5:Y:S01]  /*1cb00*/  LDL.LU R10, [R1+0x18] ;  /* 0x00001800010a7983 */ /* 0x001f620000300800 */
        /* <DEDUP_REMOVED lines=10> */
[----:B------:R-:W5:Y:S01]  /*1cbb0*/  LDL.LU R5, [R1+0x194] ;  /* 0x0001940001057983 */ /* 0x000f620000300800 */
[----:B0-----:R-:W-:-:S03]  /*1cbc0*/  IMAD R9, R6, UR7, RZ ;  /* 0x0000000706097c24 */ /* 0x001fc6000f8e02ff */
[----:B------:R0:W-:Y:S04]  /*1cbd0*/  STL [R1+0x47c], R11 ;  /* 0x00047c0b01007387 */ /* 0x0001e80000100800 */
        /* <DEDUP_REMOVED lines=8> */
[----:B---3--:R-:W-:Y:S02]  /*1cc60*/  IMAD R11, R28, UR7, RZ ;  /* 0x000000071c0b7c24 */ /* 0x008fe4000f8e02ff */
[----:B0-----:R-:W-:Y:S02]  /*1cc70*/  IMAD R9, R25, UR7, RZ ;  /* 0x0000000719097c24 */ /* 0x001fe4000f8e02ff */
[----:B------:R-:W3:Y:S04]  /*1cc80*/  LDL.LU R25, [R1+0x1b4] ;  /* 0x0001b40001197983 */ /* 0x000ee80000300800 */
[----:B------:R0:W-:Y:S04]  /*1cc90*/  STL [R1+0x46c], R11 ;  /* 0x00046c0b01007387 */ /* 0x0001e80000100800 */
[----:B------:R2:W-:Y:S01]  /*1cca0*/  STL [R1+0x468], R9 ;  /* 0x0004680901007387 */ /* 0x0005e20000100800 */
[----:B0-----:R-:W-:-:S03]  /*1ccb0*/  IMAD R11, R24, UR7, RZ ;  /* 0x00000007180b7c24 */ /* 0x001fc6000f8e02ff */
[----:B------:R-:W3:Y:S01]  /*1ccc0*/  LDL.LU R24, [R1+0x1b8] ;  /* 0x0001b80001187983 */ /* 0x000ee20000300800 */
[----:B--2---:R-:W-:-:S03]  /*1ccd0*/  IMAD R9, R23, UR7, RZ ;  /* 0x0000000717097c24 */ /* 0x004fc6000f8e02ff */
[----:B------:R5:W-:Y:S04]  /*1cce0*/  STL [R1+0x464], R11 ;  /* 0x0004640b01007387 */ /* 0x000be80000100800 */
        /* <DEDUP_REMOVED lines=17> */
[----:B-1----:R-:W-:-:S03]  /*1ce00*/  IMAD R11, R17, UR7, RZ ;  /* 0x00000007110b7c24 */ /* 0x002fc6000f8e02ff */
[----:B------:R0:W-:Y:S01]  /*1ce10*/  STL [R1+0x448], R9 ;  /* 0x0004480901007387 */ /* 0x0001e20000100800 */
[----:B------:R-:W-:-:S03]  /*1ce20*/  IMAD R10, R20, UR7, RZ ;  /* 0x00000007140a7c24 */ /* 0x000fc6000f8e02ff */
[----:B------:R-:W-:Y:S01]  /*1ce30*/  STL [R1+0x444], R11 ;  /* 0x0004440b01007387 */ /* 0x000fe20000100800 */
[----:B------:R-:W-:Y:S02]  /*1ce40*/  IMAD R3, R3, UR7, RZ ;  /* 0x0000000703037c24 */ /* 0x000fe4000f8e02ff */
[----:B0-----:R-:W-:Y:S01]  /*1ce50*/  IMAD R9, R16, UR7, RZ ;  /* 0x0000000710097c24 */ /* 0x001fe2000f8e02ff */
[----:B------:R-:W-:Y:S04]  /*1ce60*/  STL [R1+0x440], R10 ;  /* 0x0004400a01007387 */ /* 0x000fe80000100800 */
[----:B------:R-:W-:Y:S04]  /*1ce70*/  STL [R1+0x7464], R3 ;  /* 0x0074640301007387 */ /* 0x000fe80000100800 */
[----:B------:R3:W-:Y:S01]  /*1ce80*/  STL [R1], R9 ;  /* 0x0000000901007387 */ /* 0x0007e20000100800 */
[----:B------:R-:W-:-:S05]  /*1ce90*/  IMAD R4, R4, UR7, RZ ;  /* 0x0000000704047c24 */ /* 0x000fca000f8e02ff */
[----:B------:R-:W-:Y:S01]  /*1cea0*/  STL [R1+0x7468], R4 ;  /* 0x0074680401007387 */ /* 0x000fe20000100800 */
[----:B------:R-:W-:-:S05]  /*1ceb0*/  IMAD R5, R5, UR7, RZ ;  /* 0x0000000705057c24 */ /* 0x000fca000f8e02ff */
[----:B------:R-:W-:Y:S01]  /*1cec0*/  STL [R1+0x746c], R5 ;  /* 0x00746c0501007387 */ /* 0x000fe20000100800 */
[----:B------:R-:W-:Y:S02]  /*1ced0*/  IMAD R6, R6, UR7, RZ ;  /* 0x0000000706067c24 */ /* 0x000fe4000f8e02ff */
[----:B------:R-:W-:-:S03]  /*1cee0*/  IMAD R7, R7, UR7, RZ ;  /* 0x0000000707077c24 */ /* 0x000fc6000f8e02ff */
[----:B------:R-:W-:Y:S04]  /*1cef0*/  STL [R1+0x7470], R6 ;  /* 0x0074700601007387 */ /* 0x000fe80000100800 */
[----:B------:R-:W-:Y:S04]  /*1cf00*/  STL [R1+0x7474], R7 ;  /* 0x0074740701007387 */ /* 0x000fe80000100800 */
[----:B------:R-:W5:Y:S01]  /*1cf10*/  LDL.LU R16, [R1+0x40c] ;  /* 0x00040c0001107983 */ /* 0x000f620000300800 */
[----:B----4-:R-:W-:-:S05]  /*1cf20*/  IMAD R8, R8, UR7, RZ ;  /* 0x0000000708087c24 */ /* 0x010fca000f8e02ff */
[----:B------:R-:W-:Y:S01]  /*1cf30*/  STL [R1+0x7478], R8 ;  /* 0x0074780801007387 */ /* 0x000fe20000100800 */
[----:B---3--:R-:W-:-:S05]  /*1cf40*/  IMAD R9, R25, UR7, RZ ;  /* 0x0000000719097c24 */ /* 0x008fca000f8e02ff */
[----:B------:R-:W-:Y:S01]  /*1cf50*/  STL [R1+0x747c], R9 ;  /* 0x00747c0901007387 */ /* 0x000fe20000100800 */
[----:B------:R-:W-:Y:S02]  /*1cf60*/  IMAD R10, R24, UR7, RZ ;  /* 0x00000007180a7c24 */ /* 0x000fe4000f8e02ff */
[----:B--2---:R-:W-:-:S03]  /*1cf70*/  IMAD R11, R23, UR7, RZ ;  /* 0x00000007170b7c24 */ /* 0x004fc6000f8e02ff */
[----:B------:R-:W-:Y:S01]  /*1cf80*/  STL [R1+0x7480], R10 ;  /* 0x0074800a01007387 */ /* 0x000fe20000100800 */
[----:B-----5:R-:W-:-:S03]  /*1cf90*/  IMAD R12, R21, UR7, RZ ;  /* 0x00000007150c7c24 */ /* 0x020fc6000f8e02ff */
[----:B------:R-:W-:Y:S04]  /*1cfa0*/  STL [R1+0x7484], R11 ;  /* 0x0074840b01007387 */ /* 0x000fe80000100800 */
[----:B------:R-:W-:Y:S01]  /*1cfb0*/  STL [R1+0x7488], R12 ;  /* 0x0074880c01007387 */ /* 0x000fe20000100800 */
[----:B------:R-:W-:-:S05]  /*1cfc0*/  IMAD R13, R19, UR7, RZ ;  /* 0x00000007130d7c24 */ /* 0x000fca000f8e02ff */
[----:B------:R-:W-:Y:S04]  /*1cfd0*/  STL [R1+0x748c], R13 ;  /* 0x00748c0d01007387 */ /* 0x000fe80000100800 */
[----:B------:R-:W2:Y:S01]  /*1cfe0*/  LDL.LU R19, [R1+0x414] ;  /* 0x0004140001137983 */ /* 0x000ea20000300800 */
[----:B------:R-:W-:-:S05]  /*1cff0*/  IMAD R14, R18, UR7, RZ ;  /* 0x00000007120e7c24 */ /* 0x000fca000f8e02ff */
[----:B------:R0:W-:Y:S04]  /*1d000*/  STL [R1+0x7490], R14 ;  /* 0x0074900e01007387 */ /* 0x0001e80000100800 */
[----:B0-----:R-:W3:Y:S04]  /*1d010*/  LDL.LU R14, [R1+0x4f0] ;  /* 0x0004f000010e7983 */ /* 0x001ee80000300800 */
[----:B------:R-:W4:Y:S04]  /*1d020*/  LDL.LU R21, [R1+0x4e8] ;  /* 0x0004e80001157983 */ /* 0x000f280000300800 */
[----:B------:R-:W5:Y:S04]  /*1d030*/  LDL.LU R13, [R1+0x43c] ;  /* 0x00043c00010d7983 */ /* 0x000f680000300800 */
[----:B------:R-:W5:Y:S04]  /*1d040*/  LDL.LU R12, [R1+0x438] ;  /* 0x00043800010c7983 */ /* 0x000f680000300800 */
[----:B------:R-:W5:Y:S01]  /*1d050*/  LDL.LU R11, [R1+0x434] ;  /* 0x00043400010b7983 */ /* 0x000f620000300800 */
[----:B------:R-:W-:-:S03]  /*1d060*/  IMAD R15, R15, UR7, RZ ;  /* 0x000000070f0f7c24 */ /* 0x000fc6000f8e02ff */
        /* <DEDUP_REMOVED lines=8> */
[----:B------:R0:W-:Y:S04]  /*1d0f0*/  STL [R1+0x7494], R15 ;  /* 0x0074940f01007387 */ /* 0x0001e80000100800 */
[----:B0-----:R-:W3:Y:S04]  /*1d100*/  LDL.LU R15, [R1+0x4f4] ;  /* 0x0004f400010f7983 */ /* 0x001ee80000300800 */
[----:B------:R-:W5:Y:S04]  /*1d110*/  LDL.LU R3, [R1+0x408] ;  /* 0x0004080001037983 */ /* 0x000f680000300800 */
[----:B------:R-:W5:Y:S04]  /*1d120*/  LDL.LU R29, [R1+0x400] ;  /* 0x00040000011d7983 */ /* 0x000f680000300800 */
[----:B------:R-:W5:Y:S04]  /*1d130*/  LDL.LU R22, [R1+0x3f8] ;  /* 0x0003f80001167983 */ /* 0x000f680000300800 */
[----:B------:R-:W5:Y:S04]  /*1d140*/  LDL.LU R26, [R1+0x3f0] ;  /* 0x0003f000011a7983 */ /* 0x000f680000300800 */
[----:B------:R-:W5:Y:S04]  /*1d150*/  LDL.LU R27, [R1+0x3e8] ;  /* 0x0003e800011b7983 */ /* 0x000f680000300800 */
[----:B------:R-:W5:Y:S04]  /*1d160*/  LDL.LU R28, [R1+0x3e0] ;  /* 0x0003e000011c7983 */ /* 0x000f680000300800 */
[----:B------:R-:W5:Y:S01]  /*1d170*/  LDL.LU R20, [R1+0x3dc] ;  /* 0x0003dc0001147983 */ /* 0x000f620000300800 */
[----:B------:R-:W-:-:S03]  /*1d180*/  IMAD R16, R16, UR7, RZ ;  /* 0x0000000710107c24 */ /* 0x000fc6000f8e02ff */
[----:B------:R-:W5:Y:S04]  /*1d190*/  LDL.LU R25, [R1+0x3d8] ;  /* 0x0003d80001197983 */ /* 0x000f680000300800 */
[----:B------:R-:W5:Y:S04]  /*1d1a0*/  LDL.LU R23, [R1+0x3d4] ;  /* 0x0003d40001177983 */ /* 0x000f680000300800 */
[----:B------:R-:W5:Y:S04]  /*1d1b0*/  LDL.LU R18, [R1+0x3d0] ;  /* 0x0003d00001127983 */ /* 0x000f680000300800 */
[----:B------:R0:W-:Y:S04]  /*1d1c0*/  STL [R1+0x7498], R16 ;  /* 0x0074981001007387 */ /* 0x0001e80000100800 */
[----:B0-----:R-:W4:Y:S01]  /*1d1d0*/  LDL.LU R16, [R1+0x4fc] ;  /* 0x0004fc0001107983 */ /* 0x001f220000300800 */
[----:B--2---:R-:W-:-:S03]  /*1d1e0*/  IMAD R17, R19, UR7, RZ ;  /* 0x0000000713117c24 */ /* 0x004fc6000f8e02ff */
[----:B------:R-:W2:Y:S04]  /*1d1f0*/  LDL.LU R19, [R1+0x3cc] ;  /* 0x0003cc0001137983 */ /* 0x000ea80000300800 */
[----:B------:R4:W-:Y:S02]  /*1d200*/  STL [R1+0x749c], R17 ;  /* 0x00749c1101007387 */ /* 0x0009e40000100800 */
[----:B----4-:R-:W-:Y:S02]  /*1d210*/  IMAD R17, R16, UR7, RZ ;  /* 0x0000000710117c24 */ /* 0x010fe4000f8e02ff */
[----:B---3--:R-:W-:Y:S02]  /*1d220*/  IMAD R16, R15, UR7, RZ ;  /* 0x000000070f107c24 */ /* 0x008fe4000f8e02ff */
[----:B------:R-:W-:Y:S01]  /*1d230*/  IMAD R15, R21, UR7, RZ ;  /* 0x00000007150f7c24 */ /* 0x000fe2000f8e02ff */
[----:B------:R-:W-:Y:S04]  /*1d240*/  STL [R1+0x4fc], R17 ;  /* 0x0004fc1101007387 */ /* 0x000fe80000100800 */
[----:B------:R-:W-:Y:S04]  /*1d250*/  STL [R1+0x584], R16 ;  /* 0x0005841001007387 */ /* 0x000fe80000100800 */
[----:B------:R-:W3:Y:S01]  /*1d260*/  LDL.LU R21, [R1+0x3c8] ;  /* 0x0003c80001157983 */ /* 0x000ee20000300800 */
[----:B------:R-:W-:-:S05]  /*1d270*/  IMAD R14, R14, UR7, RZ ;  /* 0x000000070e0e7c24 */ /* 0x000fca000f8e02ff */
[----:B------:R5:W-:Y:S04]  /*1d280*/  STL [R1+0x590], R14 ;  /* 0x0005900e01007387 */ /* 0x000be80000100800 */
[----:B------:R-:W-:Y:S01]  /*1d290*/  STL [R1+0x59c], R15 ;  /* 0x00059c0f01007387 */ /* 0x000fe20000100800 */
[----:B-----5:R-:W-:Y:S02]  /*1d2a0*/  IMAD R14, R13, UR7, RZ ;  /* 0x000000070d0e7c24 */ /* 0x020fe4000f8e02ff */
[----:B------:R-:W-:Y:S02]  /*1d2b0*/  IMAD R13, R12, UR7, RZ ;  /* 0x000000070c0d7c24 */ /* 0x000fe4000f8e02ff */
[----:B------:R-:W-:Y:S02]  /*1d2c0*/  IMAD R12, R11, UR7, RZ ;  /* 0x000000070b0c7c24 */ /* 0x000fe4000f8e02ff */
[----:B------:R-:W-:Y:S01]  /*1d2d0*/  IMAD R11, R10, UR7, RZ ;  /* 0x000000070a0b7c24 */ /* 0x000fe2000f8e02ff */
[----:B------:R-:W-:Y:S01]  /*1d2e0*/  STL [R1+0x5a4], R14 ;  /* 0x0005a40e01007387 */ /* 0x000fe20000100800 */
[----:B------:R-:W-:-:S02]  /*1d2f0*/  IMAD R10, R9, UR7, RZ ;  /* 0x00000007090a7c24 */ /* 0x000fc4000f8e02ff */
[----:B------:R-:W-:Y:S01]  /*1d300*/  IMAD R9, R8, UR7, RZ ;  /* 0x0000000708097c24 */ /* 0x000fe2000f8e02ff */
[----:B------:R-:W-:Y:S01]  /*1d310*/  STL [R1+0x5b0], R13 ;  /* 0x0005b00d01007387 */ /* 0x000fe20000100800 */
[----:B------:R-:W-:Y:S02]  /*1d320*/  IMAD R8, R7, UR7, RZ ;  /* 0x0000000707087c24 */ /* 0x000fe4000f8e02ff */
[----:B------:R-:W-:Y:S01]  /*1d330*/  IMAD R7, R6, UR7, RZ ;  /* 0x0000000706077c24 */ /* 0x000fe2000f8e02ff */
[----:B------:R-:W-:Y:S01]  /*1d340*/  STL [R1+0x5b8], R12 ;  /* 0x0005b80c01007387 */ /* 0x000fe20000100800 */
[----:B------:R-:W-:-:S03]  /*1d350*/  IMAD R6, R5, UR7, RZ ;  /* 0x0000000705067c24 */ /* 0x000fc6000f8e02ff */
[----:B------:R-:W-:Y:S01]  /*1d360*/  STL [R1+0x5c4], R11 ;  /* 0x0005c40b01007387 */ /* 0x000fe20000100800 */
[----:B------:R-:W-:-:S03]  /*1d370*/  IMAD R5, R4, UR7, RZ ;  /* 0x0000000704057c24 */ /* 0x000fc6000f8e02ff */
[----:B------:R-:W-:Y:S01]  /*1d380*/  STL [R1+0x5cc], R10 ;  /* 0x0005cc0a01007387 */ /* 0x000fe20000100800 */
[----:B------:R-:W-:-:S03]  /*1d390*/  IMAD R4, R24, UR7, RZ ;  /* 0x0000000718047c24 */ /* 0x000fc6000f8e02ff */
[----:B------:R-:W-:Y:S04]  /*1d3a0*/  STL [R1+0x5d8], R9 ;  /* 0x0005d80901007387 */ /* 0x000fe80000100800 */
[----:B------:R-:W-:Y:S04]  /*1d3b0*/  STL [R1+0x5e0], R8 ;  /* 0x0005e00801007387 */ /* 0x000fe80000100800 */
[----:B------:R-:W-:Y:S04]  /*1d3c0*/  STL [R1+0x5ec], R7 ;  /* 0x0005ec0701007387 */ /* 0x000fe80000100800 */
[----:B------:R-:W-:Y:S04]  /*1d3d0*/  STL [R1+0x5f8], R6 ;  /* 0x0005f80601007387 */ /* 0x000fe80000100800 */
[----:B------:R-:W4:Y:S04]  /*1d3e0*/  LDL.LU R24, [R1+0x3c4] ;  /* 0x0003c40001187983 */ /* 0x000f280000300800 */
[----:B------:R0:W-:Y:S04]  /*1d3f0*/  STL [R1+0x600], R5 ;  /* 0x0006000501007387 */ /* 0x0001e80000100800 */
[----:B------:R1:W-:Y:S01]  /*1d400*/  STL [R1+0x60c], R4 ;  /* 0x00060c0401007387 */ /* 0x0003e20000100800 */
[----:B0-----:R-:W-:-:S02]  /*1d410*/  IMAD R5, R3, UR7, RZ ;  /* 0x0000000703057c24 */ /* 0x001fc4000f8e02ff */
[----:B------:R-:W-:Y:S02]  /*1d420*/  IMAD R3, R29, UR7, RZ ;  /* 0x000000071d037c24 */ /* 0x000fe4000f8e02ff */
[----:B-1----:R-:W-:Y:S01]  /*1d430*/  IMAD R4, R22, UR7, RZ ;  /* 0x0000000716047c24 */ /* 0x002fe2000f8e02ff */
[----:B------:R0:W-:Y:S04]  /*1d440*/  STL [R1+0x614], R5 ;  /* 0x0006140501007387 */ /* 0x0001e80000100800 */
[----:B------:R1:W-:Y:S04]  /*1d450*/  STL [R1+0x620], R3 ;  /* 0x0006200301007387 */ /* 0x0003e80000100800 */
[----:B------:R5:W-:Y:S01]  /*1d460*/  STL [R1+0x628], R4 ;  /* 0x0006280401007387 */ /* 0x000be20000100800 */
[----:B0-----:R-:W-:-:S02]  /*1d470*/  IMAD R5, R26, UR7, RZ ;  /* 0x000000071a057c24 */ /* 0x001fc4000f8e02ff */
[----:B-1----:R-:W-:-:S03]  /*1d480*/  IMAD R3, R27, UR7, RZ ;  /* 0x000000071b037c24 */ /* 0x002fc6000f8e02ff */
[----:B------:R0:W-:Y:S01]  /*1d490*/  STL [R1+0x634], R5 ;  /* 0x0006340501007387 */ /* 0x0001e20000100800 */
[----:B-----5:R-:W-:-:S03]  /*1d4a0*/  IMAD R4, R28, UR7, RZ ;  /* 0x000000071c047c24 */ /* 0x020fc6000f8e02ff */
[----:B------:R1:W-:Y:S04]  /*1d4b0*/  STL [R1+0x63c], R3 ;  /* 0x00063c0301007387 */ /* 0x0003e80000100800 */
[----:B------:R5:W-:Y:S01]  /*1d4c0*/  STL [R1+0x650], R4 ;  /* 0x0006500401007387 */ /* 0x000be20000100800 */
[----:B0-----:R-:W-:Y:S02]  /*1d4d0*/  IMAD R5, R20, UR7, RZ ;  /* 0x0000000714057c24 */ /* 0x001fe4000f8e02ff */
[----:B-1----:R-:W-:-:S03]  /*1d4e0*/  IMAD R3, R25, UR7, RZ ;  /* 0x0000000719037c24 */ /* 0x002fc6000f8e02ff */
[----:B------:R-:W-:Y:S01]  /*1d4f0*/  STL [R1+0x174], R5 ;  /* 0x0001740501007387 */ /* 0x000fe20000100800 */
[----:B-----5:R-:W-:-:S03]  /*1d500*/  IMAD R4, R23, UR7, RZ ;  /* 0x0000000717047c24 */ /* 0x020fc6000f8e02ff */
[----:B------:R-:W5:Y:S04]  /*1d510*/  LDL.LU R23, [R1+0x3c0] ;  /* 0x0003c00001177983 */ /* 0x000f680000300800 */
[----:B------:R0:W-:Y:S04]  /*1d520*/  STL [R1+0x170], R3 ;  /* 0x0001700301007387 */ /* 0x0001e80000100800 */
[----:B------:R-:W-:Y:S04]  /*1d530*/  STL [R1+0x16c], R4 ;  /* 0x00016c0401007387 */ /* 0x000fe80000100800 */
[----:B------:R-:W5:Y:S01]  /*1d540*/  LDL.LU R17, [R1+0x3bc] ;  /* 0x0003bc0001117983 */ /* 0x000f620000300800 */
[----:B0-----:R-:W-:-:S03]  /*1d550*/  IMAD R3, R18, UR7, RZ ;  /* 0x0000000712037c24 */ /* 0x001fc6000f8e02ff */
[----:B------:R-:W5:Y:S04]  /*1d560*/  LDL.LU R18, [R1+0x3b8] ;  /* 0x0003b80001127983 */ /* 0x000f680000300800 */
[----:B------:R2:W-:Y:S04]  /*1d570*/  STL [R1+0x168], R3 ;  /* 0x0001680301007387 */ /* 0x0005e80000100800 */
[----:B------:R-:W5:Y:S04]  /*1d580*/  LDL.LU R16, [R1+0x3b4] ;  /* 0x0003b40001107983 */ /* 0x000f680000300800 */
[----:B------:R-:W5:Y:S01]  /*1d590*/  LDL.LU R15, [R1+0x3b0] ;  /* 0x0003b000010f7983 */ /* 0x000f620000300800 */
[----:B--2---:R-:W-:-:S05]  /*1d5a0*/  IMAD R3, R19, UR7, RZ ;  /* 0x0000000713037c24 */ /* 0x004fca000f8e02ff */
[----:B------:R3:W-:Y:S04]  /*1d5b0*/  STL [R1+0x164], R3 ;  /* 0x0001640301007387 */ /* 0x0007e80000100800 */
[----:B------:R-:W2:Y:S04]  /*1d5c0*/  LDL.LU R14, [R1+0x3ac] ;  /* 0x0003ac00010e7983 */ /* 0x000ea80000300800 */
[----:B------:R-:W2:Y:S04]  /*1d5d0*/  LDL.LU R19, [R1+0x3a8] ;  /* 0x0003a80001137983 */ /* 0x000ea80000300800 */
[----:B------:R-:W2:Y:S04]  /*1d5e0*/  LDL.LU R13, [R1+0x3a4] ;  /* 0x0003a400010d7983 */ /* 0x000ea80000300800 */
[----:B------:R-:W2:Y:S01]  /*1d5f0*/  LDL.LU R12, [R1+0x3a0] ;  /* 0x0003a000010c7983 */ /* 0x000ea20000300800 */
[----:B---3--:R-:W-:-:S05]  /*1d600*/  IMAD R3, R21, UR7, RZ ;  /* 0x0000000715037c24 */ /* 0x008fca000f8e02ff */
        /* <DEDUP_REMOVED lines=11> */
[----:B------:R-:W3:Y:S01]  /*1d6c0*/  LDL.LU R29, [R1+0x374] ;  /* 0x00037400011d7983 */ /* 0x000ee20000300800 */
[----:B----4-:R-:W-:-:S05]  /*1d6d0*/  IMAD R20, R24, UR7, RZ ;  /* 0x0000000718147c24 */ /* 0x010fca000f8e02ff */
[----:B------:R0:W-:Y:S04]  /*1d6e0*/  STL [R1+0x15c], R20 ;  /* 0x00015c1401007387 */ /* 0x0001e80000100800 */
[----:B------:R-:W4:Y:S04]  /*1d6f0*/  LDL.LU R22, [R1+0x370] ;  /* 0x0003700001167983 */ /* 0x000f280000300800 */
[----:B------:R-:W4:Y:S04]  /*1d700*/  LDL.LU R26, [R1+0x36c] ;  /* 0x00036c00011a7983 */ /* 0x000f280000300800 */
[----:B------:R-:W4:Y:S04]  /*1d710*/  LDL.LU R27, [R1+0x368] ;  /* 0x00036800011b7983 */ /* 0x000f280000300800 */
[----:B------:R-:W4:Y:S04]  /*1d720*/  LDL.LU R28, [R1+0x364] ;  /* 0x00036400011c7983 */ /* 0x000f280000300800 */
[----:B0-----:R-:W4:Y:S04]  /*1d730*/  LDL.LU R20, [R1+0x360] ;  /* 0x0003600001147983 */ /* 0x001f280000300800 */
[----:B------:R-:W4:Y:S04]  /*1d740*/  LDL.LU R25, [R1+0x35c] ;  /* 0x00035c0001197983 */ /* 0x000f280000300800 */
[----:B------:R-:W4:Y:S01]  /*1d750*/  LDL.LU R24, [R1+0x358] ;  /* 0x0003580001187983 */ /* 0x000f220000300800 */
[----:B-----5:R-:W-:-:S05]  /*1d760*/  IMAD R23, R23, UR7, RZ ;  /* 0x0000000717177c24 */ /* 0x020fca000f8e02ff */
[----:B------:R0:W-:Y:S01]  /*1d770*/  STL [R1+0x158], R23 ;  /* 0x0001581701007387 */ /* 0x0001e20000100800 */
[----:B------:R-:W-:-:S03]  /*1d780*/  IMAD R17, R17, UR7, RZ ;  /* 0x0000000711117c24 */ /* 0x000fc6000f8e02ff */
[----:B0-----:R-:W5:Y:S04]  /*1d790*/  LDL.LU R23, [R1+0x354] ;  /* 0x0003540001177983 */ /* 0x001f680000300800 */
[----:B------:R0:W-:Y:S02]  /*1d7a0*/  STL [R1+0x154], R17 ;  /* 0x0001541101007387 */ /* 0x0001e40000100800 */
[----:B0-----:R-:W-:Y:S02]  /*1d7b0*/  IMAD R17, R18, UR7, RZ ;  /* 0x0000000712117c24 */ /* 0x001fe4000f8e02ff */
[----:B------:R-:W5:Y:S04]  /*1d7c0*/  LDL.LU R18, [R1+0x350] ;  /* 0x0003500001127983 */ /* 0x000f680000300800 */
[----:B------:R0:W-:Y:S02]  /*1d7d0*/  STL [R1+0x150], R17 ;  /* 0x0001501101007387 */ /* 0x0001e40000100800 */
[----:B0-----:R-:W-:-:S02]  /*1d7e0*/  IMAD R17, R16, UR7, RZ ;  /* 0x0000000710117c24 */ /* 0x001fc4000f8e02ff */
[----:B------:R-:W-:-:S03]  /*1d7f0*/  IMAD R16, R15, UR7, RZ ;  /* 0x000000070f107c24 */ /* 0x000fc6000f8e02ff */
[----:B------:R-:W-:Y:S01]  /*1d800*/  STL [R1+0x14c], R17 ;  /* 0x00014c1101007387 */ /* 0x000fe20000100800 */
[----:B--2---:R-:W-:-:S03]  /*1d810*/  IMAD R14, R14, UR7, RZ ;  /* 0x000000070e0e7c24 */ /* 0x004fc6000f8e02ff */
[----:B------:R-:W-:Y:S01]  /*1d820*/  STL [R1+0x148], R16 ;  /* 0x0001481001007387 */ /* 0x000fe20000100800 */
[----:B------:R-:W-:-:S03]  /*1d830*/  IMAD R15, R19, UR7, RZ ;  /* 0x00000007130f7c24 */ /* 0x000fc6000f8e02ff */
[----:B------:R-:W2:Y:S04]  /*1d840*/  LDL.LU R19, [R1+0x34c] ;  /* 0x00034c0001137983 */ /* 0x000ea80000300800 */
[----:B------:R0:W-:Y:S04]  /*1d850*/  STL [R1+0x144], R14 ;  /* 0x0001440e01007387 */ /* 0x0001e80000100800 */
[----:B------:R-:W-:Y:S01]  /*1d860*/  STL [R1+0x140], R15 ;  /* 0x0001400f01007387 */ /* 0x000fe20000100800 */
[----:B0-----:R-:W-:Y:S02]  /*1d870*/  IMAD R14, R13, UR7, RZ ;  /* 0x000000070d0e7c24 */ /* 0x001fe4000f8e02ff */
[----:B------:R-:W-:-:S03]  /*1d880*/  IMAD R13, R12, UR7, RZ ;  /* 0x000000070c0d7c24 */ /* 0x000fc6000f8e02ff */
[----:B------:R-:W-:Y:S04]  /*1d890*/  STL [R1+0x13c], R14 ;  /* 0x00013c0e01007387 */ /* 0x000fe80000100800 */
[----:B------:R-:W-:Y:S01]  /*1d8a0*/  STL [R1+0x138], R13 ;  /* 0x0001380d01007387 */ /* 0x000fe20000100800 */
[----:B---3--:R-:W-:Y:S02]  /*1d8b0*/  IMAD R12, R11, UR7, RZ ;  /* 0x000000070b0c7c24 */ /* 0x008fe4000f8e02ff */
[----:B------:R-:W-:-:S03]  /*1d8c0*/  IMAD R11, R10, UR7, RZ ;  /* 0x000000070a0b7c24 */ /* 0x000fc6000f8e02ff */
[----:B------:R-:W-:Y:S01]  /*1d8d0*/  STL [R1+0x134], R12 ;  /* 0x0001340c01007387 */ /* 0x000fe20000100800 */
        /* <DEDUP_REMOVED lines=13> */
[----:B------:R-:W3:Y:S04]  /*1d9b0*/  LDL.LU R21, [R1+0x348] ;  /* 0x0003480001157983 */ /* 0x000ee80000300800 */
[----:B------:R0:W-:Y:S04]  /*1d9c0*/  STL [R1+0x118], R5 ;  /* 0x0001180501007387 */ /* 0x0001e80000100800 */
[----:B------:R4:W-:Y:S01]  /*1d9d0*/  STL [R1+0x114], R4 ;  /* 0x0001140401007387 */ /* 0x0009e20000100800 */
[----:B0-----:R-:W-:Y:S02]  /*1d9e0*/  IMAD R5, R3, UR7, RZ ;  /* 0x0000000703057c24 */ /* 0x001fe4000f8e02ff */
[----:B------:R-:W-:-:S03]  /*1d9f0*/  IMAD R3, R29, UR7, RZ ;  /* 0x000000071d037c24 */ /* 0x000fc6000f8e02ff */
[----:B------:R0:W-:Y:S01]  /*1da00*/  STL [R1+0x110], R5 ;  /* 0x0001100501007387 */ /* 0x0001e20000100800 */
[----:B----4-:R-:W-:-:S03]  /*1da10*/  IMAD R4, R22, UR7, RZ ;  /* 0x0000000716047c24 */ /* 0x010fc6000f8e02ff */
[----:B------:R1:W-:Y:S01]  /*1da20*/  STL [R1+0x10c], R3 ;  /* 0x00010c0301007387 */ /* 0x0003e20000100800 */
[----:B0-----:R-:W-:-:S03]  /*1da30*/  IMAD R5, R26, UR7, RZ ;  /* 0x000000071a057c24 */ /* 0x001fc6000f8e02ff */
[----:B------:R0:W-:Y:S04]  /*1da40*/  STL [R1+0x108], R4 ;  /* 0x0001080401007387 */ /* 0x0001e80000100800 */
[----:B------:R4:W-:Y:S01]  /*1da50*/  STL [R1+0x104], R5 ;  /* 0x0001040501007387 */ /* 0x0009e20000100800 */
[----:B-1----:R-:W-:Y:S02]  /*1da60*/  IMAD R3, R27, UR7, RZ ;  /* 0x000000071b037c24 */ /* 0x002fe4000f8e02ff */
[----:B0-----:R-:W-:-:S03]  /*1da70*/  IMAD R4, R28, UR7, RZ ;  /* 0x000000071c047c24 */ /* 0x001fc6000f8e02ff */
[----:B------:R0:W-:Y:S01]  /*1da80*/  STL [R1+0x100], R3 ;  /* 0x0001000301007387 */ /* 0x0001e20000100800 */
[----:B----4-:R-:W-:-:S03]  /*1da90*/  IMAD R5, R20, UR7, RZ ;  /* 0x0000000714057c24 */ /* 0x010fc6000f8e02ff */
[----:B------:R1:W-:Y:S04]  /*1daa0*/  STL [R1+0xfc], R4 ;  /* 0x0000fc0401007387 */ /* 0x0003e80000100800 */
[----:B------:R-:W-:Y:S01]  /*1dab0*/  STL [R1+0xf8], R5 ;  /* 0x0000f80501007387 */ /* 0x000fe20000100800 */
[----:B0-----:R-:W-:Y:S02]  /*1dac0*/  IMAD R3, R25, UR7, RZ ;  /* 0x0000000719037c24 */ /* 0x001fe4000f8e02ff */
[----:B-1----:R-:W-:Y:S02]  /*1dad0*/  IMAD R4, R24, UR7, RZ ;  /* 0x0000000718047c24 */ /* 0x002fe4000f8e02ff */
[----:B------:R-:W4:Y:S04]  /*1dae0*/  LDL.LU R24, [R1+0x344] ;  /* 0x0003440001187983 */ /* 0x000f280000300800 */
[----:B------:R5:W-:Y:S04]  /*1daf0*/  STL [R1+0xf4], R3 ;  /* 0x0000f40301007387 */ /* 0x000be80000100800 */
[----:B------:R-:W-:Y:S04]  /*1db00*/  STL [R1+0xf0], R4 ;  /* 0x0000f00401007387 */ /* 0x000fe80000100800 */
[----:B------:R-:W4:Y:S01]  /*1db10*/  LDL.LU R27, [R1+0x340] ;  /* 0x00034000011b7983 */ /* 0x000f220000300800 */
[----:B-----5:R-:W-:-:S03]  /*1db20*/  IMAD R3, R23, UR7, RZ ;  /* 0x0000000717037c24 */ /* 0x020fc6000f8e02ff */
[----:B------:R-:W5:Y:S04]  /*1db30*/  LDL.LU R23, [R1+0x33c] ;  /* 0x00033c0001177983 */ /* 0x000f680000300800 */
[----:B------:R0:W-:Y:S04]  /*1db40*/  STL [R1+0xec], R3 ;  /* 0x0000ec0301007387 */ /* 0x0001e80000100800 */
[----:B------:R-:W5:Y:S04]  /*1db50*/  LDL.LU R28, [R1+0x338] ;  /* 0x00033800011c7983 */ /* 0x000f680000300800 */
[----:B------:R-:W5:Y:S01]  /*1db60*/  LDL.LU R17, [R1+0x334] ;  /* 0x0003340001117983 */ /* 0x000f620000300800 */
[----:B0-----:R-:W-:-:S05]  /*1db70*/  IMAD R3, R18, UR7, RZ ;  /* 0x0000000712037c24 */ /* 0x001fca000f8e02ff */
[----:B------:R2:W-:Y:S04]  /*1db80*/  STL [R1+0xe8], R3 ;  /* 0x0000e80301007387 */ /* 0x0005e80000100800 */
[----:B------:R-:W5:Y:S04]  /*1db90*/  LDL.LU R16, [R1+0x330] ;  /* 0x0003300001107983 */ /* 0x000f680000300800 */
[----:B------:R-:W5:Y:S04]  /*1dba0*/  LDL.LU R18, [R1+0x32c] ;  /* 0x00032c0001127983 */ /* 0x000f680000300800 */
[----:B------:R-:W5:Y:S04]  /*1dbb0*/  LDL.LU R15, [R1+0x328] ;  /* 0x00032800010f7983 */ /* 0x000f680000300800 */
[----:B------:R-:W5:Y:S01]  /*1dbc0*/  LDL.LU R14, [R1+0x324] ;  /* 0x00032400010e7983 */ /* 0x000f620000300800 */
[----:B--2---:R-:W-:-:S05]  /*1dbd0*/  IMAD R3, R19, UR7, RZ ;  /* 0x0000000713037c24 */ /* 0x004fca000f8e02ff */
[----:B------:R3:W-:Y:S04]  /*1dbe0*/  STL [R1+0xe4], R3 ;  /* 0x0000e40301007387 */ /* 0x0007e80000100800 */
[----:B------:R-:W2:Y:S04]  /*1dbf0*/  LDL.LU R13, [R1+0x320] ;  /* 0x00032000010d7983 */ /* 0x000ea80000300800 */
        /* <DEDUP_REMOVED lines=9> */
[----:B------:R-:W2:Y:S01]  /*1dc90*/  LDL.LU R4, [R1+0x2f8] ;  /* 0x0002f80001047983 */ /* 0x000ea20000300800 */
[----:B---3--:R-:W-:-:S05]  /*1dca0*/  IMAD R3, R21, UR7, RZ ;  /* 0x0000000715037c24 */ /* 0x008fca000f8e02ff */
[----:B------:R0:W-:Y:S04]  /*1dcb0*/  STL [R1+0xe0], R3 ;  /* 0x0000e00301007387 */ /* 0x0001e80000100800 */
[----:B0-----:R-:W3:Y:S04]  /*1dcc0*/  LDL.LU R3, [R1+0x2f4] ;  /* 0x0002f40001037983 */ /* 0x001ee80000300800 */
[----:B------:R-:W3:Y:S04]  /*1dcd0*/  LDL.LU R29, [R1+0x2f0] ;  /* 0x0002f000011d7983 */ /* 0x000ee80000300800 */
[----:B------:R-:W3:Y:S04]  /*1dce0*/  LDL.LU R22, [R1+0x2ec] ;  /* 0x0002ec0001167983 */ /* 0x000ee80000300800 */
[----:B------:R-:W3:Y:S04]  /*1dcf0*/  LDL.LU R26, [R1+0x2e8] ;  /* 0x0002e800011a7983 */ /* 0x000ee80000300800 */
[----:B------:R-:W3:Y:S04]  /*1dd00*/  LDL.LU R20, [R1+0x2e4] ;  /* 0x0002e40001147983 */ /* 0x000ee80000300800 */
[----:B------:R-:W3:Y:S04]  /*1dd10*/  LDL.LU R25, [R1+0x2e0] ;  /* 0x0002e00001197983 */ /* 0x000ee80000300800 */
[----:B------:R-:W3:Y:S01]  /*1dd20*/  LDL.LU R21, [R1+0x2dc] ;  /* 0x0002dc0001157983 */ /* 0x000ee20000300800 */
[----:B----4-:R-:W-:-:S05]  /*1dd30*/  IMAD R24, R24, UR7, RZ ;  /* 0x0000000718187c24 */ /* 0x010fca000f8e02ff */
[----:B------:R0:W-:Y:S01]  /*1dd40*/  STL [R1+0xdc], R24 ;  /* 0x0000dc1801007387 */ /* 0x0001e20000100800 */
[----:B------:R-:W-:-:S03]  /*1dd50*/  IMAD R27, R27, UR7, RZ ;  /* 0x000000071b1b7c24 */ /* 0x000fc6000f8e02ff */
[----:B0-----:R-:W4:Y:S04]  /*1dd60*/  LDL.LU R24, [R1+0x2d8] ;  /* 0x0002d80001187983 */ /* 0x001f280000300800 */
[----:B------:R0:W-:Y:S04]  /*1dd70*/  STL [R1+0xd8], R27 ;  /* 0x0000d81b01007387 */ /* 0x0001e80000100800 */
[----:B0-----:R-:W4:Y:S01]  /*1dd80*/  LDL.LU R27, [R1+0x7500] ;  /* 0x00750000011b7983 */ /* 0x001f220000300800 */
[----:B-----5:R-:W-:-:S05]  /*1dd90*/  IMAD R23, R23, UR7, RZ ;  /* 0x0000000717177c24 */ /* 0x020fca000f8e02ff */
[----:B------:R0:W-:Y:S01]  /*1dda0*/  STL [R1+0xd4], R23 ;  /* 0x0000d41701007387 */ /* 0x0001e20000100800 */
[----:B------:R-:W-:Y:S02]  /*1ddb0*/  IMAD R28, R28, UR7, RZ ;  /* 0x000000071c1c7c24 */ /* 0x000fe4000f8e02ff */
[----:B------:R-:W-:Y:S01]  /*1ddc0*/  IMAD R17, R17, UR7, RZ ;  /* 0x0000000711117c24 */ /* 0x000fe2000f8e02ff */
[----:B0-----:R-:W5:Y:S04]  /*1ddd0*/  LDL.LU R23, [R1+0x2d4] ;  /* 0x0002d40001177983 */ /* 0x001f680000300800 */
[----:B------:R0:W-:Y:S01]  /*1dde0*/  STL [R1+0xd0], R28 ;  /* 0x0000d01c01007387 */ /* 0x0001e20000100800 */
[----:B------:R-:W-:-:S03]  /*1ddf0*/  IMAD R16, R16, UR7, RZ ;  /* 0x0000000710107c24 */ /* 0x000fc6000f8e02ff */
[----:B0-----:R-:W5:Y:S04]  /*1de00*/  LDL.LU R28, [R1+0x74fc] ;  /* 0x0074fc00011c7983 */ /* 0x001f680000300800 */
[----:B------:R0:W-:Y:S02]  /*1de10*/  STL [R1+0xcc], R17 ;  /* 0x0000cc1101007387 */ /* 0x0001e40000100800 */
[----:B0-----:R-:W-:Y:S02]  /*1de20*/  IMAD R17, R18, UR7, RZ ;  /* 0x0000000712117c24 */ /* 0x001fe4000f8e02ff */
[----:B------:R-:W5:Y:S04]  /*1de30*/  LDL.LU R18, [R1+0x2d0] ;  /* 0x0002d00001127983 */ /* 0x000f680000300800 */
[----:B------:R0:W-:Y:S04]  /*1de40*/  STL [R1+0xc8], R16 ;  /* 0x0000c81001007387 */ /* 0x0001e80000100800 */
[----:B------:R-:W-:Y:S01]  /*1de50*/  STL [R1+0xc4], R17 ;  /* 0x0000c41101007387 */ /* 0x000fe20000100800 */
[----:B0-----:R-:W-:-:S02]  /*1de60*/  IMAD R16, R15, UR7, RZ ;  /* 0x000000070f107c24 */ /* 0x001fc4000f8e02ff */
[----:B------:R-:W-:Y:S02]  /*1de70*/  IMAD R15, R14, UR7, RZ ;  /* 0x000000070e0f7c24 */ /* 0x000fe4000f8e02ff */
[----:B--2---:R-:W-:Y:S02]  /*1de80*/  IMAD R14, R13, UR7, RZ ;  /* 0x000000070d0e7c24 */ /* 0x004fe4000f8e02ff */
[----:B------:R-:W-:Y:S01]  /*1de90*/  IMAD R13, R12, UR7, RZ ;  /* 0x000000070c0d7c24 */ /* 0x000fe2000f8e02ff */
[----:B------:R-:W-:Y:S01]  /*1dea0*/  STL [R1+0xc0], R16 ;  /* 0x0000c01001007387 */ /* 0x000fe20000100800 */
[----:B------:R-:W-:Y:S02]  /*1deb0*/  IMAD R12, R11, UR7, RZ ;  /* 0x000000070b0c7c24 */ /* 0x000fe4000f8e02ff */
[----:B------:R-:W-:Y:S01]  /*1dec0*/  IMAD R11, R10, UR7, RZ ;  /* 0x000000070a0b7c24 */ /* 0x000fe2000f8e02ff */
[----:B------:R-:W-:Y:S01]  /*1ded0*/  STL [R1+0xbc], R15 ;  /* 0x0000bc0f01007387 */ /* 0x000fe20000100800 */
[----:B------:R-:W-:-:S02]  /*1dee0*/  IMAD R10, R9, UR7, RZ ;  /* 0x00000007090a7c24 */ /* 0x000fc4000f8e02ff */
        /* <DEDUP_REMOVED lines=9> */
[----:B------:R-:W-:Y:S01]  /*1df80*/  STL [R1+0xa4], R9 ;  /* 0x0000a40901007387 */ /* 0x000fe20000100800 */
[----:B------:R-:W-:-:S03]  /*1df90*/  IMAD R5, R5, UR7, RZ ;  /* 0x0000000705057c24 */ /* 0x000fc6000f8e02ff */
[----:B------:R-:W-:Y:S01]  /*1dfa0*/  STL [R1+0xa0], R8 ;  /* 0x0000a00801007387 */ /* 0x000fe20000100800 */
[----:B------:R-:W-:-:S03]  /*1dfb0*/  IMAD R4, R4, UR7, RZ ;  /* 0x0000000704047c24 */ /* 0x000fc6000f8e02ff */
[----:B------:R-:W2:Y:S04]  /*1dfc0*/  LDL.LU R19, [R1+0x2cc] ;  /* 0x0002cc0001137983 */ /* 0x000ea80000300800 */
[----:B------:R-:W-:Y:S04]  /*1dfd0*/  STL [R1+0x9c], R7 ;  /* 0x00009c0701007387 */ /* 0x000fe80000100800 */
[----:B------:R-:W-:Y:S04]  /*1dfe0*/  STL [R1+0x98], R6 ;  /* 0x0000980601007387 */ /* 0x000fe80000100800 */
[----:B------:R0:W-:Y:S04]  /*1dff0*/  STL [R1+0x94], R5 ;  /* 0x0000940501007387 */ /* 0x0001e80000100800 */
[----:B------:R1:W-:Y:S01]  /*1e000*/  STL [R1+0x90], R4 ;  /* 0x0000900401007387 */ /* 0x0003e20000100800 */
[----:B---3--:R-:W-:-:S02]  /*1e010*/  IMAD R3, R3, UR7, RZ ;  /* 0x0000000703037c24 */ /* 0x008fc4000f8e02ff */
[----:B0-----:R-:W-:-:S03]  /*1e020*/  IMAD R5, R29, UR7, RZ ;  /* 0x000000071d057c24 */ /* 0x001fc6000f8e02ff */
[----:B------:R0:W-:Y:S01]  /*1e030*/  STL [R1+0x8c], R3 ;  /* 0x00008c0301007387 */ /* 0x0001e20000100800 */
[----:B-1----:R-:W-:-:S03]  /*1e040*/  IMAD R4, R22, UR7, RZ ;  /* 0x0000000716047c24 */ /* 0x002fc6000f8e02ff */
[----:B------:R-:W-:Y:S01]  /*1e050*/  STL [R1+0x88], R5 ;  /* 0x0000880501007387 */ /* 0x000fe20000100800 */
[----:B0-----:R-:W-:-:S03]  /*1e060*/  IMAD R3, R26, UR7, RZ ;  /* 0x000000071a037c24 */ /* 0x001fc6000f8e02ff */
[----:B------:R-:W-:Y:S04]  /*1e070*/  STL [R1+0x84], R4 ;  /* 0x0000840401007387 */ /* 0x000fe80000100800 */
[----:B------:R-:W-:Y:S01]  /*1e080*/  STL [R1+0x80], R3 ;  /* 0x0000800301007387 */ /* 0x000fe20000100800 */
[----:B------:R-:W-:-:S03]  /*1e090*/  IMAD R6, R21, UR7, RZ ;  /* 0x0000000715067c24 */ /* 0x000fc6000f8e02ff */
[----:B------:R-:W3:Y:S01]  /*1e0a0*/  LDL.LU R21, [R1+0x2c8] ;  /* 0x0002c80001157983 */ /* 0x000ee20000300800 */
[----:B------:R-:W-:Y:S02]  /*1e0b0*/  IMAD R8, R20, UR7, RZ ;  /* 0x0000000714087c24 */ /* 0x000fe4000f8e02ff */
[----:B------:R-:W-:-:S03]  /*1e0c0*/  IMAD R7, R25, UR7, RZ ;  /* 0x0000000719077c24 */ /* 0x000fc6000f8e02ff */
[----:B------:R-:W-:Y:S04]  /*1e0d0*/  STL [R1+0x7c], R8 ;  /* 0x00007c0801007387 */ /* 0x000fe80000100800 */
[----:B------:R0:W-:Y:S04]  /*1e0e0*/  STL [R1+0x74cc], R8 ;  /* 0x0074cc0801007387 */ /* 0x0001e80000100800 */
[----:B0-----:R-:W3:Y:S01]  /*1e0f0*/  LDL.LU R8, [R1+0x2c4] ;  /* 0x0002c40001087983 */ /* 0x001ee20000300800 */
[----:B----4-:R-:W-:-:S03]  /*1e100*/  IMAD R5, R24, UR7, RZ ;  /* 0x0000000718057c24 */ /* 0x010fc6000f8e02ff */
[----:B------:R-:W4:Y:S04]  /*1e110*/  LDL.LU R24, [R1+0x2c0] ;  /* 0x0002c00001187983 */ /* 0x000f280000300800 */
[----:B------:R-:W-:Y:S04]  /*1e120*/  STL [R1+0x78], R7 ;  /* 0x0000780701007387 */ /* 0x000fe80000100800 */
[----:B------:R-:W-:Y:S04]  /*1e130*/  STL [R1+0x74d0], R7 ;  /* 0x0074d00701007387 */ /* 0x000fe80000100800 */
[----:B------:R-:W4:Y:S04]  /*1e140*/  LDL.LU R17, [R1+0x2bc] ;  /* 0x0002bc0001117983 */ /* 0x000f280000300800 */
[----:B------:R-:W4:Y:S01]  /*1e150*/  LDL.LU R16, [R1+0x2b8] ;  /* 0x0002b80001107983 */ /* 0x000f220000300800 */
[----:B-----5:R-:W-:-:S03]  /*1e160*/  IMAD R4, R23, UR7, RZ ;  /* 0x0000000717047c24 */ /* 0x020fc6000f8e02ff */
        /* <DEDUP_REMOVED lines=8> */
[----:B------:R-:W-:Y:S04]  /*1e1f0*/  STL [R1+0x74], R6 ;  /* 0x0000740601007387 */ /* 0x000fe80000100800 */
[----:B------:R2:W-:Y:S04]  /*1e200*/  STL [R1+0x74d4], R6 ;  /* 0x0074d40601007387 */ /* 0x0005e80000100800 */
[----:B------:R-:W5:Y:S04]  /*1e210*/  LDL.LU R11, [R1+0x298] ;  /* 0x00029800010b7983 */ /* 0x000f680000300800 */
[----:B------:R-:W5:Y:S01]  /*1e220*/  LDL.LU R10, [R1+0x294] ;  /* 0x00029400010a7983 */ /* 0x000f620000300800 */
[----:B--2---:R-:W-:-:S05]  /*1e230*/  IMAD R6, R19, UR7, RZ ;  /* 0x0000000713067c24 */ /* 0x004fca000f8e02ff */
[----:B------:R-:W-:Y:S04]  /*1e240*/  STL [R1+0x64], R6 ;  /* 0x0000640601007387 */ /* 0x000fe80000100800 */
[----:B------:R-:W2:Y:S04]  /*1e250*/  LDL.LU R9, [R1+0x290] ;  /* 0x0002900001097983 */ /* 0x000ea80000300800 */
[----:B------:R-:W2:Y:S04]  /*1e260*/  LDL.LU R29, [R1+0x28c] ;  /* 0x00028c00011d7983 */ /* 0x000ea80000300800 */
[----:B------:R-:W2:Y:S04]  /*1e270*/  LDL.LU R22, [R1+0x288] ;  /* 0x0002880001167983 */ /* 0x000ea80000300800 */
[----:B------:R-:W2:Y:S04]  /*1e280*/  LDL.LU R26, [R1+0x284] ;  /* 0x00028400011a7983 */ /* 0x000ea80000300800 */
[----:B------:R-:W2:Y:S04]  /*1e290*/  LDL.LU R19, [R1+0x280] ;  /* 0x0002800001137983 */ /* 0x000ea80000300800 */
[----:B------:R-:W-:Y:S04]  /*1e2a0*/  STL [R1+0x70], R5 ;  /* 0x0000700501007387 */ /* 0x000fe80000100800 */
[----:B------:R3:W-:Y:S04]  /*1e2b0*/  STL [R1+0x74d8], R5 ;  /* 0x0074d80501007387 */ /* 0x0007e80000100800 */
[----:B------:R-:W2:Y:S01]  /*1e2c0*/  LDL.LU R20, [R1+0x27c] ;  /* 0x00027c0001147983 */ /* 0x000ea20000300800 */
[----:B---3--:R-:W-:-:S03]  /*1e2d0*/  IMAD R5, R21, UR7, RZ ;  /* 0x0000000715057c24 */ /* 0x008fc6000f8e02ff */
[----:B------:R-:W3:Y:S04]  /*1e2e0*/  LDL.LU R21, [R1+0x278] ;  /* 0x0002780001157983 */ /* 0x000ee80000300800 */
[----:B------:R-:W-:Y:S04]  /*1e2f0*/  STL [R1+0x60], R5 ;  /* 0x0000600501007387 */ /* 0x000fe80000100800 */
[----:B------:R-:W-:Y:S04]  /*1e300*/  STL [R1+0x6c], R4 ;  /* 0x00006c0401007387 */ /* 0x000fe80000100800 */
[----:B------:R0:W-:Y:S04]  /*1e310*/  STL [R1+0x74dc], R4 ;  /* 0x0074dc0401007387 */ /* 0x0001e80000100800 */
[----:B------:R-:W-:Y:S04]  /*1e320*/  STL [R1+0x68], R3 ;  /* 0x0000680301007387 */ /* 0x000fe80000100800 */
[----:B------:R4:W-:Y:S01]  /*1e330*/  STL [R1+0x74e0], R3 ;  /* 0x0074e00301007387 */ /* 0x0009e20000100800 */
[----:B0-----:R-:W-:-:S05]  /*1e340*/  IMAD R4, R8, UR7, RZ ;  /* 0x0000000708047c24 */ /* 0x001fca000f8e02ff */
[----:B------:R-:W-:Y:S01]  /*1e350*/  STL [R1+0x5c], R4 ;  /* 0x00005c0401007387 */ /* 0x000fe20000100800 */
[----:B----4-:R-:W-:-:S03]  /*1e360*/  IMAD R3, R24, UR7, RZ ;  /* 0x0000000718037c24 */ /* 0x010fc6000f8e02ff */
[----:B------:R-:W4:Y:S04]  /*1e370*/  LDL.LU R24, [R1+0x274] ;  /* 0x0002740001187983 */ /* 0x000f280000300800 */
[----:B------:R0:W-:Y:S01]  /*1e380*/  STL [R1+0x58], R3 ;  /* 0x0000580301007387 */ /* 0x0001e20000100800 */
[----:B------:R-:W-:-:S05]  /*1e390*/  IMAD R5, R17, UR7, RZ ;  /* 0x0000000711057c24 */ /* 0x000fca000f8e02ff */
[----:B------:R1:W-:Y:S01]  /*1e3a0*/  STL [R1+0x54], R5 ;  /* 0x0000540501007387 */ /* 0x0003e20000100800 */
[----:B0-----:R-:W-:Y:S02]  /*1e3b0*/  IMAD R3, R16, UR7, RZ ;  /* 0x0000000710037c24 */ /* 0x001fe4000f8e02ff */
[----:B-----5:R-:W-:Y:S02]  /*1e3c0*/  IMAD R4, R23, UR7, RZ ;  /* 0x0000000717047c24 */ /* 0x020fe4000f8e02ff */
[----:B------:R-:W5:Y:S04]  /*1e3d0*/  LDL.LU R23, [R1+0x270] ;  /* 0x0002700001177983 */ /* 0x000f680000300800 */
[----:B------:R0:W-:Y:S01]  /*1e3e0*/  STL [R1+0x50], R3 ;  /* 0x0000500301007387 */ /* 0x0001e20000100800 */
[----:B-1----:R-:W-:-:S03]  /*1e3f0*/  IMAD R5, R14, UR7, RZ ;  /* 0x000000070e057c24 */ /* 0x002fc6000f8e02ff */
[----:B------:R1:W-:Y:S01]  /*1e400*/  STL [R1+0x4c], R4 ;  /* 0x00004c0401007387 */ /* 0x0003e20000100800 */
[----:B0-----:R-:W-:Y:S02]  /*1e410*/  IMAD R3, R15, UR7, RZ ;  /* 0x000000070f037c24 */ /* 0x001fe4000f8e02ff */
[----:B-1----:R-:W-:-:S03]  /*1e420*/  IMAD R4, R13, UR7, RZ ;  /* 0x000000070d047c24 */ /* 0x002fc6000f8e02ff */
[----:B------:R0:W-:Y:S04]  /*1e430*/  STL [R1+0x48], R3 ;  /* 0x0000480301007387 */ /* 0x0001e80000100800 */
[----:B------:R1:W-:Y:S01]  /*1e440*/  STL [R1+0x44], R5 ;  /* 0x0000440501007387 */ /* 0x0003e20000100800 */
[----:B0-----:R-:W-:-:S03]  /*1e450*/  IMAD R3, R25, UR7, RZ ;  /* 0x0000000719037c24 */ /* 0x001fc6000f8e02ff */
[----:B------:R-:W5:Y:S04]  /*1e460*/  LDL.LU R25, [R1+0x26c] ;  /* 0x00026c0001197983 */ /* 0x000f680000300800 */
[----:B------:R0:W-:Y:S04]  /*1e470*/  STL [R1+0x40], R4 ;  /* 0x0000400401007387 */ /* 0x0001e80000100800 */
[----:B------:R0:W-:Y:S01]  /*1e480*/  STL [R1+0x3c], R3 ;  /* 0x00003c0301007387 */ /* 0x0001e20000100800 */
[----:B-1----:R-:W-:Y:S02]  /*1e490*/  IMAD R5, R11, UR7, RZ ;  /* 0x000000070b057c24 */ /* 0x002fe4000f8e02ff */
[----:B0-----:R-:W-:-:S02]  /*1e4a0*/  IMAD R4, R12, UR7, RZ ;  /* 0x000000070c047c24 */ /* 0x001fc4000f8e02ff */
[----:B------:R-:W-:Y:S02]  /*1e4b0*/  IMAD R3, R18, UR7, RZ ;  /* 0x0000000712037c24 */ /* 0x000fe4000f8e02ff */
[----:B------:R-:W5:Y:S04]  /*1e4c0*/  LDL.LU R18, [R1+0x240] ;  /* 0x0002400001127983 */ /* 0x000f680000300800 */
[----:B------:R0:W-:Y:S04]  /*1e4d0*/  STL [R1+0x38], R4 ;  /* 0x0000380401007387 */ /* 0x0001e80000100800 */
[----:B------:R2:W-:Y:S01]  /*1e4e0*/  STL [R1+0x34], R3 ;  /* 0x0000340301007387 */ /* 0x0005e20000100800 */
[----:B0-----:R-:W-:-:S03]  /*1e4f0*/  IMAD R4, R10, UR7, RZ ;  /* 0x000000070a047c24 */ /* 0x001fc6000f8e02ff */
[----:B------:R-:W-:Y:S04]  /*1e500*/  STL [R1+0x30], R5 ;  /* 0x0000300501007387 */ /* 0x000fe80000100800 */
[----:B------:R0:W-:Y:S01]  /*1e510*/  STL [R1+0x2c], R4 ;  /* 0x00002c0401007387 */ /* 0x0001e20000100800 */
[----:B--2---:R-:W-:Y:S02]  /*1e520*/  IMAD R3, R9, UR7, RZ ;  /* 0x0000000709037c24 */ /* 0x004fe4000f8e02ff */
[----:B------:R-:W-:-:S03]  /*1e530*/  IMAD R17, R29, UR7, RZ ;  /* 0x000000071d117c24 */ /* 0x000fc6000f8e02ff */
[----:B------:R-:W-:Y:S01]  /*1e540*/  STL [R1+0x28], R3 ;  /* 0x0000280301007387 */ /* 0x000fe20000100800 */
[----:B------:R-:W-:Y:S02]  /*1e550*/  IMAD R16, R22, UR7, RZ ;  /* 0x0000000716107c24 */ /* 0x000fe4000f8e02ff */
[----:B------:R-:W-:Y:S02]  /*1e560*/  IMAD R14, R19, UR7, RZ ;  /* 0x00000007130e7c24 */ /* 0x000fe4000f8e02ff */
[----:B------:R-:W2:Y:S04]  /*1e570*/  LDL.LU R19, [R1+0x268] ;  /* 0x0002680001137983 */ /* 0x000ea80000300800 */
[----:B------:R-:W-:Y:S04]  /*1e580*/  STL [R1+0x24], R17 ;  /* 0x0000241101007387 */ /* 0x000fe80000100800 */
[----:B------:R1:W-:Y:S01]  /*1e590*/  STL [R1+0x74c4], R17 ;  /* 0x0074c41101007387 */ /* 0x0003e20000100800 */
[----:B------:R-:W-:-:S03]  /*1e5a0*/  IMAD R13, R20, UR7, RZ ;  /* 0x00000007140d7c24 */ /* 0x000fc6000f8e02ff */
[----:B------:R-:W-:Y:S04]  /*1e5b0*/  STL [R1+0x20], R16 ;  /* 0x0000201001007387 */ /* 0x000fe80000100800 */
[----:B------:R-:W-:Y:S04]  /*1e5c0*/  STL [R1+0x74c8], R16 ;  /* 0x0074c81001007387 */ /* 0x000fe80000100800 */
[----:B------:R-:W2:Y:S01]  /*1e5d0*/  LDL.LU R20, [R1+0x264] ;  /* 0x0002640001147983 */ /* 0x000ea20000300800 */
[----:B---3--:R-:W-:-:S03]  /*1e5e0*/  IMAD R12, R21, UR7, RZ ;  /* 0x00000007150c7c24 */ /* 0x008fc6000f8e02ff */
[----:B------:R-:W3:Y:S01]  /*1e5f0*/  LDL.LU R21, [R1+0x260] ;  /* 0x0002600001157983 */ /* 0x000ee20000300800 */
[----:B------:R-:W-:-:S05]  /*1e600*/  IMAD R15, R26, UR7, RZ ;  /* 0x000000071a0f7c24 */ /* 0x000fca000f8e02ff */
[----:B------:R-:W-:Y:S04]  /*1e610*/  STL [R1+0x1c], R15 ;  /* 0x00001c0f01007387 */ /* 0x000fe80000100800 */
[----:B------:R-:W-:Y:S04]  /*1e620*/  STL [R1+0x74e4], R15 ;  /* 0x0074e40f01007387 */ /* 0x000fe80000100800 */
[----:B------:R-:W3:Y:S04]  /*1e630*/  LDL.LU R22, [R1+0x25c] ;  /* 0x00025c0001167983 */ /* 0x000ee80000300800 */
[----:B------:R-:W-:Y:S04]  /*1e640*/  STL [R1+0x18], R14 ;  /* 0x0000180e01007387 */ /* 0x000fe80000100800 */
[----:B------:R-:W-:Y:S01]  /*1e650*/  STL [R1+0x74e8], R14 ;  /* 0x0074e80e01007387 */ /* 0x000fe20000100800 */
[----:B----4-:R-:W-:-:S02]  /*1e660*/  IMAD R11, R24, UR7, RZ ;  /* 0x00000007180b7c24 */ /* 0x010fc4000f8e02ff */
[----:B-----5:R-:W-:Y:S02]  /*1e670*/  IMAD R10, R23, UR7, RZ ;  /* 0x00000007170a7c24 */ /* 0x020fe4000f8e02ff */
[----:B------:R-:W4:Y:S04]  /*1e680*/  LDL.LU R23, [R1+0x258] ;  /* 0x0002580001177983 */ /* 0x000f280000300800 */
[----:B------:R-:W5:Y:S04]  /*1e690*/  LDL.LU R24, [R1+0x254] ;  /* 0x0002540001187983 */ /* 0x000f680000300800 */
[----:B------:R-:W-:Y:S04]  /*1e6a0*/  STL [R1+0x14], R13 ;  /* 0x0000140d01007387 */ /* 0x000fe80000100800 */
[----:B------:R-:W-:Y:S04]  /*1e6b0*/  STL [R1+0x74ec], R13 ;  /* 0x0074ec0d01007387 */ /* 0x000fe80000100800 */
[----:B------:R-:W-:Y:S04]  /*1e6c0*/  STL [R1+0x10], R12 ;  /* 0x0000100c01007387 */ /* 0x000fe80000100800 */
[----:B------:R-:W-:Y:S01]  /*1e6d0*/  STL [R1+0x74f0], R12 ;  /* 0x0074f00c01007387 */ /* 0x000fe20000100800 */
[----:B------:R-:W-:-:S03]  /*1e6e0*/  IMAD R9, R25, UR7, RZ ;  /* 0x0000000719097c24 */ /* 0x000fc6000f8e02ff */
[----:B------:R-:W5:Y:S04]  /*1e6f0*/  LDL.LU R25, [R1+0x250] ;  /* 0x0002500001197983 */ /* 0x000f680000300800 */
[----:B------:R-:W5:Y:S04]  /*1e700*/  LDL.LU R26, [R1+0x24c] ;  /* 0x00024c00011a7983 */ /* 0x000f680000300800 */
[----:B------:R-:W5:Y:S04]  /*1e710*/  LDL.LU R29, [R1+0x248] ;  /* 0x00024800011d7983 */ /* 0x000f680000300800 */
[----:B0-----:R-:W5:Y:S01]  /*1e720*/  LDL.LU R4, [R1+0x244] ;  /* 0x0002440001047983 */ /* 0x001f620000300800 */
[----:B------:R-:W-:-:S03]  /*1e730*/  IMAD R18, R18, UR7, RZ ;  /* 0x0000000712127c24 */ /* 0x000fc6000f8e02ff */
[----:B------:R-:W-:Y:S04]  /*1e740*/  STL [R1+0xc], R11 ;  /* 0x00000c0b01007387 */ /* 0x000fe80000100800 */
[----:B------:R-:W-:Y:S04]  /*1e750*/  STL [R1+0x74f4], R11 ;  /* 0x0074f40b01007387 */ /* 0x000fe80000100800 */
[----:B------:R-:W-:Y:S04]  /*1e760*/  STL [R1+0x7458], R18 ;  /* 0x0074581201007387 */ /* 0x000fe80000100800 */
[----:B------:R-:W-:Y:S04]  /*1e770*/  STL [R1+0x8], R10 ;  /* 0x0000080a01007387 */ /* 0x000fe80000100800 */
[----:B------:R0:W-:Y:S04]  /*1e780*/  STL [R1+0x74f8], R10 ;  /* 0x0074f80a01007387 */ /* 0x0001e80000100800 */
[----:B-1----:R-:W5:Y:S04]  /*1e790*/  LDL.LU R17, [R1+0x23c] ;  /* 0x00023c0001117983 */ /* 0x002f680000300800 */
[----:B------:R-:W5:Y:S04]  /*1e7a0*/  LDL.LU R5, [R1+0x238] ;  /* 0x0002380001057983 */ /* 0x000f680000300800 */
[----:B------:R-:W5:Y:S04]  /*1e7b0*/  LDL.LU R6, [R1+0x234] ;  /* 0x0002340001067983 */ /* 0x000f680000300800 */
[----:B------:R-:W-:Y:S01]  /*1e7c0*/  STL [R1+0x4], R9 ;  /* 0x0000040901007387 */ /* 0x000fe20000100800 */
[----:B--2---:R-:W-:-:S05]  /*1e7d0*/  IMAD R19, R19, UR7, RZ ;  /* 0x0000000713137c24 */ /* 0x004fca000f8e02ff */
[----:B------:R-:W-:Y:S01]  /*1e7e0*/  STL [R1+0x745c], R19 ;  /* 0x00745c1301007387 */ /* 0x000fe20000100800 */
[----:B------:R-:W-:-:S05]  /*1e7f0*/  IMAD R20, R20, UR7, RZ ;  /* 0x0000000714147c24 */ /* 0x000fca000f8e02ff */
[----:B------:R-:W-:Y:S01]  /*1e800*/  STL [R1+0x7460], R20 ;  /* 0x0074601401007387 */ /* 0x000fe20000100800 */
[----:B---3--:R-:W-:-:S05]  /*1e810*/  IMAD R21, R21, UR7, RZ ;  /* 0x0000000715157c24 */ /* 0x008fca000f8e02ff */
[----:B------:R-:W-:Y:S04]  /*1e820*/  STL [R1+0x74a0], R21 ;  /* 0x0074a01501007387 */ /* 0x000fe80000100800 */
[----:B------:R-:W2:Y:S04]  /*1e830*/  LDL.LU R7, [R1+0x230] ;  /* 0x0002300001077983 */ /* 0x000ea80000300800 */
[----:B------:R-:W3:Y:S01]  /*1e840*/  LDL.LU R8, [R1+0x22c] ;  /* 0x00022c0001087983 */ /* 0x000ee20000300800 */
[----:B------:R-:W-:-:S05]  /*1e850*/  IMAD R22, R22, UR7, RZ ;  /* 0x0000000716167c24 */ /* 0x000fca000f8e02ff */
[----:B------:R-:W-:Y:S01]  /*1e860*/  STL [R1+0x74a4], R22 ;  /* 0x0074a41601007387 */ /* 0x000fe20000100800 */
[----:B----4-:R-:W-:-:S05]  /*1e870*/  IMAD R23, R23, UR7, RZ ;  /* 0x0000000717177c24 */ /* 0x010fca000f8e02ff */
[----:B------:R-:W-:Y:S04]  /*1e880*/  STL [R1+0x74a8], R23 ;  /* 0x0074a81701007387 */ /* 0x000fe80000100800 */
[----:B0-----:R-:W4:Y:S04]  /*1e890*/  LDL.LU R10, [R1+0x228] ;  /* 0x00022800010a7983 */ /* 0x001f280000300800 */
[----:B------:R-:W4:Y:S04]  /*1e8a0*/  LDL.LU R18, [R1+0x224] ;  /* 0x0002240001127983 */ /* 0x000f280000300800 */
[----:B------:R-:W4:Y:S04]  /*1e8b0*/  LDL.LU R11, [R1+0x220] ;  /* 0x00022000010b7983 */ /* 0x000f280000300800 */
[----:B------:R-:W4:Y:S04]  /*1e8c0*/  LDL.LU R12, [R1+0x21c] ;  /* 0x00021c00010c7983 */ /* 0x000f280000300800 */
[----:B------:R-:W4:Y:S01]  /*1e8d0*/  LDL.LU R13, [R1+0x218] ;  /* 0x00021800010d7983 */ /* 0x000f220000300800 */
[----:B-----5:R-:W-:-:S02]  /*1e8e0*/  IMAD R24, R24, UR7, RZ ;  /* 0x0000000718187c24 */ /* 0x020fc4000f8e02ff */
[----:B------:R-:W-:-:S03]  /*1e8f0*/  IMAD R25, R25, UR7, RZ ;  /* 0x0000000719197c24 */ /* 0x000fc6000f8e02ff */
[----:B------:R0:W-:Y:S01]  /*1e900*/  STL [R1+0x74ac], R24 ;  /* 0x0074ac1801007387 */ /* 0x0001e20000100800 */
[----:B------:R-:W-:-:S03]  /*1e910*/  IMAD R26, R26, UR7, RZ ;  /* 0x000000071a1a7c24 */ /* 0x000fc6000f8e02ff */
[----:B------:R-:W-:Y:S01]  /*1e920*/  STL [R1+0x74b0], R25 ;  /* 0x0074b01901007387 */ /* 0x000fe20000100800 */
[----:B------:R-:W-:-:S03]  /*1e930*/  IMAD R29, R29, UR7, RZ ;  /* 0x000000071d1d7c24 */ /* 0x000fc6000f8e02ff */
[----:B------:R-:W-:Y:S01]  /*1e940*/  STL [R1+0x74b4], R26 ;  /* 0x0074b41a01007387 */ /* 0x000fe20000100800 */
[----:B------:R-:W-:-:S03]  /*1e950*/  IMAD R14, R4, UR7, RZ ;  /* 0x00000007040e7c24 */ /* 0x000fc6000f8e02ff */
[----:B------:R-:W-:Y:S04]  /*1e960*/  STL [R1+0x74b8], R29 ;  /* 0x0074b81d01007387 */ /* 0x000fe80000100800 */
[----:B------:R-:W5:Y:S04]  /*1e970*/  LDL.LU R3, [R1+0x214] ;  /* 0x0002140001037983 */ /* 0x000f680000300800 */
[----:B------:R-:W5:Y:S04]  /*1e980*/  LDL.LU R4, [R1+0x210] ;  /* 0x0002100001047983 */ /* 0x000f680000300800 */
[----:B------:R1:W-:Y:S04]  /*1e990*/  STL [R1+0x4f0], R14 ;  /* 0x0004f00e01007387 */ /* 0x0003e80000100800 */
[----:B0-----:R-:W5:Y:S01]  /*1e9a0*/  LDL.LU R24, [R1+0x20c] ;  /* 0x00020c0001187983 */ /* 0x001f620000300800 */
[----:B------:R-:W-:-:S02]  /*1e9b0*/  IMAD R15, R17, UR7, RZ ;  /* 0x00000007110f7c24 */ /* 0x000fc4000f8e02ff */
[----:B-1----:R-:W-:-:S03]  /*1e9c0*/  IMAD R14, R5, UR7, RZ ;  /* 0x00000007050e7c24 */ /* 0x002fc6000f8e02ff */
[----:B------:R-:W-:Y:S01]  /*1e9d0*/  STL [R1+0x4f4], R15 ;  /* 0x0004f40f01007387 */ /* 0x000fe20000100800 */
[----:B------:R-:W-:-:S03]  /*1e9e0*/  IMAD R6, R6, UR7, RZ ;  /* 0x0000000706067c24 */ /* 0x000fc6000f8e02ff */
[----:B------:R-:W5:Y:S04]  /*1e9f0*/  LDL.LU R5, [R1+0x208] ;  /* 0x0002080001057983 */ /* 0x000f680000300800 */
[----:B------:R0:W-:Y:S04]  /*1ea00*/  STL [R1+0x58c], R14 ;  /* 0x00058c0e01007387 */ /* 0x0001e80000100800 */
[----:B------:R-:W5:Y:S04]  /*1ea10*/  LDL.LU R23, [R1+0x204] ;  /* 0x0002040001177983 */ /* 0x000f680000300800 */
[----:B------:R-:W5:Y:S04]  /*1ea20*/  LDL.LU R22, [R1+0x200] ;  /* 0x0002000001167983 */ /* 0x000f680000300800 */
[----:B------:R2:W-:Y:S04]  /*1ea30*/  STL [R1+0x598], R6 ;  /* 0x0005980601007387 */ /* 0x0005e80000100800 */
[----:B0-----:R-:W5:Y:S04]  /*1ea40*/  LDL.LU R14, [R1+0x1fc] ;  /* 0x0001fc00010e7983 */ /* 0x001f680000300800 */
[----:B------:R-:W5:Y:S04]  /*1ea50*/  LDL.LU R15, [R1+0x1f8] ;  /* 0x0001f800010f7983 */ /* 0x000f680000300800 */
[----:B------:R-:W5:Y:S04]  /*1ea60*/  LDL.LU R16, [R1+0x1f4] ;  /* 0x0001f40001107983 */ /* 0x000f680000300800 */
[----:B------:R-:W5:Y:S01]  /*1ea70*/  LDL.LU R17, [R1+0x1f0] ;  /* 0x0001f00001117983 */ /* 0x000f620000300800 */
[----:B--2---:R-:W-:-:S02]  /*1ea80*/  IMAD R6, R7, UR7, RZ ;  /* 0x0000000707067c24 */ /* 0x004fc4000f8e02ff */
[----:B---3--:R-:W-:-:S03]  /*1ea90*/  IMAD R7, R8, UR7, RZ ;  /* 0x0000000708077c24 */ /* 0x008fc6000f8e02ff */
[----:B------:R0:W-:Y:S04]  /*1eaa0*/  STL [R1+0x5a0], R6 ;  /* 0x0005a00601007387 */ /* 0x0001e80000100800 */
[----:B0-----:R-:W2:Y:S04]  /*1eab0*/  LDL.LU R6, [R1+0x1ec] ;  /* 0x0001ec0001067983 */ /* 0x001ea80000300800 */
[----:B------:R0:W-:Y:S04]  /*1eac0*/  STL [R1+0x5ac], R7 ;  /* 0x0005ac0701007387 */ /* 0x0001e80000100800 */
[----:B0-----:R-:W3:Y:S04]  /*1ead0*/  LDL.LU R7, [R1+0x1e8] ;  /* 0x0001e80001077983 */ /* 0x001ee80000300800 */
[----:B------:R-:W3:Y:S01]  /*1eae0*/  LDL.LU R8, [R1+0x1e4] ;  /* 0x0001e40001087983 */ /* 0x000ee20000300800 */
[----:B----4-:R-:W-:-:S02]  /*1eaf0*/  IMAD R19, R10, UR7, RZ ;  /* 0x000000070a137c24 */ /* 0x010fc4000f8e02ff */
[----:B------:R-:W-:-:S03]  /*1eb00*/  IMAD R10, R18, UR7, RZ ;  /* 0x00000007120a7c24 */ /* 0x000fc6000f8e02ff */
[----:B------:R-:W-:Y:S01]  /*1eb10*/  STL [R1+0x5b4], R19 ;  /* 0x0005b41301007387 */ /* 0x000fe20000100800 */
[----:B------:R-:W-:-:S03]  /*1eb20*/  IMAD R18, R11, UR7, RZ ;  /* 0x000000070b127c24 */ /* 0x000fc6000f8e02ff */
[----:B------:R0:W-:Y:S01]  /*1eb30*/  STL [R1+0x5c0], R10 ;  /* 0x0005c00a01007387 */ /* 0x0001e20000100800 */
[----:B------:R-:W-:-:S03]  /*1eb40*/  IMAD R11, R12, UR7, RZ ;  /* 0x000000070c0b7c24 */ /* 0x000fc6000f8e02ff */
[----:B------:R-:W-:Y:S04]  /*1eb50*/  STL [R1+0x5c8], R18 ;  /* 0x0005c81201007387 */ /* 0x000fe80000100800 */
[----:B------:R-:W4:Y:S01]  /*1eb60*/  LDL.LU R21, [R1+0x1e0] ;  /* 0x0001e00001157983 */ /* 0x000f220000300800 */
[----:B0-----:R-:W-:-:S03]  /*1eb70*/  IMAD R10, R13, UR7, RZ ;  /* 0x000000070d0a7c24 */ /* 0x001fc6000f8e02ff */
[----:B------:R-:W-:Y:S04]  /*1eb80*/  STL [R1+0x5d4], R11 ;  /* 0x0005d40b01007387 */ /* 0x000fe80000100800 */
[----:B------:R-:W4:Y:S04]  /*1eb90*/  LDL.LU R20, [R1+0x1dc] ;  /* 0x0001dc0001147983 */ /* 0x000f280000300800 */
[----:B------:R0:W-:Y:S04]  /*1eba0*/  STL [R1+0x5dc], R10 ;  /* 0x0005dc0a01007387 */ /* 0x0001e80000100800 */
[----:B------:R-:W4:Y:S04]  /*1ebb0*/  LDL.LU R19, [R1+0x1d8] ;  /* 0x0001d80001137983 */ /* 0x000f280000300800 */
[----:B0-----:R-:W4:Y:S04]  /*1ebc0*/  LDL.LU R10, [R1+0x1d4] ;  /* 0x0001d400010a7983 */ /* 0x001f280000300800 */
[----:B------:R-:W4:Y:S01]  /*1ebd0*/  LDL.LU R18, [R1+0x1d0] ;  /* 0x0001d00001127983 */ /* 0x000f220000300800 */
[----:B-----5:R-:W-:-:S03]  /*1ebe0*/  IMAD R26, R3, UR7, RZ ;  /* 0x00000007031a7c24 */ /* 0x020fc6000f8e02ff */
[----:B------:R-:W5:Y:S01]  /*1ebf0*/  LDL.LU R11, [R1+0x1cc] ;  /* 0x0001cc00010b7983 */ /* 0x000f620000300800 */
[----:B------:R-:W-:-:S03]  /*1ec00*/  IMAD R25, R4, UR7, RZ ;  /* 0x0000000704197c24 */ /* 0x000fc6000f8e02ff */
[----:B------:R-:W5:Y:S04]  /*1ec10*/  LDL.LU R12, [R1+0x1c8] ;  /* 0x0001c800010c7983 */ /* 0x000f680000300800 */
[----:B------:R-:W5:Y:S04]  /*1ec20*/  LDL.LU R13, [R1+0x1c4] ;  /* 0x0001c400010d7983 */ /* 0x000f680000300800 */
[----:B------:R-:W5:Y:S04]  /*1ec30*/  LDL.LU R3, [R1+0x1b0] ;  /* 0x0001b00001037983 */ /* 0x000f680000300800 */
[----:B------:R-:W-:Y:S04]  /*1ec40*/  STL [R1+0x5e8], R26 ;  /* 0x0005e81a01007387 */ /* 0x000fe80000100800 */
[----:B------:R-:W5:Y:S04]  /*1ec50*/  LDL.LU R4, [R1+0x1ac] ;  /* 0x0001ac0001047983 */ /* 0x000f680000300800 */
[----:B------:R0:W-:Y:S01]  /*1ec60*/  STL [R1+0x5f0], R25 ;  /* 0x0005f01901007387 */ /* 0x0001e20000100800 */
[----:B------:R-:W-:-:S02]  /*1ec70*/  IMAD R23, R23, UR7, RZ ;  /* 0x0000000717177c24 */ /* 0x000fc4000f8e02ff */
[----:B0-----:R-:W-:Y:S02]  /*1ec80*/  IMAD R25, R24, UR7, RZ ;  /* 0x0000000718197c24 */ /* 0x001fe4000f8e02ff */
[----:B------:R-:W-:Y:S02]  /*1ec90*/  IMAD R24, R5, UR7, RZ ;  /* 0x0000000705187c24 */ /* 0x000fe4000f8e02ff */
[----:B------:R-:W-:Y:S01]  /*1eca0*/  IMAD R22, R22, UR7, RZ ;  /* 0x0000000716167c24 */ /* 0x000fe2000f8e02ff */
[----:B------:R-:W5:Y:S01]  /*1ecb0*/  LDL.LU R5, [R1+0x1a8] ;  /* 0x0001a80001057983 */ /* 0x000f620000300800 */
[----:B------:R-:W-:-:S03]  /*1ecc0*/  IMAD R14, R14, UR7, RZ ;  /* 0x000000070e0e7c24 */ /* 0x000fc6000f8e02ff */
[----:B------:R-:W-:Y:S01]  /*1ecd0*/  STL [R1+0x5fc], R25 ;  /* 0x0005fc1901007387 */ /* 0x000fe20000100800 */
[----:B------:R-:W-:-:S03]  /*1ece0*/  IMAD R15, R15, UR7, RZ ;  /* 0x000000070f0f7c24 */ /* 0x000fc6000f8e02ff */
[----:B------:R-:W-:Y:S04]  /*1ecf0*/  STL [R1+0x608], R24 ;  /* 0x0006081801007387 */ /* 0x000fe80000100800 */
[----:B------:R-:W-:Y:S01]  /*1ed00*/  STL [R1+0x610], R23 ;  /* 0x0006101701007387 */ /* 0x000fe20000100800 */
[----:B------:R-:W-:-:S03]  /*1ed10*/  IMAD R16, R16, UR7, RZ ;  /* 0x0000000710107c24 */ /* 0x000fc6000f8e02ff */
[----:B------:R-:W-:Y:S04]  /*1ed20*/  STL [R1+0x61c], R22 ;  /* 0x00061c1601007387 */ /* 0x000fe80000100800 */
[----:B------:R0:W-:Y:S01]  /*1ed30*/  STL [R1+0x624], R14 ;  /* 0x0006240e01007387 */ /* 0x0001e20000100800 */
[----:B------:R-:W-:-:S03]  /*1ed40*/  IMAD R17, R17, UR7, RZ ;  /* 0x0000000711117c24 */ /* 0x000fc6000f8e02ff */
[----:B0-----:R-:W5:Y:S04]  /*1ed50*/  LDL.LU R14, [R1+0x19c] ;  /* 0x00019c00010e7983 */ /* 0x001f680000300800 */
[----:B------:R0:W-:Y:S04]  /*1ed60*/  STL [R1+0x630], R15 ;  /* 0x0006300f01007387 */ /* 0x0001e80000100800 */
[----:B0-----:R-:W5:Y:S04]  /*1ed70*/  LDL.LU R15, [R1+0x17c] ;  /* 0x00017c00010f7983 */ /* 0x001f680000300800 */
[----:B------:R2:W-:Y:S04]  /*1ed80*/  STL [R1+0x638], R16 ;  /* 0x0006381001007387 */ /* 0x0005e80000100800 */
[----:B------:R-:W-:Y:S01]  /*1ed90*/  STL [R1+0x644], R17 ;  /* 0x0006441101007387 */ /* 0x000fe20000100800 */
[----:B--2---:R-:W-:-:S05]  /*1eda0*/  IMAD R16, R6, UR7, RZ ;  /* 0x0000000706107c24 */ /* 0x004fca000f8e02ff */
[----:B------:R0:W-:Y:S01]  /*1edb0*/  STL [R1+0x64c], R16 ;  /* 0x00064c1001007387 */ /* 0x0001e20000100800 */
[----:B---3--:R-:W-:-:S03]  /*1edc0*/  IMAD R7, R7, UR7, RZ ;  /* 0x0000000707077c24 */ /* 0x008fc6000f8e02ff */
[----:B0-----:R-:W2:Y:S01]  /*1edd0*/  LDL R16, [R1+0x578] ;  /* 0x0005780001107983 */ /* 0x001ea20000100800 */
[----:B------:R-:W-:-:S03]  /*1ede0*/  IMAD R6, R8, UR7, RZ ;  /* 0x0000000708067c24 */ /* 0x000fc6000f8e02ff */
[----:B------:R0:W-:Y:S04]  /*1edf0*/  STL [R1+0x654], R7 ;  /* 0x0006540701007387 */ /* 0x0001e80000100800 */
[----:B------:R-:W3:Y:S04]  /*1ee00*/  LDL R17, [R1+0x574] ;  /* 0x0005740001117983 */ /* 0x000ee80000100800 */
[----:B------:R1:W-:Y:S04]  /*1ee10*/  STL [R1+0x65c], R6 ;  /* 0x00065c0601007387 */ /* 0x0003e80000100800 */
[----:B0-----:R-:W3:Y:S04]  /*1ee20*/  LDL R7, [R1+0x56c] ;  /* 0x00056c0001077983 */ /* 0x001ee80000100800 */
[----:B------:R-:W3:Y:S04]  /*1ee30*/  LDL R8, [R1+0x568] ;  /* 0x0005680001087983 */ /* 0x000ee80000100800 */
[----:B-1----:R-:W3:Y:S01]  /*1ee40*/  LDL R6, [R1+0x570] ;  /* 0x0005700001067983 */ /* 0x002ee20000100800 */
[----:B------:R-:W-:-:S02]  /*1ee50*/  IMAD R28, R28, UR7, RZ ;  /* 0x000000071c1c7c24 */ /* 0x000fc4000f8e02ff */
[----:B----4-:R-:W-:Y:S02]  /*1ee60*/  IMAD R22, R21, UR7, RZ ;  /* 0x0000000715167c24 */ /* 0x010fe4000f8e02ff */
        /* <DEDUP_REMOVED lines=8> */
[----:B-----5:R-:W-:-:S03]  /*1eef0*/  IMAD R18, R11, UR7, RZ ;  /* 0x000000070b127c24 */ /* 0x020fc6000f8e02ff */
[----:B------:R0:W-:Y:S01]  /*1ef00*/  STL [R1+0x67c], R10 ;  /* 0x00067c0a01007387 */ /* 0x0001e20000100800 */
[----:B------:R-:W-:-:S03]  /*1ef10*/  IMAD R11, R12, UR7, RZ ;  /* 0x000000070c0b7c24 */ /* 0x000fc6000f8e02ff */
[----:B------:R-:W-:Y:S01]  /*1ef20*/  STL [R1+0x680], R18 ;  /* 0x0006801201007387 */ /* 0x000fe20000100800 */
[----:B0-----:R-:W-:-:S03]  /*1ef30*/  IMAD R10, R13, UR7, RZ ;  /* 0x000000070d0a7c24 */ /* 0x001fc6000f8e02ff */
[----:B------:R-:W-:Y:S04]  /*1ef40*/  STL [R1+0x688], R11 ;  /* 0x0006880b01007387 */ /* 0x000fe80000100800 */
[----:B------:R0:W-:Y:S04]  /*1ef50*/  STL [R1+0x68c], R10 ;  /* 0x00068c0a01007387 */ /* 0x0001e80000100800 */
[----:B------:R-:W-:Y:S01]  /*1ef60*/  STL [R1+0x694], R28 ;  /* 0x0006941c01007387 */ /* 0x000fe20000100800 */
[----:B0-----:R-:W-:Y:S02]  /*1ef70*/  IMAD R10, R3, UR7, RZ ;  /* 0x00000007030a7c24 */ /* 0x001fe4000f8e02ff */
[----:B------:R-:W-:-:S03]  /*1ef80*/  IMAD R3, R4, UR7, RZ ;  /* 0x0000000704037c24 */ /* 0x000fc6000f8e02ff */
[----:B------:R-:W-:Y:S01]  /*1ef90*/  STL [R1+0x6a0], R10 ;  /* 0x0006a00a01007387 */ /* 0x000fe20000100800 */
[----:B------:R-:W-:-:S03]  /*1efa0*/  IMAD R27, R27, UR7, RZ ;  /* 0x000000071b1b7c24 */ /* 0x000fc6000f8e02ff */
[----:B------:R-:W-:Y:S04]  /*1efb0*/  STL [R1+0x743c], R28 ;  /* 0x00743c1c01007387 */ /* 0x000fe80000100800 */
[----:B------:R0:W-:Y:S01]  /*1efc0*/  STL [R1+0x6a8], R3 ;  /* 0x0006a80301007387 */ /* 0x0001e20000100800 */
[----:B------:R-:W-:-:S03]  /*1efd0*/  IMAD R5, R5, UR7, RZ ;  /* 0x0000000705057c24 */ /* 0x000fc6000f8e02ff */
[----:B------:R-:W4:Y:S04]  /*1efe0*/  LDL R4, [R1+0x560] ;  /* 0x0005600001047983 */ /* 0x000f280000100800 */
[----:B0-----:R-:W5:Y:S04]  /*1eff0*/  LDL R3, [R1+0x564] ;  /* 0x0005640001037983 */ /* 0x001f680000100800 */
[----:B------:R0:W-:Y:S01]  /*1f000*/  STL [R1+0x6b0], R5 ;  /* 0x0006b00501007387 */ /* 0x0001e20000100800 */
[----:B------:R-:W-:-:S03]  /*1f010*/  SHF.R.S32.HI R11, RZ, 0x1f, R2 ;  /* 0x0000001fff0b7819 */ /* 0x000fc60000011402 */
[----:B0-----:R-:W5:Y:S04]  /*1f020*/  LDL R5, [R1+0x55c] ;  /* 0x00055c0001057983 */ /* 0x001f680000100800 */
[----:B------:R-:W-:Y:S01]  /*1f030*/  STL [R1+0x69c], R27 ;  /* 0x00069c1b01007387 */ /* 0x000fe20000100800 */
[----:B------:R-:W-:-:S03]  /*1f040*/  IMAD R12, R14, UR7, RZ ;  /* 0x000000070e0c7c24 */ /* 0x000fc6000f8e02ff */
[----:B------:R-:W-:Y:S04]  /*1f050*/  STL [R1+0x7440], R27 ;  /* 0x0074401b01007387 */ /* 0x000fe80000100800 */
[----:B------:R-:W-:Y:S04]  /*1f060*/  STL [R1+0x6b4], R12 ;  /* 0x0006b40c01007387 */ /* 0x000fe80000100800 */
[----:B------:R-:W-:Y:S01]  /*1f070*/  STL [R1+0x7444], R2 ;  /* 0x0074440201007387 */ /* 0x000fe20000100800 */
[----:B------:R-:W-:Y:S01]  /*1f080*/  IMAD R10, R15, UR7, RZ ;  /* 0x000000070f0a7c24 */ /* 0x000fe2000f8e02ff */
[----:B------:R-:W-:-:S04]  /*1f090*/  ULDC UR7, c[0x0][0x238] ;  /* 0x00008e0000077ab9 */ /* 0x000fc80000000800 */
[----:B------:R0:W-:Y:S04]  /*1f0a0*/  STL [R1+0x6bc], R10 ;  /* 0x0006bc0a01007387 */ /* 0x0001e80000100800 */
[----:B------:R-:W-:Y:S01]  /*1f0b0*/  STL [R1+0x43c], R11 ;  /* 0x00043c0b01007387 */ /* 0x000fe20000100800 */
[----:B0-----:R-:W-:-:S03]  /*1f0c0*/  SHF.R.S32.HI R10, RZ, 0x1f, R0 ;  /* 0x0000001fff0a7819 */ /* 0x001fc60000011400 */
[----:B------:R-:W-:Y:S04]  /*1f0d0*/  STL [R1+0x7448], R0 ;  /* 0x0074480001007387 */ /* 0x000fe80000100800 */
[----:B------:R3:W-:Y:S01]  /*1f0e0*/  STL [R1+0x438], R10 ;  /* 0x0004380a01007387 */ /* 0x0007e20000100800 */
[----:B--2---:R-:W-:Y:S02]  /*1f0f0*/  SHF.R.S32.HI R2, RZ, 0x1f, R16 ;  /* 0x0000001fff027819 */ /* 0x004fe40000011410 */
[----:B---3--:R-:W-:-:S03]  /*1f100*/  SHF.R.S32.HI R10, RZ, 0x1f, R17 ;  /* 0x0000001fff0a7819 */ /* 0x008fc60000011411 */
[----:B------:R0:W-:Y:S04]  /*1f110*/  STL [R1+0x434], R2 ;  /* 0x0004340201007387 */ /* 0x0001e80000100800 */
[----:B------:R-:W-:Y:S01]  /*1f120*/  STL [R1+0x430], R10 ;  /* 0x0004300a01007387 */ /* 0x000fe20000100800 */
[----:B------:R-:W-:Y:S02]  /*1f130*/  SHF.R.S32.HI R0, RZ, 0x1f, R6 ;  /* 0x0000001fff007819 */ /* 0x000fe40000011406 */
[----:B0-----:R-:W-:-:S03]  /*1f140*/  SHF.R.S32.HI R2, RZ, 0x1f, R7 ;  /* 0x0000001fff027819 */ /* 0x001fc60000011407 */
[----:B------:R0:W-:Y:S01]  /*1f150*/  STL [R1+0x42c], R0 ;  /* 0x00042c0001007387 */ /* 0x0001e20000100800 */
[----:B------:R-:W-:-:S03]  /*1f160*/  SHF.R.S32.HI R6, RZ, 0x1f, R8 ;  /* 0x0000001fff067819 */ /* 0x000fc60000011408 */
[----:B0-----:R-:W2:Y:S04]  /*1f170*/  LDL R0, [R1+0x558] ;  /* 0x0005580001007983 */ /* 0x001ea80000100800 */
[----:B------:R0:W-:Y:S04]  /*1f180*/  STL [R1+0x428], R2 ;  /* 0x0004280201007387 */ /* 0x0001e80000100800 */
[----:B0-----:R-:W3:Y:S04]  /*1f190*/  LDL R2, [R1+0x554] ;  /* 0x0005540001027983 */ /* 0x001ee80000100800 */
[----:B------:R0:W-:Y:S04]  /*1f1a0*/  STL [R1+0x424], R6 ;  /* 0x0004240601007387 */ /* 0x0001e80000100800 */
[----:B------:R-:W3:Y:S04]  /*1f1b0*/  LDL R27, [R1+0x550] ;  /* 0x00055000011b7983 */ /* 0x000ee80000100800 */
        /* <DEDUP_REMOVED lines=10> */
[----:B0-----:R-:W3:Y:S04]  /*1f260*/  LDL R6, [R1+0x524] ;  /* 0x0005240001067983 */ /* 0x001ee80000100800 */
[----:B------:R-:W3:Y:S04]  /*1f270*/  LDL R7, [R1+0x520] ;  /* 0x0005200001077983 */ /* 0x000ee80000100800 */
[----:B------:R-:W3:Y:S01]  /*1f280*/  LDL R8, [R1+0x51c] ;  /* 0x00051c0001087983 */ /* 0x000ee20000100800 */
[----:B----4-:R-:W-:-:S02]  /*1f290*/  SHF.R.S32.HI R4, RZ, 0x1f, R4 ;  /* 0x0000001fff047819 */ /* 0x010fc40000011404 */
[----:B-----5:R-:W-:-:S05]  /*1f2a0*/  SHF.R.S32.HI R10, RZ, 0x1f, R3 ;  /* 0x0000001fff0a7819 */ /* 0x020fca0000011403 */
[----:B------:R0:W-:Y:S01]  /*1f2b0*/  STL [R1+0x420], R10 ;  /* 0x0004200a01007387 */ /* 0x0001e20000100800 */
[----:B------:R-:W-:-:S03]  /*1f2c0*/  SHF.R.S32.HI R3, RZ, 0x1f, R5 ;  /* 0x0000001fff037819 */ /* 0x000fc60000011405 */
[----:B0-----:R-:W4:Y:S04]  /*1f2d0*/  LDL R10, [R1+0x518] ;  /* 0x00051800010a7983 */ /* 0x001f280000100800 */
[----:B------:R-:W-:Y:S04]  /*1f2e0*/  STL [R1+0x41c], R4 ;  /* 0x00041c0401007387 */ /* 0x000fe80000100800 */
[----:B------:R-:W5:Y:S04]  /*1f2f0*/  LDL R18, [R1+0x514] ;  /* 0x0005140001127983 */ /* 0x000f680000100800 */
[----:B------:R0:W-:Y:S04]  /*1f300*/  STL [R1+0x418], R3 ;  /* 0x0004180301007387 */ /* 0x0001e80000100800 */
[----:B------:R-:W4:Y:S04]  /*1f310*/  LDL R11, [R1+0x510] ;  /* 0x00051000010b7983 */ /* 0x000f280000100800 */
[----:B------:R-:W4:Y:S04]  /*1f320*/  LDL R12, [R1+0x50c] ;  /* 0x00050c00010c7983 */ /* 0x000f280000100800 */
[----:B------:R-:W4:Y:S04]  /*1f330*/  LDL R13, [R1+0x508] ;  /* 0x00050800010d7983 */ /* 0x000f280000100800 */
[----:B------:R-:W4:Y:S04]  /*1f340*/  LDL R14, [R1+0x504] ;  /* 0x00050400010e7983 */ /* 0x000f280000100800 */
[----:B------:R-:W4:Y:S04]  /*1f350*/  LDL R15, [R1+0x500] ;  /* 0x00050000010f7983 */ /* 0x000f280000100800 */
[----:B------:R-:W4:Y:S04]  /*1f360*/  LDL R16, [R1+0x4f8] ;  /* 0x0004f80001107983 */ /* 0x000f280000100800 */
[----:B------:R-:W4:Y:S04]  /*1f370*/  LDL R17, [R1+0x4ec] ;  /* 0x0004ec0001117983 */ /* 0x000f280000100800 */
[----:B0-----:R-:W4:Y:S04]  /*1f380*/  LDL R3, [R1+0x4e4] ;  /* 0x0004e40001037983 */ /* 0x001f280000100800 */
[----:B------:R-:W4:Y:S04]  /*1f390*/  LDL R4, [R1+0x4e0] ;  /* 0x0004e00001047983 */ /* 0x000f280000100800 */
[----:B------:R-:W4:Y:S01]  /*1f3a0*/  LDL R5, [R1+0x4dc] ;  /* 0x0004dc0001057983 */ /* 0x000f220000100800 */
[----:B--2---:R-:W-:-:S05]  /*1f3b0*/  SHF.R.S32.HI R0, RZ, 0x1f, R0 ;  /* 0x0000001fff007819 */ /* 0x004fca0000011400 */
[----:B------:R3:W-:Y:S02]  /*1f3c0*/  STL [R1+0x414], R0 ;  /* 0x0004140001007387 */ /* 0x0007e40000100800 */
[----:B---3--:R-:W-:-:S05]  /*1f3d0*/  SHF.R.S32.HI R0, RZ, 0x1f, R2 ;  /* 0x0000001fff007819 */ /* 0x008fca0000011402 */
[----:B------:R0:W-:Y:S01]  /*1f3e0*/  STL [R1+0x410], R0 ;  /* 0x0004100001007387 */ /* 0x0001e20000100800 */
[----:B------:R-:W-:-:S05]  /*1f3f0*/  SHF.R.S32.HI R2, RZ, 0x1f, R27 ;  /* 0x0000001fff027819 */ /* 0x000fca000001141b */
[----:B------:R1:W-:Y:S01]  /*1f400*/  STL [R1+0x40c], R2 ;  /* 0x00040c0201007387 */ /* 0x0003e20000100800 */
[----:B0-----:R-:W-:Y:S02]  /*1f410*/  SHF.R.S32.HI R0, RZ, 0x1f, R28 ;  /* 0x0000001fff007819 */ /* 0x001fe4000001141c */
[----:B------:R-:W-:-:S03]  /*1f420*/  SHF.R.S32.HI R27, RZ, 0x1f, R29 ;  /* 0x0000001fff1b7819 */ /* 0x000fc6000001141d */
[----:B------:R0:W-:Y:S01]  /*1f430*/  STL [R1+0x408], R0 ;  /* 0x0004080001007387 */ /* 0x0001e20000100800 */
[----:B-1----:R-:W-:-:S03]  /*1f440*/  SHF.R.S32.HI R2, RZ, 0x1f, R26 ;  /* 0x0000001fff027819 */ /* 0x002fc6000001141a */
[----:B------:R-:W-:Y:S01]  /*1f450*/  STL [R1+0x404], R27 ;  /* 0x0004041b01007387 */ /* 0x000fe20000100800 */
[----:B------:R-:W-:Y:S02]  /*1f460*/  SHF.R.S32.HI R24, RZ, 0x1f, R24 ;  /* 0x0000001fff187819 */ /* 0x000fe40000011418 */
[----:B0-----:R-:W-:Y:S01]  /*1f470*/  SHF.R.S32.HI R0, RZ, 0x1f, R25 ;  /* 0x0000001fff007819 */ /* 0x001fe20000011419 */
[----:B------:R0:W-:Y:S04]  /*1f480*/  STL [R1+0x400], R2 ;  /* 0x0004000201007387 */ /* 0x0001e80000100800 */
[----:B------:R1:W-:Y:S01]  /*1f490*/  STL [R1+0x3fc], R0 ;  /* 0x0003fc0001007387 */ /* 0x0003e20000100800 */
[----:B0-----:R-:W-:-:S03]  /*1f4a0*/  SHF.R.S32.HI R2, RZ, 0x1f, R23 ;  /* 0x0000001fff027819 */ /* 0x001fc60000011417 */
[----:B------:R-:W-:Y:S01]  /*1f4b0*/  STL [R1+0x3f8], R24 ;  /* 0x0003f81801007387 */ /* 0x000fe20000100800 */
[----:B-1----:R-:W-:-:S03]  /*1f4c0*/  SHF.R.S32.HI R0, RZ, 0x1f, R22 ;  /* 0x0000001fff007819 */ /* 0x002fc60000011416 */
[----:B------:R0:W-:Y:S01]  /*1f4d0*/  STL [R1+0x3f4], R2 ;  /* 0x0003f40201007387 */ /* 0x0001e20000100800 */
[----:B------:R-:W-:-:S03]  /*1f4e0*/  SHF.R.S32.HI R21, RZ, 0x1f, R21 ;  /* 0x0000001fff157819 */ /* 0x000fc60000011415 */
[----:B------:R1:W-:Y:S01]  /*1f4f0*/  STL [R1+0x3f0], R0 ;  /* 0x0003f00001007387 */ /* 0x0003e20000100800 */
[----:B------:R-:W-:Y:S02]  /*1f500*/  SHF.R.S32.HI R6, RZ, 0x1f, R6 ;  /* 0x0000001fff067819 */ /* 0x000fe40000011406 */
[----:B0-----:R-:W-:Y:S01]  /*1f510*/  SHF.R.S32.HI R2, RZ, 0x1f, R20 ;  /* 0x0000001fff027819 */ /* 0x001fe20000011414 */
[----:B------:R-:W-:Y:S01]  /*1f520*/  STL [R1+0x3ec], R21 ;  /* 0x0003ec1501007387 */ /* 0x000fe20000100800 */
[----:B-1----:R-:W-:-:S03]  /*1f530*/  SHF.R.S32.HI R0, RZ, 0x1f, R19 ;  /* 0x0000001fff007819 */ /* 0x002fc60000011413 */
[----:B------:R0:W-:Y:S04]  /*1f540*/  STL [R1+0x3e8], R2 ;  /* 0x0003e80201007387 */ /* 0x0001e80000100800 */
[----:B------:R1:W-:Y:S01]  /*1f550*/  STL [R1+0x3e4], R0 ;  /* 0x0003e40001007387 */ /* 0x0003e20000100800 */
[----:B0-----:R-:W-:-:S03]  /*1f560*/  SHF.R.S32.HI R2, RZ, 0x1f, R7 ;  /* 0x0000001fff027819 */ /* 0x001fc60000011407 */
[----:B------:R0:W-:Y:S01]  /*1f570*/  STL [R1+0x3e0], R6 ;  /* 0x0003e00601007387 */ /* 0x0001e20000100800 */
[----:B-1----:R-:W-:-:S03]  /*1f580*/  SHF.R.S32.HI R0, RZ, 0x1f, R8 ;  /* 0x0000001fff007819 */ /* 0x002fc60000011408 */
[----:B0-----:R-:W2:Y:S04]  /*1f590*/  LDL R6, [R1+0x4d8] ;  /* 0x0004d80001067983 */ /* 0x001ea80000100800 */
[----:B------:R5:W-:Y:S04]  /*1f5a0*/  STL [R1+0x3dc], R2 ;  /* 0x0003dc0201007387 */ /* 0x000be80000100800 */
[----:B------:R-:W3:Y:S04]  /*1f5b0*/  LDL R7, [R1+0x4d4] ;  /* 0x0004d40001077983 */ /* 0x000ee80000100800 */
[----:B------:R4:W-:Y:S04]  /*1f5c0*/  STL [R1+0x3d8], R0 ;  /* 0x0003d80001007387 */ /* 0x0009e80000100800 */
[----:B------:R-:W3:Y:S01]  /*1f5d0*/  LDL R8, [R1+0x4d0] ;  /* 0x0004d00001087983 */ /* 0x000ee20000100800 */
[----:B-----5:R-:W-:-:S02]  /*1f5e0*/  SHF.R.S32.HI R2, RZ, 0x1f, R18 ;  /* 0x0000001fff027819 */ /* 0x020fc40000011412 */
[----:B----4-:R-:W-:Y:S02]  /*1f5f0*/  SHF.R.S32.HI R0, RZ, 0x1f, R10 ;  /* 0x0000001fff007819 */ /* 0x010fe4000001140a */
[----:B------:R-:W-:-:S03]  /*1f600*/  SHF.R.S32.HI R10, RZ, 0x1f, R11 ;  /* 0x0000001fff0a7819 */ /* 0x000fc6000001140b */
[----:B------:R0:W-:Y:S04]  /*1f610*/  STL [R1+0x3d4], R0 ;  /* 0x0003d40001007387 */ /* 0x0001e80000100800 */
[----:B------:R1:W-:Y:S01]  /*1f620*/  STL [R1+0x3d0], R2 ;  /* 0x0003d00201007387 */ /* 0x0003e20000100800 */
[----:B0-----:R-:W-:-:S03]  /*1f630*/  SHF.R.S32.HI R0, RZ, 0x1f, R12 ;  /* 0x0000001fff007819 */ /* 0x001fc6000001140c */
[----:B------:R0:W-:Y:S01]  /*1f640*/  STL [R1+0x3cc], R10 ;  /* 0x0003cc0a01007387 */ /* 0x0001e20000100800 */
[----:B-1----:R-:W-:-:S03]  /*1f650*/  SHF.R.S32.HI R2, RZ, 0x1f, R13 ;  /* 0x0000001fff027819 */ /* 0x002fc6000001140d */
[----:B------:R1:W-:Y:S01]  /*1f660*/  STL [R1+0x3c8], R0 ;  /* 0x0003c80001007387 */ /* 0x0003e20000100800 */
[----:B0-----:R-:W-:-:S03]  /*1f670*/  SHF.R.S32.HI R10, RZ, 0x1f, R14 ;  /* 0x0000001fff0a7819 */ /* 0x001fc6000001140e */
[----:B------:R0:W-:Y:S01]  /*1f680*/  STL [R1+0x3c4], R2 ;  /* 0x0003c40201007387 */ /* 0x0001e20000100800 */
[----:B-1----:R-:W-:-:S03]  /*1f690*/  SHF.R.S32.HI R0, RZ, 0x1f, R15 ;  /* 0x0000001fff007819 */ /* 0x002fc6000001140f */
[----:B------:R1:W-:Y:S04]  /*1f6a0*/  STL [R1+0x3c0], R10 ;  /* 0x0003c00a01007387 */ /* 0x0003e80000100800 */
[----:B------:R4:W-:Y:S01]  /*1f6b0*/  STL [R1+0x3bc], R0 ;  /* 0x0003bc0001007387 */ /* 0x0009e20000100800 */
[----:B0-----:R-:W-:Y:S02]  /*1f6c0*/  SHF.R.S32.HI R2, RZ, 0x1f, R16 ;  /* 0x0000001fff027819 */ /* 0x001fe40000011410 */
[----:B-1----:R-:W-:-:S03]  /*1f6d0*/  SHF.R.S32.HI R10, RZ, 0x1f, R17 ;  /* 0x0000001fff0a7819 */ /* 0x002fc60000011411 */
[----:B------:R0:W-:Y:S01]  /*1f6e0*/  STL [R1+0x3b8], R2 ;  /* 0x0003b80201007387 */ /* 0x0001e20000100800 */
[----:B----4-:R-:W-:-:S03]  /*1f6f0*/  SHF.R.S32.HI R0, RZ, 0x1f, R3 ;  /* 0x0000001fff007819 */ /* 0x010fc60000011403 */
[----:B------:R-:W-:Y:S04]  /*1f700*/  STL [R1+0x3b4], R10 ;  /* 0x0003b40a01007387 */ /* 0x000fe80000100800 */
[----:B------:R1:W-:Y:S01]  /*1f710*/  STL [R1+0x3b0], R0 ;  /* 0x0003b00001007387 */ /* 0x0003e20000100800 */
[----:B0-----:R-:W-:Y:S02]  /*1f720*/  SHF.R.S32.HI R2, RZ, 0x1f, R4 ;  /* 0x0000001fff027819 */ /* 0x001fe40000011404 */
[----:B------:R-:W-:Y:S01]  /*1f730*/  SHF.R.S32.HI R3, RZ, 0x1f, R5 ;  /* 0x0000001fff037819 */ /* 0x000fe20000011405 */
[----:B-1----:R-:W4:Y:S04]  /*1f740*/  LDL R0, [R1+0x174] ;  /* 0x0001740001007983 */ /* 0x002f280000100800 */
[----:B------:R0:W-:Y:S04]  /*1f750*/  STL [R1+0x3ac], R2 ;  /* 0x0003ac0201007387 */ /* 0x0001e80000100800 */
[----:B0-----:R-:W5:Y:S04]  /*1f760*/  LDL R2, [R1+0x170] ;  /* 0x0001700001027983 */ /* 0x001f680000100800 */
[----:B------:R0:W-:Y:S04]  /*1f770*/  STL [R1+0x3a8], R3 ;  /* 0x0003a80301007387 */ /* 0x0001e80000100800 */
[----:B------:R-:W5:Y:S04]  /*1f780*/  LDL R27, [R1+0x16c] ;  /* 0x00016c00011b7983 */ /* 0x000f680000100800 */
        /* <DEDUP_REMOVED lines=12> */
[----:B------:R-:W5:Y:S01]  /*1f850*/  LDL R17, [R1+0x138] ;  /* 0x0001380001117983 */ /* 0x000f620000100800 */
[----:B--2---:R-:W-:-:S05]  /*1f860*/  SHF.R.S32.HI R5, RZ, 0x1f, R6 ;  /* 0x0000001fff057819 */ /* 0x004fca0000011406 */
[----:B------:R-:W-:Y:S01]  /*1f870*/  STL [R1+0x3a4], R5 ;  /* 0x0003a40501007387 */ /* 0x000fe20000100800 */
[----:B---3--:R-:W-:-:S03]  /*1f880*/  SHF.R.S32.HI R4, RZ, 0x1f, R7 ;  /* 0x0000001fff047819 */ /* 0x008fc60000011407 */
[----:B------:R-:W2:Y:S04]  /*1f890*/  LDL R10, [R1+0x134] ;  /* 0x00013400010a7983 */ /* 0x000ea80000100800 */
[----:B------:R-:W-:Y:S01]  /*1f8a0*/  STL [R1+0x3a0], R4 ;  /* 0x0003a00401007387 */ /* 0x000fe20000100800 */
[----:B0-----:R-:W-:-:S03]  /*1f8b0*/  SHF.R.S32.HI R3, RZ, 0x1f, R8 ;  /* 0x0000001fff037819 */ /* 0x001fc60000011408 */
[----:B------:R-:W3:Y:S04]  /*1f8c0*/  LDL R11, [R1+0x130] ;  /* 0x00013000010b7983 */ /* 0x000ee80000100800 */
[----:B------:R0:W-:Y:S04]  /*1f8d0*/  STL [R1+0x39c], R3 ;  /* 0x00039c0301007387 */ /* 0x0001e80000100800 */
[----:B------:R-:W3:Y:S04]  /*1f8e0*/  LDL R12, [R1+0x12c] ;  /* 0x00012c00010c7983 */ /* 0x000ee80000100800 */
[----:B------:R-:W3:Y:S04]  /*1f8f0*/  LDL R13, [R1+0x128] ;  /* 0x00012800010d7983 */ /* 0x000ee80000100800 */
[----:B------:R-:W3:Y:S04]  /*1f900*/  LDL R14, [R1+0x124] ;  /* 0x00012400010e7983 */ /* 0x000ee80000100800 */
[----:B------:R-:W3:Y:S04]  /*1f910*/  LDL R15, [R1+0x120] ;  /* 0x00012000010f7983 */ /* 0x000ee80000100800 */
[----:B0-----:R-:W3:Y:S04]  /*1f920*/  LDL R3, [R1+0x11c] ;  /* 0x00011c0001037983 */ /* 0x001ee80000100800 */
[----:B------:R-:W3:Y:S04]  /*1f930*/  LDL R4, [R1+0x118] ;  /* 0x0001180001047983 */ /* 0x000ee80000100800 */
[----:B------:R-:W3:Y:S04]  /*1f940*/  LDL R5, [R1+0x114] ;  /* 0x0001140001057983 */ /* 0x000ee80000100800 */
[----:B------:R-:W3:Y:S04]  /*1f950*/  LDL R6, [R1+0x110] ;  /* 0x0001100001067983 */ /* 0x000ee80000100800 */
[----:B------:R-:W3:Y:S04]  /*1f960*/  LDL R7, [R1+0x10c] ;  /* 0x00010c0001077983 */ /* 0x000ee80000100800 */
[----:B------:R-:W3:Y:S01]  /*1f970*/  LDL R8, [R1+0x108] ;  /* 0x0001080001087983 */ /* 0x000ee20000100800 */
[----:B----4-:R-:W-:-:S05]  /*1f980*/  SHF.R.S32.HI R0, RZ, 0x1f, R0 ;  /* 0x0000001fff007819 */ /* 0x010fca0000011400 */
[----:B------:R5:W-:Y:S02]  /*1f990*/  STL [R1+0x398], R0 ;  /* 0x0003980001007387 */ /* 0x000be40000100800 */
[----:B-----5:R-:W-:-:S05]  /*1f9a0*/  SHF.R.S32.HI R0, RZ, 0x1f, R2 ;  /* 0x0000001fff007819 */ /* 0x020fca0000011402 */
        /* <DEDUP_REMOVED lines=27> */
[----:B0-----:R-:W4:Y:S04]  /*1fb60*/  LDL R18, [R1+0x104] ;  /* 0x0001040001127983 */ /* 0x001f280000100800 */
[----:B------:R3:W-:Y:S04]  /*1fb70*/  STL [R1+0x360], R2 ;  /* 0x0003600201007387 */ /* 0x0007e80000100800 */
[----:B------:R-:W5:Y:S04]  /*1fb80*/  LDL R16, [R1+0x100] ;  /* 0x0001000001107983 */ /* 0x000f680000100800 */
[----:B------:R0:W-:Y:S04]  /*1fb90*/  STL [R1+0x35c], R0 ;  /* 0x00035c0001007387 */ /* 0x0001e80000100800 */
[----:B------:R-:W5:Y:S01]  /*1fba0*/  LDL R17, [R1+0xfc] ;  /* 0x0000fc0001117983 */ /* 0x000f620000100800 */
[----:B--2---:R-:W-:-:S02]  /*1fbb0*/  SHF.R.S32.HI R10, RZ, 0x1f, R10 ;  /* 0x0000001fff0a7819 */ /* 0x004fc4000001140a */
[----:B---3--:R-:W-:-:S03]  /*1fbc0*/  SHF.R.S32.HI R2, RZ, 0x1f, R11 ;  /* 0x0000001fff027819 */ /* 0x008fc6000001140b */
[----:B------:R1:W-:Y:S04]  /*1fbd0*/  STL [R1+0x358], R10 ;  /* 0x0003580a01007387 */ /* 0x0003e80000100800 */
[----:B------:R2:W-:Y:S01]  /*1fbe0*/  STL [R1+0x354], R2 ;  /* 0x0003540201007387 */ /* 0x0005e20000100800 */
[----:B0-----:R-:W-:Y:S02]  /*1fbf0*/  SHF.R.S32.HI R0, RZ, 0x1f, R12 ;  /* 0x0000001fff007819 */ /* 0x001fe4000001140c */
[----:B-1----:R-:W-:-:S03]  /*1fc00*/  SHF.R.S32.HI R10, RZ, 0x1f, R13 ;  /* 0x0000001fff0a7819 */ /* 0x002fc6000001140d */
[----:B------:R0:W-:Y:S01]  /*1fc10*/  STL [R1+0x350], R0 ;  /* 0x0003500001007387 */ /* 0x0001e20000100800 */
[----:B--2---:R-:W-:-:S03]  /*1fc20*/  SHF.R.S32.HI R2, RZ, 0x1f, R14 ;  /* 0x0000001fff027819 */ /* 0x004fc6000001140e */
[----:B------:R-:W-:Y:S01]  /*1fc30*/  STL [R1+0x34c], R10 ;  /* 0x00034c0a01007387 */ /* 0x000fe20000100800 */
[----:B0-----:R-:W-:-:S03]  /*1fc40*/  SHF.R.S32.HI R0, RZ, 0x1f, R15 ;  /* 0x0000001fff007819 */ /* 0x001fc6000001140f */
[----:B------:R0:W-:Y:S01]  /*1fc50*/  STL [R1+0x348], R2 ;  /* 0x0003480201007387 */ /* 0x0001e20000100800 */
[----:B------:R-:W-:-:S03]  /*1fc60*/  SHF.R.S32.HI R3, RZ, 0x1f, R3 ;  /* 0x0000001fff037819 */ /* 0x000fc60000011403 */
        /* <DEDUP_REMOVED lines=9> */
[----:B------:R-:W2:Y:S01]  /*1fd00*/  LDL R10, [R1+0xf8] ;  /* 0x0000f800010a7983 */ /* 0x000ea20000100800 */
[----:B0-----:R-:W-:-:S03]  /*1fd10*/  SHF.R.S32.HI R0, RZ, 0x1f, R8 ;  /* 0x0000001fff007819 */ /* 0x001fc60000011408 */
[----:B------:R-:W-:Y:S04]  /*1fd20*/  STL [R1+0x330], R2 ;  /* 0x0003300201007387 */ /* 0x000fe80000100800 */
[----:B------:R-:W3:Y:S04]  /*1fd30*/  LDL R11, [R1+0xf4] ;  /* 0x0000f400010b7983 */ /* 0x000ee80000100800 */
[----:B------:R0:W-:Y:S04]  /*1fd40*/  STL [R1+0x32c], R0 ;  /* 0x00032c0001007387 */ /* 0x0001e80000100800 */
[----:B------:R-:W3:Y:S04]  /*1fd50*/  LDL R12, [R1+0xf0] ;  /* 0x0000f000010c7983 */ /* 0x000ee80000100800 */
[----:B------:R-:W3:Y:S04]  /*1fd60*/  LDL R13, [R1+0xec] ;  /* 0x0000ec00010d7983 */ /* 0x000ee80000100800 */
[----:B------:R-:W3:Y:S04]  /*1fd70*/  LDL R14, [R1+0xe8] ;  /* 0x0000e800010e7983 */ /* 0x000ee80000100800 */
[----:B------:R-:W3:Y:S04]  /*1fd80*/  LDL R15, [R1+0xe4] ;  /* 0x0000e400010f7983 */ /* 0x000ee80000100800 */
[----:B-1----:R-:W3:Y:S04]  /*1fd90*/  LDL R3, [R1+0xe0] ;  /* 0x0000e00001037983 */ /* 0x002ee80000100800 */
[----:B------:R-:W3:Y:S04]  /*1fda0*/  LDL R4, [R1+0xdc] ;  /* 0x0000dc0001047983 */ /* 0x000ee80000100800 */
[----:B------:R-:W3:Y:S04]  /*1fdb0*/  LDL R5, [R1+0xd8] ;  /* 0x0000d80001057983 */ /* 0x000ee80000100800 */
[----:B0-----:R-:W3:Y:S04]  /*1fdc0*/  LDL R0, [R1+0xd4] ;  /* 0x0000d40001007983 */ /* 0x001ee80000100800 */
[----:B------:R-:W3:Y:S04]  /*1fdd0*/  LDL R2, [R1+0xd0] ;  /* 0x0000d00001027983 */ /* 0x000ee80000100800 */
[----:B------:R-:W3:Y:S04]  /*1fde0*/  LDL R27, [R1+0xcc] ;  /* 0x0000cc00011b7983 */ /* 0x000ee80000100800 */
[----:B------:R-:W3:Y:S04]  /*1fdf0*/  LDL R28, [R1+0xc8] ;  /* 0x0000c800011c7983 */ /* 0x000ee80000100800 */
[----:B------:R-:W3:Y:S04]  /*1fe00*/  LDL R6, [R1+0xc4] ;  /* 0x0000c40001067983 */ /* 0x000ee80000100800 */
[----:B------:R-:W3:Y:S04]  /*1fe10*/  LDL R7, [R1+0xc0] ;  /* 0x0000c00001077983 */ /* 0x000ee80000100800 */
[----:B------:R-:W3:Y:S01]  /*1fe20*/  LDL R8, [R1+0xbc] ;  /* 0x0000bc0001087983 */ /* 0x000ee20000100800 */
[----:B----4-:R-:W-:-:S05]  /*1fe30*/  SHF.R.S32.HI R19, RZ, 0x1f, R18 ;  /* 0x0000001fff137819 */ /* 0x010fca0000011412 */
[----:B------:R0:W-:Y:S01]  /*1fe40*/  STL [R1+0x328], R19 ;  /* 0x0003281301007387 */ /* 0x0001e20000100800 */
[----:B-----5:R-:W-:-:S03]  /*1fe50*/  SHF.R.S32.HI R18, RZ, 0x1f, R16 ;  /* 0x0000001fff127819 */ /* 0x020fc60000011410 */
[----:B------:R-:W4:Y:S04]  /*1fe60*/  LDL R29, [R1+0xb8] ;  /* 0x0000b800011d7983 */ /* 0x000f280000100800 */
[----:B------:R1:W-:Y:S01]  /*1fe70*/  STL [R1+0x324], R18 ;  /* 0x0003241201007387 */ /* 0x0003e20000100800 */
[----:B------:R-:W-:-:S03]  /*1fe80*/  SHF.R.S32.HI R16, RZ, 0x1f, R17 ;  /* 0x0000001fff107819 */ /* 0x000fc60000011411 */
[----:B------:R-:W5:Y:S04]  /*1fe90*/  LDL R26, [R1+0xb4] ;  /* 0x0000b400011a7983 */ /* 0x000f680000100800 */
[----:B------:R1:W-:Y:S04]  /*1fea0*/  STL [R1+0x320], R16 ;  /* 0x0003201001007387 */ /* 0x0003e80000100800 */
[----:B------:R-:W5:Y:S04]  /*1feb0*/  LDL R25, [R1+0xb0] ;  /* 0x0000b00001197983 */ /* 0x000f680000100800 */
[----:B------:R-:W5:Y:S04]  /*1fec0*/  LDL R24, [R1+0xac] ;  /* 0x0000ac0001187983 */ /* 0x000f680000100800 */
[----:B------:R-:W5:Y:S04]  /*1fed0*/  LDL R23, [R1+0xa8] ;  /* 0x0000a80001177983 */ /* 0x000f680000100800 */
[----:B------:R-:W5:Y:S04]  /*1fee0*/  LDL R22, [R1+0xa4] ;  /* 0x0000a40001167983 */ /* 0x000f680000100800 */
[----:B------:R-:W5:Y:S04]  /*1fef0*/  LDL R21, [R1+0xa0] ;  /* 0x0000a00001157983 */ /* 0x000f680000100800 */
[----:B------:R-:W5:Y:S04]  /*1ff00*/  LDL R20, [R1+0x9c] ;  /* 0x00009c0001147983 */ /* 0x000f680000100800 */
[----:B0-----:R-:W5:Y:S04]  /*1ff10*/  LDL R19, [R1+0x98] ;  /* 0x0000980001137983 */ /* 0x001f680000100800 */
[----:B-1----:R-:W5:Y:S04]  /*1ff20*/  LDL R18, [R1+0x94] ;  /* 0x0000940001127983 */ /* 0x002f680000100800 */
[----:B------:R-:W5:Y:S04]  /*1ff30*/  LDL R16, [R1+0x90] ;  /* 0x0000900001107983 */ /* 0x000f680000100800 */
[----:B------:R-:W5:Y:S01]  /*1ff40*/  LDL R17, [R1+0x8c] ;  /* 0x00008c0001117983 */ /* 0x000f620000100800 */
[----:B--2---:R-:W-:-:S05]  /*1ff50*/  SHF.R.S32.HI R10, RZ, 0x1f, R10 ;  /* 0x0000001fff0a7819 */ /* 0x004fca000001140a */
[----:B------:R0:W-:Y:S01]  /*1ff60*/  STL [R1+0x31c], R10 ;  /* 0x00031c0a01007387 */ /* 0x0001e20000100800 */
[----:B---3--:R-:W-:-:S03]  /*1ff70*/  SHF.R.S32.HI R11, RZ, 0x1f, R11 ;  /* 0x0000001fff0b7819 */ /* 0x008fc6000001140b */
[----:B0-----:R-:W2:Y:S01]  /*1ff80*/  LDL.LU R10, [R1+0x74f8] ;  /* 0x0074f800010a7983 */ /* 0x001ea20000300800 */
[----:B------:R-:W-:-:S03]  /*1ff90*/  SHF.R.S32.HI R12, RZ, 0x1f, R12 ;  /* 0x0000001fff0c7819 */ /* 0x000fc6000001140c */
[----:B------:R0:W-:Y:S01]  /*1ffa0*/  STL [R1+0x318], R11 ;  /* 0x0003180b01007387 */ /* 0x0001e20000100800 */
[----:B------:R-:W-:Y:S02]  /*1ffb0*/  SHF.R.S32.HI R13, RZ, 0x1f, R13 ;  /* 0x0000001fff0d7819 */ /* 0x000fe4000001140d */
[----:B------:R-:W-:Y:S01]  /*1ffc0*/  SHF.R.S32.HI R14, RZ, 0x1f, R14 ;  /* 0x0000001fff0e7819 */ /* 0x000fe2000001140e */
[----:B0-----:R-:W3:Y:S01]  /*1ffd0*/  LDL.LU R11, [R1+0x74f4] ;  /* 0x0074f400010b7983 */ /* 0x001ee20000300800 */
[----:B------:R-:W-:-:S03]  /*1ffe0*/  SHF.R.S32.HI R15, RZ, 0x1f, R15 ;  /* 0x0000001fff0f7819 */ /* 0x000fc6000001140f */
[----:B------:R0:W-:Y:S01]  /*1fff0*/  STL [R1+0x314], R12 ;  /* 0x0003140c01007387 */ /* 0x0001e20000100800 */
[----:B------:R-:W-:Y:S02]  /*20000*/  SHF.R.S32.HI R3, RZ, 0x1f, R3 ;  /* 0x0000001fff037819 */ /* 0x000fe40000011403 */
[----:B------:R-:W-:Y:S01]  /*20010*/  SHF.R.S32.HI R4, RZ, 0x1f, R4 ;  /* 0x0000001fff047819 */ /* 0x000fe20000011404 */
[----:B0-----:R-:W2:Y:S04]  /*20020*/  LDL.LU R12, [R1+0x74f0] ;  /* 0x0074f000010c7983 */ /* 0x001ea80000300800 */
[----:B------:R0:W-:Y:S01]  /*20030*/  STL [R1+0x310], R13 ;  /* 0x0003100d01007387 */ /* 0x0001e20000100800 */
[----:B------:R-:W-:Y:S02]  /*20040*/  SHF.R.S32.HI R5, RZ, 0x1f, R5 ;  /* 0x0000001fff057819 */ /* 0x000fe40000011405 */
[----:B------:R-:W-:Y:S01]  /*20050*/  SHF.R.S32.HI R0, RZ, 0x1f, R0 ;  /* 0x0000001fff007819 */ /* 0x000fe20000011400 */
[----:B0-----:R-:W2:Y:S04]  /*20060*/  LDL.LU R13, [R1+0x74ec] ;  /* 0x0074ec00010d7983 */ /* 0x001ea80000300800 */
[----:B------:R0:W-:Y:S04]  /*20070*/  STL [R1+0x30c], R14 ;  /* 0x00030c0e01007387 */ /* 0x0001e80000100800 */
[----:B0-----:R-:W3:Y:S04]  /*20080*/  LDL.LU R14, [R1+0x74e8] ;  /* 0x0074e800010e7983 */ /* 0x001ee80000300800 */
[----:B------:R0:W-:Y:S04]  /*20090*/  STL [R1+0x308], R15 ;  /* 0x0003080f01007387 */ /* 0x0001e80000100800 */
[----:B0-----:R-:W2:Y:S04]  /*200a0*/  LDL.LU R15, [R1+0x74e4] ;  /* 0x0074e400010f7983 */ /* 0x001ea80000300800 */
[----:B------:R0:W-:Y:S04]  /*200b0*/  STL [R1+0x304], R3 ;  /* 0x0003040301007387 */ /* 0x0001e80000100800 */
[----:B0-----:R-:W3:Y:S04]  /*200c0*/  LDL.LU R3, [R1+0x74e0] ;  /* 0x0074e00001037983 */ /* 0x001ee80000300800 */
[----:B------:R0:W-:Y:S04]  /*200d0*/  STL [R1+0x300], R4 ;  /* 0x0003000401007387 */ /* 0x0001e80000100800 */
[----:B0-----:R-:W2:Y:S04]  /*200e0*/  LDL.LU R4, [R1+0x74dc] ;  /* 0x0074dc0001047983 */ /* 0x001ea80000300800 */
[----:B------:R0:W-:Y:S04]  /*200f0*/  STL [R1+0x2fc], R5 ;  /* 0x0002fc0501007387 */ /* 0x0001e80000100800 */
[----:B0-----:R-:W3:Y:S04]  /*20100*/  LDL.LU R5, [R1+0x74d8] ;  /* 0x0074d80001057983 */ /* 0x001ee80000300800 */
[----:B------:R0:W-:Y:S01]  /*20110*/  STL [R1+0x2f8], R0 ;  /* 0x0002f80001007387 */ /* 0x0001e20000100800 */
[----:B------:R-:W-:-:S02]  /*20120*/  SHF.R.S32.HI R6, RZ, 0x1f, R6 ;  /* 0x0000001fff067819 */ /* 0x000fc40000011406 */
[----:B0-----:R-:W-:Y:S02]  /*20130*/  SHF.R.S32.HI R0, RZ, 0x1f, R2 ;  /* 0x0000001fff007819 */ /* 0x001fe40000011402 */
[----:B------:R-:W-:-:S03]  /*20140*/  SHF.R.S32.HI R2, RZ, 0x1f, R27 ;  /* 0x0000001fff027819 */ /* 0x000fc6000001141b */
[----:B------:R0:W-:Y:S04]  /*20150*/  STL [R1+0x2f4], R0 ;  /* 0x0002f40001007387 */ /* 0x0001e80000100800 */
[----:B------:R1:W-:Y:S01]  /*20160*/  STL [R1+0x2f0], R2 ;  /* 0x0002f00201007387 */ /* 0x0003e20000100800 */
[----:B0-----:R-:W-:Y:S02]  /*20170*/  SHF.R.S32.HI R0, RZ, 0x1f, R28 ;  /* 0x0000001fff007819 */ /* 0x001fe4000001141c */
[----:B-1----:R-:W-:-:S03]  /*20180*/  SHF.R.S32.HI R2, RZ, 0x1f, R7 ;  /* 0x0000001fff027819 */ /* 0x002fc60000011407 */
[----:B------:R0:W-:Y:S04]  /*20190*/  STL [R1+0x2ec], R0 ;  /* 0x0002ec0001007387 */ /* 0x0001e80000100800 */
[----:B------:R1:W-:Y:S01]  /*201a0*/  STL [R1+0x2e8], R6 ;  /* 0x0002e80601007387 */ /* 0x0003e20000100800 */
[----:B0-----:R-:W-:-:S03]  /*201b0*/  SHF.R.S32.HI R0, RZ, 0x1f, R8 ;  /* 0x0000001fff007819 */ /* 0x001fc60000011408 */
[----:B-1----:R-:W2:Y:S04]  /*201c0*/  LDL R6, [R1+0x88] ;  /* 0x0000880001067983 */ /* 0x002ea80000100800 */
[----:B------:R5:W-:Y:S04]  /*201d0*/  STL [R1+0x2e4], R2 ;  /* 0x0002e40201007387 */ /* 0x000be80000100800 */
[----:B------:R-:W3:Y:S04]  /*201e0*/  LDL R7, [R1+0x84] ;  /* 0x0000840001077983 */ /* 0x000ee80000100800 */
[----:B------:R0:W-:Y:S04]  /*201f0*/  STL [R1+0x2e0], R0 ;  /* 0x0002e00001007387 */ /* 0x0001e80000100800 */
[----:B------:R-:W3:Y:S01]  /*20200*/  LDL R8, [R1+0x80] ;  /* 0x0000800001087983 */ /* 0x000ee20000100800 */
[----:B----4-:R-:W-:-:S02]  /*20210*/  SHF.R.S32.HI R27, RZ, 0x1f, R29 ;  /* 0x0000001fff1b7819 */ /* 0x010fc4000001141d */
[----:B-----5:R-:W-:Y:S02]  /*20220*/  SHF.R.S32.HI R2, RZ, 0x1f, R26 ;  /* 0x0000001fff027819 */ /* 0x020fe4000001141a */
[----:B0-----:R-:W-:Y:S01]  /*20230*/  SHF.R.S32.HI R0, RZ, 0x1f, R25 ;  /* 0x0000001fff007819 */ /* 0x001fe20000011419 */
[----:B------:R-:W-:Y:S01]  /*20240*/  STL [R1+0x2dc], R27 ;  /* 0x0002dc1b01007387 */ /* 0x000fe20000100800 */
[----:B------:R-:W-:-:S03]  /*20250*/  SHF.R.S32.HI R24, RZ, 0x1f, R24 ;  /* 0x0000001fff187819 */ /* 0x000fc60000011418 */
[----:B------:R0:W-:Y:S04]  /*20260*/  STL [R1+0x2d8], R2 ;  /* 0x0002d80201007387 */ /* 0x0001e80000100800 */
[----:B------:R1:W-:Y:S01]  /*20270*/  STL [R1+0x2d4], R0 ;  /* 0x0002d40001007387 */ /* 0x0003e20000100800 */
[----:B------:R-:W-:Y:S02]  /*20280*/  SHF.R.S32.HI R21, RZ, 0x1f, R21 ;  /* 0x0000001fff157819 */ /* 0x000fe40000011415 */
[----:B0-----:R-:W-:Y:S01]  /*20290*/  SHF.R.S32.HI R2, RZ, 0x1f, R23 ;  /* 0x0000001fff027819 */ /* 0x001fe20000011417 */
[----:B------:R-:W-:Y:S01]  /*202a0*/  STL [R1+0x2d0], R24 ;  /* 0x0002d01801007387 */ /* 0x000fe20000100800 */
[----:B-1----:R-:W-:-:S03]  /*202b0*/  SHF.R.S32.HI R0, RZ, 0x1f, R22 ;  /* 0x0000001fff007819 */ /* 0x002fc60000011416 */
[----:B------:R0:W-:Y:S01]  /*202c0*/  STL [R1+0x2cc], R2 ;  /* 0x0002cc0201007387 */ /* 0x0001e20000100800 */
[----:B------:R-:W-:-:S03]  /*202d0*/  SHF.R.S32.HI R18, RZ, 0x1f, R18 ;  /* 0x0000001fff127819 */ /* 0x000fc60000011412 */
[----:B------:R1:W-:Y:S01]  /*202e0*/  STL [R1+0x2c8], R0 ;  /* 0x0002c80001007387 */ /* 0x0003e20000100800 */
[----:B0-----:R-:W-:-:S03]  /*202f0*/  SHF.R.S32.HI R2, RZ, 0x1f, R20 ;  /* 0x0000001fff027819 */ /* 0x001fc60000011414 */
[----:B------:R-:W-:Y:S01]  /*20300*/  STL [R1+0x2c4], R21 ;  /* 0x0002c41501007387 */ /* 0x000fe20000100800 */
[----:B-1----:R-:W-:-:S03]  /*20310*/  SHF.R.S32.HI R0, RZ, 0x1f, R19 ;  /* 0x0000001fff007819 */ /* 0x002fc60000011413 */
[----:B------:R0:W-:Y:S04]  /*20320*/  STL [R1+0x2c0], R2 ;  /* 0x0002c00201007387 */ /* 0x0001e80000100800 */
[----:B------:R1:W-:Y:S01]  /*20330*/  STL [R1+0x2bc], R0 ;  /* 0x0002bc0001007387 */ /* 0x0003e20000100800 */
[----:B0-----:R-:W-:-:S03]  /*20340*/  SHF.R.S32.HI R2, RZ, 0x1f, R16 ;  /* 0x0000001fff027819 */ /* 0x001fc60000011410 */
[----:B------:R-:W-:Y:S01]  /*20350*/  STL [R1+0x2b8], R18 ;  /* 0x0002b81201007387 */ /* 0x000fe20000100800 */
[----:B-1----:R-:W-:-:S03]  /*20360*/  SHF.R.S32.HI R0, RZ, 0x1f, R17 ;  /* 0x0000001fff007819 */ /* 0x002fc60000011411 */
[----:B------:R-:W4:Y:S04]  /*20370*/  LDL R16, [R1+0x64] ;  /* 0x0000640001107983 */ /* 0x000f280000100800 */
[----:B------:R0:W-:Y:S04]  /*20380*/  STL [R1+0x2b4], R2 ;  /* 0x0002b40201007387 */ /* 0x0001e80000100800 */
[----:B------:R-:W5:Y:S04]  /*20390*/  LDL R17, [R1+0x60] ;  /* 0x0000600001117983 */ /* 0x000f680000100800 */
[----:B------:R1:W-:Y:S04]  /*203a0*/  STL [R1+0x2b0], R0 ;  /* 0x0002b00001007387 */ /* 0x0003e80000100800 */
[----:B0-----:R-:W5:Y:S04]  /*203b0*/  LDL R2, [R1+0x58] ;  /* 0x0000580001027983 */ /* 0x001f680000100800 */
[----:B------:R-:W5:Y:S04]  /*203c0*/  LDL R27, [R1+0x54] ;  /* 0x00005400011b7983 */ /* 0x000f680000100800 */
[----:B-1----:R-:W5:Y:S04]  /*203d0*/  LDL R0, [R1+0x5c] ;  /* 0x00005c0001007983 */ /* 0x002f680000100800 */
        /* <DEDUP_REMOVED lines=12> */
[----:B------:R0:W-:Y:S01]  /*204a0*/  STL [R1+0x2ac], R6 ;  /* 0x0002ac0601007387 */ /* 0x0001e20000100800 */
[----:B---3--:R-:W-:-:S03]  /*204b0*/  SHF.R.S32.HI R7, RZ, 0x1f, R7 ;  /* 0x0000001fff077819 */ /* 0x008fc60000011407 */
[----:B0-----:R-:W2:Y:S01]  /*204c0*/  LDL.LU R6, [R1+0x74d4] ;  /* 0x0074d40001067983 */ /* 0x001ea20000300800 */
[----:B------:R-:W-:-:S03]  /*204d0*/  SHF.R.S32.HI R8, RZ, 0x1f, R8 ;  /* 0x0000001fff087819 */ /* 0x000fc60000011408 */
[----:B------:R0:W-:Y:S04]  /*204e0*/  STL [R1+0x2a8], R7 ;  /* 0x0002a80701007387 */ /* 0x0001e80000100800 */
[----:B0-----:R-:W3:Y:S04]  /*204f0*/  LDL.LU R7, [R1+0x74d0] ;  /* 0x0074d00001077983 */ /* 0x001ee80000300800 */
[----:B------:R0:W-:Y:S04]  /*20500*/  STL [R1+0x2a4], R8 ;  /* 0x0002a40801007387 */ /* 0x0001e80000100800 */
[----:B0-----:R-:W3:Y:S01]  /*20510*/  LDL.LU R8, [R1+0x74cc] ;  /* 0x0074cc0001087983 */ /* 0x001ee20000300800 */
[----:B------:R-:W-:-:S02]  /*20520*/  SHF.R.S32.HI R5, RZ, 0x1f, R5 ;  /* 0x0000001fff057819 */ /* 0x000fc40000011405 */
[----:B------:R-:W-:Y:S02]  /*20530*/  SHF.R.S32.HI R4, RZ, 0x1f, R4 ;  /* 0x0000001fff047819 */ /* 0x000fe40000011404 */
[----:B------:R-:W-:Y:S02]  /*20540*/  SHF.R.S32.HI R3, RZ, 0x1f, R3 ;  /* 0x0000001fff037819 */ /* 0x000fe40000011403 */
[----:B----4-:R-:W-:Y:S02]  /*20550*/  SHF.R.S32.HI R16, RZ, 0x1f, R16 ;  /* 0x0000001fff107819 */ /* 0x010fe40000011410 */
[----:B-----5:R-:W-:Y:S02]  /*20560*/  SHF.R.S32.HI R17, RZ, 0x1f, R17 ;  /* 0x0000001fff117819 */ /* 0x020fe40000011411 */
[----:B--2---:R-:W-:Y:S02]  /*20570*/  SHF.R.S32.HI R6, RZ, 0x1f, R6 ;  /* 0x0000001fff067819 */ /* 0x004fe40000011406 */
[----:B---3--:R-:W-:-:S02]  /*20580*/  SHF.R.S32.HI R7, RZ, 0x1f, R7 ;  /* 0x0000001fff077819 */ /* 0x008fc40000011407 */
[----:B------:R-:W-:-:S05]  /*20590*/  SHF.R.S32.HI R8, RZ, 0x1f, R8 ;  /* 0x0000001fff087819 */ /* 0x000fca0000011408 */
[----:B------:R0:W-:Y:S04]  /*205a0*/  STL [R1+0x2a0], R8 ;  /* 0x0002a00801007387 */ /* 0x0001e80000100800 */
[----:B------:R1:W-:Y:S04]  /*205b0*/  STL [R1+0x29c], R7 ;  /* 0x00029c0701007387 */ /* 0x0003e80000100800 */
[----:B------:R2:W-:Y:S04]  /*205c0*/  STL [R1+0x298], R6 ;  /* 0x0002980601007387 */ /* 0x0005e80000100800 */
[----:B------:R3:W-:Y:S04]  /*205d0*/  STL [R1+0x294], R5 ;  /* 0x0002940501007387 */ /* 0x0007e80000100800 */
[----:B0-----:R-:W4:Y:S04]  /*205e0*/  LDL R8, [R1+0x4cc] ;  /* 0x0004cc0001087983 */ /* 0x001f280000100800 */
[----:B------:R0:W-:Y:S04]  /*205f0*/  STL [R1+0x290], R4 ;  /* 0x0002900401007387 */ /* 0x0001e80000100800 */
[----:B-1----:R-:W5:Y:S04]  /*20600*/  LDL R7, [R1+0x4c8] ;  /* 0x0004c80001077983 */ /* 0x002f680000100800 */
[----:B------:R1:W-:Y:S04]  /*20610*/  STL [R1+0x28c], R3 ;  /* 0x00028c0301007387 */ /* 0x0003e80000100800 */
[----:B--2---:R-:W2:Y:S04]  /*20620*/  LDL R6, [R1+0x4c4] ;  /* 0x0004c40001067983 */ /* 0x004ea80000100800 */
[----:B---3--:R-:W3:Y:S04]  /*20630*/  LDL R5, [R1+0x4c0] ;  /* 0x0004c00001057983 */ /* 0x008ee80000100800 */
[----:B0-----:R-:W2:Y:S04]  /*20640*/  LDL R4, [R1+0x4bc] ;  /* 0x0004bc0001047983 */ /* 0x001ea80000100800 */
[----:B-1----:R-:W2:Y:S04]  /*20650*/  LDL R3, [R1+0x4b8] ;  /* 0x0004b80001037983 */ /* 0x002ea80000100800 */
[----:B------:R0:W-:Y:S04]  /*20660*/  STL [R1+0x288], R16 ;  /* 0x0002881001007387 */ /* 0x0001e80000100800 */
[----:B0-----:R-:W5:Y:S04]  /*20670*/  LDL.LU R16, [R1+0x74c8] ;  /* 0x0074c80001107983 */ /* 0x001f680000300800 */
[----:B------:R0:W-:Y:S04]  /*20680*/  STL [R1+0x284], R17 ;  /* 0x0002841101007387 */ /* 0x0001e80000100800 */
[----:B0-----:R-:W2:Y:S01]  /*20690*/  LDL.LU R17, [R1+0x74c4] ;  /* 0x0074c40001117983 */ /* 0x001ea20000300800 */
[----:B------:R-:W-:-:S05]  /*206a0*/  SHF.R.S32.HI R0, RZ, 0x1f, R0 ;  /* 0x0000001fff007819 */ /* 0x000fca0000011400 */
[----:B------:R0:W-:Y:S01]  /*206b0*/  STL [R1+0x280], R0 ;  /* 0x0002800001007387 */ /* 0x0001e20000100800 */
[----:B------:R-:W-:Y:S02]  /*206c0*/  SHF.R.S32.HI R27, RZ, 0x1f, R27 ;  /* 0x0000001fff1b7819 */ /* 0x000fe4000001141b */
[----:B0-----:R-:W-:Y:S02]  /*206d0*/  SHF.R.S32.HI R0, RZ, 0x1f, R2 ;  /* 0x0000001fff007819 */ /* 0x001fe40000011402 */
[----:B------:R-:W-:-:S03]  /*206e0*/  SHF.R.S32.HI R2, RZ, 0x1f, R28 ;  /* 0x0000001fff027819 */ /* 0x000fc6000001141c */
[----:B------:R0:W-:Y:S01]  /*206f0*/  STL [R1+0x27c], R0 ;  /* 0x00027c0001007387 */ /* 0x0001e20000100800 */
[----:B------:R-:W-:-:S03]  /*20700*/  SHF.R.S32.HI R26, RZ, 0x1f, R26 ;  /* 0x0000001fff1a7819 */ /* 0x000fc6000001141a */
[----:B------:R-:W-:Y:S01]  /*20710*/  STL [R1+0x278], R27 ;  /* 0x0002781b01007387 */ /* 0x000fe20000100800 */
[----:B0-----:R-:W-:-:S03]  /*20720*/  SHF.R.S32.HI R0, RZ, 0x1f, R29 ;  /* 0x0000001fff007819 */ /* 0x001fc6000001141d */
[----:B------:R0:W-:Y:S04]  /*20730*/  STL [R1+0x274], R2 ;  /* 0x0002740201007387 */ /* 0x0001e80000100800 */
[----:B------:R1:W-:Y:S01]  /*20740*/  STL [R1+0x270], R0 ;  /* 0x0002700001007387 */ /* 0x0003e20000100800 */
[----:B------:R-:W-:Y:S02]  /*20750*/  SHF.R.S32.HI R23, RZ, 0x1f, R23 ;  /* 0x0000001fff177819 */ /* 0x000fe40000011417 */
[----:B0-----:R-:W-:Y:S01]  /*20760*/  SHF.R.S32.HI R2, RZ, 0x1f, R25 ;  /* 0x0000001fff027819 */ /* 0x001fe20000011419 */
[----:B------:R-:W-:Y:S01]  /*20770*/  STL [R1+0x26c], R26 ;  /* 0x00026c1a01007387 */ /* 0x000fe20000100800 */
[----:B-1----:R-:W-:-:S03]  /*20780*/  SHF.R.S32.HI R0, RZ, 0x1f, R24 ;  /* 0x0000001fff007819 */ /* 0x002fc60000011418 */
        /* <DEDUP_REMOVED lines=9> */
[----:B------:R-:W-:Y:S01]  /*20820*/  STL [R1+0x254], R20 ;  /* 0x0002541401007387 */ /* 0x000fe20000100800 */
[----:B-1----:R-:W-:-:S03]  /*20830*/  SHF.R.S32.HI R0, RZ, 0x1f, R18 ;  /* 0x0000001fff007819 */ /* 0x002fc60000011412 */
[----:B------:R-:W-:Y:S04]  /*20840*/  STL [R1+0x250], R2 ;  /* 0x0002500201007387 */ /* 0x000fe80000100800 */
[----:B------:R0:W-:Y:S01]  /*20850*/  STL [R1+0x24c], R0 ;  /* 0x00024c0001007387 */ /* 0x0001e20000100800 */
[----:B------:R-:W-:Y:S02]  /*20860*/  SHF.R.S32.HI R14, RZ, 0x1f, R14 ;  /* 0x0000001fff0e7819 */ /* 0x000fe4000001140e */
[----:B0-----:R-:W-:Y:S02]  /*20870*/  SHF.R.S32.HI R0, RZ, 0x1f, R15 ;  /* 0x0000001fff007819 */ /* 0x001fe4000001140f */
[----:B------:R-:W-:Y:S02]  /*20880*/  SHF.R.S32.HI R11, RZ, 0x1f, R11 ;  /* 0x0000001fff0b7819 */ /* 0x000fe4000001140b */
[----:B----4-:R-:W-:-:S02]  /*20890*/  SHF.R.S32.HI R8, RZ, 0x1f, R8 ;  /* 0x0000001fff087819 */ /* 0x010fc40000011408 */
[----:B---3--:R-:W-:Y:S02]  /*208a0*/  SHF.R.S32.HI R5, RZ, 0x1f, R5 ;  /* 0x0000001fff057819 */ /* 0x008fe40000011405 */
[----:B-----5:R-:W-:Y:S02]  /*208b0*/  SHF.R.S32.HI R2, RZ, 0x1f, R16 ;  /* 0x0000001fff027819 */ /* 0x020fe40000011410 */
[----:B--2---:R-:W-:-:S05]  /*208c0*/  SHF.R.S32.HI R17, RZ, 0x1f, R17 ;  /* 0x0000001fff117819 */ /* 0x004fca0000011411 */
[----:B------:R-:W-:Y:S04]  /*208d0*/  STL [R1+0x248], R17 ;  /* 0x0002481101007387 */ /* 0x000fe80000100800 */
[----:B------:R0:W-:Y:S04]  /*208e0*/  STL [R1+0x244], R2 ;  /* 0x0002440201007387 */ /* 0x0001e80000100800 */
        /* <DEDUP_REMOVED lines=15> */
[----:B------:R1:W-:Y:S04]  /*209e0*/  STL [R1+0x21c], R0 ;  /* 0x00021c0001007387 */ /* 0x0003e80000100800 */
[----:B------:R-:W-:Y:S04]  /*209f0*/  STL [R1+0x218], R5 ;  /* 0x0002180501007387 */ /* 0x000fe80000100800 */
[----:B------:R-:W2:Y:S01]  /*20a00*/  LDL R29, [R1+0x4ac] ;  /* 0x0004ac00011d7983 */ /* 0x000ea20000100800 */
[----:B0-----:R-:W-:-:S02]  /*20a10*/  SHF.R.S32.HI R2, RZ, 0x1f, R4 ;  /* 0x0000001fff027819 */ /* 0x001fc40000011404 */
[----:B-1----:R-:W-:-:S03]  /*20a20*/  SHF.R.S32.HI R0, RZ, 0x1f, R3 ;  /* 0x0000001fff007819 */ /* 0x002fc60000011403 */
[----:B------:R-:W-:Y:S04]  /*20a30*/  STL [R1+0x214], R2 ;  /* 0x0002140201007387 */ /* 0x000fe80000100800 */
[----:B--2---:R0:W-:Y:S04]  /*20a40*/  STL [R1+0x74bc], R29 ;  /* 0x0074bc1d01007387 */ /* 0x0041e80000100800 */
[----:B------:R-:W-:Y:S04]  /*20a50*/  STL [R1+0x210], R0 ;  /* 0x0002100001007387 */ /* 0x000fe80000100800 */
[----:B0-----:R-:W2:Y:S04]  /*20a60*/  LDL R29, [R1+0x4b0] ;  /* 0x0004b000011d7983 */ /* 0x001ea80000100800 */
[----:B--2---:R0:W-:Y:S04]  /*20a70*/  STL [R1+0x74c0], R29 ;  /* 0x0074c01d01007387 */ /* 0x0041e80000100800 */
[----:B------:R-:W2:Y:S04]  /*20a80*/  LDL R26, [R1+0x4a8] ;  /* 0x0004a800011a7983 */ /* 0x000ea80000100800 */
[----:B------:R-:W3:Y:S04]  /*20a90*/  LDL R25, [R1+0x4a4] ;  /* 0x0004a40001197983 */ /* 0x000ee80000100800 */
[----:B0-----:R-:W4:Y:S04]  /*20aa0*/  LDL R29, [R1+0x4b4] ;  /* 0x0004b400011d7983 */ /* 0x001f280000100800 */
        /* <DEDUP_REMOVED lines=25> */
[----:B------:R-:W5:Y:S01]  /*20c40*/  LDL R18, [R1] ;  /* 0x0000000001127983 */ /* 0x000f620000100800 */
[----:B----4-:R-:W-:-:S05]  /*20c50*/  SHF.R.S32.HI R29, RZ, 0x1f, R29 ;  /* 0x0000001fff1d7819 */ /* 0x010fca000001141d */
[----:B------:R0:W-:Y:S04]  /*20c60*/  STL [R1+0x20c], R29 ;  /* 0x00020c1d01007387 */ /* 0x0001e80000100800 */
[----:B0-----:R-:W4:Y:S02]  /*20c70*/  LDL.LU R29, [R1+0x74c0] ;  /* 0x0074c000011d7983 */ /* 0x001f240000300800 */
[----:B----4-:R-:W-:-:S05]  /*20c80*/  SHF.R.S32.HI R29, RZ, 0x1f, R29 ;  /* 0x0000001fff1d7819 */ /* 0x010fca000001141d */
[----:B------:R0:W-:Y:S04]  /*20c90*/  STL [R1+0x208], R29 ;  /* 0x0002081d01007387 */ /* 0x0001e80000100800 */
[----:B0-----:R-:W4:Y:S01]  /*20ca0*/  LDL.LU R29, [R1+0x74bc] ;  /* 0x0074bc00011d7983 */ /* 0x001f220000300800 */
[----:B--2---:R-:W-:Y:S02]  /*20cb0*/  SHF.R.S32.HI R26, RZ, 0x1f, R26 ;  /* 0x0000001fff1a7819 */ /* 0x004fe4000001141a */
[----:B---3--:R-:W-:Y:S02]  /*20cc0*/  SHF.R.S32.HI R25, RZ, 0x1f, R25 ;  /* 0x0000001fff197819 */ /* 0x008fe40000011419 */
[----:B-----5:R-:W-:Y:S02]  /*20cd0*/  SHF.R.S32.HI R24, RZ, 0x1f, R24 ;  /* 0x0000001fff187819 */ /* 0x020fe40000011418 */
[----:B------:R-:W-:-:S02]  /*20ce0*/  SHF.R.S32.HI R23, RZ, 0x1f, R23 ;  /* 0x0000001fff177819 */ /* 0x000fc40000011417 */
[----:B------:R-:W-:Y:S02]  /*20cf0*/  SHF.R.S32.HI R22, RZ, 0x1f, R22 ;  /* 0x0000001fff167819 */ /* 0x000fe40000011416 */
[----:B------:R-:W-:Y:S02]  /*20d00*/  SHF.R.S32.HI R21, RZ, 0x1f, R21 ;  /* 0x0000001fff157819 */ /* 0x000fe40000011415 */
[----:B------:R-:W-:Y:S02]  /*20d10*/  SHF.R.S32.HI R17, RZ, 0x1f, R17 ;  /* 0x0000001fff117819 */ /* 0x000fe40000011411 */
[----:B------:R-:W-:Y:S02]  /*20d20*/  SHF.R.S32.HI R16, RZ, 0x1f, R16 ;  /* 0x0000001fff107819 */ /* 0x000fe40000011410 */
[----:B------:R-:W-:Y:S02]  /*20d30*/  SHF.R.S32.HI R15, RZ, 0x1f, R15 ;  /* 0x0000001fff0f7819 */ /* 0x000fe4000001140f */
        /* <DEDUP_REMOVED lines=12> */
[----:B----4-:R-:W-:-:S05]  /*20e00*/  SHF.R.S32.HI R29, RZ, 0x1f, R29 ;  /* 0x0000001fff1d7819 */ /* 0x010fca000001141d */
        /* <DEDUP_REMOVED lines=43> */
[----:B0-----:R-:W2:Y:S01]  /*210c0*/  LDL.LU R3, [R1+0x7464] ;  /* 0x0074640001037983 */ /* 0x001ea20000300800 */
[----:B------:R-:W-:-:S02]  /*210d0*/  SHF.R.S32.HI R0, RZ, 0x1f, R0 ;  /* 0x0000001fff007819 */ /* 0x000fc40000011400 */
[----:B------:R-:W-:Y:S02]  /*210e0*/  SHF.R.S32.HI R2, RZ, 0x1f, R2 ;  /* 0x0000001fff027819 */ /* 0x000fe40000011402 */
[----:B------:R-:W-:Y:S01]  /*210f0*/  SHF.R.S32.HI R27, RZ, 0x1f, R27 ;  /* 0x0000001fff1b7819 */ /* 0x000fe2000001141b */
        /* <DEDUP_REMOVED lines=10> */
[----:B---3--:R-:W-:Y:S02]  /*211a0*/  SHF.R.S32.HI R20, RZ, 0x1f, R15 ;  /* 0x0000001fff147819 */ /* 0x008fe4000001140f */
[----:B--2---:R-:W-:Y:S01]  /*211b0*/  SHF.R.S32.HI R2, RZ, 0x1f, R3 ;  /* 0x0000001fff027819 */ /* 0x004fe20000011403 */
[----:B------:R-:W-:Y:S04]  /*211c0*/  STL [R1+0x7408], R3 ;  /* 0x0074080301007387 */ /* 0x000fe80000100800 */
[----:B------:R5:W-:Y:S04]  /*211d0*/  STL [R1+0x194], R0 ;  /* 0x0001940001007387 */ /* 0x000be80000100800 */
[----:B------:R4:W-:Y:S01]  /*211e0*/  STL [R1+0x190], R2 ;  /* 0x0001900201007387 */ /* 0x0009e20000100800 */
[----:B-----5:R-:W-:-:S03]  /*211f0*/  SHF.R.S32.HI R0, RZ, 0x1f, R4 ;  /* 0x0000001fff007819 */ /* 0x020fc60000011404 */
[----:B------:R-:W-:Y:S01]  /*21200*/  STL [R1+0x7404], R4 ;  /* 0x0074040401007387 */ /* 0x000fe20000100800 */
[----:B----4-:R-:W-:-:S03]  /*21210*/  SHF.R.S32.HI R2, RZ, 0x1f, R5 ;  /* 0x0000001fff027819 */ /* 0x010fc60000011405 */
[----:B------:R0:W-:Y:S04]  /*21220*/  STL [R1+0x18c], R0 ;  /* 0x00018c0001007387 */ /* 0x0001e80000100800 */
[----:B------:R-:W-:Y:S01]  /*21230*/  STL [R1+0x7400], R5 ;  /* 0x0074000501007387 */ /* 0x000fe20000100800 */
[----:B0-----:R-:W-:-:S03]  /*21240*/  SHF.R.S32.HI R0, RZ, 0x1f, R6 ;  /* 0x0000001fff007819 */ /* 0x001fc60000011406 */
[----:B------:R0:W-:Y:S04]  /*21250*/  STL [R1+0x188], R2 ;  /* 0x0001880201007387 */ /* 0x0001e80000100800 */
[----:B------:R-:W-:Y:S04]  /*21260*/  STL [R1+0x73fc], R6 ;  /* 0x0073fc0601007387 */ /* 0x000fe80000100800 */
[----:B------:R1:W-:Y:S01]  /*21270*/  STL [R1+0x184], R0 ;  /* 0x0001840001007387 */ /* 0x0003e20000100800 */
[----:B0-----:R-:W-:-:S03]  /*21280*/  SHF.R.S32.HI R2, RZ, 0x1f, R7 ;  /* 0x0000001fff027819 */ /* 0x001fc60000011407 */
[----:B------:R-:W-:Y:S01]  /*21290*/  STL [R1+0x740c], R7 ;  /* 0x00740c0701007387 */ /* 0x000fe20000100800 */
[----:B-1----:R-:W-:-:S03]  /*212a0*/  SHF.R.S32.HI R0, RZ, 0x1f, R8 ;  /* 0x0000001fff007819 */ /* 0x002fc60000011408 */
        /* <DEDUP_REMOVED lines=10> */
[----:B------:R0:W-:Y:S01]  /*21350*/  STL [R1+0x7410], R11 ;  /* 0x0074100b01007387 */ /* 0x0001e20000100800 */
[----:B-1----:R-:W-:-:S03]  /*21360*/  SHF.R.S32.HI R0, RZ, 0x1f, R12 ;  /* 0x0000001fff007819 */ /* 0x002fc6000001140c */
[----:B------:R-:W-:Y:S04]  /*21370*/  STL [R1+0x588], R2 ;  /* 0x0005880201007387 */ /* 0x000fe80000100800 */
[----:B------:R-:W2:Y:S04]  /*21380*/  LDL R19, [R1+0x4fc] ;  /* 0x0004fc0001137983 */ /* 0x000ea80000100800 */
[----:B------:R-:W3:Y:S04]  /*21390*/  LDL R18, [R1+0x584] ;  /* 0x0005840001127983 */ /* 0x000ee80000100800 */
[----:B------:R1:W-:Y:S01]  /*213a0*/  STL [R1+0x594], R0 ;  /* 0x0005940001007387 */ /* 0x0003e20000100800 */
[----:B------:R-:W-:-:S03]  /*213b0*/  SHF.R.S32.HI R4, RZ, 0x1f, R14 ;  /* 0x0000001fff047819 */ /* 0x000fc6000001140e */
[----:B0-----:R-:W4:Y:S04]  /*213c0*/  LDL R11, [R1+0x5cc] ;  /* 0x0005cc00010b7983 */ /* 0x001f280000100800 */
[----:B------:R-:W5:Y:S01]  /*213d0*/  LDL R10, [R1+0x5d8] ;  /* 0x0005d800010a7983 */ /* 0x000f620000100800 */
[----:B-1----:R-:W-:-:S03]  /*213e0*/  SHF.R.S32.HI R0, RZ, 0x1f, R13 ;  /* 0x0000001fff007819 */ /* 0x002fc6000001140d */
[----:B------:R-:W5:Y:S04]  /*213f0*/  LDL R9, [R1+0x5e0] ;  /* 0x0005e00001097983 */ /* 0x000f680000100800 */
[----:B------:R-:W5:Y:S04]  /*21400*/  LDL R8, [R1+0x5ec] ;  /* 0x0005ec0001087983 */ /* 0x000f680000100800 */
[----:B------:R-:W5:Y:S04]  /*21410*/  LDL R3, [R1+0x5f8] ;  /* 0x0005f80001037983 */ /* 0x000f680000100800 */
[----:B------:R0:W-:Y:S04]  /*21420*/  STL [R1+0x7414], R12 ;  /* 0x0074140c01007387 */ /* 0x0001e80000100800 */
[----:B------:R-:W5:Y:S04]  /*21430*/  LDL R7, [R1+0x600] ;  /* 0x0006000001077983 */ /* 0x000f680000100800 */
[----:B------:R-:W5:Y:S04]  /*21440*/  LDL R6, [R1+0x60c] ;  /* 0x00060c0001067983 */ /* 0x000f680000100800 */
[----:B0-----:R-:W4:Y:S04]  /*21450*/  LDL R12, [R1+0x5c4] ;  /* 0x0005c400010c7983 */ /* 0x001f280000100800 */
[----:B------:R0:W-:Y:S04]  /*21460*/  STL [R1+0x5a8], R0 ;  /* 0x0005a80001007387 */ /* 0x0001e80000100800 */
[----:B------:R-:W5:Y:S04]  /*21470*/  LDL R2, [R1+0x620] ;  /* 0x0006200001027983 */ /* 0x000f680000100800 */
[----:B0-----:R-:W5:Y:S04]  /*21480*/  LDL R0, [R1+0x614] ;  /* 0x0006140001007983 */ /* 0x001f680000100800 */
[----:B------:R0:W-:Y:S04]  /*21490*/  STL [R1+0x7418], R13 ;  /* 0x0074180d01007387 */ /* 0x0001e80000100800 */
[----:B------:R-:W5:Y:S04]  /*214a0*/  LDL R27, [R1+0x628] ;  /* 0x00062800011b7983 */ /* 0x000f680000100800 */
[----:B------:R-:W5:Y:S04]  /*214b0*/  LDL R28, [R1+0x634] ;  /* 0x00063400011c7983 */ /* 0x000f680000100800 */
[----:B0-----:R-:W4:Y:S04]  /*214c0*/  LDL R13, [R1+0x5b8] ;  /* 0x0005b800010d7983 */ /* 0x001f280000100800 */
[----:B------:R0:W-:Y:S04]  /*214d0*/  STL [R1+0x5bc], R4 ;  /* 0x0005bc0401007387 */ /* 0x0001e80000100800 */
[----:B------:R1:W-:Y:S04]  /*214e0*/  STL [R1+0x741c], R14 ;  /* 0x00741c0e01007387 */ /* 0x0003e80000100800 */
[----:B------:R-:W5:Y:S04]  /*214f0*/  LDL R5, [R1+0x63c] ;  /* 0x00063c0001057983 */ /* 0x000f680000100800 */
[----:B0-----:R-:W5:Y:S04]  /*21500*/  LDL R4, [R1+0x650] ;  /* 0x0006500001047983 */ /* 0x001f680000100800 */
[----:B-1----:R-:W4:Y:S04]  /*21510*/  LDL R14, [R1+0x5b0] ;  /* 0x0005b000010e7983 */ /* 0x002f280000100800 */
[----:B------:R0:W-:Y:S04]  /*21520*/  STL [R1+0x5d0], R20 ;  /* 0x0005d01401007387 */ /* 0x0001e80000100800 */
[----:B------:R1:W-:Y:S01]  /*21530*/  STL [R1+0x7420], R15 ;  /* 0x0074200f01007387 */ /* 0x0003e20000100800 */
[----:B0-----:R-:W-:-:S03]  /*21540*/  SHF.R.S32.HI R20, RZ, 0x1f, R16 ;  /* 0x0000001fff147819 */ /* 0x001fc60000011410 */
[----:B-1----:R-:W5:Y:S04]  /*21550*/  LDL R15, [R1+0x5a4] ;  /* 0x0005a400010f7983 */ /* 0x002f680000100800 */
[----:B------:R0:W-:Y:S04]  /*21560*/  STL [R1+0x7424], R16 ;  /* 0x0074241001007387 */ /* 0x0001e80000100800 */
[----:B0-----:R-:W4:Y:S04]  /*21570*/  LDL R16, [R1+0x59c] ;  /* 0x00059c0001107983 */ /* 0x001f280000100800 */
[----:B------:R0:W-:Y:S02]  /*21580*/  STL [R1+0x5e4], R20 ;  /* 0x0005e41401007387 */ /* 0x0001e40000100800 */
[----:B0-----:R-:W-:-:S05]  /*21590*/  SHF.R.S32.HI R20, RZ, 0x1f, R17 ;  /* 0x0000001fff147819 */ /* 0x001fca0000011411 */
[----:B------:R0:W-:Y:S04]  /*215a0*/  STL [R1+0x5f4], R20 ;  /* 0x0005f41401007387 */ /* 0x0001e80000100800 */
[----:B0-----:R-:W5:Y:S04]  /*215b0*/  LDL.LU R20, [R1+0x7460] ;  /* 0x0074600001147983 */ /* 0x001f680000300800 */
[----:B------:R0:W-:Y:S04]  /*215c0*/  STL [R1+0x7428], R17 ;  /* 0x0074281101007387 */ /* 0x0001e80000100800 */
[----:B0-----:R-:W4:Y:S01]  /*215d0*/  LDL R17, [R1+0x590] ;  /* 0x0005900001117983 */ /* 0x001f220000100800 */
[----:B--2---:R-:W-:-:S02]  /*215e0*/  SHF.R.S32.HI R19, RZ, 0x1f, R19 ;  /* 0x0000001fff137819 */ /* 0x004fc40000011413 */
[----:B---3--:R-:W-:-:S03]  /*215f0*/  SHF.R.S32.HI R18, RZ, 0x1f, R18 ;  /* 0x0000001fff127819 */ /* 0x008fc60000011412 */
[----:B------:R0:W-:Y:S04]  /*21600*/  STL [R1+0x604], R19 ;  /* 0x0006041301007387 */ /* 0x0001e80000100800 */
[----:B0-----:R-:W2:Y:S04]  /*21610*/  LDL.LU R19, [R1+0x745c] ;  /* 0x00745c0001137983 */ /* 0x001ea80000300800 */
[----:B------:R0:W-:Y:S04]  /*21620*/  STL [R1+0x618], R18 ;  /* 0x0006181201007387 */ /* 0x0001e80000100800 */
[----:B0-----:R-:W3:Y:S01]  /*21630*/  LDL.LU R18, [R1+0x7458] ;  /* 0x0074580001127983 */ /* 0x001ee20000300800 */
[----:B----4-:R-:W-:-:S05]  /*21640*/  SHF.R.S32.HI R17, RZ, 0x1f, R17 ;  /* 0x0000001fff117819 */ /* 0x010fca0000011411 */
[----:B------:R0:W-:Y:S02]  /*21650*/  STL [R1+0x62c], R17 ;  /* 0x00062c1101007387 */ /* 0x0001e40000100800 */
[----:B0-----:R-:W-:Y:S02]  /*21660*/  SHF.R.S32.HI R17, RZ, 0x1f, R16 ;  /* 0x0000001fff117819 */ /* 0x001fe40000011410 */
[----:B-----5:R-:W-:Y:S02]  /*21670*/  SHF.R.S32.HI R16, RZ, 0x1f, R15 ;  /* 0x0000001fff107819 */ /* 0x020fe4000001140f */
[----:B------:R-:W-:Y:S02]  /*21680*/  SHF.R.S32.HI R15, RZ, 0x1f, R14 ;  /* 0x0000001fff0f7819 */ /* 0x000fe4000001140e */
[----:B------:R-:W-:Y:S01]  /*21690*/  SHF.R.S32.HI R14, RZ, 0x1f, R13 ;  /* 0x0000001fff0e7819 */ /* 0x000fe2000001140d */
[----:B------:R-:W-:Y:S01]  /*216a0*/  STL [R1+0x640], R17 ;  /* 0x0006401101007387 */ /* 0x000fe20000100800 */
[----:B------:R-:W-:-:S02]  /*216b0*/  SHF.R.S32.HI R13, RZ, 0x1f, R12 ;  /* 0x0000001fff0d7819 */ /* 0x000fc4000001140c */
[----:B------:R-:W-:Y:S01]  /*216c0*/  SHF.R.S32.HI R12, RZ, 0x1f, R11 ;  /* 0x0000001fff0c7819 */ /* 0x000fe2000001140b */
[----:B------:R-:W-:Y:S01]  /*216d0*/  STL [R1+0x648], R16 ;  /* 0x0006481001007387 */ /* 0x000fe20000100800 */
[----:B------:R-:W-:Y:S02]  /*216e0*/  SHF.R.S32.HI R11, RZ, 0x1f, R10 ;  /* 0x0000001fff0b7819 */ /* 0x000fe4000001140a */
[----:B------:R-:W-:Y:S01]  /*216f0*/  SHF.R.S32.HI R10, RZ, 0x1f, R9 ;  /* 0x0000001fff0a7819 */ /* 0x000fe20000011409 */
[----:B------:R-:W-:Y:S01]  /*21700*/  STL [R1+0x658], R15 ;  /* 0x0006580f01007387 */ /* 0x000fe20000100800 */
[----:B------:R-:W-:-:S03]  /*21710*/  SHF.R.S32.HI R9, RZ, 0x1f, R8 ;  /* 0x0000001fff097819 */ /* 0x000fc60000011408 */
[----:B------:R-:W-:Y:S01]  /*21720*/  STL [R1+0x664], R14 ;  /* 0x0006640e01007387 */ /* 0x000fe20000100800 */
[----:B------:R-:W-:-:S03]  /*21730*/  SHF.R.S32.HI R8, RZ, 0x1f, R3 ;  /* 0x0000001fff087819 */ /* 0x000fc60000011403 */
[----:B------:R-:W-:Y:S04]  /*21740*/  STL [R1+0x66c], R13 ;  /* 0x00066c0d01007387 */ /* 0x000fe80000100800 */
[----:B------:R-:W-:Y:S04]  /*21750*/  STL [R1+0x678], R12 ;  /* 0x0006780c01007387 */ /* 0x000fe80000100800 */
[----:B------:R-:W-:Y:S04]  /*21760*/  STL [R1+0x684], R11 ;  /* 0x0006840b01007387 */ /* 0x000fe80000100800 */
[----:B------:R-:W-:Y:S04]  /*21770*/  STL [R1+0x690], R10 ;  /* 0x0006900a01007387 */ /* 0x000fe80000100800 */
[----:B------:R-:W4:Y:S04]  /*21780*/  LDL R3, [R1+0x4f0] ;  /* 0x0004f00001037983 */ /* 0x000f280000100800 */
[----:B------:R0:W-:Y:S04]  /*21790*/  STL [R1+0x698], R9 ;  /* 0x0006980901007387 */ /* 0x0001e80000100800 */
[----:B------:R1:W-:Y:S01]  /*217a0*/  STL [R1+0x6a4], R8 ;  /* 0x0006a40801007387 */ /* 0x0003e20000100800 */
[----:B0-----:R-:W-:-:S02]  /*217b0*/  SHF.R.S32.HI R9, RZ, 0x1f, R7 ;  /* 0x0000001fff097819 */ /* 0x001fc40000011407 */
[----:B------:R-:W-:Y:S02]  /*217c0*/  SHF.R.S32.HI R7, RZ, 0x1f, R0 ;  /* 0x0000001fff077819 */ /* 0x000fe40000011400 */
[----:B-1----:R-:W-:Y:S01]  /*217d0*/  SHF.R.S32.HI R8, RZ, 0x1f, R6 ;  /* 0x0000001fff087819 */ /* 0x002fe20000011406 */
[----:B------:R-:W-:Y:S01]  /*217e0*/  STL [R1+0x6ac], R9 ;  /* 0x0006ac0901007387 */ /* 0x000fe20000100800 */
[----:B------:R-:W-:-:S03]  /*217f0*/  SHF.R.S32.HI R6, RZ, 0x1f, R2 ;  /* 0x0000001fff067819 */ /* 0x000fc60000011402 */
[----:B------:R-:W-:Y:S04]  /*21800*/  STL [R1+0x6b8], R8 ;  /* 0x0006b80801007387 */ /* 0x000fe80000100800 */
[----:B------:R-:W5:Y:S04]  /*21810*/  LDL R0, [R1+0x4f4] ;  /* 0x0004f40001007983 */ /* 0x000f680000100800 */
[----:B------:R0:W-:Y:S04]  /*21820*/  STL [R1+0x6c0], R7 ;  /* 0x0006c00701007387 */ /* 0x0001e80000100800 */
[----:B------:R-:W5:Y:S04]  /*21830*/  LDL R2, [R1+0x58c] ;  /* 0x00058c0001027983 */ /* 0x000f680000100800 */
[----:B------:R1:W-:Y:S01]  /*21840*/  STL [R1+0x6c4], R6 ;  /* 0x0006c40601007387 */ /* 0x0003e20000100800 */
[----:B0-----:R-:W-:-:S02]  /*21850*/  SHF.R.S32.HI R7, RZ, 0x1f, R28 ;  /* 0x0000001fff077819 */ /* 0x001fc4000001141c */
[----:B-1----:R-:W-:Y:S02]  /*21860*/  SHF.R.S32.HI R6, RZ, 0x1f, R27 ;  /* 0x0000001fff067819 */ /* 0x002fe4000001141b */
[----:B------:R-:W5:Y:S04]  /*21870*/  LDL R27, [R1+0x598] ;  /* 0x00059800011b7983 */ /* 0x000f680000100800 */
[----:B------:R0:W-:Y:S04]  /*21880*/  STL [R1+0x6c8], R6 ;  /* 0x0006c80601007387 */ /* 0x0001e80000100800 */
[----:B------:R-:W5:Y:S01]  /*21890*/  LDL R28, [R1+0x5a0] ;  /* 0x0005a000011c7983 */ /* 0x000f620000100800 */
[----:B------:R-:W-:-:S02]  /*218a0*/  SHF.R.S32.HI R4, RZ, 0x1f, R4 ;  /* 0x0000001fff047819 */ /* 0x000fc40000011404 */
[----:B0-----:R-:W-:Y:S01]  /*218b0*/  SHF.R.S32.HI R6, RZ, 0x1f, R5 ;  /* 0x0000001fff067819 */ /* 0x001fe20000011405 */
[----:B------:R0:W-:Y:S04]  /*218c0*/  STL [R1+0x6cc], R7 ;  /* 0x0006cc0701007387 */ /* 0x0001e80000100800 */
[----:B------:R1:W-:Y:S01]  /*218d0*/  STL [R1+0x6d0], R6 ;  /* 0x0006d00601007387 */ /* 0x0003e20000100800 */
[----:B0-----:R-:W-:Y:S02]  /*218e0*/  SHF.R.S32.HI R7, RZ, 0x1f, R22 ;  /* 0x0000001fff077819 */ /* 0x001fe40000011416 */
[----:B-1----:R-:W-:Y:S02]  /*218f0*/  SHF.R.S32.HI R6, RZ, 0x1f, R24 ;  /* 0x0000001fff067819 */ /* 0x002fe40000011418 */
[----:B---3--:R-:W-:Y:S01]  /*21900*/  SHF.R.S32.HI R5, RZ, 0x1f, R18 ;  /* 0x0000001fff057819 */ /* 0x008fe20000011412 */
[----:B------:R-:W-:Y:S04]  /*21910*/  STL [R1+0x744c], R18 ;  /* 0x00744c1201007387 */ /* 0x000fe80000100800 */
[----:B------:R2:W-:Y:S04]  /*21920*/  STL [R1+0x6d8], R4 ;  /* 0x0006d80401007387 */ /* 0x0005e80000100800 */
[----:B------:R0:W-:Y:S04]  /*21930*/  STL [R1+0x6d4], R5 ;  /* 0x0006d40501007387 */ /* 0x0001e80000100800 */
[----:B------:R-:W3:Y:S01]  /*21940*/  LDL R12, [R1+0x5ac] ;  /* 0x0005ac00010c7983 */ /* 0x000ee20000100800 */
[----:B--2---:R-:W-:-:S03]  /*21950*/  SHF.R.S32.HI R4, RZ, 0x1f, R19 ;  /* 0x0000001fff047819 */ /* 0x004fc60000011413 */
[----:B------:R-:W-:Y:S04]  /*21960*/  STL [R1+0x7450], R19 ;  /* 0x0074501301007387 */ /* 0x000fe80000100800 */
[----:B------:R1:W-:Y:S04]  /*21970*/  STL [R1+0x6dc], R4 ;  /* 0x0006dc0401007387 */ /* 0x0003e80000100800 */
[----:B0-----:R-:W2:Y:S01]  /*21980*/  LDL R5, [R1+0x5b4] ;  /* 0x0005b40001057983 */ /* 0x001ea20000100800 */
[----:B-1----:R-:W-:-:S03]  /*21990*/  SHF.R.S32.HI R4, RZ, 0x1f, R20 ;  /* 0x0000001fff047819 */ /* 0x002fc60000011414 */
[----:B------:R-:W-:Y:S04]  /*219a0*/  STL [R1+0x7454], R20 ;  /* 0x0074541401007387 */ /* 0x000fe80000100800 */
[----:B------:R0:W-:Y:S04]  /*219b0*/  STL [R1+0x6e0], R4 ;  /* 0x0006e00401007387 */ /* 0x0001e80000100800 */
[----:B------:R-:W2:Y:S01]  /*219c0*/  LDL R11, [R1+0x5c0] ;  /* 0x0005c000010b7983 */ /* 0x000ea20000100800 */
[----:B0-----:R-:W-:-:S05]  /*219d0*/  SHF.R.S32.HI R4, RZ, 0x1f, R21 ;  /* 0x0000001fff047819 */ /* 0x001fca0000011415 */
[----:B------:R0:W-:Y:S04]  /*219e0*/  STL [R1+0x6e4], R4 ;  /* 0x0006e40401007387 */ /* 0x0001e80000100800 */
[----:B------:R-:W-:Y:S04]  /*219f0*/  STL [R1+0x6e8], R7 ;  /* 0x0006e80701007387 */ /* 0x000fe80000100800 */
[----:B------:R-:W2:Y:S01]  /*21a00*/  LDL R9, [R1+0x5c8] ;  /* 0x0005c80001097983 */ /* 0x000ea20000100800 */
[----:B0-----:R-:W-:-:S05]  /*21a10*/  SHF.R.S32.HI R4, RZ, 0x1f, R23 ;  /* 0x0000001fff047819 */ /* 0x001fca0000011417 */
[----:B------:R0:W-:Y:S04]  /*21a20*/  STL [R1+0x6ec], R4 ;  /* 0x0006ec0401007387 */ /* 0x0001e80000100800 */
[----:B------:R1:W-:Y:S04]  /*21a30*/  STL [R1+0x6f0], R6 ;  /* 0x0006f00601007387 */ /* 0x0003e80000100800 */
[----:B------:R-:W2:Y:S01]  /*21a40*/  LDL R8, [R1+0x5d4] ;  /* 0x0005d40001087983 */ /* 0x000ea20000100800 */
[----:B0-----:R-:W-:Y:S02]  /*21a50*/  SHF.R.S32.HI R4, RZ, 0x1f, R25 ;  /* 0x0000001fff047819 */ /* 0x001fe40000011419 */
[----:B-1----:R-:W-:-:S03]  /*21a60*/  SHF.R.S32.HI R6, RZ, 0x1f, R26 ;  /* 0x0000001fff067819 */ /* 0x002fc6000001141a */
[----:B------:R0:W-:Y:S04]  /*21a70*/  STL [R1+0x6f4], R4 ;  /* 0x0006f40401007387 */ /* 0x0001e80000100800 */
[----:B------:R1:W-:Y:S04]  /*21a80*/  STL [R1+0x6f8], R6 ;  /* 0x0006f80601007387 */ /* 0x0003e80000100800 */
[----:B------:R-:W2:Y:S01]  /*21a90*/  LDL R20, [R1+0x5dc] ;  /* 0x0005dc0001147983 */ /* 0x000ea20000100800 */
[----:B0-----:R-:W-:-:S05]  /*21aa0*/  SHF.R.S32.HI R4, RZ, 0x1f, R29 ;  /* 0x0000001fff047819 */ /* 0x001fca000001141d */
[----:B------:R0:W-:Y:S04]  /*21ab0*/  STL [R1+0x6fc], R4 ;  /* 0x0006fc0401007387 */ /* 0x0001e80000100800 */
[----:B------:R-:W2:Y:S01]  /*21ac0*/  LDL R19, [R1+0x5e8] ;  /* 0x0005e80001137983 */ /* 0x000ea20000100800 */
[----:B----4-:R-:W-:-:S05]  /*21ad0*/  SHF.R.S32.HI R3, RZ, 0x1f, R3 ;  /* 0x0000001fff037819 */ /* 0x010fca0000011403 */
[----:B------:R-:W-:Y:S04]  /*21ae0*/  STL [R1+0x700], R3 ;  /* 0x0007000301007387 */ /* 0x000fe80000100800 */
[----:B------:R-:W4:Y:S04]  /*21af0*/  LDL R10, [R1+0x5f0] ;  /* 0x0005f000010a7983 */ /* 0x000f280000100800 */
[----:B------:R-:W4:Y:S04]  /*21b00*/  LDL R7, [R1+0x5fc] ;  /* 0x0005fc0001077983 */ /* 0x000f280000100800 */
[----:B-1----:R-:W4:Y:S01]  /*21b10*/  LDL R6, [R1+0x608] ;  /* 0x0006080001067983 */ /* 0x002f220000100800 */
[----:B-----5:R-:W-:-:S05]  /*21b20*/  SHF.R.S32.HI R0, RZ, 0x1f, R0 ;  /* 0x0000001fff007819 */ /* 0x020fca0000011400 */
[----:B------:R1:W-:Y:S01]  /*21b30*/  STL [R1+0x704], R0 ;  /* 0x0007040001007387 */ /* 0x0003e20000100800 */
[----:B------:R-:W-:-:S05]  /*21b40*/  SHF.R.S32.HI R2, RZ, 0x1f, R2 ;  /* 0x0000001fff027819 */ /* 0x000fca0000011402 */
[----:B------:R5:W-:Y:S04]  /*21b50*/  STL [R1+0x708], R2 ;  /* 0x0007080201007387 */ /* 0x000be80000100800 */
[----:B0-----:R-:W4:Y:S01]  /*21b60*/  LDL R4, [R1+0x610] ;  /* 0x0006100001047983 */ /* 0x001f220000100800 */
[----:B-1----:R-:W-:-:S05]  /*21b70*/  SHF.R.S32.HI R0, RZ, 0x1f, R27 ;  /* 0x0000001fff007819 */ /* 0x002fca000001141b */
[----:B------:R0:W-:Y:S01]  /*21b80*/  STL [R1+0x70c], R0 ;  /* 0x00070c0001007387 */ /* 0x0001e20000100800 */
[----:B-----5:R-:W-:-:S03]  /*21b90*/  SHF.R.S32.HI R2, RZ, 0x1f, R28 ;  /* 0x0000001fff027819 */ /* 0x020fc6000001141c */
[----:B------:R-:W5:Y:S04]  /*21ba0*/  LDL R18, [R1+0x61c] ;  /* 0x00061c0001127983 */ /* 0x000f680000100800 */
[----:B0-----:R-:W5:Y:S04]  /*21bb0*/  LDL R0, [R1+0x624] ;  /* 0x0006240001007983 */ /* 0x001f680000100800 */
[----:B------:R0:W-:Y:S04]  /*21bc0*/  STL [R1+0x710], R2 ;  /* 0x0007100201007387 */ /* 0x0001e80000100800 */
[----:B------:R-:W5:Y:S04]  /*21bd0*/  LDL R27, [R1+0x638] ;  /* 0x00063800011b7983 */ /* 0x000f680000100800 */
[----:B------:R-:W5:Y:S04]  /*21be0*/  LDL R28, [R1+0x644] ;  /* 0x00064400011c7983 */ /* 0x000f680000100800 */
[----:B0-----:R-:W5:Y:S04]  /*21bf0*/  LDL R2, [R1+0x630] ;  /* 0x0006300001027983 */ /* 0x001f680000100800 */
[----:B------:R-:W5:Y:S04]  /*21c00*/  LDL R3, [R1+0x64c] ;  /* 0x00064c0001037983 */ /* 0x000f680000100800 */
[----:B------:R-:W5:Y:S01]  /*21c10*/  LDL R17, [R1+0x654] ;  /* 0x0006540001117983 */ /* 0x000f620000100800 */
[----:B---3--:R-:W-:-:S03]  /*21c20*/  SHF.R.S32.HI R13, RZ, 0x1f, R12 ;  /* 0x0000001fff0d7819 */ /* 0x008fc6000001140c */
[----:B------:R-:W3:Y:S04]  /*21c30*/  LDL R12, [R1+0x65c] ;  /* 0x00065c00010c7983 */ /* 0x000ee80000100800 */
[----:B------:R2:W-:Y:S02]  /*21c40*/  STL [R1+0x714], R13 ;  /* 0x0007140d01007387 */ /* 0x0005e40000100800 */
[----:B--2---:R-:W-:Y:S02]  /*21c50*/  SHF.R.S32.HI R13, RZ, 0x1f, R5 ;  /* 0x0000001fff0d7819 */ /* 0x004fe40000011405 */
[----:B------:R-:W2:Y:S04]  /*21c60*/  LDL R5, [R1+0x660] ;  /* 0x0006600001057983 */ /* 0x000ea80000100800 */
[----:B------:R-:W-:Y:S04]  /*21c70*/  STL [R1+0x718], R13 ;  /* 0x0007180d01007387 */ /* 0x000fe80000100800 */
[----:B------:R-:W2:Y:S01]  /*21c80*/  LDL R16, [R1+0x668] ;  /* 0x0006680001107983 */ /* 0x000ea20000100800 */
[----:B------:R-:W-:-:S03]  /*21c90*/  SHF.R.S32.HI R11, RZ, 0x1f, R11 ;  /* 0x0000001fff0b7819 */ /* 0x000fc6000001140b */
[----:B------:R-:W2:Y:S04]  /*21ca0*/  LDL R15, [R1+0x670] ;  /* 0x00067000010f7983 */ /* 0x000ea80000100800 */
[----:B------:R0:W-:Y:S04]  /*21cb0*/  STL [R1+0x71c], R11 ;  /* 0x00071c0b01007387 */ /* 0x0001e80000100800 */
[----:B------:R-:W2:Y:S04]  /*21cc0*/  LDL R14, [R1+0x674] ;  /* 0x00067400010e7983 */ /* 0x000ea80000100800 */
[----:B0-----:R-:W2:Y:S01]  /*21cd0*/  LDL R11, [R1+0x67c] ;  /* 0x00067c00010b7983 */ /* 0x001ea20000100800 */
[----:B------:R-:W-:-:S05]  /*21ce0*/  SHF.R.S32.HI R9, RZ, 0x1f, R9 ;  /* 0x0000001fff097819 */ /* 0x000fca0000011409 */
[----:B------:R0:W-:Y:S04]  /*21cf0*/  STL [R1+0x720], R9 ;  /* 0x0007200901007387 */ /* 0x0001e80000100800 */
[----:B------:R-:W2:Y:S01]  /*21d00*/  LDL R13, [R1+0x680] ;  /* 0x00068000010d7983 */ /* 0x000ea20000100800 */
[----:B------:R-:W-:-:S03]  /*21d10*/  SHF.R.S32.HI R8, RZ, 0x1f, R8 ;  /* 0x0000001fff087819 */ /* 0x000fc60000011408 */
[----:B0-----:R-:W2:Y:S04]  /*21d20*/  LDL R9, [R1+0x688] ;  /* 0x0006880001097983 */ /* 0x001ea80000100800 */
[----:B------:R0:W-:Y:S01]  /*21d30*/  STL [R1+0x724], R8 ;  /* 0x0007240801007387 */ /* 0x0001e20000100800 */
[----:B------:R-:W-:-:S03]  /*21d40*/  SHF.R.S32.HI R20, RZ, 0x1f, R20 ;  /* 0x0000001fff147819 */ /* 0x000fc60000011414 */
[----:B0-----:R-:W2:Y:S04]  /*21d50*/  LDL R8, [R1+0x68c] ;  /* 0x00068c0001087983 */ /* 0x001ea80000100800 */
[----:B------:R0:W-:Y:S01]  /*21d60*/  STL [R1+0x728], R20 ;  /* 0x0007281401007387 */ /* 0x0001e20000100800 */
[----:B------:R-:W-:-:S03]  /*21d70*/  SHF.R.S32.HI R19, RZ, 0x1f, R19 ;  /* 0x0000001fff137819 */ /* 0x000fc60000011413 */
[----:B0-----:R-:W2:Y:S04]  /*21d80*/  LDL.LU R20, [R1+0x7454] ;  /* 0x0074540001147983 */ /* 0x001ea80000300800 */
[----:B------:R0:W-:Y:S04]  /*21d90*/  STL [R1+0x72c], R19 ;  /* 0x00072c1301007387 */ /* 0x0001e80000100800 */
[----:B0-----:R-:W2:Y:S01]  /*21da0*/  LDL.LU R19, [R1+0x7450] ;  /* 0x0074500001137983 */ /* 0x001ea20000300800 */
[----:B----4-:R-:W-:Y:S02]  /*21db0*/  SHF.R.S32.HI R10, RZ, 0x1f, R10 ;  /* 0x0000001fff0a7819 */ /* 0x010fe4000001140a */
[----:B------:R-:W-:-:S03]  /*21dc0*/  SHF.R.S32.HI R7, RZ, 0x1f, R7 ;  /* 0x0000001fff077819 */ /* 0x000fc60000011407 */
[----:B------:R0:W-:Y:S01]  /*21dd0*/  STL [R1+0x730], R10 ;  /* 0x0007300a01007387 */ /* 0x0001e20000100800 */
[----:B------:R-:W-:-:S03]  /*21de0*/  SHF.R.S32.HI R6, RZ, 0x1f, R6 ;  /* 0x0000001fff067819 */ /* 0x000fc60000011406 */
[----:B0-----:R-:W4:Y:S04]  /*21df0*/  LDL R10, [R1+0x6a0] ;  /* 0x0006a000010a7983 */ /* 0x001f280000100800 */
[----:B------:R0:W-:Y:S04]  /*21e00*/  STL [R1+0x734], R7 ;  /* 0x0007340701007387 */ /* 0x0001e80000100800 */
[----:B0-----:R-:W4:Y:S01]  /*21e10*/  LDL R7, [R1+0x6a8] ;  /* 0x0006a80001077983 */ /* 0x001f220000100800 */
[----:B------:R-:W-:-:S03]  /*21e20*/  SHF.R.S32.HI R4, RZ, 0x1f, R4 ;  /* 0x0000001fff047819 */ /* 0x000fc60000011404 */
[----:B------:R0:W-:Y:S04]  /*21e30*/  STL [R1+0x738], R6 ;  /* 0x0007380601007387 */ /* 0x0001e80000100800 */
[----:B0-----:R-:W4:Y:S01]  /*21e40*/  LDL R6, [R1+0x6b0] ;  /* 0x0006b00001067983 */ /* 0x001f220000100800 */
[----:B-----5:R-:W-:-:S03]  /*21e50*/  SHF.R.S32.HI R18, RZ, 0x1f, R18 ;  /* 0x0000001fff127819 */ /* 0x020fc60000011412 */
[----:B------:R0:W-:Y:S01]  /*21e60*/  STL [R1+0x73c], R4 ;  /* 0x00073c0401007387 */ /* 0x0001e20000100800 */
[----:B------:R-:W-:-:S03]  /*21e70*/  SHF.R.S32.HI R0, RZ, 0x1f, R0 ;  /* 0x0000001fff007819 */ /* 0x000fc60000011400 */
[----:B0-----:R-:W5:Y:S01]  /*21e80*/  LDL R4, [R1+0x6b4] ;  /* 0x0006b40001047983 */ /* 0x001f620000100800 */
[----:B------:R-:W-:-:S03]  /*21e90*/  SHF.R.S32.HI R27, RZ, 0x1f, R27 ;  /* 0x0000001fff1b7819 */ /* 0x000fc6000001141b */
[----:B------:R0:W-:Y:S01]  /*21ea0*/  STL [R1+0x740], R18 ;  /* 0x0007401201007387 */ /* 0x0001e20000100800 */
[----:B------:R-:W-:Y:S02]  /*21eb0*/  SHF.R.S32.HI R28, RZ, 0x1f, R28 ;  /* 0x0000001fff1c7819 */ /* 0x000fe4000001141c */
[----:B------:R-:W-:Y:S01]  /*21ec0*/  SHF.R.S32.HI R2, RZ, 0x1f, R2 ;  /* 0x0000001fff027819 */ /* 0x000fe20000011402 */
[----:B0-----:R-:W5:Y:S04]  /*21ed0*/  LDL.LU R18, [R1+0x744c] ;  /* 0x00744c0001127983 */ /* 0x001f680000300800 */
[----:B------:R0:W-:Y:S04]  /*21ee0*/  STL [R1+0x744], R0 ;  /* 0x0007440001007387 */ /* 0x0001e80000100800 */
[----:B0-----:R-:W5:Y:S04]  /*21ef0*/  LDL.LU R0, [R1+0x7448] ;  /* 0x0074480001007983 */ /* 0x001f680000300800 */
[----:B------:R0:W-:Y:S04]  /*21f00*/  STL [R1+0x748], R2 ;  /* 0x0007480201007387 */ /* 0x0001e80000100800 */
[----:B0-----:R-:W5:Y:S04]  /*21f10*/  LDL.LU R2, [R1+0x7444] ;  /* 0x0074440001027983 */ /* 0x001f680000300800 */
[----:B------:R0:W-:Y:S04]  /*21f20*/  STL [R1+0x74c], R27 ;  /* 0x00074c1b01007387 */ /* 0x0001e80000100800 */
[----:B0-----:R-:W4:Y:S04]  /*21f30*/  LDL.LU R27, [R1+0x7440] ;  /* 0x00744000011b7983 */ /* 0x001f280000300800 */
[----:B------:R0:W-:Y:S04]  /*21f40*/  STL [R1+0x750], R28 ;  /* 0x0007501c01007387 */ /* 0x0001e80000100800 */
[----:B0-----:R-:W5:Y:S01]  /*21f50*/  LDL.LU R28, [R1+0x743c] ;  /* 0x00743c00011c7983 */ /* 0x001f620000300800 */
[----:B------:R-:W-:-:S02]  /*21f60*/  SHF.R.S32.HI R3, RZ, 0x1f, R3 ;  /* 0x0000001fff037819 */ /* 0x000fc40000011403 */
[----:B------:R-:W-:-:S03]  /*21f70*/  SHF.R.S32.HI R17, RZ, 0x1f, R17 ;  /* 0x0000001fff117819 */ /* 0x000fc60000011411 */
[----:B------:R0:W-:Y:S04]  /*21f80*/  STL [R1+0x754], R3 ;  /* 0x0007540301007387 */ /* 0x0001e80000100800 */
[----:B0-----:R-:W5:Y:S04]  /*21f90*/  LDL.LU R3, [R1+0x578] ;  /* 0x0005780001037983 */ /* 0x001f680000300800 */
[----:B------:R3:W-:Y:S02]  /*21fa0*/  STL [R1+0x758], R17 ;  /* 0x0007581101007387 */ /* 0x0007e40000100800 */
[----:B---3--:R-:W-:-:S02]  /*21fb0*/  SHF.R.S32.HI R17, RZ, 0x1f, R12 ;  /* 0x0000001fff117819 */ /* 0x008fc4000001140c */
[----:B------:R-:W3:Y:S04]  /*21fc0*/  LDL.LU R12, [R1+0x574] ;  /* 0x00057400010c7983 */ /* 0x000ee80000300800 */
[----:B------:R2:W-:Y:S02]  /*21fd0*/  STL [R1+0x75c], R17 ;  /* 0x00075c1101007387 */ /* 0x0005e40000100800 */
[----:B--2---:R-:W-:Y:S02]  /*21fe0*/  SHF.R.S32.HI R17, RZ, 0x1f, R5 ;  /* 0x0000001fff117819 */ /* 0x004fe40000011405 */
[----:B------:R-:W2:Y:S04]  /*21ff0*/  LDL.LU R5, [R1+0x43c] ;  /* 0x00043c0001057983 */ /* 0x000ea80000300800 */
[----:B------:R0:W-:Y:S02]  /*22000*/  STL [R1+0x760], R17 ;  /* 0x0007601101007387 */ /* 0x0001e40000100800 */
[----:B0-----:R-:W-:-:S02]  /*22010*/  SHF.R.S32.HI R17, RZ, 0x1f, R16 ;  /* 0x0000001fff117819 */ /* 0x001fc40000011410 */
[----:B------:R-:W-:Y:S02]  /*22020*/  SHF.R.S32.HI R16, RZ, 0x1f, R15 ;  /* 0x0000001fff107819 */ /* 0x000fe4000001140f */
[----:B------:R-:W-:Y:S01]  /*22030*/  SHF.R.S32.HI R15, RZ, 0x1f, R14 ;  /* 0x0000001fff0f7819 */ /* 0x000fe2000001140e */
[----:B------:R-:W-:Y:S04]  /*22040*/  STL [R1+0x764], R17 ;  /* 0x0007641101007387 */ /* 0x000fe80000100800 */
[----:B------:R-:W2:Y:S04]  /*22050*/  LDL.LU R14, [R1+0x570] ;  /* 0x00057000010e7983 */ /* 0x000ea80000300800 */
[----:B------:R0:W-:Y:S04]  /*22060*/  STL [R1+0x768], R16 ;  /* 0x0007681001007387 */ /* 0x0001e80000100800 */
[----:B------:R1:W-:Y:S01]  /*22070*/  STL [R1+0x76c], R15 ;  /* 0x00076c0f01007387 */ /* 0x0003e20000100800 */
[----:B0-----:R-:W-:-:S03]  /*22080*/  SHF.R.S32.HI R16, RZ, 0x1f, R11 ;  /* 0x0000001fff107819 */ /* 0x001fc6000001140b */
[----:B------:R-:W2:Y:S01]  /*22090*/  LDL.LU R11, [R1+0x438] ;  /* 0x00043800010b7983 */ /* 0x000ea20000300800 */
[----:B-1----:R-:W-:Y:S02]  /*220a0*/  SHF.R.S32.HI R15, RZ, 0x1f, R13 ;  /* 0x0000001fff0f7819 */ /* 0x002fe4000001140d */
[----:B------:R-:W-:Y:S01]  /*220b0*/  SHF.R.S32.HI R13, RZ, 0x1f, R9 ;  /* 0x0000001fff0d7819 */ /* 0x000fe20000011409 */
[----:B------:R-:W-:Y:S01]  /*220c0*/  STL [R1+0x770], R16 ;  /* 0x0007701001007387 */ /* 0x000fe20000100800 */
[----:B------:R-:W-:-:S03]  /*220d0*/  SHF.R.S32.HI R8, RZ, 0x1f, R8 ;  /* 0x0000001fff087819 */ /* 0x000fc60000011408 */
[----:B------:R4:W-:Y:S04]  /*220e0*/  STL [R1+0x774], R15 ;  /* 0x0007740f01007387 */ /* 0x0009e80000100800 */
[----:B------:R-:W2:Y:S04]  /*220f0*/  LDL.LU R9, [R1+0x56c] ;  /* 0x00056c0001097983 */ /* 0x000ea80000300800 */
[----:B------:R5:W-:Y:S04]  /*22100*/  STL [R1+0x778], R13 ;  /* 0x0007780d01007387 */ /* 0x000be80000100800 */
[----:B------:R0:W-:Y:S01]  /*22110*/  STL [R1+0x77c], R8 ;  /* 0x00077c0801007387 */ /* 0x0001e20000100800 */
[----:B----4-:R-:W-:-:S02]  /*22120*/  SHF.R.S32.HI R15, RZ, 0x1f, R27 ;  /* 0x0000001fff0f7819 */ /* 0x010fc4000001141b */
[----:B-----5:R-:W-:Y:S02]  /*22130*/  SHF.R.S32.HI R13, RZ, 0x1f, R28 ;  /* 0x0000001fff0d7819 */ /* 0x020fe4000001141c */
[----:B------:R-:W4:Y:S04]  /*22140*/  LDL.LU R28, [R1+0x7438] ;  /* 0x00743800011c7983 */ /* 0x000f280000300800 */
[----:B0-----:R-:W5:Y:S04]  /*22150*/  LDL.LU R8, [R1+0x434] ;  /* 0x0004340001087983 */ /* 0x001f680000300800 */
[----:B------:R0:W-:Y:S04]  /*22160*/  STL [R1+0x780], R13 ;  /* 0x0007800d01007387 */ /* 0x0001e80000100800 */
[----:B------:R-:W3:Y:S01]  /*22170*/  LDL.LU R27, [R1+0x7434] ;  /* 0x00743400011b7983 */ /* 0x000ee20000300800 */
[----:B------:R-:W-:-:S02]  /*22180*/  SHF.R.S32.HI R7, RZ, 0x1f, R7 ;  /* 0x0000001fff077819 */ /* 0x000fc40000011407 */
[----:B------:R-:W-:Y:S02]  /*22190*/  SHF.R.S32.HI R6, RZ, 0x1f, R6 ;  /* 0x0000001fff067819 */ /* 0x000fe40000011406 */
[----:B0-----:R-:W-:Y:S01]  /*221a0*/  SHF.R.S32.HI R13, RZ, 0x1f, R10 ;  /* 0x0000001fff0d7819 */ /* 0x001fe2000001140a */
[----:B------:R-:W-:Y:S04]  /*221b0*/  STL [R1+0x784], R15 ;  /* 0x0007840f01007387 */ /* 0x000fe80000100800 */
[----:B------:R-:W5:Y:S04]  /*221c0*/  LDL.LU R10, [R1+0x568] ;  /* 0x00056800010a7983 */ /* 0x000f680000300800 */
[----:B------:R0:W-:Y:S04]  /*221d0*/  STL [R1+0x788], R13 ;  /* 0x0007880d01007387 */ /* 0x0001e80000100800 */
[----:B------:R1:W-:Y:S01]  /*221e0*/  STL [R1+0x78c], R7 ;  /* 0x00078c0701007387 */ /* 0x0003e20000100800 */
[----:B0-----:R-:W-:-:S03]  /*221f0*/  SHF.R.S32.HI R13, RZ, 0x1f, R4 ;  /* 0x0000001fff0d7819 */ /* 0x001fc60000011404 */
[----:B-1----:R-:W5:Y:S04]  /*22200*/  LDL.LU R7, [R1+0x430] ;  /* 0x0004300001077983 */ /* 0x002f680000300800 */
[----:B------:R4:W-:Y:S04]  /*22210*/  STL [R1+0x790], R6 ;  /* 0x0007900601007387 */ /* 0x0009e80000100800 */
[----:B------:R0:W-:Y:S01]  /*22220*/  STL [R1+0x794], R13 ;  /* 0x0007940d01007387 */ /* 0x0001e20000100800 */
[-C--:B----4-:R-:W-:Y:S02]  /*22230*/  IADD3 R6, P6, R2, R28.reuse, RZ ;  /* 0x0000001c02067210 */ /* 0x090fe40007fde0ff */
[----:B------:R-:W-:-:S02]  /*22240*/  IADD3 R15, P4, R0, R28, RZ ;  /* 0x0000001c000f7210 */ /* 0x000fc40007f9e0ff */
[-C--:B---3--:R-:W-:Y:S02]  /*22250*/  IADD3 R4, P5, R2, R27.reuse, RZ ;  /* 0x0000001b02047210 */ /* 0x088fe40007fbe0ff */
[----:B------:R-:W2:Y:S04]  /*22260*/  LDL.LU R2, [R1+0x7430] ;  /* 0x0074300001027983 */ /* 0x000ea80000300800 */
[----:B------:R1:W-:Y:S04]  /*22270*/  STL [R1+0x6c08], R6 ;  /* 0x006c080601007387 */ /* 0x0003e80000100800 */
[----:B0-----:R-:W3:Y:S04]  /*22280*/  LDL.LU R13, [R1+0x564] ;  /* 0x00056400010d7983 */ /* 0x001ee80000300800 */
[----:B------:R0:W-:Y:S01]  /*22290*/  STL [R1+0x6c00], R4 ;  /* 0x006c000401007387 */ /* 0x0001e20000100800 */
[----:B-1----:R-:W-:-:S03]  /*222a0*/  IADD3 R6, P3, R0, R27, RZ ;  /* 0x0000001b00067210 */ /* 0x002fc60007f7e0ff */
[----:B0-----:R-:W4:Y:S04]  /*222b0*/  LDL.LU R4, [R1+0x42c] ;  /* 0x00042c0001047983 */ /* 0x001f280000300800 */
[----:B------:R0:W-:Y:S04]  /*222c0*/  STL [R1+0x6c04], R15 ;  /* 0x006c040f01007387 */ /* 0x0001e80000100800 */
[----:B------:R-:W5:Y:S04]  /*222d0*/  LDL.LU R0, [R1+0x742c] ;  /* 0x00742c0001007983 */ /* 0x000f680000300800 */
[----:B------:R1:W-:Y:S01]  /*222e0*/  STL [R1+0x6bf8], R6 ;  /* 0x006bf80601007387 */ /* 0x0003e20000100800 */
[----:B0-----:R-:W-:-:S02]  /*222f0*/  IADD3 R15, P2, R3, R28, RZ ;  /* 0x0000001c030f7210 */ /* 0x001fc40007f5e0ff */
[----:B------:R-:W-:Y:S01]  /*22300*/  IADD3 R3, P1, R3, R27, RZ ;  /* 0x0000001b03037210 */ /* 0x000fe20007f3e0ff */
[----:B-1----:R-:W4:Y:S04]  /*22310*/  LDL.LU R6, [R1+0x560] ;  /* 0x0005600001067983 */ /* 0x002f280000300800 */
[----:B------:R-:W-:Y:S04]  /*22320*/  STL [R1+0x6bfc], R15 ;  /* 0x006bfc0f01007387 */ /* 0x000fe80000100800 */
[----:B------:R0:W-:Y:S04]  /*22330*/  STL [R1+0x6bf0], R3 ;  /* 0x006bf00301007387 */ /* 0x0001e80000100800 */
[----:B0-----:R-:W4:Y:S01]  /*22340*/  LDL.LU R3, [R1+0x428] ;  /* 0x0004280001037983 */ /* 0x001f220000300800 */
[----:B------:R-:W-:-:S05]  /*22350*/  IADD3 R15, P0, R12, R28, RZ ;  /* 0x0000001c0c0f7210 */ /* 0x000fca0007f1e0ff */
[----:B------:R0:W-:Y:S01]  /*22360*/  STL [R1+0x6bf4], R15 ;  /* 0x006bf40f01007387 */ /* 0x0001e20000100800 */
[----:B--2---:R-:W-:Y:S01]  /*22370*/  IMAD.X R16, R5, 0x1, R2, P6 ;  /* 0x0000000105107824 */ /* 0x004fe200030e0602 */
[----:B0-----:R-:W-:-:S04]  /*22380*/  IADD3 R15, P6, R12, R27, RZ ;  /* 0x0000001b0c0f7210 */ /* 0x001fc80007fde0ff */
[----:B------:R-:W-:Y:S04]  /*22390*/  STL [R1+0x6bec], R16 ;  /* 0x006bec1001007387 */ /* 0x000fe80000100800 */
[----:B------:R-:W2:Y:S04]  /*223a0*/  LDL.LU R12, [R1+0x55c] ;  /* 0x00055c00010c7983 */ /* 0x000ea80000300800 */
[----:B------:R-:W-:Y:S01]  /*223b0*/  STL [R1+0x6be8], R15 ;  /* 0x006be80f01007387 */ /* 0x000fe20000100800 */
[----:B-----5:R-:W-:-:S05]  /*223c0*/  IMAD.X R5, R5, 0x1, R0, P5 ;  /* 0x0000000105057824 */ /* 0x020fca00028e0600 */
[----:B------:R0:W-:Y:S04]  /*223d0*/  STL [R1+0x6bdc], R5 ;  /* 0x006bdc0501007387 */ /* 0x0001e80000100800 */
[----:B0-----:R-:W5:Y:S01]  /*223e0*/  LDL.LU R5, [R1+0x424] ;  /* 0x0004240001057983 */ /* 0x001f620000300800 */
[C---:B------:R-:W-:Y:S01]  /*223f0*/  IADD3 R15, P5, R14.reuse, R28, RZ ;  /* 0x0000001c0e0f7210 */ /* 0x040fe20007fbe0ff */
[C---:B------:R-:W-:Y:S02]  /*22400*/  IMAD.X R16, R11.reuse, 0x1, R2, P4 ;  /* 0x000000010b107824 */ /* 0x040fe400020e0602 */
[----:B------:R-:W-:Y:S02]  /*22410*/  IMAD.X R11, R11, 0x1, R0, P3 ;  /* 0x000000010b0b7824 */ /* 0x000fe400018e0600 */
[----:B------:R0:W-:Y:S04]  /*22420*/  STL [R1+0x6be4], R15 ;  /* 0x006be40f01007387 */ /* 0x0001e80000100800 */
[----:B------:R-:W-:Y:S01]  /*22430*/  STL [R1+0x6be0], R16 ;  /* 0x006be01001007387 */ /* 0x000fe20000100800 */
[----:B0-----:R-:W-:-:S03]  /*22440*/  IADD3 R15, P4, R14, R27, RZ ;  /* 0x0000001b0e0f7210 */ /* 0x001fc60007f9e0ff */
[----:B------:R-:W5:Y:S04]  /*22450*/  LDL.LU R14, [R1+0x558] ;  /* 0x00055800010e7983 */ /* 0x000f680000300800 */
[----:B------:R-:W-:Y:S04]  /*22460*/  STL [R1+0x6bd8], R15 ;  /* 0x006bd80f01007387 */ /* 0x000fe80000100800 */
[----:B------:R0:W-:Y:S04]  /*22470*/  STL [R1+0x6bcc], R11 ;  /* 0x006bcc0b01007387 */ /* 0x0001e80000100800 */
[----:B0-----:R-:W5:Y:S01]  /*22480*/  LDL.LU R11, [R1+0x420] ;  /* 0x00042000010b7983 */ /* 0x001f620000300800 */
[----:B------:R-:W-:Y:S01]  /*22490*/  IADD3 R15, P3, R9, R28, RZ ;  /* 0x0000001c090f7210 */ /* 0x000fe20007f7e0ff */
[----:B------:R-:W-:-:S02]  /*224a0*/  IMAD.X R16, R8, 0x1, R2, P2 ;  /* 0x0000000108107824 */ /* 0x000fc400010e0602 */
        /* <DEDUP_REMOVED lines=18> */
[----:B---3--:R-:W-:Y:S01]  /*225d0*/  IADD3 R15, P6, R13, R28, RZ ;  /* 0x0000001c0d0f7210 */ /* 0x008fe20007fde0ff */
[----:B----4-:R-:W-:-:S02]  /*225e0*/  IMAD.X R16, R4, 0x1, R2, P5 ;  /* 0x0000000104107824 */ /* 0x010fc400028e0602 */
[----:B------:R-:W-:Y:S02]  /*225f0*/  IMAD.X R4, R4, 0x1, R0, P4 ;  /* 0x0000000104047824 */ /* 0x000fe400020e0600 */
[----:B------:R0:W-:Y:S04]  /*22600*/  STL [R1+0x6bb4], R15 ;  /* 0x006bb40f01007387 */ /* 0x0001e80000100800 */
[----:B------:R1:W-:Y:S01]  /*22610*/  STL [R1+0x6bb0], R16 ;  /* 0x006bb01001007387 */ /* 0x0003e20000100800 */
[----:B0-----:R-:W-:-:S03]  /*22620*/  IADD3 R15, P5, R13, R27, RZ ;  /* 0x0000001b0d0f7210 */ /* 0x001fc60007fbe0ff */
[----:B------:R-:W3:Y:S04]  /*22630*/  LDL.LU R13, [R1+0x54c] ;  /* 0x00054c00010d7983 */ /* 0x000ee80000300800 */
[----:B------:R0:W-:Y:S04]  /*22640*/  STL [R1+0x6ba8], R15 ;  /* 0x006ba80f01007387 */ /* 0x0001e80000100800 */
[----:B------:R4:W-:Y:S01]  /*22650*/  STL [R1+0x6b9c], R4 ;  /* 0x006b9c0401007387 */ /* 0x0009e20000100800 */
[----:B-1----:R-:W-:Y:S01]  /*22660*/  IMAD.X R16, R3, 0x1, R2, P3 ;  /* 0x0000000103107824 */ /* 0x002fe200018e0602 */
[----:B0-----:R-:W-:-:S02]  /*22670*/  IADD3 R15, P4, R6, R28, RZ ;  /* 0x0000001c060f7210 */ /* 0x001fc40007f9e0ff */
[----:B----4-:R-:W4:Y:S01]  /*22680*/  LDL.LU R4, [R1+0x414] ;  /* 0x0004140001047983 */ /* 0x010f220000300800 */
[----:B------:R-:W-:-:S03]  /*22690*/  IMAD.X R3, R3, 0x1, R0, P2 ;  /* 0x0000000103037824 */ /* 0x000fc600010e0600 */
[----:B------:R0:W-:Y:S04]  /*226a0*/  STL [R1+0x6ba4], R15 ;  /* 0x006ba40f01007387 */ /* 0x0001e80000100800 */
[----:B------:R-:W-:Y:S01]  /*226b0*/  STL [R1+0x6ba0], R16 ;  /* 0x006ba01001007387 */ /* 0x000fe20000100800 */
[----:B0-----:R-:W-:-:S03]  /*226c0*/  IADD3 R15, P3, R6, R27, RZ ;  /* 0x0000001b060f7210 */ /* 0x001fc60007f7e0ff */
[----:B------:R-:W4:Y:S04]  /*226d0*/  LDL.LU R6, [R1+0x548] ;  /* 0x0005480001067983 */ /* 0x000f280000300800 */
[----:B------:R-:W-:Y:S04]  /*226e0*/  STL [R1+0x6b98], R15 ;  /* 0x006b980f01007387 */ /* 0x000fe80000100800 */
[----:B------:R0:W-:Y:S04]  /*226f0*/  STL [R1+0x6b8c], R3 ;  /* 0x006b8c0301007387 */ /* 0x0001e80000100800 */
[----:B0-----:R-:W4:Y:S01]  /*22700*/  LDL.LU R3, [R1+0x410] ;  /* 0x0004100001037983 */ /* 0x001f220000300800 */
[----:B--2---:R-:W-:-:S05]  /*22710*/  IADD3 R15, P2, R12, R28, RZ ;  /* 0x0000001c0c0f7210 */ /* 0x004fca0007f5e0ff */
[----:B------:R0:W-:Y:S01]  /*22720*/  STL [R1+0x6b94], R15 ;  /* 0x006b940f01007387 */ /* 0x0001e20000100800 */
[C---:B-----5:R-:W-:Y:S01]  /*22730*/  IMAD.X R16, R5.reuse, 0x1, R2, P1 ;  /* 0x0000000105107824 */ /* 0x060fe200008e0602 */
[----:B0-----:R-:W-:Y:S01]  /*22740*/  IADD3 R15, P1, R12, R27, RZ ;  /* 0x0000001b0c0f7210 */ /* 0x001fe20007f3e0ff */
[----:B------:R-:W-:-:S03]  /*22750*/  IMAD.X R5, R5, 0x1, R0, P0 ;  /* 0x0000000105057824 */ /* 0x000fc600000e0600 */
[----:B------:R-:W-:Y:S04]  /*22760*/  STL [R1+0x6b90], R16 ;  /* 0x006b901001007387 */ /* 0x000fe80000100800 */
[----:B------:R-:W2:Y:S04]  /*22770*/  LDL.LU R12, [R1+0x544] ;  /* 0x00054400010c7983 */ /* 0x000ea80000300800 */
[----:B------:R-:W-:Y:S04]  /*22780*/  STL [R1+0x6b88], R15 ;  /* 0x006b880f01007387 */ /* 0x000fe80000100800 */
[----:B------:R0:W-:Y:S04]  /*22790*/  STL [R1+0x6b7c], R5 ;  /* 0x006b7c0501007387 */ /* 0x0001e80000100800 */
[----:B0-----:R-:W5:Y:S01]  /*227a0*/  LDL.LU R5, [R1+0x40c] ;  /* 0x00040c0001057983 */ /* 0x001f620000300800 */
[----:B------:R-:W-:-:S05]  /*227b0*/  IADD3 R15, P0, R14, R28, RZ ;  /* 0x0000001c0e0f7210 */ /* 0x000fca0007f1e0ff */
[----:B------:R0:W-:Y:S01]  /*227c0*/  STL [R1+0x6b84], R15 ;  /* 0x006b840f01007387 */ /* 0x0001e20000100800 */
[C---:B------:R-:W-:Y:S02]  /*227d0*/  IMAD.X R16, R11.reuse, 0x1, R2, P6 ;  /* 0x000000010b107824 */ /* 0x040fe400030e0602 */
[----:B------:R-:W-:Y:S01]  /*227e0*/  IMAD.X R11, R11, 0x1, R0, P5 ;  /* 0x000000010b0b7824 */ /* 0x000fe200028e0600 */
[----:B0-----:R-:W-:Y:S02]  /*227f0*/  IADD3 R15, P6, R14, R27, RZ ;  /* 0x0000001b0e0f7210 */ /* 0x001fe40007fde0ff */
[----:B------:R-:W-:Y:S04]  /*22800*/  STL [R1+0x6b80], R16 ;  /* 0x006b801001007387 */ /* 0x000fe80000100800 */
[----:B------:R-:W5:Y:S04]  /*22810*/  LDL.LU R14, [R1+0x540] ;  /* 0x00054000010e7983 */ /* 0x000f680000300800 */
[----:B------:R-:W-:Y:S04]  /*22820*/  STL [R1+0x6b78], R15 ;  /* 0x006b780f01007387 */ /* 0x000fe80000100800 */
[----:B------:R0:W-:Y:S04]  /*22830*/  STL [R1+0x6b6c], R11 ;  /* 0x006b6c0b01007387 */ /* 0x0001e80000100800 */
[----:B0-----:R-:W5:Y:S01]  /*22840*/  LDL.LU R11, [R1+0x408] ;  /* 0x00040800010b7983 */ /* 0x001f620000300800 */
[----:B------:R-:W-:Y:S01]  /*22850*/  IADD3 R15, P5, R9, R28, RZ ;  /* 0x0000001c090f7210 */ /* 0x000fe20007fbe0ff */
[----:B------:R-:W-:-:S04]  /*22860*/  IMAD.X R16, R8, 0x1, R2, P4 ;  /* 0x0000000108107824 */ /* 0x000fc800020e0602 */
[----:B------:R0:W-:Y:S01]  /*22870*/  STL [R1+0x6b74], R15 ;  /* 0x006b740f01007387 */ /* 0x0001e20000100800 */
[----:B------:R-:W-:-:S03]  /*22880*/  IMAD.X R8, R8, 0x1, R0, P3 ;  /* 0x0000000108087824 */ /* 0x000fc600018e0600 */
[----:B------:R-:W-:Y:S01]  /*22890*/  STL [R1+0x6b70], R16 ;  /* 0x006b701001007387 */ /* 0x000fe20000100800 */
[----:B0-----:R-:W-:-:S03]  /*228a0*/  IADD3 R15, P4, R9, R27, RZ ;  /* 0x0000001b090f7210 */ /* 0x001fc60007f9e0ff */
        /* <DEDUP_REMOVED lines=14> */
[----:B---3--:R-:W-:Y:S01]  /*22990*/  IADD3 R15, P1, R13, R28, RZ ;  /* 0x0000001c0d0f7210 */ /* 0x008fe20007f3e0ff */
[----:B----4-:R-:W-:-:S04]  /*229a0*/  IMAD.X R16, R4, 0x1, R2, P0 ;  /* 0x0000000104107824 */ /* 0x010fc800000e0602 */
[----:B------:R0:W-:Y:S01]  /*229b0*/  STL [R1+0x6b54], R15 ;  /* 0x006b540f01007387 */ /* 0x0001e20000100800 */
[----:B------:R-:W-:-:S03]  /*229c0*/  IMAD.X R4, R4, 0x1, R0, P6 ;  /* 0x0000000104047824 */ /* 0x000fc600030e0600 */
[----:B------:R-:W-:Y:S01]  /*229d0*/  STL [R1+0x6b50], R16 ;  /* 0x006b501001007387 */ /* 0x000fe20000100800 */
[----:B0-----:R-:W-:-:S03]  /*229e0*/  IADD3 R15, P0, R13, R27, RZ ;  /* 0x0000001b0d0f7210 */ /* 0x001fc60007f1e0ff */
[----:B------:R-:W3:Y:S04]  /*229f0*/  LDL.LU R13, [R1+0x534] ;  /* 0x00053400010d7983 */ /* 0x000ee80000300800 */
[----:B------:R0:W-:Y:S04]  /*22a00*/  STL [R1+0x6b48], R15 ;  /* 0x006b480f01007387 */ /* 0x0001e80000100800 */
[----:B------:R1:W-:Y:S01]  /*22a10*/  STL [R1+0x6b3c], R4 ;  /* 0x006b3c0401007387 */ /* 0x0003e20000100800 */
[----:B0-----:R-:W-:-:S03]  /*22a20*/  IADD3 R15, P6, R6, R28, RZ ;  /* 0x0000001c060f7210 */ /* 0x001fc60007fde0ff */
[----:B-1----:R-:W4:Y:S01]  /*22a30*/  LDL.LU R4, [R1+0x3fc] ;  /* 0x0003fc0001047983 */ /* 0x002f220000300800 */
[----:B------:R-:W-:-:S03]  /*22a40*/  IMAD.X R16, R3, 0x1, R2, P5 ;  /* 0x0000000103107824 */ /* 0x000fc600028e0602 */
[----:B------:R0:W-:Y:S01]  /*22a50*/  STL [R1+0x6b44], R15 ;  /* 0x006b440f01007387 */ /* 0x0001e20000100800 */
[----:B------:R-:W-:-:S03]  /*22a60*/  IMAD.X R3, R3, 0x1, R0, P4 ;  /* 0x0000000103037824 */ /* 0x000fc600020e0600 */
        /* <DEDUP_REMOVED lines=106> */
[----:B---3--:R-:W-:-:S05]  /*23110*/  IADD3 R15, P5, R13, R28, RZ ;  /* 0x0000001c0d0f7210 */ /* 0x008fca0007fbe0ff */
[----:B------:R0:W-:Y:S01]  /*23120*/  STL [R1+0x6a94], R15 ;  /* 0x006a940f01007387 */ /* 0x0001e20000100800 */
[C---:B----4-:R-:W-:Y:S02]  /*23130*/  IMAD.X R16, R4.reuse, 0x1, R2, P4 ;  /* 0x0000000104107824 */ /* 0x050fe400020e0602 */
[----:B------:R-:W-:-:S03]  /*23140*/  IMAD.X R4, R4, 0x1, R0, P3 ;  /* 0x0000000104047824 */ /* 0x000fc600018e0600 */
[----:B------:R-:W-:Y:S01]  /*23150*/  STL [R1+0x6a90], R16 ;  /* 0x006a901001007387 */ /* 0x000fe20000100800 */
[----:B0-----:R-:W-:-:S03]  /*23160*/  IADD3 R15, P4, R13, R27, RZ ;  /* 0x0000001b0d0f7210 */ /* 0x001fc60007f9e0ff */
[----:B------:R-:W3:Y:S04]  /*23170*/  LDL.LU R13, [R1+0x504] ;  /* 0x00050400010d7983 */ /* 0x000ee80000300800 */
[----:B------:R0:W-:Y:S04]  /*23180*/  STL [R1+0x6a88], R15 ;  /* 0x006a880f01007387 */ /* 0x0001e80000100800 */
[----:B------:R1:W-:Y:S01]  /*23190*/  STL [R1+0x6a7c], R4 ;  /* 0x006a7c0401007387 */ /* 0x0003e20000100800 */
[----:B0-----:R-:W-:-:S03]  /*231a0*/  IADD3 R15, P3, R6, R28, RZ ;  /* 0x0000001c060f7210 */ /* 0x001fc60007f7e0ff */
[----:B-1----:R-:W4:Y:S04]  /*231b0*/  LDL.LU R4, [R1+0x3cc] ;  /* 0x0003cc0001047983 */ /* 0x002f280000300800 */
[----:B------:R0:W-:Y:S01]  /*231c0*/  STL [R1+0x6a84], R15 ;  /* 0x006a840f01007387 */ /* 0x0001e20000100800 */
[C---:B------:R-:W-:Y:S02]  /*231d0*/  IMAD.X R16, R3.reuse, 0x1, R2, P2 ;  /* 0x0000000103107824 */ /* 0x040fe400010e0602 */
        /* <DEDUP_REMOVED lines=50> */
[----:B------:R-:W-:Y:S01]  /*23500*/  IMAD.X R4, R4, 0x1, R0, P5 ;  /* 0x0000000104047824 */ /* 0x000fe200028e0600 */
[----:B0-----:R-:W-:Y:S02]  /*23510*/  IADD3 R15, P6, R13, R27, RZ ;  /* 0x0000001b0d0f7210 */ /* 0x001fe40007fde0ff */
[----:B------:R-:W-:Y:S04]  /*23520*/  STL [R1+0x6a30], R16 ;  /* 0x006a301001007387 */ /* 0x000fe80000100800 */
        /* <DEDUP_REMOVED lines=64> */
[----:B-1----:R-:W4:Y:S04]  /*23930*/  LDL.LU R4, [R1+0x39c] ;  /* 0x00039c0001047983 */ /* 0x002f280000300800 */
[----:B------:R0:W-:Y:S01]  /*23940*/  STL [R1+0x69c4], R15 ;  /* 0x0069c40f01007387 */ /* 0x0001e20000100800 */
[C---:B------:R-:W-:Y:S02]  /*23950*/  IMAD.X R16, R3.reuse, 0x1, R2, P6 ;  /* 0x0000000103107824 */ /* 0x040fe400030e0602 */
[----:B------:R-:W-:Y:S01]  /*23960*/  IMAD.X R3, R3, 0x1, R0, P5 ;  /* 0x0000000103037824 */ /* 0x000fe200028e0600 */
[----:B0-----:R-:W-:Y:S02]  /*23970*/  IADD3 R15, P6, R6, R27, RZ ;  /* 0x0000001b060f7210 */ /* 0x001fe40007fde0ff */
[----:B------:R-:W-:Y:S04]  /*23980*/  STL [R1+0x69c0], R16 ;  /* 0x0069c01001007387 */ /* 0x000fe80000100800 */
        /* <DEDUP_REMOVED lines=1006> */
[C---:B----4-:R-:W-:Y:S01]  /*27870*/  IMAD.X R16, R4.reuse, 0x1, R2, P0 ;  /* 0x0000000104107824 */ /* 0x050fe200000e0602 */
[----:B0-----:R-:W-:Y:S01]  /*27880*/  IADD3 R15, P0, R13, R27, RZ ;  /* 0x0000001b0d0f7210 */ /* 0x001fe20007f1e0ff */
[----:B------:R-:W-:-:S03]  /*27890*/  IMAD.X R4, R4, 0x1, R0, P6 ;  /* 0x0000000104047824 */ /* 0x000fc600030e0600 */
        /* <DEDUP_REMOVED lines=27> */
[C---:B------:R-:W-:Y:S01]  /*27a50*/  IMAD.X R16, R11.reuse, 0x1, R2, P1 ;  /* 0x000000010b107824 */ /* 0x040fe200008e0602 */
[----:B0-----:R-:W-:Y:S02]  /*27a60*/  IADD3 R15, P1, R14, R27, RZ ;  /* 0x0000001b0e0f7210 */ /* 0x001fe40007f3e0ff */
[----:B------:R-:W5:Y:S04]  /*27a70*/  LDL.LU R14, [R1+0x494] ;  /* 0x00049400010e7983 */ /* 0x000f680000300800 */
[----:B------:R0:W-:Y:S04]  /*27a80*/  STL [R1+0x6340], R16 ;  /* 0x0063401001007387 */ /* 0x0001e80000100800 */
[----:B------:R1:W-:Y:S01]  /*27a90*/  STL [R1+0x6338], R15 ;  /* 0x0063380f01007387 */ /* 0x0003e20000100800 */
[----:B0-----:R-:W-:-:S03]  /*27aa0*/  IMAD.X R16, R11, 0x1, R0, P0 ;  /* 0x000000010b107824 */ /* 0x001fc600000e0600 */
[----:B------:R-:W5:Y:S01]  /*27ab0*/  LDL.LU R11, [R1+0x1f8] ;  /* 0x0001f800010b7983 */ /* 0x000f620000300800 */
[----:B-1----:R-:W-:-:S03]  /*27ac0*/  IADD3 R15, P0, R9, R28, RZ ;  /* 0x0000001c090f7210 */ /* 0x002fc60007f1e0ff */
[----:B------:R0:W-:Y:S04]  /*27ad0*/  STL [R1+0x632c], R16 ;  /* 0x00632c1001007387 */ /* 0x0001e80000100800 */
[----:B------:R1:W-:Y:S01]  /*27ae0*/  STL [R1+0x6334], R15 ;  /* 0x0063340f01007387 */ /* 0x0003e20000100800 */
[C---:B0-----:R-:W-:Y:S01]  /*27af0*/  IMAD.X R16, R8.reuse, 0x1, R2, P6 ;  /* 0x0000000108107824 */ /* 0x041fe200030e0602 */
[----:B-1----:R-:W-:Y:S02]  /*27b00*/  IADD3 R15, P6, R9, R27, RZ ;  /* 0x0000001b090f7210 */ /* 0x002fe40007fde0ff */
        /* <DEDUP_REMOVED lines=15> */
[----:B---3--:R-:W-:-:S03]  /*27c00*/  IADD3 R15, P3, R13, R28, RZ ;  /* 0x0000001c0d0f7210 */ /* 0x008fc60007f7e0ff */
[----:B------:R4:W-:Y:S04]  /*27c10*/  STL [R1+0x630c], R16 ;  /* 0x00630c1001007387 */ /* 0x0009e80000100800 */
        /* <DEDUP_REMOVED lines=11> */
[C---:B------:R-:W-:Y:S01]  /*27cd0*/  IMAD.X R16, R3.reuse, 0x1, R2, P0 ;  /* 0x0000000103107824 */ /* 0x040fe200000e0602 */
[----:B0-----:R-:W-:Y:S01]  /*27ce0*/  IADD3 R15, P0, R6, R27, RZ ;  /* 0x0000001b060f7210 */ /* 0x001fe20007f1e0ff */
[----:B------:R-:W-:-:S03]  /*27cf0*/  IMAD.X R6, R3, 0x1, R0, P6 ;  /* 0x0000000103067824 */ /* 0x000fc600030e0600 */
        /* <DEDUP_REMOVED lines=11> */
[----:B------:R-:W-:Y:S04]  /*27db0*/  STL [R1+0x62e8], R16 ;  /* 0x0062e81001007387 */ /* 0x000fe80000100800 */
[----:B------:R-:W2:Y:S04]  /*27dc0*/  LDL.LU R5, [R1+0x480] ;  /* 0x0004800001057983 */ /* 0x000ea80000300800 */
[----:B------:R0:W-:Y:S04]  /*27dd0*/  STL [R1+0x62dc], R12 ;  /* 0x0062dc0c01007387 */ /* 0x0001e80000100800 */
[----:B0-----:R-:W5:Y:S01]  /*27de0*/  LDL.LU R12, [R1+0x1e4] ;  /* 0x0001e400010c7983 */ /* 0x001f620000300800 */
[C---:B------:R-:W-:Y:S01]  /*27df0*/  IADD3 R15, P4, R14.reuse, R28, RZ ;  /* 0x0000001c0e0f7210 */ /* 0x040fe20007f9e0ff */
[----:B------:R-:W-:Y:S01]  /*27e00*/  IMAD.X R17, R11, 0x1, R2, P3 ;  /* 0x000000010b117824 */ /* 0x000fe200018e0602 */
[----:B------:R-:W-:-:S03]  /*27e10*/  IADD3 R16, P3, R14, R27, RZ ;  /* 0x0000001b0e107210 */ /* 0x000fc60007f7e0ff */
[----:B------:R0:W-:Y:S04]  /*27e20*/  STL [R1+0x62e4], R15 ;  /* 0x0062e40f01007387 */ /* 0x0001e80000100800 */
[----:B------:R-:W-:Y:S04]  /*27e30*/  STL [R1+0x62e0], R17 ;  /* 0x0062e01101007387 */ /* 0x000fe80000100800 */
[----:B------:R-:W-:Y:S01]  /*27e40*/  STL [R1+0x62d8], R16 ;  /* 0x0062d81001007387 */ /* 0x000fe20000100800 */
[----:B0-----:R-:W-:-:S03]  /*27e50*/  IMAD.X R15, R11, 0x1, R0, P2 ;  /* 0x000000010b0f7824 */ /* 0x001fc600010e0600 */
[----:B------:R-:W5:Y:S04]  /*27e60*/  LDL.LU R11, [R1+0x47c] ;  /* 0x00047c00010b7983 */ /* 0x000f680000300800 */
[----:B------:R0:W-:Y:S01]  /*27e70*/  STL [R1+0x62cc], R15 ;  /* 0x0062cc0f01007387 */ /* 0x0001e20000100800 */
[----:B------:R-:W-:-:S03]  /*27e80*/  IADD3 R14, P2, R9, R28, RZ ;  /* 0x0000001c090e7210 */ /* 0x000fc60007f5e0ff */
[----:B0-----:R-:W5:Y:S04]  /*27e90*/  LDL.LU R15, [R1+0x1e0] ;  /* 0x0001e000010f7983 */ /* 0x001f680000300800 */
[----:B------:R0:W-:Y:S02]  /*27ea0*/  STL [R1+0x62d4], R14 ;  /* 0x0062d40e01007387 */ /* 0x0001e40000100800 */
[C---:B0-----:R-:W-:Y:S01]  /*27eb0*/  IMAD.X R14, R8.reuse, 0x1, R2, P1 ;  /* 0x00000001080e7824 */ /* 0x041fe200008e0602 */
[----:B------:R-:W-:Y:S01]  /*27ec0*/  IADD3 R16, P1, R9, R27, RZ ;  /* 0x0000001b09107210 */ /* 0x000fe20007f3e0ff */
[----:B------:R-:W-:-:S03]  /*27ed0*/  IMAD.X R9, R8, 0x1, R0, P0 ;  /* 0x0000000108097824 */ /* 0x000fc600000e0600 */
[----:B------:R0:W-:Y:S04]  /*27ee0*/  STL [R1+0x62d0], R14 ;  /* 0x0062d00e01007387 */ /* 0x0001e80000100800 */
[----:B------:R-:W-:Y:S04]  /*27ef0*/  STL [R1+0x62c8], R16 ;  /* 0x0062c81001007387 */ /* 0x000fe80000100800 */
[----:B------:R-:W5:Y:S04]  /*27f00*/  LDL.LU R8, [R1+0x478] ;  /* 0x0004780001087983 */ /* 0x000f680000300800 */
[----:B------:R1:W-:Y:S01]  /*27f10*/  STL [R1+0x62bc], R9 ;  /* 0x0062bc0901007387 */ /* 0x0003e20000100800 */
[----:B0-----:R-:W-:-:S03]  /*27f20*/  IADD3 R14, P0, R10, R28, RZ ;  /* 0x0000001c0a0e7210 */ /* 0x001fc60007f1e0ff */
[----:B-1----:R-:W5:Y:S04]  /*27f30*/  LDL.LU R9, [R1+0x1dc] ;  /* 0x0001dc0001097983 */ /* 0x002f680000300800 */
[----:B------:R0:W-:Y:S01]  /*27f40*/  STL [R1+0x62c4], R14 ;  /* 0x0062c40e01007387 */ /* 0x0001e20000100800 */
[C---:B------:R-:W-:Y:S02]  /*27f50*/  IMAD.X R16, R7.reuse, 0x1, R2, P6 ;  /* 0x0000000107107824 */ /* 0x040fe400030e0602 */
[----:B------:R-:W-:-:S03]  /*27f60*/  IMAD.X R7, R7, 0x1, R0, P5 ;  /* 0x0000000107077824 */ /* 0x000fc600028e0600 */
[----:B------:R-:W-:Y:S01]  /*27f70*/  STL [R1+0x62c0], R16 ;  /* 0x0062c01001007387 */ /* 0x000fe20000100800 */
[----:B0-----:R-:W-:-:S03]  /*27f80*/  IADD3 R14, P6, R10, R27, RZ ;  /* 0x0000001b0a0e7210 */ /* 0x001fc60007fde0ff */
[----:B------:R-:W5:Y:S04]  /*27f90*/  LDL.LU R10, [R1+0x474] ;  /* 0x00047400010a7983 */ /* 0x000f680000300800 */
[----:B------:R-:W-:Y:S04]  /*27fa0*/  STL [R1+0x62b8], R14 ;  /* 0x0062b80e01007387 */ /* 0x000fe80000100800 */
[----:B------:R0:W-:Y:S04]  /*27fb0*/  STL [R1+0x62ac], R7 ;  /* 0x0062ac0701007387 */ /* 0x0001e80000100800 */
[----:B0-----:R-:W5:Y:S01]  /*27fc0*/  LDL.LU R7, [R1+0x1d8] ;  /* 0x0001d80001077983 */ /* 0x001f620000300800 */
[----:B---3--:R-:W-:-:S05]  /*27fd0*/  IADD3 R14, P5, R13, R28, RZ ;  /* 0x0000001c0d0e7210 */ /* 0x008fca0007fbe0ff */
[----:B------:R0:W-:Y:S04]  /*27fe0*/  STL [R1+0x62b4], R14 ;  /* 0x0062b40e01007387 */ /* 0x0001e80000100800 */
[----:B0-----:R-:W3:Y:S01]  /*27ff0*/  LDL.LU R14, [R1+0x470] ;  /* 0x00047000010e7983 */ /* 0x001ee20000300800 */
[----:B----4-:R-:W-:Y:S01]  /*28000*/  IMAD.X R16, R4, 0x1, R2, P4 ;  /* 0x0000000104107824 */ /* 0x010fe200020e0602 */
[----:B------:R-:W-:-:S04]  /*28010*/  IADD3 R13, P4, R13, R27, RZ ;  /* 0x0000001b0d0d7210 */ /* 0x000fc80007f9e0ff */
[----:B------:R0:W-:Y:S04]  /*28020*/  STL [R1+0x62b0], R16 ;  /* 0x0062b01001007387 */ /* 0x0001e80000100800 */
[----:B------:R1:W-:Y:S01]  /*28030*/  STL [R1+0x62a8], R13 ;  /* 0x0062a80d01007387 */ /* 0x0003e20000100800 */
[----:B0-----:R-:W-:-:S03]  /*28040*/  IMAD.X R16, R4, 0x1, R0, P3 ;  /* 0x0000000104107824 */ /* 0x001fc600018e0600 */
[----:B------:R-:W4:Y:S01]  /*28050*/  LDL.LU R4, [R1+0x1d4] ;  /* 0x0001d40001047983 */ /* 0x000f220000300800 */
[----:B-1----:R-:W-:-:S03]  /*28060*/  IADD3 R13, P3, R3, R28, RZ ;  /* 0x0000001c030d7210 */ /* 0x002fc60007f7e0ff */
[----:B------:R0:W-:Y:S04]  /*28070*/  STL [R1+0x629c], R16 ;  /* 0x00629c1001007387 */ /* 0x0001e80000100800 */
[----:B------:R1:W-:Y:S01]  /*28080*/  STL [R1+0x62a4], R13 ;  /* 0x0062a40d01007387 */ /* 0x0003e20000100800 */
[C---:B0-----:R-:W-:Y:S01]  /*28090*/  IMAD.X R16, R6.reuse, 0x1, R2, P2 ;  /* 0x0000000106107824 */ /* 0x041fe200010e0602 */
[----:B-1----:R-:W-:Y:S02]  /*280a0*/  IADD3 R13, P2, R3, R27, RZ ;  /* 0x0000001b030d7210 */ /* 0x002fe40007f5e0ff */
[----:B------:R-:W4:Y:S04]  /*280b0*/  LDL.LU R3, [R1+0x46c] ;  /* 0x00046c0001037983 */ /* 0x000f280000300800 */
[----:B------:R-:W-:Y:S04]  /*280c0*/  STL [R1+0x62a0], R16 ;  /* 0x0062a01001007387 */ /* 0x000fe80000100800 */
[----:B------:R0:W-:Y:S04]  /*280d0*/  STL [R1+0x6298], R13 ;  /* 0x0062980d01007387 */ /* 0x0001e80000100800 */
[----:B0-----:R-:W4:Y:S01]  /*280e0*/  LDL.LU R13, [R1+0x1d0] ;  /* 0x0001d000010d7983 */ /* 0x001f220000300800 */
[----:B------:R-:W-:-:S05]  /*280f0*/  IMAD.X R6, R6, 0x1, R0, P1 ;  /* 0x0000000106067824 */ /* 0x000fca00008e0600 */
[----:B------:R5:W-:Y:S01]  /*28100*/  STL [R1+0x628c], R6 ;  /* 0x00628c0601007387 */ /* 0x000be20000100800 */
[----:B--2---:R-:W-:-:S05]  /*28110*/  IADD3 R17, P1, R5, R28, RZ ;  /* 0x0000001c05117210 */ /* 0x004fca0007f3e0ff */
[----:B------:R-:W-:Y:S01]  /*28120*/  STL [R1+0x6294], R17 ;  /* 0x0062941101007387 */ /* 0x000fe20000100800 */
[C---:B-----5:R-:W-:Y:S01]  /*28130*/  IMAD.X R6, R12.reuse, 0x1, R2, P0 ;  /* 0x000000010c067824 */ /* 0x060fe200000e0602 */
[----:B------:R-:W-:Y:S02]  /*28140*/  IADD3 R16, P0, R5, R27, RZ ;  /* 0x0000001b05107210 */ /* 0x000fe40007f1e0ff */
[----:B------:R-:W2:Y:S04]  /*28150*/  LDL.LU R5, [R1+0x468] ;  /* 0x0004680001057983 */ /* 0x000ea80000300800 */
[----:B------:R0:W-:Y:S04]  /*28160*/  STL [R1+0x6290], R6 ;  /* 0x0062900601007387 */ /* 0x0001e80000100800 */
[----:B0-----:R-:W5:Y:S04]  /*28170*/  LDL.LU R6, [R1+0x1cc] ;  /* 0x0001cc0001067983 */ /* 0x001f680000300800 */
[----:B------:R0:W-:Y:S02]  /*28180*/  STL [R1+0x6288], R16 ;  /* 0x0062881001007387 */ /* 0x0001e40000100800 */
[----:B0-----:R-:W-:Y:S01]  /*28190*/  IMAD.X R16, R12, 0x1, R0, P6 ;  /* 0x000000010c107824 */ /* 0x001fe200030e0600 */
[----:B------:R-:W-:Y:S01]  /*281a0*/  IADD3 R12, P6, R11, R28, RZ ;  /* 0x0000001c0b0c7210 */ /* 0x000fe20007fde0ff */
[----:B------:R-:W-:-:S03]  /*281b0*/  IMAD.X R17, R15, 0x1, R2, P5 ;  /* 0x000000010f117824 */ /* 0x000fc600028e0602 */
[----:B------:R0:W-:Y:S04]  /*281c0*/  STL [R1+0x627c], R16 ;  /* 0x00627c1001007387 */ /* 0x0001e80000100800 */
[----:B------:R1:W-:Y:S01]  /*281d0*/  STL [R1+0x6284], R12 ;  /* 0x0062840c01007387 */ /* 0x0003e20000100800 */
[----:B0-----:R-:W-:-:S03]  /*281e0*/  IADD3 R16, P5, R11, R27, RZ ;  /* 0x0000001b0b107210 */ /* 0x001fc60007fbe0ff */
[----:B-1----:R-:W5:Y:S04]  /*281f0*/  LDL.LU R12, [R1+0x464] ;  /* 0x00046400010c7983 */ /* 0x002f680000300800 */
[----:B------:R-:W-:Y:S04]  /*28200*/  STL [R1+0x6280], R17 ;  /* 0x0062801101007387 */ /* 0x000fe80000100800 */
[----:B------:R-:W5:Y:S04]  /*28210*/  LDL.LU R11, [R1+0x1c8] ;  /* 0x0001c800010b7983 */ /* 0x000f680000300800 */
[----:B------:R0:W-:Y:S02]  /*28220*/  STL [R1+0x6278], R16 ;  /* 0x0062781001007387 */ /* 0x0001e40000100800 */
[----:B0-----:R-:W-:Y:S01]  /*28230*/  IMAD.X R16, R15, 0x1, R0, P4 ;  /* 0x000000010f107824 */ /* 0x001fe200020e0600 */
[----:B------:R-:W-:Y:S01]  /*28240*/  IADD3 R17, P4, R8, R28, RZ ;  /* 0x0000001c08117210 */ /* 0x000fe20007f9e0ff */
[----:B------:R-:W-:-:S03]  /*28250*/  IMAD.X R15, R9, 0x1, R2, P3 ;  /* 0x00000001090f7824 */ /* 0x000fc600018e0602 */
[----:B------:R0:W-:Y:S04]  /*28260*/  STL [R1+0x626c], R16 ;  /* 0x00626c1001007387 */ /* 0x0001e80000100800 */
[----:B------:R-:W-:Y:S01]  /*28270*/  STL [R1+0x6274], R17 ;  /* 0x0062741101007387 */ /* 0x000fe20000100800 */
[----:B0-----:R-:W-:-:S03]  /*28280*/  IADD3 R16, P3, R8, R27, RZ ;  /* 0x0000001b08107210 */ /* 0x001fc60007f7e0ff */
[----:B------:R-:W5:Y:S04]  /*28290*/  LDL.LU R8, [R1+0x460] ;  /* 0x0004600001087983 */ /* 0x000f680000300800 */
[----:B------:R0:W-:Y:S04]  /*282a0*/  STL [R1+0x6270], R15 ;  /* 0x0062700f01007387 */ /* 0x0001e80000100800 */
[----:B------:R1:W-:Y:S01]  /*282b0*/  STL [R1+0x6268], R16 ;  /* 0x0062681001007387 */ /* 0x0003e20000100800 */
[----:B0-----:R-:W-:-:S03]  /*282c0*/  IMAD.X R15, R9, 0x1, R0, P2 ;  /* 0x00000001090f7824 */ /* 0x001fc600010e0600 */
[----:B------:R-:W5:Y:S01]  /*282d0*/  LDL.LU R9, [R1+0x1c4] ;  /* 0x0001c40001097983 */ /* 0x000f620000300800 */
[----:B-1----:R-:W-:-:S03]  /*282e0*/  IADD3 R16, P2, R10, R28, RZ ;  /* 0x0000001c0a107210 */ /* 0x002fc60007f5e0ff */
[----:B------:R0:W-:Y:S04]  /*282f0*/  STL [R1+0x625c], R15 ;  /* 0x00625c0f01007387 */ /* 0x0001e80000100800 */
[----:B------:R-:W-:Y:S01]  /*28300*/  STL [R1+0x6264], R16 ;  /* 0x0062641001007387 */ /* 0x000fe20000100800 */
[----:B0-----:R-:W-:Y:S01]  /*28310*/  IMAD.X R15, R7, 0x1, R2, P1 ;  /* 0x00000001070f7824 */ /* 0x001fe200008e0602 */
[----:B------:R-:W-:-:S04]  /*28320*/  IADD3 R10, P1, R10, R27, RZ ;  /* 0x0000001b0a0a7210 */ /* 0x000fc80007f3e0ff */
[----:B------:R-:W-:Y:S04]  /*28330*/  STL [R1+0x6260], R15 ;  /* 0x0062600f01007387 */ /* 0x000fe80000100800 */
[----:B------:R0:W-:Y:S01]  /*28340*/  STL [R1+0x6258], R10 ;  /* 0x0062580a01007387 */ /* 0x0001e20000100800 */
[----:B------:R-:W-:-:S03]  /*28350*/  IMAD.X R7, R7, 0x1, R0, P0 ;  /* 0x0000000107077824 */ /* 0x000fc600000e0600 */
[----:B0-----:R-:W5:Y:S01]  /*28360*/  LDL.LU R10, [R1+0x45c] ;  /* 0x00045c00010a7983 */ /* 0x001f620000300800 */
[----:B---3--:R-:W-:-:S03]  /*28370*/  IADD3 R15, P0, R14, R28, RZ ;  /* 0x0000001c0e0f7210 */ /* 0x008fc60007f1e0ff */
[----:B------:R0:W-:Y:S01]  /*28380*/  STL [R1+0x624c], R7 ;  /* 0x00624c0701007387 */ /* 0x0001e20000100800 */
[----:B----4-:R-:W-:Y:S01]  /*28390*/  IMAD.X R17, R4, 0x1, R2, P6 ;  /* 0x0000000104117824 */ /* 0x010fe200030e0602 */
[----:B------:R-:W-:Y:S02]  /*283a0*/  IADD3 R16, P6, R14, R27, RZ ;  /* 0x0000001b0e107210 */ /* 0x000fe40007fde0ff */
[----:B0-----:R-:W3:Y:S04]  /*283b0*/  LDL.LU R7, [R1+0x1c0] ;  /* 0x0001c00001077983 */ /* 0x001ee80000300800 */
[----:B------:R0:W-:Y:S04]  /*283c0*/  STL [R1+0x6254], R15 ;  /* 0x0062540f01007387 */ /* 0x0001e80000100800 */
[----:B------:R-:W-:Y:S04]  /*283d0*/  STL [R1+0x6250], R17 ;  /* 0x0062501101007387 */ /* 0x000fe80000100800 */
[----:B------:R-:W-:Y:S01]  /*283e0*/  STL [R1+0x6248], R16 ;  /* 0x0062481001007387 */ /* 0x000fe20000100800 */
[----:B0-----:R-:W-:-:S03]  /*283f0*/  IMAD.X R15, R4, 0x1, R0, P5 ;  /* 0x00000001040f7824 */ /* 0x001fc600028e0600 */
[----:B------:R-:W4:Y:S01]  /*28400*/  LDL.LU R4, [R1+0x458] ;  /* 0x0004580001047983 */ /* 0x000f220000300800 */
[----:B------:R-:W-:-:S03]  /*28410*/  IADD3 R14, P5, R3, R28, RZ ;  /* 0x0000001c030e7210 */ /* 0x000fc60007fbe0ff */
[----:B------:R0:W-:Y:S04]  /*28420*/  STL [R1+0x623c], R15 ;  /* 0x00623c0f01007387 */ /* 0x0001e80000100800 */
[----:B------:R1:W-:Y:S01]  /*28430*/  STL [R1+0x6244], R14 ;  /* 0x0062440e01007387 */ /* 0x0003e20000100800 */
[----:B0-----:R-:W-:Y:S01]  /*28440*/  IMAD.X R15, R13, 0x1, R2, P4 ;  /* 0x000000010d0f7824 */ /* 0x001fe200020e0602 */
[----:B-1----:R-:W-:Y:S02]  /*28450*/  IADD3 R14, P4, R3, R27, RZ ;  /* 0x0000001b030e7210 */ /* 0x002fe40007f9e0ff */
[----:B------:R-:W4:Y:S01]  /*28460*/  LDL.LU R3, [R1+0x1bc] ;  /* 0x0001bc0001037983 */ /* 0x000f220000300800 */
[----:B------:R-:W-:-:S03]  /*28470*/  IMAD.X R13, R13, 0x1, R0, P3 ;  /* 0x000000010d0d7824 */ /* 0x000fc600018e0600 */
[----:B------:R2:W-:Y:S04]  /*28480*/  STL [R1+0x6240], R15 ;  /* 0x0062400f01007387 */ /* 0x0005e80000100800 */
[----:B------:R5:W-:Y:S04]  /*28490*/  STL [R1+0x6238], R14 ;  /* 0x0062380e01007387 */ /* 0x000be80000100800 */
[----:B------:R0:W-:Y:S01]  /*284a0*/  STL [R1+0x622c], R13 ;  /* 0x00622c0d01007387 */ /* 0x0001e20000100800 */
[----:B--2---:R-:W-:-:S05]  /*284b0*/  IADD3 R15, P3, R5, R28, RZ ;  /* 0x0000001c050f7210 */ /* 0x004fca0007f7e0ff */
[----:B------:R-:W-:Y:S01]  /*284c0*/  STL [R1+0x6234], R15 ;  /* 0x0062340f01007387 */ /* 0x000fe20000100800 */
[C---:B-----5:R-:W-:Y:S01]  /*284d0*/  IMAD.X R14, R6.reuse, 0x1, R2, P2 ;  /* 0x00000001060e7824 */ /* 0x060fe200010e0602 */
[----:B0-----:R-:W-:Y:S02]  /*284e0*/  IADD3 R13, P2, R5, R27, RZ ;  /* 0x0000001b050d7210 */ /* 0x001fe40007f5e0ff */
[----:B------:R-:W2:Y:S04]  /*284f0*/  LDL.LU R5, [R1+0x454] ;  /* 0x0004540001057983 */ /* 0x000ea80000300800 */
[----:B------:R-:W-:Y:S04]  /*28500*/  STL [R1+0x6230], R14 ;  /* 0x0062300e01007387 */ /* 0x000fe80000100800 */
[----:B------:R-:W5:Y:S01]  /*28510*/  LDL.LU R16, [R1+0x1b8] ;  /* 0x0001b80001107983 */ /* 0x000f620000300800 */
[----:B------:R-:W-:-:S03]  /*28520*/  IMAD.X R6, R6, 0x1, R0, P1 ;  /* 0x0000000106067824 */ /* 0x000fc600008e0600 */
[----:B------:R-:W-:Y:S04]  /*28530*/  STL [R1+0x6228], R13 ;  /* 0x0062280d01007387 */ /* 0x000fe80000100800 */
[----:B------:R0:W-:Y:S04]  /*28540*/  STL [R1+0x621c], R6 ;  /* 0x00621c0601007387 */ /* 0x0001e80000100800 */
[----:B0-----:R-:W5:Y:S01]  /*28550*/  LDL.LU R6, [R1+0x450] ;  /* 0x0004500001067983 */ /* 0x001f620000300800 */
[----:B------:R-:W-:-:S05]  /*28560*/  IADD3 R14, P1, R12, R28, RZ ;  /* 0x0000001c0c0e7210 */ /* 0x000fca0007f3e0ff */
[----:B------:R-:W-:Y:S01]  /*28570*/  STL [R1+0x6224], R14 ;  /* 0x0062240e01007387 */ /* 0x000fe20000100800 */
[----:B------:R-:W-:-:S03]  /*28580*/  IMAD.X R13, R11, 0x1, R2, P0 ;  /* 0x000000010b0d7824 */ /* 0x000fc600000e0602 */
[----:B------:R-:W5:Y:S04]  /*28590*/  LDL.LU R15, [R1+0x1b4] ;  /* 0x0001b400010f7983 */ /* 0x000f680000300800 */
[----:B------:R0:W-:Y:S02]  /*285a0*/  STL [R1+0x6220], R13 ;  /* 0x0062200d01007387 */ /* 0x0001e40000100800 */
[----:B0-----:R-:W-:Y:S01]  /*285b0*/  IADD3 R13, P0, R12, R27, RZ ;  /* 0x0000001b0c0d7210 */ /* 0x001fe20007f1e0ff */
[----:B------:R-:W-:-:S04]  /*285c0*/  IMAD.X R12, R11, 0x1, R0, P6 ;  /* 0x000000010b0c7824 */ /* 0x000fc800030e0600 */
[----:B------:R0:W-:Y:S04]  /*285d0*/  STL [R1+0x6218], R13 ;  /* 0x0062180d01007387 */ /* 0x0001e80000100800 */
[----:B------:R-:W5:Y:S04]  /*285e0*/  LDL.LU R14, [R1+0x44c] ;  /* 0x00044c00010e7983 */ /* 0x000f680000300800 */
[----:B------:R1:W-:Y:S04]  /*285f0*/  STL [R1+0x620c], R12 ;  /* 0x00620c0c01007387 */ /* 0x0003e80000100800 */
[----:B0-----:R-:W5:Y:S01]  /*28600*/  LDL.LU R13, [R1+0x1b0] ;  /* 0x0001b000010d7983 */ /* 0x001f620000300800 */
[----:B------:R-:W-:-:S05]  /*28610*/  IADD3 R11, P6, R8, R28, RZ ;  /* 0x0000001c080b7210 */ /* 0x000fca0007fde0ff */
[----:B------:R0:W-:Y:S01]  /*28620*/  STL [R1+0x6214], R11 ;  /* 0x0062140b01007387 */ /* 0x0001e20000100800 */
[C---:B-1----:R-:W-:Y:S01]  /*28630*/  IMAD.X R12, R9.reuse, 0x1, R2, P5 ;  /* 0x00000001090c7824 */ /* 0x042fe200028e0602 */
[----:B0-----:R-:W-:Y:S02]  /*28640*/  IADD3 R11, P5, R8, R27, RZ ;  /* 0x0000001b080b7210 */ /* 0x001fe40007fbe0ff */
[----:B------:R-:W5:Y:S04]  /*28650*/  LDL.LU R8, [R1+0x448] ;  /* 0x0004480001087983 */ /* 0x000f680000300800 */
[----:B------:R0:W-:Y:S04]  /*28660*/  STL [R1+0x6210], R12 ;  /* 0x0062100c01007387 */ /* 0x0001e80000100800 */
[----:B0-----:R-:W5:Y:S04]  /*28670*/  LDL.LU R12, [R1+0x1ac] ;  /* 0x0001ac00010c7983 */ /* 0x001f680000300800 */
[----:B------:R0:W-:Y:S02]  /*28680*/  STL [R1+0x6208], R11 ;  /* 0x0062080b01007387 */ /* 0x0001e40000100800 */
[----:B0-----:R-:W-:Y:S01]  /*28690*/  IMAD.X R11, R9, 0x1, R0, P4 ;  /* 0x00000001090b7824 */ /* 0x001fe200020e0600 */
[----:B------:R-:W-:-:S04]  /*286a0*/  IADD3 R9, P4, R10, R28, RZ ;  /* 0x0000001c0a097210 */ /* 0x000fc80007f9e0ff */
[----:B------:R0:W-:Y:S04]  /*286b0*/  STL [R1+0x61fc], R11 ;  /* 0x0061fc0b01007387 */ /* 0x0001e80000100800 */
[----:B0-----:R-:W5:Y:S04]  /*286c0*/  LDL.LU R11, [R1+0x444] ;  /* 0x00044400010b7983 */ /* 0x001f680000300800 */
[----:B------:R0:W-:Y:S01]  /*286d0*/  STL [R1+0x6204], R9 ;  /* 0x0062040901007387 */ /* 0x0001e20000100800 */
[----:B---3--:R-:W-:Y:S01]  /*286e0*/  IMAD.X R17, R7, 0x1, R2, P3 ;  /* 0x0000000107117824 */ /* 0x008fe200018e0602 */
[----:B------:R-:W-:-:S02]  /*286f0*/  IADD3 R10, P3, R10, R27, RZ ;  /* 0x0000001b0a0a7210 */ /* 0x000fc40007f7e0ff */
[----:B0-----:R-:W3:Y:S01]  /*28700*/  LDL.LU R9, [R1+0x1a8] ;  /* 0x0001a80001097983 */ /* 0x001ee20000300800 */
[----:B------:R-:W-:-:S03]  /*28710*/  IMAD.X R7, R7, 0x1, R0, P2 ;  /* 0x0000000107077824 */ /* 0x000fc600010e0600 */
[----:B------:R4:W-:Y:S04]  /*28720*/  STL [R1+0x6200], R17 ;  /* 0x0062001101007387 */ /* 0x0009e80000100800 */
[----:B------:R0:W-:Y:S01]  /*28730*/  STL [R1+0x61f8], R10 ;  /* 0x0061f80a01007387 */ /* 0x0001e20000100800 */
[----:B----4-:R-:W-:-:S03]  /*28740*/  IADD3 R17, P2, R4, R28, RZ ;  /* 0x0000001c04117210 */ /* 0x010fc60007f5e0ff */
[----:B0-----:R-:W4:Y:S04]  /*28750*/  LDL.LU R10, [R1+0x440] ;  /* 0x00044000010a7983 */ /* 0x001f280000300800 */
[----:B------:R0:W-:Y:S04]  /*28760*/  STL [R1+0x61ec], R7 ;  /* 0x0061ec0701007387 */ /* 0x0001e80000100800 */
[----:B0-----:R-:W4:Y:S04]  /*28770*/  LDL.LU R7, [R1+0x1a4] ;  /* 0x0001a40001077983 */ /* 0x001f280000300800 */
[----:B------:R0:W-:Y:S02]  /*28780*/  STL [R1+0x61f4], R17 ;  /* 0x0061f41101007387 */ /* 0x0001e40000100800 */
[----:B0-----:R-:W-:Y:S01]  /*28790*/  IMAD.X R17, R3, 0x1, R2, P1 ;  /* 0x0000000103117824 */ /* 0x001fe200008e0602 */
[----:B------:R-:W-:-:S04]  /*287a0*/  IADD3 R4, P1, R4, R27, RZ ;  /* 0x0000001b04047210 */ /* 0x000fc80007f3e0ff */
[----:B------:R0:W-:Y:S02]  /*287b0*/  STL [R1+0x61f0], R17 ;  /* 0x0061f01101007387 */ /* 0x0001e40000100800 */
[----:B0-----:R-:W-:Y:S02]  /*287c0*/  IMAD.X R17, R3, 0x1, R0, P0 ;  /* 0x0000000103117824 */ /* 0x001fe400000e0600 */
[----:B------:R-:W4:Y:S04]  /*287d0*/  LDL.LU R3, [R1] ;  /* 0x0000000001037983 */ /* 0x000f280000300800 */
[----:B------:R0:W-:Y:S04]  /*287e0*/  STL [R1+0x61e8], R4 ;  /* 0x0061e80401007387 */ /* 0x0001e80000100800 */
[----:B0-----:R-:W4:Y:S04]  /*287f0*/  LDL.LU R4, [R1+0x1a0] ;  /* 0x0001a00001047983 */ /* 0x001f280000300800 */
[----:B------:R2:W-:Y:S02]  /*28800*/  STL [R1+0x61dc], R17 ;  /* 0x0061dc1101007387 */ /* 0x0005e40000100800 */
[----:B--2---:R-:W-:-:S05]  /*28810*/  IADD3 R17, P0, R5, R28, RZ ;  /* 0x0000001c05117210 */ /* 0x004fca0007f1e0ff */
[----:B------:R5:W-:Y:S02]  /*28820*/  STL [R1+0x61e4], R17 ;  /* 0x0061e41101007387 */ /* 0x000be40000100800 */
[C---:B-----5:R-:W-:Y:S01]  /*28830*/  IMAD.X R17, R16.reuse, 0x1, R2, P6 ;  /* 0x0000000110117824 */ /* 0x060fe200030e0602 */
[----:B------:R-:W-:Y:S01]  /*28840*/  IADD3 R5, P6, R5, R27, RZ ;  /* 0x0000001b05057210 */ /* 0x000fe20007fde0ff */
[----:B------:R-:W-:-:S03]  /*28850*/  IMAD.X R16, R16, 0x1, R0, P5 ;  /* 0x0000000110107824 */ /* 0x000fc600028e0600 */
[----:B------:R0:W-:Y:S04]  /*28860*/  STL [R1+0x61e0], R17 ;  /* 0x0061e01101007387 */ /* 0x0001e80000100800 */
[----:B0-----:R-:W2:Y:S04]  /*28870*/  LDL.LU R17, [R1+0x7428] ;  /* 0x0074280001117983 */ /* 0x001ea80000300800 */
[----:B------:R0:W-:Y:S04]  /*28880*/  STL [R1+0x61d8], R5 ;  /* 0x0061d80501007387 */ /* 0x0001e80000100800 */
[----:B0-----:R-:W5:Y:S04]  /*28890*/  LDL.LU R5, [R1+0x19c] ;  /* 0x00019c0001057983 */ /* 0x001f680000300800 */
[----:B------:R0:W-:Y:S02]  /*288a0*/  STL [R1+0x61cc], R16 ;  /* 0x0061cc1001007387 */ /* 0x0001e40000100800 */
[----:B0-----:R-:W-:-:S05]  /*288b0*/  IADD3 R16, P5, R6, R28, RZ ;  /* 0x0000001c06107210 */ /* 0x001fca0007fbe0ff */
[----:B------:R0:W-:Y:S02]  /*288c0*/  STL [R1+0x61d4], R16 ;  /* 0x0061d41001007387 */ /* 0x0001e40000100800 */
[C---:B0-----:R-:W-:Y:S01]  /*288d0*/  IMAD.X R16, R15.reuse, 0x1, R2, P4 ;  /* 0x000000010f107824 */ /* 0x041fe200020e0602 */
[----:B------:R-:W-:Y:S01]  /*288e0*/  IADD3 R6, P4, R6, R27, RZ ;  /* 0x0000001b06067210 */ /* 0x000fe20007f9e0ff */
[----:B------:R-:W-:-:S03]  /*288f0*/  IMAD.X R15, R15, 0x1, R0, P3 ;  /* 0x000000010f0f7824 */ /* 0x000fc600018e0600 */
[----:B------:R0:W-:Y:S04]  /*28900*/  STL [R1+0x61d0], R16 ;  /* 0x0061d01001007387 */ /* 0x0001e80000100800 */
[----:B0-----:R-:W2:Y:S04]  /*28910*/  LDL.LU R16, [R1+0x7424] ;  /* 0x0074240001107983 */ /* 0x001ea80000300800 */
[----:B------:R0:W-:Y:S04]  /*28920*/  STL [R1+0x61c8], R6 ;  /* 0x0061c80601007387 */ /* 0x0001e80000100800 */
[----:B0-----:R-:W2:Y:S04]  /*28930*/  LDL.LU R6, [R1+0x198] ;  /* 0x0001980001067983 */ /* 0x001ea80000300800 */
        /* <DEDUP_REMOVED lines=13> */
[----:B0-----:R-:W-:Y:S01]  /*28a10*/  IMAD.X R13, R12, 0x1, R2, P0 ;  /* 0x000000010c0d7824 */ /* 0x001fe200000e0602 */
        /* <DEDUP_REMOVED lines=9> */
[----:B---3--:R-:W-:Y:S01]  /*28ab0*/  IMAD.X R12, R9, 0x1, R2, P5 ;  /* 0x00000001090c7824 */ /* 0x008fe200028e0602 */
[----:B------:R-:W-:-:S04]  /*28ac0*/  IADD3 R11, P5, R11, R27, RZ ;  /* 0x0000001b0b0b7210 */ /* 0x000fc80007fbe0ff */
[----:B------:R0:W-:Y:S04]  /*28ad0*/  STL [R1+0x61a0], R12 ;  /* 0x0061a00c01007387 */ /* 0x0001e80000100800 */
[----:B0-----:R-:W3:Y:S04]  /*28ae0*/  LDL.LU R12, [R1+0x7414] ;  /* 0x00741400010c7983 */ /* 0x001ee80000300800 */
[----:B------:R0:W-:Y:S02]  /*28af0*/  STL [R1+0x6198], R11 ;  /* 0x0061980b01007387 */ /* 0x0001e40000100800 */
[----:B0-----:R-:W-:-:S02]  /*28b00*/  IMAD.X R11, R9, 0x1, R0, P4 ;  /* 0x00000001090b7824 */ /* 0x001fc400020e0600 */
[----:B------:R-:W3:Y:S04]  /*28b10*/  LDL.LU R9, [R1+0x18c] ;  /* 0x00018c0001097983 */ /* 0x000ee80000300800 */
[----:B------:R4:W-:Y:S02]  /*28b20*/  STL [R1+0x618c], R11 ;  /* 0x00618c0b01007387 */ /* 0x0009e40000100800 */
[----:B----4-:R-:W-:-:S05]  /*28b30*/  IADD3 R11, P4, R10, R28, RZ ;  /* 0x0000001c0a0b7210 */ /* 0x010fca0007f9e0ff */
[----:B------:R0:W-:Y:S02]  /*28b40*/  STL [R1+0x6194], R11 ;  /* 0x0061940b01007387 */ /* 0x0001e40000100800 */
[C---:B0-----:R-:W-:Y:S01]  /*28b50*/  IMAD.X R11, R7.reuse, 0x1, R2, P3 ;  /* 0x00000001070b7824 */ /* 0x041fe200018e0602 */
[----:B------:R-:W-:Y:S01]  /*28b60*/  IADD3 R10, P3, R10, R27, RZ ;  /* 0x0000001b0a0a7210 */ /* 0x000fe20007f7e0ff */
[----:B------:R-:W-:-:S03]  /*28b70*/  IMAD.X R7, R7, 0x1, R0, P2 ;  /* 0x0000000107077824 */ /* 0x000fc600010e0600 */
[----:B------:R0:W-:Y:S04]  /*28b80*/  STL [R1+0x6190], R11 ;  /* 0x0061900b01007387 */ /* 0x0001e80000100800 */
[----:B0-----:R-:W4:Y:S04]  /*28b90*/  LDL.LU R11, [R1+0x7410] ;  /* 0x00741000010b7983 */ /* 0x001f280000300800 */
[----:B------:R0:W-:Y:S04]  /*28ba0*/  STL [R1+0x6188], R10 ;  /* 0x0061880a01007387 */ /* 0x0001e80000100800 */
[----:B0-----:R-:W4:Y:S04]  /*28bb0*/  LDL.LU R10, [R1+0x188] ;  /* 0x00018800010a7983 */ /* 0x001f280000300800 */
[----:B------:R0:W-:Y:S02]  /*28bc0*/  STL [R1+0x617c], R7 ;  /* 0x00617c0701007387 */ /* 0x0001e40000100800 */
[----:B0-----:R-:W-:-:S05]  /*28bd0*/  IADD3 R7, P2, R3, R28, RZ ;  /* 0x0000001c03077210 */ /* 0x001fca0007f5e0ff */
[----:B------:R0:W-:Y:S02]  /*28be0*/  STL [R1+0x6184], R7 ;  /* 0x0061840701007387 */ /* 0x0001e40000100800 */
[----:B0-----:R-:W-:Y:S01]  /*28bf0*/  IMAD.X R7, R4, 0x1, R2, P1 ;  /* 0x0000000104077824 */ /* 0x001fe200008e0602 */
[----:B------:R-:W-:-:S04]  /*28c00*/  IADD3 R3, P1, R3, R27, RZ ;  /* 0x0000001b03037210 */ /* 0x000fc80007f3e0ff */
[----:B------:R0:W-:Y:S04]  /*28c10*/  STL [R1+0x6180], R7 ;  /* 0x0061800701007387 */ /* 0x0001e80000100800 */
[----:B0-----:R-:W3:Y:S04]  /*28c20*/  LDL.LU R7, [R1+0x740c] ;  /* 0x00740c0001077983 */ /* 0x001ee80000300800 */
[----:B------:R0:W-:Y:S04]  /*28c30*/  STL [R1+0x6178], R3 ;  /* 0x0061780301007387 */ /* 0x0001e80000100800 */
[----:B0-----:R-:W5:Y:S01]  /*28c40*/  LDL.LU R3, [R1+0x7408] ;  /* 0x0074080001037983 */ /* 0x001f620000300800 */
[----:B------:R-:W-:-:S05]  /*28c50*/  IMAD.X R4, R4, 0x1, R0, P0 ;  /* 0x0000000104047824 */ /* 0x000fca00000e0600 */
[----:B------:R5:W-:Y:S02]  /*28c60*/  STL [R1+0x616c], R4 ;  /* 0x00616c0401007387 */ /* 0x000be40000100800 */
[----:B-----5:R-:W-:-:S05]  /*28c70*/  IADD3 R4, P0, R3, R28, RZ ;  /* 0x0000001c03047210 */ /* 0x020fca0007f1e0ff */
[----:B------:R0:W-:Y:S02]  /*28c80*/  STL [R1+0x6174], R4 ;  /* 0x0061740401007387 */ /* 0x0001e40000100800 */
[----:B0-----:R-:W-:-:S05]  /*28c90*/  IMAD.X R4, R5, 0x1, R2, P6 ;  /* 0x0000000105047824 */ /* 0x001fca00030e0602 */
[----:B------:R0:W-:Y:S04]  /*28ca0*/  STL [R1+0x6170], R4 ;  /* 0x0061700401007387 */ /* 0x0001e80000100800 */
[----:B0-----:R-:W5:Y:S01]  /*28cb0*/  LDL.LU R4, [R1+0x7404] ;  /* 0x0074040001047983 */ /* 0x001f620000300800 */
[----:B------:R-:W-:Y:S01]  /*28cc0*/  IADD3 R3, P6, R3, R27, RZ ;  /* 0x0000001b03037210 */ /* 0x000fe20007fde0ff */
[----:B------:R-:W-:-:S04]  /*28cd0*/  IMAD.X R5, R5, 0x1, R0, P5 ;  /* 0x0000000105057824 */ /* 0x000fc800028e0600 */
[----:B------:R0:W-:Y:S04]  /*28ce0*/  STL [R1+0x6168], R3 ;  /* 0x0061680301007387 */ /* 0x0001e80000100800 */
[----:B0-----:R-:W4:Y:S04]  /*28cf0*/  LDL.LU R3, [R1+0x194] ;  /* 0x0001940001037983 */ /* 0x001f280000300800 */
[----:B------:R5:W-:Y:S02]  /*28d00*/  STL [R1+0x615c], R5 ;  /* 0x00615c0501007387 */ /* 0x000be40000100800 */
[----:B-----5:R-:W-:-:S05]  /*28d10*/  IADD3 R5, P5, R4, R28, RZ ;  /* 0x0000001c04057210 */ /* 0x020fca0007fbe0ff */
[----:B------:R2:W-:Y:S02]  /*28d20*/  STL [R1+0x6164], R5 ;  /* 0x0061640501007387 */ /* 0x0005e40000100800 */
[----:B--2---:R-:W-:-:S05]  /*28d30*/  IMAD.X R5, R6, 0x1, R2, P4 ;  /* 0x0000000106057824 */ /* 0x004fca00020e0602 */
[----:B------:R0:W-:Y:S04]  /*28d40*/  STL [R1+0x6160], R5 ;  /* 0x0061600501007387 */ /* 0x0001e80000100800 */
[----:B0-----:R-:W2:Y:S01]  /*28d50*/  LDL.LU R5, [R1+0x7400] ;  /* 0x0074000001057983 */ /* 0x001ea20000300800 */
[----:B------:R-:W-:-:S05]  /*28d60*/  IADD3 R4, P4, R4, R27, RZ ;  /* 0x0000001b04047210 */ /* 0x000fca0007f9e0ff */
[----:B------:R0:W-:Y:S02]  /*28d70*/  STL [R1+0x6158], R4 ;  /* 0x0061580401007387 */ /* 0x0001e40000100800 */
[----:B0-----:R-:W-:Y:S02]  /*28d80*/  IMAD.X R4, R6, 0x1, R0, P3 ;  /* 0x0000000106047824 */ /* 0x001fe400018e0600 */
[----:B------:R-:W5:Y:S04]  /*28d90*/  LDL.LU R6, [R1+0x73fc] ;  /* 0x0073fc0001067983 */ /* 0x000f680000300800 */
[----:B------:R2:W-:Y:S02]  /*28da0*/  STL [R1+0x614c], R4 ;  /* 0x00614c0401007387 */ /* 0x0005e40000100800 */
[----:B--2---:R-:W-:-:S05]  /*28db0*/  IADD3 R4, P3, R5, R28, RZ ;  /* 0x0000001c05047210 */ /* 0x004fca0007f7e0ff */
[----:B------:R4:W-:Y:S02]  /*28dc0*/  STL [R1+0x6154], R4 ;  /* 0x0061540401007387 */ /* 0x0009e40000100800 */
[----:B----4-:R-:W-:-:S05]  /*28dd0*/  IMAD.X R4, R3, 0x1, R2, P2 ;  /* 0x0000000103047824 */ /* 0x010fca00010e0602 */
[----:B------:R0:W-:Y:S02]  /*28de0*/  STL [R1+0x6150], R4 ;  /* 0x0061500401007387 */ /* 0x0001e40000100800 */
[----:B0-----:R-:W-:Y:S02]  /*28df0*/  IADD3 R4, P2, R5, R27, RZ ;  /* 0x0000001b05047210 */ /* 0x001fe40007f5e0ff */
[----:B------:R-:W2:Y:S04]  /*28e00*/  LDL.LU R5, [R1+0x17c] ;  /* 0x00017c0001057983 */ /* 0x000ea80000300800 */
[----:B------:R0:W-:Y:S02]  /*28e10*/  STL [R1+0x6148], R4 ;  /* 0x0061480401007387 */ /* 0x0001e40000100800 */
[----:B0-----:R-:W-:-:S02]  /*28e20*/  IMAD.X R4, R3, 0x1, R0, P1 ;  /* 0x0000000103047824 */ /* 0x001fc400008e0600 */
[----:B------:R-:W4:Y:S04]  /*28e30*/  LDL.LU R3, [R1+0x178] ;  /* 0x0001780001037983 */ /* 0x000f280000300800 */
[----:B------:R5:W-:Y:S02]  /*28e40*/  STL [R1+0x613c], R4 ;  /* 0x00613c0401007387 */ /* 0x000be40000100800 */
[----:B-----5:R-:W-:-:S05]  /*28e50*/  IADD3 R4, P1, R6, R28, RZ ;  /* 0x0000001c06047210 */ /* 0x020fca0007f3e0ff */
[----:B------:R0:W-:Y:S02]  /*28e60*/  STL [R1+0x6144], R4 ;  /* 0x0061440401007387 */ /* 0x0001e40000100800 */
[----:B0-----:R-:W-:-:S05]  /*28e70*/  IMAD.X R4, R8, 0x1, R2, P0 ;  /* 0x0000000108047824 */ /* 0x001fca00000e0602 */
[----:B------:R0:W-:Y:S02]  /*28e80*/  STL [R1+0x6140], R4 ;  /* 0x0061400401007387 */ /* 0x0001e40000100800 */
[----:B0-----:R-:W-:Y:S02]  /*28e90*/  IADD3 R4, P0, R6, R27, RZ ;  /* 0x0000001b06047210 */ /* 0x001fe40007f1e0ff */
[----:B------:R-:W5:Y:S04]  /*28ea0*/  LDL.LU R6, [R1+0x180] ;  /* 0x0001800001067983 */ /* 0x000f680000300800 */
[----:B------:R0:W-:Y:S02]  /*28eb0*/  STL [R1+0x6138], R4 ;  /* 0x0061380401007387 */ /* 0x0001e40000100800 */
[----:B0-----:R-:W-:Y:S01]  /*28ec0*/  IMAD.X R4, R8, 0x1, R0, P6 ;  /* 0x0000000108047824 */ /* 0x001fe200030e0600 */
[----:B---3--:R-:W-:-:S04]  /*28ed0*/  IADD3 R8, P6, R7, R28, RZ ;  /* 0x0000001c07087210 */ /* 0x008fc80007fde0ff */
[----:B------:R0:W-:Y:S04]  /*28ee0*/  STL [R1+0x612c], R4 ;  /* 0x00612c0401007387 */ /* 0x0001e80000100800 */
[----:B0-----:R-:W3:Y:S04]  /*28ef0*/  LDL.LU R4, [R1+0x4e8] ;  /* 0x0004e80001047983 */ /* 0x001ee80000300800 */
[----:B------:R0:W-:Y:S02]  /*28f00*/  STL [R1+0x6134], R8 ;  /* 0x0061340801007387 */ /* 0x0001e40000100800 */
[----:B0-----:R-:W-:-:S05]  /*28f10*/  IMAD.X R8, R9, 0x1, R2, P5 ;  /* 0x0000000109087824 */ /* 0x001fca00028e0602 */
[----:B------:R0:W-:Y:S04]  /*28f20*/  STL [R1+0x6130], R8 ;  /* 0x0061300801007387 */ /* 0x0001e80000100800 */
[----:B0-----:R-:W2:Y:S01]  /*28f30*/  LDL.LU R8, [R1+0x73f8] ;  /* 0x0073f80001087983 */ /* 0x001ea20000300800 */
[----:B------:R-:W-:Y:S01]  /*28f40*/  IADD3 R7, P5, R7, R27, RZ ;  /* 0x0000001b07077210 */ /* 0x000fe20007fbe0ff */
[----:B------:R-:W-:-:S04]  /*28f50*/  IMAD.X R9, R9, 0x1, R0, P4 ;  /* 0x0000000109097824 */ /* 0x000fc800020e0600 */
[----:B------:R0:W-:Y:S04]  /*28f60*/  STL [R1+0x6128], R7 ;  /* 0x0061280701007387 */ /* 0x0001e80000100800 */
[----:B0-----:R-:W4:Y:S04]  /*28f70*/  LDL.LU R7, [R1+0x184] ;  /* 0x0001840001077983 */ /* 0x001f280000300800 */
[----:B------:R2:W-:Y:S02]  /*28f80*/  STL [R1+0x611c], R9 ;  /* 0x00611c0901007387 */ /* 0x0005e40000100800 */
[----:B--2---:R-:W-:-:S05]  /*28f90*/  IADD3 R9, P4, R8, R28, RZ ;  /* 0x0000001c08097210 */ /* 0x004fca0007f9e0ff */
[----:B------:R0:W-:Y:S02]  /*28fa0*/  STL [R1+0x6124], R9 ;  /* 0x0061240901007387 */ /* 0x0001e40000100800 */
[----:B0-----:R-:W-:-:S05]  /*28fb0*/  IMAD.X R9, R10, 0x1, R2, P3 ;  /* 0x000000010a097824 */ /* 0x001fca00018e0602 */
        /* <DEDUP_REMOVED lines=9> */
[C---:B----4-:R-:W-:Y:S02]  /*29050*/  IMAD.X R8, R7.reuse, 0x1, R2, P1 ;  /* 0x0000000107087824 */ /* 0x050fe400008e0602 */
[----:B------:R-:W-:-:S03]  /*29060*/  IMAD.X R7, R7, 0x1, R0, P0 ;  /* 0x0000000107077824 */ /* 0x000fc600000e0600 */
[----:B------:R0:W-:Y:S02]  /*29070*/  STL [R1+0x6110], R8 ;  /* 0x0061100801007387 */ /* 0x0001e40000100800 */
[----:B0-----:R-:W-:Y:S02]  /*29080*/  IADD3 R8, P1, R9, R27, RZ ;  /* 0x0000001b09087210 */ /* 0x001fe40007f3e0ff */
[----:B------:R-:W2:Y:S04]  /*29090*/  LDL.LU R9, [R1+0x588] ;  /* 0x0005880001097983 */ /* 0x000ea80000300800 */
[----:B------:R0:W-:Y:S04]  /*290a0*/  STL [R1+0x6108], R8 ;  /* 0x0061080801007387 */ /* 0x0001e80000100800 */
[----:B0-----:R-:W4:Y:S04]  /*290b0*/  LDL.LU R8, [R1+0x594] ;  /* 0x0005940001087983 */ /* 0x001f280000300800 */
[----:B------:R5:W-:Y:S02]  /*290c0*/  STL [R1+0x60fc], R7 ;  /* 0x0060fc0701007387 */ /* 0x000be40000100800 */
[----:B-----5:R-:W-:-:S05]  /*290d0*/  IADD3 R7, P0, R10, R28, RZ ;  /* 0x0000001c0a077210 */ /* 0x020fca0007f1e0ff */
[----:B------:R0:W-:Y:S02]  /*290e0*/  STL [R1+0x6104], R7 ;  /* 0x0061040701007387 */ /* 0x0001e40000100800 */
[----:B0-----:R-:W-:-:S05]  /*290f0*/  IMAD.X R7, R6, 0x1, R2, P6 ;  /* 0x0000000106077824 */ /* 0x001fca00030e0602 */
[----:B------:R0:W-:Y:S02]  /*29100*/  STL [R1+0x6100], R7 ;  /* 0x0061000701007387 */ /* 0x0001e40000100800 */
[----:B0-----:R-:W-:Y:S01]  /*29110*/  IADD3 R7, P6, R10, R27, RZ ;  /* 0x0000001b0a077210 */ /* 0x001fe20007fde0ff */
[----:B------:R-:W-:Y:S01]  /*29120*/  IMAD.X R10, R6, 0x1, R0, P5 ;  /* 0x00000001060a7824 */ /* 0x000fe200028e0600 */
[----:B------:R-:W-:-:S03]  /*29130*/  IADD3 R6, P5, R11, R28, RZ ;  /* 0x0000001c0b067210 */ /* 0x000fc60007fbe0ff */
[----:B------:R0:W-:Y:S04]  /*29140*/  STL [R1+0x60f8], R7 ;  /* 0x0060f80701007387 */ /* 0x0001e80000100800 */
[----:B0-----:R-:W5:Y:S04]  /*29150*/  LDL.LU R7, [R1+0x5a8] ;  /* 0x0005a80001077983 */ /* 0x001f680000300800 */
[----:B------:R0:W-:Y:S04]  /*29160*/  STL [R1+0x60ec], R10 ;  /* 0x0060ec0a01007387 */ /* 0x0001e80000100800 */
[----:B------:R1:W-:Y:S01]  /*29170*/  STL [R1+0x60f4], R6 ;  /* 0x0060f40601007387 */ /* 0x0003e20000100800 */
[----:B0-----:R-:W-:Y:S01]  /*29180*/  IMAD.X R10, R5, 0x1, R2, P4 ;  /* 0x00000001050a7824 */ /* 0x001fe200020e0602 */
[----:B-1----:R-:W-:-:S04]  /*29190*/  IADD3 R6, P4, R11, R27, RZ ;  /* 0x0000001b0b067210 */ /* 0x002fc80007f9e0ff */
[----:B------:R0:W-:Y:S04]  /*291a0*/  STL [R1+0x60f0], R10 ;  /* 0x0060f00a01007387 */ /* 0x0001e80000100800 */
[----:B------:R1:W-:Y:S01]  /*291b0*/  STL [R1+0x60e8], R6 ;  /* 0x0060e80601007387 */ /* 0x0003e20000100800 */
[----:B------:R-:W-:Y:S02]  /*291c0*/  IMAD.X R11, R3, 0x1, R2, P2 ;  /* 0x00000001030b7824 */ /* 0x000fe400010e0602 */
[----:B0-----:R-:W-:Y:S01]  /*291d0*/  IMAD.X R10, R5, 0x1, R0, P3 ;  /* 0x00000001050a7824 */ /* 0x001fe200018e0600 */
[C---:B------:R-:W-:Y:S01]  /*291e0*/  IADD3 R5, P3, R12.reuse, R28, RZ ;  /* 0x0000001c0c057210 */ /* 0x040fe20007f7e0ff */
[----:B-1----:R-:W5:Y:S04]  /*291f0*/  LDL.LU R6, [R1+0x5bc] ;  /* 0x0005bc0001067983 */ /* 0x002f680000300800 */
[----:B------:R0:W-:Y:S04]  /*29200*/  STL [R1+0x60dc], R10 ;  /* 0x0060dc0a01007387 */ /* 0x0001e80000100800 */
[----:B------:R1:W-:Y:S01]  /*29210*/  STL [R1+0x60e4], R5 ;  /* 0x0060e40501007387 */ /* 0x0003e20000100800 */
[----:B0-----:R-:W-:-:S03]  /*29220*/  IADD3 R10, P2, R12, R27, RZ ;  /* 0x0000001b0c0a7210 */ /* 0x001fc60007f5e0ff */
[----:B-1----:R-:W5:Y:S04]  /*29230*/  LDL.LU R5, [R1+0x4fc] ;  /* 0x0004fc0001057983 */ /* 0x002f680000300800 */
[----:B------:R0:W-:Y:S04]  /*29240*/  STL [R1+0x60e0], R11 ;  /* 0x0060e00b01007387 */ /* 0x0001e80000100800 */
[----:B------:R1:W-:Y:S01]  /*29250*/  STL [R1+0x60d8], R10 ;  /* 0x0060d80a01007387 */ /* 0x0003e20000100800 */
[----:B0-----:R-:W-:-:S03]  /*29260*/  IMAD.X R11, R3, 0x1, R0, P1 ;  /* 0x00000001030b7824 */ /* 0x001fc600008e0600 */
[----:B------:R-:W5:Y:S01]  /*29270*/  LDL.LU R3, [R1+0x5d0] ;  /* 0x0005d00001037983 */ /* 0x000f620000300800 */
[----:B-1----:R-:W-:-:S03]  /*29280*/  IADD3 R10, P1, R13, R28, RZ ;  /* 0x0000001c0d0a7210 */ /* 0x002fc60007f3e0ff */
[----:B------:R3:W-:Y:S04]  /*29290*/  STL [R1+0x60cc], R11 ;  /* 0x0060cc0b01007387 */ /* 0x0007e80000100800 */
[----:B------:R0:W-:Y:S01]  /*292a0*/  STL [R1+0x60d4], R10 ;  /* 0x0060d40a01007387 */ /* 0x0001e20000100800 */
[C---:B---3--:R-:W-:Y:S02]  /*292b0*/  IMAD.X R11, R4.reuse, 0x1, R2, P0 ;  /* 0x00000001040b7824 */ /* 0x048fe400000e0602 */
[----:B------:R-:W-:Y:S01]  /*292c0*/  IMAD.X R4, R4, 0x1, R0, P6 ;  /* 0x0000000104047824 */ /* 0x000fe200030e0600 */
[----:B0-----:R-:W-:Y:S02]  /*292d0*/  IADD3 R10, P0, R13, R27, RZ ;  /* 0x0000001b0d0a7210 */ /* 0x001fe40007f1e0ff */
[----:B------:R-:W-:Y:S04]  /*292e0*/  STL [R1+0x60d0], R11 ;  /* 0x0060d00b01007387 */ /* 0x000fe80000100800 */
[----:B------:R-:W3:Y:S04]  /*292f0*/  LDL.LU R13, [R1+0x584] ;  /* 0x00058400010d7983 */ /* 0x000ee80000300800 */
[----:B------:R-:W-:Y:S04]  /*29300*/  STL [R1+0x60c4], R10 ;  /* 0x0060c40a01007387 */ /* 0x000fe80000100800 */
[----:B------:R0:W-:Y:S04]  /*29310*/  STL [R1+0x60bc], R4 ;  /* 0x0060bc0401007387 */ /* 0x0001e80000100800 */
[----:B0-----:R-:W3:Y:S01]  /*29320*/  LDL.LU R4, [R1+0x5e4] ;  /* 0x0005e40001047983 */ /* 0x001ee20000300800 */
[----:B------:R-:W-:-:S05]  /*29330*/  IADD3 R11, P6, R14, R28, RZ ;  /* 0x0000001c0e0b7210 */ /* 0x000fca0007fde0ff */
[----:B------:R0:W-:Y:S01]  /*29340*/  STL [R1+0x60c8], R11 ;  /* 0x0060c80b01007387 */ /* 0x0001e20000100800 */
[C---:B--2---:R-:W-:Y:S01]  /*29350*/  IMAD.X R10, R9.reuse, 0x1, R2, P5 ;  /* 0x00000001090a7824 */ /* 0x044fe200028e0602 */
[----:B0-----:R-:W-:Y:S01]  /*29360*/  IADD3 R11, P5, R14, R27, RZ ;  /* 0x0000001b0e0b7210 */ /* 0x001fe20007fbe0ff */
[----:B------:R-:W-:-:S03]  /*29370*/  IMAD.X R9, R9, 0x1, R0, P4 ;  /* 0x0000000109097824 */ /* 0x000fc600020e0600 */
[----:B------:R0:W-:Y:S04]  /*29380*/  STL [R1+0x60c0], R10 ;  /* 0x0060c00a01007387 */ /* 0x0001e80000100800 */
[----:B0-----:R-:W2:Y:S04]  /*29390*/  LDL.LU R10, [R1+0x590] ;  /* 0x00059000010a7983 */ /* 0x001ea80000300800 */
[----:B------:R0:W-:Y:S01]  /*293a0*/  STL [R1+0x60b4], R11 ;  /* 0x0060b40b01007387 */ /* 0x0001e20000100800 */
[----:B----4-:R-:W-:-:S03]  /*293b0*/  IMAD.X R12, R8, 0x1, R2, P3 ;  /* 0x00000001080c7824 */ /* 0x010fc600018e0602 */
[----:B------:R1:W-:Y:S01]  /*293c0*/  STL [R1+0x60ac], R9 ;  /* 0x0060ac0901007387 */ /* 0x0003e20000100800 */
[----:B0-----:R-:W-:-:S03]  /*293d0*/  IADD3 R11, P4, R15, R28, RZ ;  /* 0x0000001c0f0b7210 */ /* 0x001fc60007f9e0ff */
[----:B-1----:R-:W4:Y:S04]  /*293e0*/  LDL.LU R9, [R1+0x5f4] ;  /* 0x0005f40001097983 */ /* 0x002f280000300800 */
[----:B------:R0:W-:Y:S01]  /*293f0*/  STL [R1+0x60b8], R11 ;  /* 0x0060b80b01007387 */ /* 0x0001e20000100800 */
[----:B------:R-:W-:-:S03]  /*29400*/  IMAD.X R8, R8, 0x1, R0, P2 ;  /* 0x0000000108087824 */ /* 0x000fc600010e0600 */
[----:B------:R1:W-:Y:S01]  /*29410*/  STL [R1+0x60b0], R12 ;  /* 0x0060b00c01007387 */ /* 0x0003e20000100800 */
[----:B0-----:R-:W-:-:S03]  /*29420*/  IADD3 R11, P3, R15, R27, RZ ;  /* 0x0000001b0f0b7210 */ /* 0x001fc60007f7e0ff */
[----:B-1----:R-:W4:Y:S04]  /*29430*/  LDL.LU R12, [R1+0x59c] ;  /* 0x00059c00010c7983 */ /* 0x002f280000300800 */
[----:B------:R0:W-:Y:S04]  /*29440*/  STL [R1+0x60a4], R11 ;  /* 0x0060a40b01007387 */ /* 0x0001e80000100800 */
[----:B------:R1:W-:Y:S01]  /*29450*/  STL [R1+0x609c], R8 ;  /* 0x00609c0801007387 */ /* 0x0003e20000100800 */
[----:B0-----:R-:W-:-:S03]  /*29460*/  IADD3 R11, P2, R16, R28, RZ ;  /* 0x0000001c100b7210 */ /* 0x001fc60007f5e0ff */
[----:B-1----:R-:W4:Y:S01]  /*29470*/  LDL.LU R8, [R1+0x604] ;  /* 0x0006040001087983 */ /* 0x002f220000300800 */
[----:B-----5:R-:W-:-:S03]  /*29480*/  IMAD.X R15, R7, 0x1, R2, P1 ;  /* 0x00000001070f7824 */ /* 0x020fc600008e0602 */
[----:B------:R0:W-:Y:S01]  /*29490*/  STL [R1+0x60a8], R11 ;  /* 0x0060a80b01007387 */ /* 0x0001e20000100800 */
[----:B------:R-:W-:-:S03]  /*294a0*/  IMAD.X R14, R7, 0x1, R0, P0 ;  /* 0x00000001070e7824 */ /* 0x000fc600000e0600 */
[----:B------:R1:W-:Y:S04]  /*294b0*/  STL [R1+0x60a0], R15 ;  /* 0x0060a00f01007387 */ /* 0x0003e80000100800 */
[----:B------:R-:W5:Y:S01]  /*294c0*/  LDL.LU R7, [R1+0x5a4] ;  /* 0x0005a40001077983 */ /* 0x000f620000300800 */
[----:B0-----:R-:W-:-:S05]  /*294d0*/  IADD3 R11, P1, R16, R27, RZ ;  /* 0x0000001b100b7210 */ /* 0x001fca0007f3e0ff */
[----:B------:R0:W-:Y:S04]  /*294e0*/  STL [R1+0x6094], R11 ;  /* 0x0060940b01007387 */ /* 0x0001e80000100800 */
[----:B------:R0:W-:Y:S04]  /*294f0*/  STL [R1+0x608c], R14 ;  /* 0x00608c0e01007387 */ /* 0x0001e80000100800 */
[----:B-1----:R-:W5:Y:S01]  /*29500*/  LDL.LU R15, [R1+0x618] ;  /* 0x00061800010f7983 */ /* 0x002f620000300800 */
[----:B0-----:R-:W-:-:S05]  /*29510*/  IADD3 R11, P0, R17, R28, RZ ;  /* 0x0000001c110b7210 */ /* 0x001fca0007f1e0ff */
[----:B------:R0:W-:Y:S01]  /*29520*/  STL [R1+0x6098], R11 ;  /* 0x0060980b01007387 */ /* 0x0001e20000100800 */
[C---:B------:R-:W-:Y:S02]  /*29530*/  IMAD.X R14, R6.reuse, 0x1, R2, P6 ;  /* 0x00000001060e7824 */ /* 0x040fe400030e0602 */
[----:B------:R-:W-:Y:S01]  /*29540*/  IMAD.X R6, R6, 0x1, R0, P5 ;  /* 0x0000000106067824 */ /* 0x000fe200028e0600 */
[----:B0-----:R-:W-:Y:S02]  /*29550*/  IADD3 R11, P6, R17, R27, RZ ;  /* 0x0000001b110b7210 */ /* 0x001fe40007fde0ff */
[----:B------:R0:W-:Y:S04]  /*29560*/  STL [R1+0x6090], R14 ;  /* 0x0060900e01007387 */ /* 0x0001e80000100800 */
[----:B------:R1:W-:Y:S01]  /*29570*/  STL [R1+0x5f5c], R11 ;  /* 0x005f5c0b01007387 */ /* 0x0003e20000100800 */
[----:B0-----:R-:W-:-:S03]  /*29580*/  IADD3 R14, P5, R5, R28, RZ ;  /* 0x0000001c050e7210 */ /* 0x001fc60007fbe0ff */
[----:B-1----:R-:W5:Y:S04]  /*29590*/  LDL.LU R11, [R1+0x5b0] ;  /* 0x0005b000010b7983 */ /* 0x002f680000300800 */
[----:B------:R0:W-:Y:S01]  /*295a0*/  STL [R1+0x5f40], R6 ;  /* 0x005f400601007387 */ /* 0x0001e20000100800 */
[----:B------:R-:W-:-:S03]  /*295b0*/  IMAD.X R16, R3, 0x1, R2, P4 ;  /* 0x0000000103107824 */ /* 0x000fc600020e0602 */
[----:B0-----:R-:W5:Y:S01]  /*295c0*/  LDL.LU R6, [R1+0x62c] ;  /* 0x00062c0001067983 */ /* 0x001f620000300800 */
[----:B------:R-:W-:-:S03]  /*295d0*/  IMAD.X R3, R3, 0x1, R0, P3 ;  /* 0x0000000103037824 */ /* 0x000fc600018e0600 */
[----:B------:R0:W-:Y:S04]  /*295e0*/  STL [R1+0x5f64], R14 ;  /* 0x005f640e01007387 */ /* 0x0001e80000100800 */
[----:B------:R-:W-:Y:S01]  /*295f0*/  STL [R1+0x5f44], R16 ;  /* 0x005f441001007387 */ /* 0x000fe20000100800 */
[----:B0-----:R-:W-:-:S03]  /*29600*/  IADD3 R14, P4, R5, R27, RZ ;  /* 0x0000001b050e7210 */ /* 0x001fc60007f9e0ff */
[----:B------:R-:W5:Y:S04]  /*29610*/  LDL.LU R5, [R1+0x5b8] ;  /* 0x0005b80001057983 */ /* 0x000f680000300800 */
[----:B------:R3:W-:Y:S04]  /*29620*/  STL [R1+0x5f6c], R14 ;  /* 0x005f6c0e01007387 */ /* 0x0007e80000100800 */
[----:B------:R0:W-:Y:S01]  /*29630*/  STL [R1+0x5f48], R3 ;  /* 0x005f480301007387 */ /* 0x0001e20000100800 */
[----:B---3--:R-:W-:-:S03]  /*29640*/  IADD3 R14, P3, R13, R28, RZ ;  /* 0x0000001c0d0e7210 */ /* 0x008fc60007f7e0ff */
[----:B0-----:R-:W3:Y:S01]  /*29650*/  LDL.LU R3, [R1+0x640] ;  /* 0x0006400001037983 */ /* 0x001ee20000300800 */
[----:B------:R-:W-:-:S03]  /*29660*/  IMAD.X R16, R4, 0x1, R2, P2 ;  /* 0x0000000104107824 */ /* 0x000fc600010e0602 */
[----:B------:R0:W-:Y:S01]  /*29670*/  STL [R1+0x5f74], R14 ;  /* 0x005f740e01007387 */ /* 0x0001e20000100800 */
[----:B------:R-:W-:-:S03]  /*29680*/  IADD3 R13, P2, R13, R27, RZ ;  /* 0x0000001b0d0d7210 */ /* 0x000fc60007f5e0ff */
[----:B0-----:R-:W3:Y:S04]  /*29690*/  LDL.LU R14, [R1+0x5c4] ;  /* 0x0005c400010e7983 */ /* 0x001ee80000300800 */
[----:B------:R0:W-:Y:S04]  /*296a0*/  STL [R1+0x5f4c], R16 ;  /* 0x005f4c1001007387 */ /* 0x0001e80000100800 */
[----:B------:R2:W-:Y:S01]  /*296b0*/  STL [R1+0x5f7c], R13 ;  /* 0x005f7c0d01007387 */ /* 0x0005e20000100800 */
[----:B0-----:R-:W-:-:S03]  /*296c0*/  IMAD.X R16, R4, 0x1, R0, P1 ;  /* 0x0000000104107824 */ /* 0x001fc600008e0600 */
[----:B------:R-:W3:Y:S04]  /*296d0*/  LDL.LU R4, [R1+0x648] ;  /* 0x0006480001047983 */ /* 0x000ee80000300800 */
[----:B------:R4:W-:Y:S01]  /*296e0*/  STL [R1+0x5f50], R16 ;  /* 0x005f501001007387 */ /* 0x0009e20000100800 */
[----:B--2---:R-:W-:-:S05]  /*296f0*/  IADD3 R13, P1, R10, R28, RZ ;  /* 0x0000001c0a0d7210 */ /* 0x004fca0007f3e0ff */
[----:B------:R0:W-:Y:S01]  /*29700*/  STL [R1+0x5f84], R13 ;  /* 0x005f840d01007387 */ /* 0x0001e20000100800 */
[C---:B----4-:R-:W-:Y:S01]  /*29710*/  IMAD.X R16, R9.reuse, 0x1, R2, P0 ;  /* 0x0000000109107824 */ /* 0x050fe200000e0602 */
[----:B0-----:R-:W-:Y:S02]  /*29720*/  IADD3 R13, P0, R10, R27, RZ ;  /* 0x0000001b0a0d7210 */ /* 0x001fe40007f1e0ff */
[----:B------:R-:W2:Y:S04]  /*29730*/  LDL.LU R10, [R1+0x5cc] ;  /* 0x0005cc00010a7983 */ /* 0x000ea80000300800 */
[----:B------:R0:W-:Y:S04]  /*29740*/  STL [R1+0x5f54], R16 ;  /* 0x005f541001007387 */ /* 0x0001e80000100800 */
[----:B------:R1:W-:Y:S01]  /*29750*/  STL [R1+0x5f8c], R13 ;  /* 0x005f8c0d01007387 */ /* 0x0003e20000100800 */
[----:B0-----:R-:W-:-:S03]  /*29760*/  IMAD.X R16, R9, 0x1, R0, P6 ;  /* 0x0000000109107824 */ /* 0x001fc600030e0600 */
[----:B------:R-:W4:Y:S01]  /*29770*/  LDL.LU R9, [R1+0x658] ;  /* 0x0006580001097983 */ /* 0x000f220000300800 */
[----:B-1----:R-:W-:-:S03]  /*29780*/  IADD3 R13, P6, R12, R28, RZ ;  /* 0x0000001c0c0d7210 */ /* 0x002fc60007fde0ff */
[----:B------:R0:W-:Y:S04]  /*29790*/  STL [R1+0x5f58], R16 ;  /* 0x005f581001007387 */ /* 0x0001e80000100800 */
[----:B------:R1:W-:Y:S01]  /*297a0*/  STL [R1+0x5f94], R13 ;  /* 0x005f940d01007387 */ /* 0x0003e20000100800 */
[----:B0-----:R-:W-:Y:S01]  /*297b0*/  IMAD.X R16, R8, 0x1, R2, P5 ;  /* 0x0000000108107824 */ /* 0x001fe200028e0602 */
[----:B------:R-:W-:Y:S02]  /*297c0*/  IADD3 R12, P5, R12, R27, RZ ;  /* 0x0000001b0c0c7210 */ /* 0x000fe40007fbe0ff */
[----:B-1----:R-:W4:Y:S04]  /*297d0*/  LDL.LU R13, [R1+0x5d8] ;  /* 0x0005d800010d7983 */ /* 0x002f280000300800 */
[----:B------:R0:W-:Y:S04]  /*297e0*/  STL [R1+0x5f60], R16 ;  /* 0x005f601001007387 */ /* 0x0001e80000100800 */
[----:B------:R5:W-:Y:S01]  /*297f0*/  STL [R1+0x5f9c], R12 ;  /* 0x005f9c0c01007387 */ /* 0x000be20000100800 */
[----:B0-----:R-:W-:-:S03]  /*29800*/  IMAD.X R16, R8, 0x1, R0, P4 ;  /* 0x0000000108107824 */ /* 0x001fc600020e0600 */
[----:B------:R-:W4:Y:S01]  /*29810*/  LDL.LU R8, [R1+0x664] ;  /* 0x0006640001087983 */ /* 0x000f220000300800 */
[----:B-----5:R-:W-:-:S03]  /*29820*/  IADD3 R12, P4, R7, R28, RZ ;  /* 0x0000001c070c7210 */ /* 0x020fc60007f9e0ff */
[----:B------:R0:W-:Y:S01]  /*29830*/  STL [R1+0x5f68], R16 ;  /* 0x005f681001007387 */ /* 0x0001e20000100800 */
[----:B------:R-:W-:-:S03]  /*29840*/  IMAD.X R17, R15, 0x1, R2, P3 ;  /* 0x000000010f117824 */ /* 0x000fc600018e0602 */
[----:B------:R1:W-:Y:S01]  /*29850*/  STL [R1+0x5fa4], R12 ;  /* 0x005fa40c01007387 */ /* 0x0003e20000100800 */
[----:B0-----:R-:W-:-:S03]  /*29860*/  IADD3 R16, P3, R7, R27, RZ ;  /* 0x0000001b07107210 */ /* 0x001fc60007f7e0ff */
[----:B-1----:R-:W5:Y:S04]  /*29870*/  LDL.LU R12, [R1+0x5e0] ;  /* 0x0005e000010c7983 */ /* 0x002f680000300800 */
[----:B------:R-:W-:Y:S04]  /*29880*/  STL [R1+0x5f70], R17 ;  /* 0x005f701101007387 */ /* 0x000fe80000100800 */
[----:B------:R-:W5:Y:S04]  /*29890*/  LDL.LU R7, [R1+0x66c] ;  /* 0x00066c0001077983 */ /* 0x000f680000300800 */
[----:B------:R0:W-:Y:S02]  /*298a0*/  STL [R1+0x5fac], R16 ;  /* 0x005fac1001007387 */ /* 0x0001e40000100800 */
[----:B0-----:R-:W-:Y:S01]  /*298b0*/  IMAD.X R16, R15, 0x1, R0, P2 ;  /* 0x000000010f107824 */ /* 0x001fe200010e0600 */
[----:B------:R-:W-:-:S04]  /*298c0*/  IADD3 R17, P2, R11, R28, RZ ;  /* 0x0000001c0b117210 */ /* 0x000fc80007f5e0ff */
[----:B------:R0:W-:Y:S04]  /*298d0*/  STL [R1+0x5f78], R16 ;  /* 0x005f781001007387 */ /* 0x0001e80000100800 */
[----:B------:R-:W-:Y:S01]  /*298e0*/  STL [R1+0x5fb4], R17 ;  /* 0x005fb41101007387 */ /* 0x000fe20000100800 */
        /* <DEDUP_REMOVED lines=10> */
[----:B---3--:R-:W-:Y:S01]  /*29990*/  IMAD.X R15, R3, 0x1, R2, P6 ;  /* 0x00000001030f7824 */ /* 0x008fe200030e0602 */
[----:B------:R-:W-:Y:S01]  /*299a0*/  IADD3 R5, P6, R5, R27, RZ ;  /* 0x0000001b05057210 */ /* 0x000fe20007fde0ff */
[----:B------:R-:W-:-:S03]  /*299b0*/  IMAD.X R3, R3, 0x1, R0, P5 ;  /* 0x0000000103037824 */ /* 0x000fc600028e0600 */
[----:B------:R0:W-:Y:S04]  /*299c0*/  STL [R1+0x5f90], R15 ;  /* 0x005f900f01007387 */ /* 0x0001e80000100800 */
[----:B------:R1:W-:Y:S01]  /*299d0*/  STL [R1+0x5fcc], R5 ;  /* 0x005fcc0501007387 */ /* 0x0003e20000100800 */
[----:B0-----:R-:W-:-:S03]  /*299e0*/  IADD3 R15, P5, R14, R28, RZ ;  /* 0x0000001c0e0f7210 */ /* 0x001fc60007fbe0ff */
[----:B-1----:R-:W3:Y:S04]  /*299f0*/  LDL.LU R5, [R1+0x5f8] ;  /* 0x0005f80001057983 */ /* 0x002ee80000300800 */
[----:B------:R0:W-:Y:S04]  /*29a00*/  STL [R1+0x5f98], R3 ;  /* 0x005f980301007387 */ /* 0x0001e80000100800 */
[----:B0-----:R-:W3:Y:S01]  /*29a10*/  LDL.LU R3, [R1+0x684] ;  /* 0x0006840001037983 */ /* 0x001ee20000300800 */
[----:B------:R-:W-:-:S03]  /*29a20*/  IMAD.X R16, R4, 0x1, R2, P4 ;  /* 0x0000000104107824 */ /* 0x000fc600020e0602 */
[----:B------:R0:W-:Y:S04]  /*29a30*/  STL [R1+0x5fd4], R15 ;  /* 0x005fd40f01007387 */ /* 0x0001e80000100800 */
[----:B------:R1:W-:Y:S01]  /*29a40*/  STL [R1+0x5fa0], R16 ;  /* 0x005fa01001007387 */ /* 0x0003e20000100800 */
[----:B0-----:R-:W-:Y:S01]  /*29a50*/  IADD3 R15, P4, R14, R27, RZ ;  /* 0x0000001b0e0f7210 */ /* 0x001fe20007f9e0ff */
[----:B------:R-:W-:-:S04]  /*29a60*/  IMAD.X R4, R4, 0x1, R0, P3 ;  /* 0x0000000104047824 */ /* 0x000fc800018e0600 */
[----:B------:R-:W-:Y:S04]  /*29a70*/  STL [R1+0x5fdc], R15 ;  /* 0x005fdc0f01007387 */ /* 0x000fe80000100800 */
[----:B-1----:R-:W3:Y:S04]  /*29a80*/  LDL.LU R16, [R1+0x600] ;  /* 0x0006000001107983 */ /* 0x002ee80000300800 */
[----:B------:R0:W-:Y:S04]  /*29a90*/  STL [R1+0x5fa8], R4 ;  /* 0x005fa80401007387 */ /* 0x0001e80000100800 */
[----:B0-----:R-:W3:Y:S01]  /*29aa0*/  LDL.LU R4, [R1+0x690] ;  /* 0x0006900001047983 */ /* 0x001ee20000300800 */
[----:B--2---:R-:W-:-:S05]  /*29ab0*/  IADD3 R14, P3, R10, R28, RZ ;  /* 0x0000001c0a0e7210 */ /* 0x004fca0007f7e0ff */
[----:B------:R4:W-:Y:S02]  /*29ac0*/  STL [R1+0x5fe4], R14 ;  /* 0x005fe40e01007387 */ /* 0x0009e40000100800 */
[C---:B----4-:R-:W-:Y:S01]  /*29ad0*/  IMAD.X R14, R9.reuse, 0x1, R2, P2 ;  /* 0x00000001090e7824 */ /* 0x050fe200010e0602 */
[----:B------:R-:W-:Y:S01]  /*29ae0*/  IADD3 R10, P2, R10, R27, RZ ;  /* 0x0000001b0a0a7210 */ /* 0x000fe20007f5e0ff */
[----:B------:R-:W-:-:S03]  /*29af0*/  IMAD.X R9, R9, 0x1, R0, P1 ;  /* 0x0000000109097824 */ /* 0x000fc600008e0600 */
[----:B------:R-:W-:Y:S04]  /*29b00*/  STL [R1+0x5fb0], R14 ;  /* 0x005fb00e01007387 */ /* 0x000fe80000100800 */
[----:B------:R0:W-:Y:S04]  /*29b10*/  STL [R1+0x5fec], R10 ;  /* 0x005fec0a01007387 */ /* 0x0001e80000100800 */
[----:B0-----:R-:W2:Y:S01]  /*29b20*/  LDL.LU R10, [R1+0x60c] ;  /* 0x00060c00010a7983 */ /* 0x001ea20000300800 */
[----:B------:R-:W-:-:S03]  /*29b30*/  IADD3 R14, P1, R13, R28, RZ ;  /* 0x0000001c0d0e7210 */ /* 0x000fc60007f3e0ff */
[----:B------:R0:W-:Y:S04]  /*29b40*/  STL [R1+0x5fb8], R9 ;  /* 0x005fb80901007387 */ /* 0x0001e80000100800 */
[----:B0-----:R-:W4:Y:S01]  /*29b50*/  LDL.LU R9, [R1+0x698] ;  /* 0x0006980001097983 */ /* 0x001f220000300800 */
[C---:B------:R-:W-:Y:S01]  /*29b60*/  IMAD.X R15, R8.reuse, 0x1, R2, P0 ;  /* 0x00000001080f7824 */ /* 0x040fe200000e0602 */
[----:B------:R-:W-:Y:S02]  /*29b70*/  IADD3 R13, P0, R13, R27, RZ ;  /* 0x0000001b0d0d7210 */ /* 0x000fe40007f1e0ff */
[----:B------:R0:W-:Y:S04]  /*29b80*/  STL [R1+0x5ff4], R14 ;  /* 0x005ff40e01007387 */ /* 0x0001e80000100800 */
[----:B------:R1:W-:Y:S01]  /*29b90*/  STL [R1+0x5fc0], R15 ;  /* 0x005fc00f01007387 */ /* 0x0003e20000100800 */
[----:B0-----:R-:W-:-:S03]  /*29ba0*/  IMAD.X R14, R8, 0x1, R0, P6 ;  /* 0x00000001080e7824 */ /* 0x001fc600030e0600 */
[----:B------:R0:W-:Y:S04]  /*29bb0*/  STL [R1+0x5ffc], R13 ;  /* 0x005ffc0d01007387 */ /* 0x0001e80000100800 */
[----:B------:R-:W-:Y:S01]  /*29bc0*/  STL [R1+0x5fc8], R14 ;  /* 0x005fc80e01007387 */ /* 0x000fe20000100800 */
[----:B-----5:R-:W-:-:S03]  /*29bd0*/  IADD3 R8, P6, R12, R28, RZ ;  /* 0x0000001c0c087210 */ /* 0x020fc60007fde0ff */
[----:B-1----:R-:W5:Y:S04]  /*29be0*/  LDL.LU R15, [R1+0x614] ;  /* 0x00061400010f7983 */ /* 0x002f680000300800 */
[----:B------:R1:W-:Y:S01]  /*29bf0*/  STL [R1+0x6004], R8 ;  /* 0x0060040801007387 */ /* 0x0003e20000100800 */
[C---:B0-----:R-:W-:Y:S02]  /*29c00*/  IMAD.X R13, R7.reuse, 0x1, R2, P5 ;  /* 0x00000001070d7824 */ /* 0x041fe400028e0602 */
[----:B------:R-:W-:Y:S01]  /*29c10*/  IMAD.X R7, R7, 0x1, R0, P4 ;  /* 0x0000000107077824 */ /* 0x000fe200020e0600 */
[----:B-1----:R-:W5:Y:S04]  /*29c20*/  LDL.LU R8, [R1+0x6a4] ;  /* 0x0006a40001087983 */ /* 0x002f680000300800 */
[----:B------:R0:W-:Y:S02]  /*29c30*/  STL [R1+0x5fd0], R13 ;  /* 0x005fd00d01007387 */ /* 0x0001e40000100800 */
[----:B0-----:R-:W-:-:S05]  /*29c40*/  IADD3 R13, P5, R12, R27, RZ ;  /* 0x0000001b0c0d7210 */ /* 0x001fca0007fbe0ff */
[----:B------:R-:W-:Y:S04]  /*29c50*/  STL [R1+0x600c], R13 ;  /* 0x00600c0d01007387 */ /* 0x000fe80000100800 */
[----:B------:R-:W5:Y:S01]  /*29c60*/  LDL.LU R14, [R1+0x620] ;  /* 0x00062000010e7983 */ /* 0x000f620000300800 */
[----:B------:R-:W-:-:S03]  /*29c70*/  IADD3 R12, P4, R11, R28, RZ ;  /* 0x0000001c0b0c7210 */ /* 0x000fc60007f9e0ff */
[----:B------:R0:W-:Y:S04]  /*29c80*/  STL [R1+0x5fd8], R7 ;  /* 0x005fd80701007387 */ /* 0x0001e80000100800 */
[----:B0-----:R-:W5:Y:S01]  /*29c90*/  LDL.LU R7, [R1+0x6ac] ;  /* 0x0006ac0001077983 */ /* 0x001f620000300800 */
[----:B------:R-:W-:-:S03]  /*29ca0*/  IMAD.X R13, R6, 0x1, R2, P3 ;  /* 0x00000001060d7824 */ /* 0x000fc600018e0602 */
[----:B------:R0:W-:Y:S04]  /*29cb0*/  STL [R1+0x6014], R12 ;  /* 0x0060140c01007387 */ /* 0x0001e80000100800 */
[----:B------:R1:W-:Y:S01]  /*29cc0*/  STL [R1+0x5fe0], R13 ;  /* 0x005fe00d01007387 */ /* 0x0003e20000100800 */
[----:B0-----:R-:W-:Y:S01]  /*29cd0*/  IADD3 R12, P3, R11, R27, RZ ;  /* 0x0000001b0b0c7210 */ /* 0x001fe20007f7e0ff */
[----:B------:R-:W-:Y:S02]  /*29ce0*/  IMAD.X R11, R6, 0x1, R0, P2 ;  /* 0x00000001060b7824 */ /* 0x000fe400010e0600 */
[----:B-1----:R-:W5:Y:S04]  /*29cf0*/  LDL.LU R13, [R1+0x628] ;  /* 0x00062800010d7983 */ /* 0x002f680000300800 */
[----:B------:R3:W-:Y:S04]  /*29d00*/  STL [R1+0x601c], R12 ;  /* 0x00601c0c01007387 */ /* 0x0007e80000100800 */
[----:B------:R-:W5:Y:S04]  /*29d10*/  LDL.LU R6, [R1+0x6b8] ;  /* 0x0006b80001067983 */ /* 0x000f680000300800 */
[----:B------:R0:W-:Y:S01]  /*29d20*/  STL [R1+0x5fe8], R11 ;  /* 0x005fe80b01007387 */ /* 0x0001e20000100800 */
[----:B---3--:R-:W-:-:S05]  /*29d30*/  IADD3 R12, P2, R5, R28, RZ ;  /* 0x0000001c050c7210 */ /* 0x008fca0007f5e0ff */
[----:B------:R1:W-:Y:S01]  /*29d40*/  STL [R1+0x6024], R12 ;  /* 0x0060240c01007387 */ /* 0x0003e20000100800 */
[----:B------:R-:W-:Y:S01]  /*29d50*/  IMAD.X R17, R3, 0x1, R2, P1 ;  /* 0x0000000103117824 */ /* 0x000fe200008e0602 */
[----:B0-----:R-:W-:Y:S02]  /*29d60*/  IADD3 R11, P1, R5, R27, RZ ;  /* 0x0000001b050b7210 */ /* 0x001fe40007f3e0ff */
[----:B-1----:R-:W3:Y:S04]  /*29d70*/  LDL.LU R12, [R1+0x634] ;  /* 0x00063400010c7983 */ /* 0x002ee80000300800 */
[----:B------:R-:W-:Y:S04]  /*29d80*/  STL [R1+0x5ff0], R17 ;  /* 0x005ff01101007387 */ /* 0x000fe80000100800 */
[----:B------:R-:W3:Y:S04]  /*29d90*/  LDL.LU R5, [R1+0x6c0] ;  /* 0x0006c00001057983 */ /* 0x000ee80000300800 */
[----:B------:R0:W-:Y:S02]  /*29da0*/  STL [R1+0x602c], R11 ;  /* 0x00602c0b01007387 */ /* 0x0001e40000100800 */
[----:B0-----:R-:W-:Y:S01]  /*29db0*/  IMAD.X R11, R3, 0x1, R0, P0 ;  /* 0x00000001030b7824 */ /* 0x001fe200000e0600 */
[----:B------:R-:W-:-:S04]  /*29dc0*/  IADD3 R3, P0, R16, R28, RZ ;  /* 0x0000001c10037210 */ /* 0x000fc80007f1e0ff */
[----:B------:R0:W-:Y:S04]  /*29dd0*/  STL [R1+0x5ff8], R11 ;  /* 0x005ff80b01007387 */ /* 0x0001e80000100800 */
[----:B0-----:R-:W3:Y:S04]  /*29de0*/  LDL.LU R11, [R1+0x63c] ;  /* 0x00063c00010b7983 */ /* 0x001ee80000300800 */
[----:B------:R0:W-:Y:S01]  /*29df0*/  STL [R1+0x6034], R3 ;  /* 0x0060340301007387 */ /* 0x0001e20000100800 */
[----:B------:R-:W-:Y:S01]  /*29e00*/  IMAD.X R17, R4, 0x1, R2, P6 ;  /* 0x0000000104117824 */ /* 0x000fe200030e0602 */
[----:B------:R-:W-:Y:S01]  /*29e10*/  IADD3 R16, P6, R16, R27, RZ ;  /* 0x0000001b10107210 */ /* 0x000fe20007fde0ff */
[----:B------:R-:W-:Y:S01]  /*29e20*/  IMAD.X R4, R4, 0x1, R0, P5 ;  /* 0x0000000104047824 */ /* 0x000fe200028e0600 */
[----:B0-----:R-:W3:Y:S04]  /*29e30*/  LDL.LU R3, [R1+0x6c4] ;  /* 0x0006c40001037983 */ /* 0x001ee80000300800 */
[----:B------:R-:W-:Y:S04]  /*29e40*/  STL [R1+0x6000], R17 ;  /* 0x0060001101007387 */ /* 0x000fe80000100800 */
[----:B------:R-:W-:Y:S04]  /*29e50*/  STL [R1+0x603c], R16 ;  /* 0x00603c1001007387 */ /* 0x000fe80000100800 */
[----:B------:R0:W-:Y:S04]  /*29e60*/  STL [R1+0x6008], R4 ;  /* 0x0060080401007387 */ /* 0x0001e80000100800 */
[----:B0-----:R-:W3:Y:S01]  /*29e70*/  LDL.LU R4, [R1+0x6c8] ;  /* 0x0006c80001047983 */ /* 0x001ee20000300800 */
[----:B--2---:R-:W-:-:S05]  /*29e80*/  IADD3 R17, P5, R10, R28, RZ ;  /* 0x0000001c0a117210 */ /* 0x004fca0007fbe0ff */
[----:B------:R0:W-:Y:S01]  /*29e90*/  STL [R1+0x6044], R17 ;  /* 0x0060441101007387 */ /* 0x0001e20000100800 */
[----:B----4-:R-:W-:Y:S01]  /*29ea0*/  IMAD.X R16, R9, 0x1, R2, P4 ;  /* 0x0000000109107824 */ /* 0x010fe200020e0602 */
[----:B0-----:R-:W-:-:S04]  /*29eb0*/  IADD3 R17, P4, R10, R27, RZ ;  /* 0x0000001b0a117210 */ /* 0x001fc80007f9e0ff */
[----:B------:R0:W-:Y:S04]  /*29ec0*/  STL [R1+0x6010], R16 ;  /* 0x0060101001007387 */ /* 0x0001e80000100800 */
[----:B------:R-:W2:Y:S01]  /*29ed0*/  LDL.LU R10, [R1+0x650] ;  /* 0x00065000010a7983 */ /* 0x000ea20000300800 */
[----:B0-----:R-:W-:-:S03]  /*29ee0*/  IMAD.X R16, R9, 0x1, R0, P3 ;  /* 0x0000000109107824 */ /* 0x001fc600018e0600 */
[----:B------:R-:W-:Y:S04]  /*29ef0*/  STL [R1+0x604c], R17 ;  /* 0x00604c1101007387 */ /* 0x000fe80000100800 */
[----:B------:R-:W4:Y:S04]  /*29f00*/  LDL.LU R9, [R1+0x6cc] ;  /* 0x0006cc0001097983 */ /* 0x000f280000300800 */
[----:B------:R5:W-:Y:S02]  /*29f10*/  STL [R1+0x6018], R16 ;  /* 0x0060181001007387 */ /* 0x000be40000100800 */
[C---:B-----5:R-:W-:Y:S01]  /*29f20*/  IADD3 R16, P3, R15.reuse, R28, RZ ;  /* 0x0000001c0f107210 */ /* 0x060fe20007f7e0ff */
[----:B------:R-:W-:Y:S01]  /*29f30*/  IMAD.X R17, R8, 0x1, R2, P2 ;  /* 0x0000000108117824 */ /* 0x000fe200010e0602 */
[----:B------:R-:W-:-:S03]  /*29f40*/  IADD3 R15, P2, R15, R27, RZ ;  /* 0x0000001b0f0f7210 */ /* 0x000fc60007f5e0ff */
[----:B------:R0:W-:Y:S04]  /*29f50*/  STL [R1+0x6054], R16 ;  /* 0x0060541001007387 */ /* 0x0001e80000100800 */
[----:B------:R-:W-:Y:S01]  /*29f60*/  STL [R1+0x6020], R17 ;  /* 0x0060201101007387 */ /* 0x000fe20000100800 */
[----:B0-----:R-:W-:-:S03]  /*29f70*/  IMAD.X R16, R8, 0x1, R0, P1 ;  /* 0x0000000108107824 */ /* 0x001fc600008e0600 */
[----:B------:R-:W5:Y:S04]  /*29f80*/  LDL.LU R8, [R1+0x6d0] ;  /* 0x0006d00001087983 */ /* 0x000f680000300800 */
[----:B------:R0:W-:Y:S04]  /*29f90*/  STL [R1+0x605c], R15 ;  /* 0x00605c0f01007387 */ /* 0x0001e80000100800 */
[----:B------:R1:W-:Y:S01]  /*29fa0*/  STL [R1+0x6028], R16 ;  /* 0x0060281001007387 */ /* 0x0003e20000100800 */
[----:B0-----:R-:W-:-:S05]  /*29fb0*/  IADD3 R15, P1, R14, R28, RZ ;  /* 0x0000001c0e0f7210 */ /* 0x001fca0007f3e0ff */
[----:B------:R0:W-:Y:S01]  /*29fc0*/  STL [R1+0x6064], R15 ;  /* 0x0060640f01007387 */ /* 0x0001e20000100800 */
[----:B-1----:R-:W-:Y:S01]  /*29fd0*/  IMAD.X R16, R7, 0x1, R2, P0 ;  /* 0x0000000107107824 */ /* 0x002fe200000e0602 */
[----:B------:R-:W-:-:S04]  /*29fe0*/  IADD3 R14, P0, R14, R27, RZ ;  /* 0x0000001b0e0e7210 */ /* 0x000fc80007f1e0ff */
[----:B------:R-:W-:Y:S01]  /*29ff0*/  STL [R1+0x6030], R16 ;  /* 0x0060301001007387 */ /* 0x000fe20000100800 */
[----:B0-----:R-:W-:-:S03]  /*2a000*/  IMAD.X R15, R7, 0x1, R0, P6 ;  /* 0x00000001070f7824 */ /* 0x001fc600030e0600 */
[----:B------:R-:W5:Y:S04]  /*2a010*/  LDL.LU R7, [R1+0x6d4] ;  /* 0x0006d40001077983 */ /* 0x000f680000300800 */
[----:B------:R0:W-:Y:S04]  /*2a020*/  STL [R1+0x606c], R14 ;  /* 0x00606c0e01007387 */ /* 0x0001e80000100800 */
[----:B------:R1:W-:Y:S01]  /*2a030*/  STL [R1+0x6038], R15 ;  /* 0x0060380f01007387 */ /* 0x0003e20000100800 */
[C---:B0-----:R-:W-:Y:S01]  /*2a040*/  IADD3 R14, P6, R13.reuse, R28, RZ ;  /* 0x0000001c0d0e7210 */ /* 0x041fe20007fde0ff */
[----:B-1----:R-:W-:Y:S01]  /*2a050*/  IMAD.X R15, R6, 0x1, R2, P5 ;  /* 0x00000001060f7824 */ /* 0x002fe200028e0602 */
[----:B------:R-:W-:-:S03]  /*2a060*/  IADD3 R13, P5, R13, R27, RZ ;  /* 0x0000001b0d0d7210 */ /* 0x000fc60007fbe0ff */
[----:B------:R0:W-:Y:S04]  /*2a070*/  STL [R1+0x6074], R14 ;  /* 0x0060740e01007387 */ /* 0x0001e80000100800 */
[----:B------:R-:W-:Y:S01]  /*2a080*/  STL [R1+0x6040], R15 ;  /* 0x0060400f01007387 */ /* 0x000fe20000100800 */
[----:B0-----:R-:W-:-:S03]  /*2a090*/  IMAD.X R14, R6, 0x1, R0, P4 ;  /* 0x00000001060e7824 */ /* 0x001fc600020e0600 */
[----:B------:R-:W5:Y:S04]  /*2a0a0*/  LDL.LU R6, [R1+0x6d8] ;  /* 0x0006d80001067983 */ /* 0x000f680000300800 */
[----:B------:R3:W-:Y:S04]  /*2a0b0*/  STL [R1+0x6078], R13 ;  /* 0x0060780d01007387 */ /* 0x0007e80000100800 */
[----:B------:R0:W-:Y:S01]  /*2a0c0*/  STL [R1+0x6048], R14 ;  /* 0x0060480e01007387 */ /* 0x0001e20000100800 */
[C---:B---3--:R-:W-:Y:S01]  /*2a0d0*/  IADD3 R13, P4, R12.reuse, R28, RZ ;  /* 0x0000001c0c0d7210 */ /* 0x048fe20007f9e0ff */
[----:B0-----:R-:W-:Y:S01]  /*2a0e0*/  IMAD.X R14, R5, 0x1, R2, P3 ;  /* 0x00000001050e7824 */ /* 0x001fe200018e0602 */
[----:B------:R-:W-:-:S03]  /*2a0f0*/  IADD3 R12, P3, R12, R27, RZ ;  /* 0x0000001b0c0c7210 */ /* 0x000fc60007f7e0ff */
[----:B------:R0:W-:Y:S04]  /*2a100*/  STL [R1+0x607c], R13 ;  /* 0x00607c0d01007387 */ /* 0x0001e80000100800 */
[----:B------:R-:W-:Y:S01]  /*2a110*/  STL [R1+0x6050], R14 ;  /* 0x0060500e01007387 */ /* 0x000fe20000100800 */
[----:B0-----:R-:W-:-:S03]  /*2a120*/  IMAD.X R13, R5, 0x1, R0, P2 ;  /* 0x00000001050d7824 */ /* 0x001fc600010e0600 */
[----:B------:R-:W3:Y:S04]  /*2a130*/  LDL.LU R5, [R1+0x6dc] ;  /* 0x0006dc0001057983 */ /* 0x000ee80000300800 */
[----:B------:R0:W-:Y:S04]  /*2a140*/  STL [R1+0x6080], R12 ;  /* 0x0060800c01007387 */ /* 0x0001e80000100800 */
[----:B------:R1:W-:Y:S01]  /*2a150*/  STL [R1+0x6058], R13 ;  /* 0x0060580d01007387 */ /* 0x0003e20000100800 */
[----:B0-----:R-:W-:-:S05]  /*2a160*/  IADD3 R12, P2, R11, R28, RZ ;  /* 0x0000001c0b0c7210 */ /* 0x001fca0007f5e0ff */
[----:B------:R0:W-:Y:S01]  /*2a170*/  STL [R1+0x6084], R12 ;  /* 0x0060840c01007387 */ /* 0x0001e20000100800 */
[----:B------:R-:W-:Y:S01]  /*2a180*/  IMAD.X R14, R3, 0x1, R2, P1 ;  /* 0x00000001030e7824 */ /* 0x000fe200008e0602 */
[----:B-1----:R-:W-:Y:S01]  /*2a190*/  IADD3 R13, P1, R11, R27, RZ ;  /* 0x0000001b0b0d7210 */ /* 0x002fe20007f3e0ff */
[----:B0-----:R-:W-:Y:S01]  /*2a1a0*/  IMAD.X R12, R3, 0x1, R0, P0 ;  /* 0x00000001030c7824 */ /* 0x001fe200000e0600 */
[----:B------:R-:W-:Y:S02]  /*2a1b0*/  IADD3 R11, P0, R18, R28, RZ ;  /* 0x0000001c120b7210 */ /* 0x000fe40007f1e0ff */
[----:B------:R-:W-:Y:S04]  /*2a1c0*/  STL [R1+0x6060], R14 ;  /* 0x0060600e01007387 */ /* 0x000fe80000100800 */
[----:B------:R-:W-:Y:S04]  /*2a1d0*/  STL [R1+0x6088], R13 ;  /* 0x0060880d01007387 */ /* 0x000fe80000100800 */
[----:B------:R-:W3:Y:S04]  /*2a1e0*/  LDL.LU R3, [R1+0x6e0] ;  /* 0x0006e00001037983 */ /* 0x000ee80000300800 */
[----:B------:R0:W-:Y:S04]  /*2a1f0*/  STL [R1+0x6068], R12 ;  /* 0x0060680c01007387 */ /* 0x0001e80000100800 */
[----:B------:R1:W-:Y:S01]  /*2a200*/  STL [R1+0x6c30], R11 ;  /* 0x006c300b01007387 */ /* 0x0003e20000100800 */
[----:B0-----:R-:W-:-:S02]  /*2a210*/  IMAD.X R12, R4, 0x1, R2, P6 ;  /* 0x00000001040c7824 */ /* 0x001fc400030e0602 */
[----:B------:R-:W-:Y:S01]  /*2a220*/  IMAD.X R4, R4, 0x1, R0, P5 ;  /* 0x0000000104047824 */ /* 0x000fe200028e0600 */
[----:B-1----:R-:W-:Y:S02]  /*2a230*/  IADD3 R11, P6, R18, R27, RZ ;  /* 0x0000001b120b7210 */ /* 0x002fe40007fde0ff */
[----:B------:R-:W-:Y:S04]  /*2a240*/  STL [R1+0x6070], R12 ;  /* 0x0060700c01007387 */ /* 0x000fe80000100800 */
[----:B------:R-:W-:Y:S04]  /*2a250*/  STL [R1+0x5f3c], R11 ;  /* 0x005f3c0b01007387 */ /* 0x000fe80000100800 */
[----:B------:R0:W-:Y:S04]  /*2a260*/  STL [R1+0x5f20], R4 ;  /* 0x005f200401007387 */ /* 0x0001e80000100800 */
[----:B0-----:R-:W3:Y:S01]  /*2a270*/  LDL.LU R4, [R1+0x6e4] ;  /* 0x0006e40001047983 */ /* 0x001ee20000300800 */
[----:B--2---:R-:W-:-:S05]  /*2a280*/  IADD3 R12, P5, R10, R28, RZ ;  /* 0x0000001c0a0c7210 */ /* 0x004fca0007fbe0ff */
[----:B------:R-:W-:Y:S01]  /*2a290*/  STL [R1+0x5f30], R12 ;  /* 0x005f300c01007387 */ /* 0x000fe20000100800 */
[----:B----4-:R-:W-:Y:S01]  /*2a2a0*/  IMAD.X R11, R9, 0x1, R2, P4 ;  /* 0x00000001090b7824 */ /* 0x010fe200020e0602 */
[----:B------:R-:W-:-:S04]  /*2a2b0*/  IADD3 R10, P4, R10, R27, RZ ;  /* 0x0000001b0a0a7210 */ /* 0x000fc80007f9e0ff */
[----:B------:R0:W-:Y:S04]  /*2a2c0*/  STL [R1+0x5f24], R11 ;  /* 0x005f240b01007387 */ /* 0x0001e80000100800 */
[----:B------:R5:W-:Y:S01]  /*2a2d0*/  STL [R1+0x5f34], R10 ;  /* 0x005f340a01007387 */ /* 0x000be20000100800 */
[----:B0-----:R-:W-:Y:S01]  /*2a2e0*/  IMAD.X R11, R9, 0x1, R0, P3 ;  /* 0x00000001090b7824 */ /* 0x001fe200018e0600 */
[----:B------:R-:W-:-:S04]  /*2a2f0*/  IADD3 R9, P3, R19, R28, RZ ;  /* 0x0000001c13097210 */ /* 0x000fc80007f7e0ff */
[----:B------:R0:W-:Y:S04]  /*2a300*/  STL [R1+0x5f28], R11 ;  /* 0x005f280b01007387 */ /* 0x0001e80000100800 */
[----:B------:R1:W-:Y:S01]  /*2a310*/  STL [R1+0x5f38], R9 ;  /* 0x005f380901007387 */ /* 0x0003e20000100800 */
[C---:B-----5:R-:W-:Y:S01]  /*2a320*/  IMAD.X R10, R8.reuse, 0x1, R2, P2 ;  /* 0x00000001080a7824 */ /* 0x060fe200010e0602 */
[----:B0-----:R-:W-:Y:S02]  /*2a330*/  IADD3 R11, P2, R19, R27, RZ ;  /* 0x0000001b130b7210 */ /* 0x001fe40007f5e0ff */
[----:B-1----:R-:W2:Y:S04]  /*2a340*/  LDL.LU R9, [R1+0x6e8] ;  /* 0x0006e80001097983 */ /* 0x002ea80000300800 */
[----:B------:R0:W-:Y:S04]  /*2a350*/  STL [R1+0x5f2c], R10 ;  /* 0x005f2c0a01007387 */ /* 0x0001e80000100800 */
[----:B------:R1:W-:Y:S01]  /*2a360*/  STL [R1+0x5f18], R11 ;  /* 0x005f180b01007387 */ /* 0x0003e20000100800 */
[----:B0-----:R-:W-:Y:S01]  /*2a370*/  IMAD.X R10, R8, 0x1, R0, P1 ;  /* 0x00000001080a7824 */ /* 0x001fe200008e0600 */
[----:B-1----:R-:W-:-:S04]  /*2a380*/  IADD3 R11, P1, R20, R28, RZ ;  /* 0x0000001c140b7210 */ /* 0x002fc80007f3e0ff */
[----:B------:R0:W-:Y:S04]  /*2a390*/  STL [R1+0x5f14], R10 ;  /* 0x005f140a01007387 */ /* 0x0001e80000100800 */
[----:B------:R-:W-:Y:S01]  /*2a3a0*/  STL [R1+0x5f1c], R11 ;  /* 0x005f1c0b01007387 */ /* 0x000fe20000100800 */
[C---:B------:R-:W-:Y:S01]  /*2a3b0*/  IMAD.X R8, R7.reuse, 0x1, R2, P0 ;  /* 0x0000000107087824 */ /* 0x040fe200000e0602 */
[----:B0-----:R-:W-:Y:S01]  /*2a3c0*/  IADD3 R10, P0, R20, R27, RZ ;  /* 0x0000001b140a7210 */ /* 0x001fe20007f1e0ff */
[----:B------:R-:W-:-:S03]  /*2a3d0*/  IMAD.X R7, R7, 0x1, R0, P6 ;  /* 0x0000000107077824 */ /* 0x000fc600030e0600 */
[----:B------:R0:W-:Y:S04]  /*2a3e0*/  STL [R1+0x6c2c], R8 ;  /* 0x006c2c0801007387 */ /* 0x0001e80000100800 */
[----:B0-----:R-:W4:Y:S04]  /*2a3f0*/  LDL.LU R8, [R1+0x6ec] ;  /* 0x0006ec0001087983 */ /* 0x001f280000300800 */
[----:B------:R0:W-:Y:S04]  /*2a400*/  STL [R1+0x5f08], R10 ;  /* 0x005f080a01007387 */ /* 0x0001e80000100800 */
[----:B------:R1:W-:Y:S01]  /*2a410*/  STL [R1+0x5f10], R7 ;  /* 0x005f100701007387 */ /* 0x0003e20000100800 */
[C---:B0-----:R-:W-:Y:S01]  /*2a420*/  IADD3 R10, P6, R21.reuse, R28, RZ ;  /* 0x0000001c150a7210 */ /* 0x041fe20007fde0ff */
[----:B------:R-:W-:Y:S01]  /*2a430*/  IMAD.X R11, R6, 0x1, R2, P5 ;  /* 0x00000001060b7824 */ /* 0x000fe200028e0602 */
[----:B-1----:R-:W-:-:S03]  /*2a440*/  IADD3 R7, P5, R21, R27, RZ ;  /* 0x0000001b15077210 */ /* 0x002fc60007fbe0ff */
[----:B------:R0:W-:Y:S04]  /*2a450*/  STL [R1+0x5f0c], R10 ;  /* 0x005f0c0a01007387 */ /* 0x0001e80000100800 */
[----:B------:R-:W-:Y:S01]  /*2a460*/  STL [R1+0x5f04], R11 ;  /* 0x005f040b01007387 */ /* 0x000fe20000100800 */
[----:B0-----:R-:W-:Y:S01]  /*2a470*/  IMAD.X R10, R6, 0x1, R0, P4 ;  /* 0x00000001060a7824 */ /* 0x001fe200020e0600 */
[----:B------:R-:W-:Y:S02]  /*2a480*/  IADD3 R6, P4, R22, R28, RZ ;  /* 0x0000001c16067210 */ /* 0x000fe40007f9e0ff */
[----:B------:R0:W-:Y:S04]  /*2a490*/  STL [R1+0x5efc], R7 ;  /* 0x005efc0701007387 */ /* 0x0001e80000100800 */
[----:B0-----:R-:W5:Y:S04]  /*2a4a0*/  LDL.LU R7, [R1+0x6f0] ;  /* 0x0006f00001077983 */ /* 0x001f680000300800 */
[----:B------:R3:W-:Y:S04]  /*2a4b0*/  STL [R1+0x5ef4], R10 ;  /* 0x005ef40a01007387 */ /* 0x0007e80000100800 */
[----:B------:R0:W-:Y:S01]  /*2a4c0*/  STL [R1+0x5f00], R6 ;  /* 0x005f000601007387 */ /* 0x0001e20000100800 */
[----:B---3--:R-:W-:-:S02]  /*2a4d0*/  IMAD.X R10, R5, 0x1, R2, P3 ;  /* 0x00000001050a7824 */ /* 0x008fc400018e0602 */
[----:B------:R-:W-:Y:S01]  /*2a4e0*/  IMAD.X R5, R5, 0x1, R0, P2 ;  /* 0x0000000105057824 */ /* 0x000fe200010e0600 */
[----:B0-----:R-:W-:Y:S02]  /*2a4f0*/  IADD3 R6, P3, R22, R27, RZ ;  /* 0x0000001b16067210 */ /* 0x001fe40007f7e0ff */
[----:B------:R0:W-:Y:S04]  /*2a500*/  STL [R1+0x5ef8], R10 ;  /* 0x005ef80a01007387 */ /* 0x0001e80000100800 */
[----:B------:R-:W3:Y:S04]  /*2a510*/  LDL.LU R13, [R1+0x4f0] ;  /* 0x0004f000010d7983 */ /* 0x000ee80000300800 */
[----:B------:R1:W-:Y:S01]  /*2a520*/  STL [R1+0x5eec], R6 ;  /* 0x005eec0601007387 */ /* 0x0003e20000100800 */
[----:B0-----:R-:W-:-:S03]  /*2a530*/  IADD3 R10, P2, R23, R28, RZ ;  /* 0x0000001c170a7210 */ /* 0x001fc60007f5e0ff */
[----:B------:R0:W-:Y:S04]  /*2a540*/  STL [R1+0x5ee4], R5 ;  /* 0x005ee40501007387 */ /* 0x0001e80000100800 */
[----:B-1----:R-:W3:Y:S04]  /*2a550*/  LDL.LU R6, [R1+0x6f4] ;  /* 0x0006f40001067983 */ /* 0x002ee80000300800 */
[----:B------:R1:W-:Y:S01]  /*2a560*/  STL [R1+0x5ef0], R10 ;  /* 0x005ef00a01007387 */ /* 0x0003e20000100800 */
[----:B0-----:R-:W-:Y:S01]  /*2a570*/  IMAD.X R5, R3, 0x1, R2, P1 ;  /* 0x0000000103057824 */ /* 0x001fe200008e0602 */
[----:B-1----:R-:W-:Y:S01]  /*2a580*/  IADD3 R10, P1, R23, R27, RZ ;  /* 0x0000001b170a7210 */ /* 0x002fe20007f3e0ff */
[----:B------:R-:W-:-:S03]  /*2a590*/  IMAD.X R3, R3, 0x1, R0, P0 ;  /* 0x0000000103037824 */ /* 0x000fc600000e0600 */
[----:B------:R0:W-:Y:S04]  /*2a5a0*/  STL [R1+0x5ee8], R5 ;  /* 0x005ee80501007387 */ /* 0x0001e80000100800 */
[----:B0-----:R-:W3:Y:S04]  /*2a5b0*/  LDL.LU R5, [R1+0x4f4] ;  /* 0x0004f40001057983 */ /* 0x001ee80000300800 */
[----:B------:R0:W-:Y:S04]  /*2a5c0*/  STL [R1+0x5edc], R10 ;  /* 0x005edc0a01007387 */ /* 0x0001e80000100800 */
[----:B------:R1:W-:Y:S01]  /*2a5d0*/  STL [R1+0x5ed4], R3 ;  /* 0x005ed40301007387 */ /* 0x0003e20000100800 */
[----:B0-----:R-:W-:-:S03]  /*2a5e0*/  IADD3 R10, P0, R24, R28, RZ ;  /* 0x0000001c180a7210 */ /* 0x001fc60007f1e0ff */
[----:B-1----:R-:W3:Y:S01]  /*2a5f0*/  LDL.LU R3, [R1+0x6f8] ;  /* 0x0006f80001037983 */ /* 0x002ee20000300800 */
[----:B------:R-:W-:-:S03]  /*2a600*/  IMAD.X R11, R4, 0x1, R2, P6 ;  /* 0x00000001040b7824 */ /* 0x000fc600030e0602 */
[----:B------:R0:W-:Y:S01]  /*2a610*/  STL [R1+0x5ee0], R10 ;  /* 0x005ee00a01007387 */ /* 0x0001e20000100800 */
[----:B------:R-:W-:-:S03]  /*2a620*/  IMAD.X R4, R4, 0x1, R0, P5 ;  /* 0x0000000104047824 */ /* 0x000fc600028e0600 */
[----:B------:R-:W-:Y:S04]  /*2a630*/  STL [R1+0x5ed8], R11 ;  /* 0x005ed80b01007387 */ /* 0x000fe80000100800 */
[----:B------:R-:W3:Y:S01]  /*2a640*/  LDL.LU R12, [R1+0x58c] ;  /* 0x00058c00010c7983 */ /* 0x000ee20000300800 */
[----:B0-----:R-:W-:-:S05]  /*2a650*/  IADD3 R10, P6, R24, R27, RZ ;  /* 0x0000001b180a7210 */ /* 0x001fca0007fde0ff */
[----:B------:R-:W-:Y:S04]  /*2a660*/  STL [R1+0x5ecc], R10 ;  /* 0x005ecc0a01007387 */ /* 0x000fe80000100800 */
[----:B------:R0:W-:Y:S04]  /*2a670*/  STL [R1+0x5ec4], R4 ;  /* 0x005ec40401007387 */ /* 0x0001e80000100800 */
[----:B0-----:R-:W3:Y:S01]  /*2a680*/  LDL.LU R4, [R1+0x6fc] ;  /* 0x0006fc0001047983 */ /* 0x001ee20000300800 */
[----:B------:R-:W-:-:S05]  /*2a690*/  IADD3 R10, P5, R25, R28, RZ ;  /* 0x0000001c190a7210 */ /* 0x000fca0007fbe0ff */
[----:B------:R0:W-:Y:S01]  /*2a6a0*/  STL [R1+0x5ed0], R10 ;  /* 0x005ed00a01007387 */ /* 0x0001e20000100800 */
[----:B--2---:R-:W-:Y:S01]  /*2a6b0*/  IMAD.X R11, R9, 0x1, R2, P4 ;  /* 0x00000001090b7824 */ /* 0x004fe200020e0602 */
[----:B------:R-:W-:Y:S01]  /*2a6c0*/  IADD3 R14, P4, R25, R27, RZ ;  /* 0x0000001b190e7210 */ /* 0x000fe20007f9e0ff */
[----:B0-----:R-:W-:-:S03]  /*2a6d0*/  IMAD.X R10, R9, 0x1, R0, P3 ;  /* 0x00000001090a7824 */ /* 0x001fc600018e0600 */
[----:B------:R0:W-:Y:S01]  /*2a6e0*/  STL [R1+0x5ec8], R11 ;  /* 0x005ec80b01007387 */ /* 0x0001e20000100800 */
[----:B------:R-:W-:-:S03]  /*2a6f0*/  IADD3 R9, P3, R26, R28, RZ ;  /* 0x0000001c1a097210 */ /* 0x000fc60007f7e0ff */
[----:B0-----:R-:W2:Y:S04]  /*2a700*/  LDL.LU R11, [R1+0x598] ;  /* 0x00059800010b7983 */ /* 0x001ea80000300800 */
[----:B------:R-:W-:Y:S04]  /*2a710*/  STL [R1+0x5ebc], R14 ;  /* 0x005ebc0e01007387 */ /* 0x000fe80000100800 */
[----:B------:R0:W-:Y:S04]  /*2a720*/  STL [R1+0x5eb4], R10 ;  /* 0x005eb40a01007387 */ /* 0x0001e80000100800 */
[----:B0-----:R-:W2:Y:S04]  /*2a730*/  LDL.LU R10, [R1+0x700] ;  /* 0x00070000010a7983 */ /* 0x001ea80000300800 */
[----:B------:R0:W-:Y:S01]  /*2a740*/  STL [R1+0x5ec0], R9 ;  /* 0x005ec00901007387 */ /* 0x0001e20000100800 */
[----:B----4-:R-:W-:Y:S01]  /*2a750*/  IMAD.X R14, R8, 0x1, R2, P2 ;  /* 0x00000001080e7824 */ /* 0x010fe200010e0602 */
[----:B0-----:R-:W-:Y:S01]  /*2a760*/  IADD3 R9, P2, R26, R27, RZ ;  /* 0x0000001b1a097210 */ /* 0x001fe20007f5e0ff */
[----:B------:R-:W-:-:S03]  /*2a770*/  IMAD.X R8, R8, 0x1, R0, P1 ;  /* 0x0000000108087824 */ /* 0x000fc600008e0600 */
[----:B------:R0:W-:Y:S01]  /*2a780*/  STL [R1+0x5eb8], R14 ;  /* 0x005eb80e01007387 */ /* 0x0001e20000100800 */
[----:B------:R-:W-:Y:S01]  /*2a790*/  IADD3 R15, P1, R29, R28, RZ ;  /* 0x0000001c1d0f7210 */ /* 0x000fe20007f3e0ff */
[----:B------:R-:W-:Y:S01]  /*2a7a0*/  UIMAD UR7, UR7, 0x69, URZ ;  /* 0x00000069070778a4 */ /* 0x000fe2000f8e023f */
[----:B------:R-:W1:Y:S01]  /*2a7b0*/  LDC R26, c[0x0][0x230] ;  /* 0x00008c00ff1a7b82 */ /* 0x000e620000000800 */
[----:B0-----:R-:W4:Y:S04]  /*2a7c0*/  LDL.LU R14, [R1+0x5a0] ;  /* 0x0005a000010e7983 */ /* 0x001f280000300800 */
[----:B------:R0:W-:Y:S04]  /*2a7d0*/  STL [R1+0x5eac], R9 ;  /* 0x005eac0901007387 */ /* 0x0001e80000100800 */
[----:B------:R5:W-:Y:S04]  /*2a7e0*/  STL [R1+0x5ea4], R8 ;  /* 0x005ea40801007387 */ /* 0x000be80000100800 */
[----:B0-----:R-:W4:Y:S04]  /*2a7f0*/  LDL.LU R9, [R1+0x704] ;  /* 0x0007040001097983 */ /* 0x001f280000300800 */
[----:B------:R0:W-:Y:S01]  /*2a800*/  STL [R1+0x5eb0], R15 ;  /* 0x005eb00f01007387 */ /* 0x0001e20000100800 */
[----:B-----5:R-:W-:Y:S01]  /*2a810*/  IMAD.X R8, R7, 0x1, R2, P0 ;  /* 0x0000000107087824 */ /* 0x020fe200000e0602 */
[----:B0-----:R-:W-:Y:S01]  /*2a820*/  IADD3 R15, P0, R29, R27, RZ ;  /* 0x0000001b1d0f7210 */ /* 0x001fe20007f1e0ff */
[----:B------:R-:W-:-:S03]  /*2a830*/  IMAD.X R7, R7, 0x1, R0, P6 ;  /* 0x0000000107077824 */ /* 0x000fc600030e0600 */
[----:B------:R0:W-:Y:S04]  /*2a840*/  STL [R1+0x5ea8], R8 ;  /* 0x005ea80801007387 */ /* 0x0001e80000100800 */
[----:B0-----:R-:W5:Y:S04]  /*2a850*/  LDL.LU R8, [R1+0x5ac] ;  /* 0x0005ac0001087983 */ /* 0x001f680000300800 */
[----:B------:R3:W-:Y:S04]  /*2a860*/  STL [R1+0x5c58], R15 ;  /* 0x005c580f01007387 */ /* 0x0007e80000100800 */
[----:B------:R0:W-:Y:S01]  /*2a870*/  STL [R1+0x5c3c], R7 ;  /* 0x005c3c0701007387 */ /* 0x0001e20000100800 */
[----:B---3--:R-:W-:-:S03]  /*2a880*/  IADD3 R15, P6, R13, R28, RZ ;  /* 0x0000001c0d0f7210 */ /* 0x008fc60007fde0ff */
[----:B0-----:R-:W3:Y:S01]  /*2a890*/  LDL.LU R7, [R1+0x708] ;  /* 0x0007080001077983 */ /* 0x001ee20000300800 */
[----:B------:R-:W-:-:S03]  /*2a8a0*/  IMAD.X R16, R6, 0x1, R2, P5 ;  /* 0x0000000106107824 */ /* 0x000fc600028e0602 */
        /* <DEDUP_REMOVED lines=8> */
[----:B-1----:R-:W3:Y:S04]  /*2a930*/  LDL.LU R6, [R1+0x70c] ;  /* 0x00070c0001067983 */ /* 0x002ee80000300800 */
[----:B------:R0:W-:Y:S01]  /*2a940*/  STL [R1+0x5c70], R15 ;  /* 0x005c700f01007387 */ /* 0x0001e20000100800 */
[----:B------:R-:W-:Y:S01]  /*2a950*/  IMAD.X R16, R3, 0x1, R2, P3 ;  /* 0x0000000103107824 */ /* 0x000fe200018e0602 */
[----:B0-----:R-:W-:Y:S01]  /*2a960*/  IADD3 R15, P3, R5, R27, RZ ;  /* 0x0000001b050f7210 */ /* 0x001fe20007f7e0ff */
[----:B------:R-:W-:-:S03]  /*2a970*/  IMAD.X R3, R3, 0x1, R0, P2 ;  /* 0x0000000103037824 */ /* 0x000fc600010e0600 */
[----:B------:R-:W-:Y:S04]  /*2a980*/  STL [R1+0x5c48], R16 ;  /* 0x005c481001007387 */ /* 0x000fe80000100800 */
[----:B------:R-:W3:Y:S04]  /*2a990*/  LDL.LU R5, [R1+0x5c0] ;  /* 0x0005c00001057983 */ /* 0x000ee80000300800 */
[----:B------:R0:W-:Y:S04]  /*2a9a0*/  STL [R1+0x5c78], R15 ;  /* 0x005c780f01007387 */ /* 0x0001e80000100800 */
[----:B------:R1:W-:Y:S01]  /*2a9b0*/  STL [R1+0x5c4c], R3 ;  /* 0x005c4c0301007387 */ /* 0x0003e20000100800 */
[----:B0-----:R-:W-:-:S03]  /*2a9c0*/  IADD3 R15, P2, R12, R28, RZ ;  /* 0x0000001c0c0f7210 */ /* 0x001fc60007f5e0ff */
[----:B-1----:R-:W3:Y:S04]  /*2a9d0*/  LDL.LU R3, [R1+0x710] ;  /* 0x0007100001037983 */ /* 0x002ee80000300800 */
[----:B------:R0:W-:Y:S01]  /*2a9e0*/  STL [R1+0x5c80], R15 ;  /* 0x005c800f01007387 */ /* 0x0001e20000100800 */
[C---:B------:R-:W-:Y:S02]  /*2a9f0*/  IMAD.X R16, R4.reuse, 0x1, R2, P1 ;  /* 0x0000000104107824 */ /* 0x040fe400008e0602 */
[----:B------:R-:W-:Y:S01]  /*2aa00*/  IMAD.X R4, R4, 0x1, R0, P0 ;  /* 0x0000000104047824 */ /* 0x000fe200000e0600 */
[----:B0-----:R-:W-:Y:S02]  /*2aa10*/  IADD3 R15, P1, R12, R27, RZ ;  /* 0x0000001b0c0f7210 */ /* 0x001fe40007f3e0ff */
[----:B------:R-:W-:Y:S04]  /*2aa20*/  STL [R1+0x5c50], R16 ;  /* 0x005c501001007387 */ /* 0x000fe80000100800 */
[----:B------:R-:W3:Y:S04]  /*2aa30*/  LDL.LU R12, [R1+0x5c8] ;  /* 0x0005c800010c7983 */ /* 0x000ee80000300800 */
[----:B------:R-:W-:Y:S04]  /*2aa40*/  STL [R1+0x5c88], R15 ;  /* 0x005c880f01007387 */ /* 0x000fe80000100800 */
[----:B------:R0:W-:Y:S04]  /*2aa50*/  STL [R1+0x5c54], R4 ;  /* 0x005c540401007387 */ /* 0x0001e80000100800 */
[----:B0-----:R-:W3:Y:S01]  /*2aa60*/  LDL.LU R4, [R1+0x714] ;  /* 0x0007140001047983 */ /* 0x001ee20000300800 */
[----:B--2---:R-:W-:-:S05]  /*2aa70*/  IADD3 R15, P0, R11, R28, RZ ;  /* 0x0000001c0b0f7210 */ /* 0x004fca0007f1e0ff */
[----:B------:R0:W-:Y:S01]  /*2aa80*/  STL [R1+0x5c90], R15 ;  /* 0x005c900f01007387 */ /* 0x0001e20000100800 */
[C---:B------:R-:W-:Y:S01]  /*2aa90*/  IMAD.X R16, R10.reuse, 0x1, R2, P6 ;  /* 0x000000010a107824 */ /* 0x040fe200030e0602 */
[----:B0-----:R-:W-:Y:S01]  /*2aaa0*/  IADD3 R15, P6, R11, R27, RZ ;  /* 0x0000001b0b0f7210 */ /* 0x001fe20007fde0ff */
[----:B------:R-:W-:-:S03]  /*2aab0*/  IMAD.X R10, R10, 0x1, R0, P5 ;  /* 0x000000010a0a7824 */ /* 0x000fc600028e0600 */
[----:B------:R-:W-:Y:S04]  /*2aac0*/  STL [R1+0x5c5c], R16 ;  /* 0x005c5c1001007387 */ /* 0x000fe80000100800 */
[----:B------:R-:W2:Y:S04]  /*2aad0*/  LDL.LU R11, [R1+0x5d4] ;  /* 0x0005d400010b7983 */ /* 0x000ea80000300800 */
[----:B------:R4:W-:Y:S04]  /*2aae0*/  STL [R1+0x5c98], R15 ;  /* 0x005c980f01007387 */ /* 0x0009e80000100800 */
[----:B------:R0:W-:Y:S01]  /*2aaf0*/  STL [R1+0x5c64], R10 ;  /* 0x005c640a01007387 */ /* 0x0001e20000100800 */
[----:B----4-:R-:W-:-:S03]  /*2ab00*/  IADD3 R15, P5, R14, R28, RZ ;  /* 0x0000001c0e0f7210 */ /* 0x010fc60007fbe0ff */
[----:B0-----:R-:W4:Y:S04]  /*2ab10*/  LDL.LU R10, [R1+0x718] ;  /* 0x00071800010a7983 */ /* 0x001f280000300800 */
[----:B------:R0:W-:Y:S01]  /*2ab20*/  STL [R1+0x5ca0], R15 ;  /* 0x005ca00f01007387 */ /* 0x0001e20000100800 */
[C---:B------:R-:W-:Y:S01]  /*2ab30*/  IMAD.X R16, R9.reuse, 0x1, R2, P4 ;  /* 0x0000000109107824 */ /* 0x040fe200020e0602 */
[----:B0-----:R-:W-:Y:S01]  /*2ab40*/  IADD3 R15, P4, R14, R27, RZ ;  /* 0x0000001b0e0f7210 */ /* 0x001fe20007f9e0ff */
[----:B------:R-:W-:-:S03]  /*2ab50*/  IMAD.X R9, R9, 0x1, R0, P3 ;  /* 0x0000000109097824 */ /* 0x000fc600018e0600 */
[----:B------:R-:W-:Y:S04]  /*2ab60*/  STL [R1+0x5c6c], R16 ;  /* 0x005c6c1001007387 */ /* 0x000fe80000100800 */
[----:B------:R-:W4:Y:S04]  /*2ab70*/  LDL.LU R14, [R1+0x5dc] ;  /* 0x0005dc00010e7983 */ /* 0x000f280000300800 */
[----:B------:R5:W-:Y:S04]  /*2ab80*/  STL [R1+0x5ca8], R15 ;  /* 0x005ca80f01007387 */ /* 0x000be80000100800 */
[----:B------:R0:W-:Y:S01]  /*2ab90*/  STL [R1+0x5c74], R9 ;  /* 0x005c740901007387 */ /* 0x0001e20000100800 */
[----:B-----5:R-:W-:-:S03]  /*2aba0*/  IADD3 R15, P3, R8, R28, RZ ;  /* 0x0000001c080f7210 */ /* 0x020fc60007f7e0ff */
[----:B0-----:R-:W5:Y:S04]  /*2abb0*/  LDL.LU R9, [R1+0x71c] ;  /* 0x00071c0001097983 */ /* 0x001f680000300800 */
[----:B------:R0:W-:Y:S01]  /*2abc0*/  STL [R1+0x5cb0], R15 ;  /* 0x005cb00f01007387 */ /* 0x0001e20000100800 */
[C---:B---3--:R-:W-:Y:S01]  /*2abd0*/  IMAD.X R16, R7.reuse, 0x1, R2, P2 ;  /* 0x0000000107107824 */ /* 0x048fe200010e0602 */
        /* <DEDUP_REMOVED lines=49> */
[C---:B-----5:R-:W-:Y:S01]  /*2aef0*/  IMAD.X R16, R9.reuse, 0x1, R2, P6 ;  /* 0x0000000109107824 */ /* 0x060fe200030e0602 */
[----:B0-----:R-:W-:Y:S02]  /*2af00*/  IADD3 R15, P6, R14, R27, RZ ;  /* 0x0000001b0e0f7210 */ /* 0x001fe40007fde0ff */
[----:B------:R-:W5:Y:S04]  /*2af10*/  LDL.LU R14, [R1+0x61c] ;  /* 0x00061c00010e7983 */ /* 0x000f680000300800 */
[----:B------:R0:W-:Y:S04]  /*2af20*/  STL [R1+0x5ccc], R16 ;  /* 0x005ccc1001007387 */ /* 0x0001e80000100800 */
[----:B------:R3:W-:Y:S01]  /*2af30*/  STL [R1+0x5d08], R15 ;  /* 0x005d080f01007387 */ /* 0x0007e20000100800 */
[----:B0-----:R-:W-:-:S03]  /*2af40*/  IMAD.X R16, R9, 0x1, R0, P5 ;  /* 0x0000000109107824 */ /* 0x001fc600028e0600 */
[----:B------:R-:W5:Y:S04]  /*2af50*/  LDL.LU R9, [R1+0x734] ;  /* 0x0007340001097983 */ /* 0x000f680000300800 */
[----:B------:R0:W-:Y:S01]  /*2af60*/  STL [R1+0x5cd4], R16 ;  /* 0x005cd41001007387 */ /* 0x0001e20000100800 */
[----:B---3--:R-:W-:-:S05]  /*2af70*/  IADD3 R15, P5, R8, R28, RZ ;  /* 0x0000001c080f7210 */ /* 0x008fca0007fbe0ff */
[----:B------:R1:W-:Y:S01]  /*2af80*/  STL [R1+0x5d10], R15 ;  /* 0x005d100f01007387 */ /* 0x0003e20000100800 */
[C---:B0-----:R-:W-:Y:S01]  /*2af90*/  IMAD.X R16, R7.reuse, 0x1, R2, P4 ;  /* 0x0000000107107824 */ /* 0x041fe200020e0602 */
[----:B-1----:R-:W-:Y:S02]  /*2afa0*/  IADD3 R15, P4, R8, R27, RZ ;  /* 0x0000001b080f7210 */ /* 0x002fe40007f9e0ff */
[----:B------:R-:W3:Y:S04]  /*2afb0*/  LDL.LU R8, [R1+0x624] ;  /* 0x0006240001087983 */ /* 0x000ee80000300800 */
[----:B------:R0:W-:Y:S04]  /*2afc0*/  STL [R1+0x5cdc], R16 ;  /* 0x005cdc1001007387 */ /* 0x0001e80000100800 */
[----:B------:R1:W-:Y:S01]  /*2afd0*/  STL [R1+0x5d18], R15 ;  /* 0x005d180f01007387 */ /* 0x0003e20000100800 */
[----:B0-----:R-:W-:-:S03]  /*2afe0*/  IMAD.X R16, R7, 0x1, R0, P3 ;  /* 0x0000000107107824 */ /* 0x001fc600018e0600 */
[----:B------:R-:W3:Y:S01]  /*2aff0*/  LDL.LU R7, [R1+0x738] ;  /* 0x0007380001077983 */ /* 0x000ee20000300800 */
[----:B-1----:R-:W-:-:S03]  /*2b000*/  IADD3 R15, P3, R13, R28, RZ ;  /* 0x0000001c0d0f7210 */ /* 0x002fc60007f7e0ff */
[----:B------:R0:W-:Y:S04]  /*2b010*/  STL [R1+0x5ce4], R16 ;  /* 0x005ce41001007387 */ /* 0x0001e80000100800 */
        /* <DEDUP_REMOVED lines=11> */
[----:B0-----:R-:W-:Y:S01]  /*2b0d0*/  IMAD.X R16, R3, 0x1, R2, P0 ;  /* 0x0000000103107824 */ /* 0x001fe200000e0602 */
[----:B-1----:R-:W-:Y:S01]  /*2b0e0*/  IADD3 R15, P0, R5, R27, RZ ;  /* 0x0000001b050f7210 */ /* 0x002fe20007f1e0ff */
[----:B------:R-:W-:-:S03]  /*2b0f0*/  IMAD.X R5, R3, 0x1, R0, P6 ;  /* 0x0000000103057824 */ /* 0x000fc600030e0600 */
[----:B------:R0:W-:Y:S04]  /*2b100*/  STL [R1+0x5cfc], R16 ;  /* 0x005cfc1001007387 */ /* 0x0001e80000100800 */
[----:B------:R-:W3:Y:S04]  /*2b110*/  LDL.LU R3, [R1+0x638] ;  /* 0x0006380001037983 */ /* 0x000ee80000300800 */
[----:B------:R-:W-:Y:S04]  /*2b120*/  STL [R1+0x5d38], R15 ;  /* 0x005d380f01007387 */ /* 0x000fe80000100800 */
        /* <DEDUP_REMOVED lines=8> */
[----:B------:R-:W-:Y:S04]  /*2b1b0*/  STL [R1+0x5d48], R16 ;  /* 0x005d481001007387 */ /* 0x000fe80000100800 */
[----:B------:R-:W3:Y:S04]  /*2b1c0*/  LDL.LU R4, [R1+0x644] ;  /* 0x0006440001047983 */ /* 0x000ee80000300800 */
        /* <DEDUP_REMOVED lines=9> */
[----:B0-----:R-:W2:Y:S04]  /*2b260*/  LDL.LU R11, [R1+0x64c] ;  /* 0x00064c00010b7983 */ /* 0x001ea80000300800 */
[----:B------:R0:W-:Y:S01]  /*2b270*/  STL [R1+0x5d24], R10 ;  /* 0x005d240a01007387 */ /* 0x0001e20000100800 */
[----:B-----5:R-:W-:-:S03]  /*2b280*/  IADD3 R15, P2, R14, R28, RZ ;  /* 0x0000001c0e0f7210 */ /* 0x020fc60007f5e0ff */
[----:B0-----:R-:W4:Y:S04]  /*2b290*/  LDL.LU R10, [R1+0x748] ;  /* 0x00074800010a7983 */ /* 0x001f280000300800 */
[----:B------:R0:W-:Y:S01]  /*2b2a0*/  STL [R1+0x5d60], R15 ;  /* 0x005d600f01007387 */ /* 0x0001e20000100800 */
[C---:B------:R-:W-:Y:S01]  /*2b2b0*/  IMAD.X R17, R9.reuse, 0x1, R2, P1 ;  /* 0x0000000109117824 */ /* 0x040fe200008e0602 */
[----:B------:R-:W-:Y:S01]  /*2b2c0*/  IADD3 R16, P1, R14, R27, RZ ;  /* 0x0000001b0e107210 */ /* 0x000fe20007f3e0ff */
[----:B0-----:R-:W-:-:S03]  /*2b2d0*/  IMAD.X R15, R9, 0x1, R0, P0 ;  /* 0x00000001090f7824 */ /* 0x001fc600000e0600 */
[----:B------:R-:W-:Y:S04]  /*2b2e0*/  STL [R1+0x5d2c], R17 ;  /* 0x005d2c1101007387 */ /* 0x000fe80000100800 */
[----:B------:R-:W-:Y:S04]  /*2b2f0*/  STL [R1+0x5d68], R16 ;  /* 0x005d681001007387 */ /* 0x000fe80000100800 */
[----:B------:R-:W5:Y:S04]  /*2b300*/  LDL.LU R9, [R1+0x654] ;  /* 0x0006540001097983 */ /* 0x000f680000300800 */
[----:B------:R0:W-:Y:S01]  /*2b310*/  STL [R1+0x5d34], R15 ;  /* 0x005d340f01007387 */ /* 0x0001e20000100800 */
[----:B---3--:R-:W-:-:S03]  /*2b320*/  IADD3 R14, P0, R8, R28, RZ ;  /* 0x0000001c080e7210 */ /* 0x008fc60007f1e0ff */
[----:B0-----:R-:W3:Y:S04]  /*2b330*/  LDL.LU R15, [R1+0x74c] ;  /* 0x00074c00010f7983 */ /* 0x001ee80000300800 */
[----:B------:R0:W-:Y:S02]  /*2b340*/  STL [R1+0x5d70], R14 ;  /* 0x005d700e01007387 */ /* 0x0001e40000100800 */
[C---:B0-----:R-:W-:Y:S01]  /*2b350*/  IMAD.X R14, R7.reuse, 0x1, R2, P6 ;  /* 0x00000001070e7824 */ /* 0x041fe200030e0602 */
[----:B------:R-:W-:Y:S01]  /*2b360*/  IADD3 R8, P6, R8, R27, RZ ;  /* 0x0000001b08087210 */ /* 0x000fe20007fde0ff */
[----:B------:R-:W-:-:S03]  /*2b370*/  IMAD.X R7, R7, 0x1, R0, P5 ;  /* 0x0000000107077824 */ /* 0x000fc600028e0600 */
[----:B------:R-:W-:Y:S04]  /*2b380*/  STL [R1+0x5d3c], R14 ;  /* 0x005d3c0e01007387 */ /* 0x000fe80000100800 */
[----:B------:R0:W-:Y:S04]  /*2b390*/  STL [R1+0x5d78], R8 ;  /* 0x005d780801007387 */ /* 0x0001e80000100800 */
[----:B0-----:R-:W3:Y:S01]  /*2b3a0*/  LDL.LU R8, [R1+0x65c] ;  /* 0x00065c0001087983 */ /* 0x001ee20000300800 */
[----:B------:R-:W-:-:S03]  /*2b3b0*/  IADD3 R14, P5, R13, R28, RZ ;  /* 0x0000001c0d0e7210 */ /* 0x000fc60007fbe0ff */
[----:B------:R0:W-:Y:S04]  /*2b3c0*/  STL [R1+0x5d44], R7 ;  /* 0x005d440701007387 */ /* 0x0001e80000100800 */
[----:B0-----:R-:W3:Y:S04]  /*2b3d0*/  LDL.LU R7, [R1+0x750] ;  /* 0x0007500001077983 */ /* 0x001ee80000300800 */
[----:B------:R0:W-:Y:S02]  /*2b3e0*/  STL [R1+0x5d80], R14 ;  /* 0x005d800e01007387 */ /* 0x0001e40000100800 */
[C---:B0-----:R-:W-:Y:S01]  /*2b3f0*/  IMAD.X R14, R6.reuse, 0x1, R2, P4 ;  /* 0x00000001060e7824 */ /* 0x041fe200020e0602 */
[----:B------:R-:W-:Y:S01]  /*2b400*/  IADD3 R13, P4, R13, R27, RZ ;  /* 0x0000001b0d0d7210 */ /* 0x000fe20007f9e0ff */
[----:B------:R-:W-:-:S03]  /*2b410*/  IMAD.X R6, R6, 0x1, R0, P3 ;  /* 0x0000000106067824 */ /* 0x000fc600018e0600 */
[----:B------:R0:W-:Y:S04]  /*2b420*/  STL [R1+0x5d4c], R14 ;  /* 0x005d4c0e01007387 */ /* 0x0001e80000100800 */
[----:B0-----:R-:W3:Y:S04]  /*2b430*/  LDL.LU R14, [R1+0x660] ;  /* 0x00066000010e7983 */ /* 0x001ee80000300800 */
[----:B------:R0:W-:Y:S04]  /*2b440*/  STL [R1+0x5d88], R13 ;  /* 0x005d880d01007387 */ /* 0x0001e80000100800 */
[----:B------:R1:W-:Y:S01]  /*2b450*/  STL [R1+0x5d54], R6 ;  /* 0x005d540601007387 */ /* 0x0003e20000100800 */
[----:B0-----:R-:W-:-:S03]  /*2b460*/  IADD3 R13, P3, R3, R28, RZ ;  /* 0x0000001c030d7210 */ /* 0x001fc60007f7e0ff */
[----:B-1----:R-:W3:Y:S04]  /*2b470*/  LDL.LU R6, [R1+0x754] ;  /* 0x0007540001067983 */ /* 0x002ee80000300800 */
[----:B------:R0:W-:Y:S01]  /*2b480*/  STL [R1+0x5d90], R13 ;  /* 0x005d900d01007387 */ /* 0x0001e20000100800 */
[----:B------:R-:W-:Y:S01]  /*2b490*/  IMAD.X R16, R5, 0x1, R2, P2 ;  /* 0x0000000105107824 */ /* 0x000fe200010e0602 */
[----:B0-----:R-:W-:Y:S02]  /*2b4a0*/  IADD3 R13, P2, R3, R27, RZ ;  /* 0x0000001b030d7210 */ /* 0x001fe40007f5e0ff */
[----:B------:R-:W3:Y:S04]  /*2b4b0*/  LDL.LU R3, [R1+0x668] ;  /* 0x0006680001037983 */ /* 0x000ee80000300800 */
[----:B------:R0:W-:Y:S04]  /*2b4c0*/  STL [R1+0x5d5c], R16 ;  /* 0x005d5c1001007387 */ /* 0x0001e80000100800 */
[----:B------:R1:W-:Y:S01]  /*2b4d0*/  STL [R1+0x5d98], R13 ;  /* 0x005d980d01007387 */ /* 0x0003e20000100800 */
[----:B0-----:R-:W-:Y:S01]  /*2b4e0*/  IMAD.X R16, R5, 0x1, R0, P1 ;  /* 0x0000000105107824 */ /* 0x001fe200008e0600 */
[----:B------:R-:W-:-:S02]  /*2b4f0*/  IADD3 R5, P1, R4, R28, RZ ;  /* 0x0000001c04057210 */ /* 0x000fc40007f3e0ff */
[----:B-1----:R-:W3:Y:S04]  /*2b500*/  LDL.LU R13, [R1+0x758] ;  /* 0x00075800010d7983 */ /* 0x002ee80000300800 */
[----:B------:R0:W-:Y:S04]  /*2b510*/  STL [R1+0x5d64], R16 ;  /* 0x005d641001007387 */ /* 0x0001e80000100800 */
[----:B------:R1:W-:Y:S01]  /*2b520*/  STL [R1+0x5da0], R5 ;  /* 0x005da00501007387 */ /* 0x0003e20000100800 */
[----:B------:R-:W-:Y:S01]  /*2b530*/  IMAD.X R17, R12, 0x1, R2, P0 ;  /* 0x000000010c117824 */ /* 0x000fe200000e0602 */
[----:B0-----:R-:W-:-:S02]  /*2b540*/  IADD3 R16, P0, R4, R27, RZ ;  /* 0x0000001b04107210 */ /* 0x001fc40007f1e0ff */
[----:B-1----:R-:W3:Y:S04]  /*2b550*/  LDL.LU R5, [R1+0x670] ;  /* 0x0006700001057983 */ /* 0x002ee80000300800 */
[----:B------:R-:W-:Y:S04]  /*2b560*/  STL [R1+0x5d6c], R17 ;  /* 0x005d6c1101007387 */ /* 0x000fe80000100800 */
[----:B------:R-:W3:Y:S01]  /*2b570*/  LDL.LU R4, [R1+0x75c] ;  /* 0x00075c0001047983 */ /* 0x000ee20000300800 */
[----:B------:R-:W-:-:S03]  /*2b580*/  IMAD.X R12, R12, 0x1, R0, P6 ;  /* 0x000000010c0c7824 */ /* 0x000fc600030e0600 */
[----:B------:R-:W-:Y:S04]  /*2b590*/  STL [R1+0x5da8], R16 ;  /* 0x005da81001007387 */ /* 0x000fe80000100800 */
[----:B------:R0:W-:Y:S04]  /*2b5a0*/  STL [R1+0x5d74], R12 ;  /* 0x005d740c01007387 */ /* 0x0001e80000100800 */
[----:B0-----:R-:W3:Y:S01]  /*2b5b0*/  LDL.LU R12, [R1+0x674] ;  /* 0x00067400010c7983 */ /* 0x001ee20000300800 */
[----:B--2---:R-:W-:-:S05]  /*2b5c0*/  IADD3 R16, P6, R11, R28, RZ ;  /* 0x0000001c0b107210 */ /* 0x004fca0007fde0ff */
[----:B------:R0:W-:Y:S01]  /*2b5d0*/  STL [R1+0x5db0], R16 ;  /* 0x005db01001007387 */ /* 0x0001e20000100800 */
[C---:B----4-:R-:W-:Y:S01]  /*2b5e0*/  IMAD.X R17, R10.reuse, 0x1, R2, P5 ;  /* 0x000000010a117824 */ /* 0x050fe200028e0602 */
[----:B0-----:R-:W-:Y:S01]  /*2b5f0*/  IADD3 R16, P5, R11, R27, RZ ;  /* 0x0000001b0b107210 */ /* 0x001fe20007fbe0ff */
[----:B------:R-:W-:-:S03]  /*2b600*/  IMAD.X R10, R10, 0x1, R0, P4 ;  /* 0x000000010a0a7824 */ /* 0x000fc600020e0600 */
[----:B------:R5:W-:Y:S04]  /*2b610*/  STL [R1+0x5d7c], R17 ;  /* 0x005d7c1101007387 */ /* 0x000be80000100800 */
[----:B------:R-:W2:Y:S04]  /*2b620*/  LDL.LU R11, [R1+0x760] ;  /* 0x00076000010b7983 */ /* 0x000ea80000300800 */
[----:B------:R-:W-:Y:S04]  /*2b630*/  STL [R1+0x5db8], R16 ;  /* 0x005db81001007387 */ /* 0x000fe80000100800 */
[----:B------:R0:W-:Y:S01]  /*2b640*/  STL [R1+0x5d84], R10 ;  /* 0x005d840a01007387 */ /* 0x0001e20000100800 */
[----:B-----5:R-:W-:-:S03]  /*2b650*/  IADD3 R17, P4, R9, R28, RZ ;  /* 0x0000001c09117210 */ /* 0x020fc60007f9e0ff */
[----:B0-----:R-:W4:Y:S04]  /*2b660*/  LDL.LU R10, [R1+0x67c] ;  /* 0x00067c00010a7983 */ /* 0x001f280000300800 */
[----:B------:R0:W-:Y:S01]  /*2b670*/  STL [R1+0x5dc0], R17 ;  /* 0x005dc01101007387 */ /* 0x0001e20000100800 */
[----:B---3--:R-:W-:Y:S01]  /*2b680*/  IMAD.X R16, R15, 0x1, R2, P3 ;  /* 0x000000010f107824 */ /* 0x008fe200018e0602 */
[----:B0-----:R-:W-:-:S04]  /*2b690*/  IADD3 R17, P3, R9, R27, RZ ;  /* 0x0000001b09117210 */ /* 0x001fc80007f7e0ff */
[----:B------:R0:W-:Y:S04]  /*2b6a0*/  STL [R1+0x5d8c], R16 ;  /* 0x005d8c1001007387 */ /* 0x0001e80000100800 */
[----:B------:R-:W3:Y:S04]  /*2b6b0*/  LDL.LU R9, [R1+0x764] ;  /* 0x0007640001097983 */ /* 0x000ee80000300800 */
[----:B------:R1:W-:Y:S01]  /*2b6c0*/  STL [R1+0x5dc8], R17 ;  /* 0x005dc81101007387 */ /* 0x0003e20000100800 */
[----:B0-----:R-:W-:-:S05]  /*2b6d0*/  IMAD.X R16, R15, 0x1, R0, P2 ;  /* 0x000000010f107824 */ /* 0x001fca00010e0600 */
[----:B------:R0:W-:Y:S01]  /*2b6e0*/  STL [R1+0x5d94], R16 ;  /* 0x005d941001007387 */ /* 0x0001e20000100800 */
[----:B-1----:R-:W-:-:S05]  /*2b6f0*/  IADD3 R17, P2, R8, R28, RZ ;  /* 0x0000001c08117210 */ /* 0x002fca0007f5e0ff */
[----:B------:R-:W-:Y:S01]  /*2b700*/  STL [R1+0x5dd0], R17 ;  /* 0x005dd01101007387 */ /* 0x000fe20000100800 */
[C---:B------:R-:W-:Y:S01]  /*2b710*/  IMAD.X R15, R7.reuse, 0x1, R2, P1 ;  /* 0x00000001070f7824 */ /* 0x040fe200008e0602 */
[----:B0-----:R-:W-:Y:S02]  /*2b720*/  IADD3 R16, P1, R8, R27, RZ ;  /* 0x0000001b08107210 */ /* 0x001fe40007f3e0ff */
[----:B------:R-:W5:Y:S04]  /*2b730*/  LDL.LU R8, [R1+0x680] ;  /* 0x0006800001087983 */ /* 0x000f680000300800 */
[----:B------:R0:W-:Y:S04]  /*2b740*/  STL [R1+0x5d9c], R15 ;  /* 0x005d9c0f01007387 */ /* 0x0001e80000100800 */
[----:B------:R1:W-:Y:S01]  /*2b750*/  STL [R1+0x5dd8], R16 ;  /* 0x005dd81001007387 */ /* 0x0003e20000100800 */
[----:B0-----:R-:W-:-:S03]  /*2b760*/  IMAD.X R15, R7, 0x1, R0, P0 ;  /* 0x00000001070f7824 */ /* 0x001fc600000e0600 */
[----:B------:R-:W5:Y:S04]  /*2b770*/  LDL.LU R7, [R1+0x768] ;  /* 0x0007680001077983 */ /* 0x000f680000300800 */
[----:B------:R0:W-:Y:S01]  /*2b780*/  STL [R1+0x5da4], R15 ;  /* 0x005da40f01007387 */ /* 0x0001e20000100800 */
[----:B-1----:R-:W-:-:S05]  /*2b790*/  IADD3 R16, P0, R14, R28, RZ ;  /* 0x0000001c0e107210 */ /* 0x002fca0007f1e0ff */
[----:B------:R1:W-:Y:S01]  /*2b7a0*/  STL [R1+0x5de0], R16 ;  /* 0x005de01001007387 */ /* 0x0003e20000100800 */
[----:B0-----:R-:W-:Y:S01]  /*2b7b0*/  IMAD.X R15, R6, 0x1, R2, P6 ;  /* 0x00000001060f7824 */ /* 0x001fe200030e0602 */
[----:B-1----:R-:W-:Y:S01]  /*2b7c0*/  IADD3 R16, P6, R14, R27, RZ ;  /* 0x0000001b0e107210 */ /* 0x002fe20007fde0ff */
[----:B------:R-:W-:-:S03]  /*2b7d0*/  IMAD.X R14, R6, 0x1, R0, P5 ;  /* 0x00000001060e7824 */ /* 0x000fc600028e0600 */
[----:B------:R0:W-:Y:S04]  /*2b7e0*/  STL [R1+0x5dac], R15 ;  /* 0x005dac0f01007387 */ /* 0x0001e80000100800 */
[----:B------:R-:W-:Y:S04]  /*2b7f0*/  STL [R1+0x5de8], R16 ;  /* 0x005de81001007387 */ /* 0x000fe80000100800 */
[----:B------:R-:W5:Y:S01]  /*2b800*/  LDL.LU R6, [R1+0x688] ;  /* 0x0006880001067983 */ /* 0x000f620000300800 */
[----:B0-----:R-:W-:-:S03]  /*2b810*/  IADD3 R15, P5, R3, R28, RZ ;  /* 0x0000001c030f7210 */ /* 0x001fc60007fbe0ff */
[----:B------:R0:W-:Y:S04]  /*2b820*/  STL [R1+0x5db4], R14 ;  /* 0x005db40e01007387 */ /* 0x0001e80000100800 */
[----:B------:R1:W-:Y:S01]  /*2b830*/  STL [R1+0x5df0], R15 ;  /* 0x005df00f01007387 */ /* 0x0003e20000100800 */
[----:B0-----:R-:W-:Y:S01]  /*2b840*/  IMAD.X R14, R13, 0x1, R2, P4 ;  /* 0x000000010d0e7824 */ /* 0x001fe200020e0602 */
[----:B-1----:R-:W-:Y:S02]  /*2b850*/  IADD3 R15, P4, R3, R27, RZ ;  /* 0x0000001b030f7210 */ /* 0x002fe40007f9e0ff */
[----:B------:R-:W5:Y:S04]  /*2b860*/  LDL.LU R3, [R1+0x76c] ;  /* 0x00076c0001037983 */ /* 0x000f680000300800 */
[----:B------:R0:W-:Y:S04]  /*2b870*/  STL [R1+0x5dbc], R14 ;  /* 0x005dbc0e01007387 */ /* 0x0001e80000100800 */
[----:B------:R1:W-:Y:S01]  /*2b880*/  STL [R1+0x5df8], R15 ;  /* 0x005df80f01007387 */ /* 0x0003e20000100800 */
[----:B0-----:R-:W-:Y:S01]  /*2b890*/  IMAD.X R14, R13, 0x1, R0, P3 ;  /* 0x000000010d0e7824 */ /* 0x001fe200018e0600 */
[----:B-1----:R-:W-:-:S04]  /*2b8a0*/  IADD3 R15, P3, R5, R28, RZ ;  /* 0x0000001c050f7210 */ /* 0x002fc80007f7e0ff */
[----:B------:R0:W-:Y:S01]  /*2b8b0*/  STL [R1+0x5dc4], R14 ;  /* 0x005dc40e01007387 */ /* 0x0001e20000100800 */
[----:B------:R-:W-:-:S03]  /*2b8c0*/  IMAD.X R13, R4, 0x1, R2, P2 ;  /* 0x00000001040d7824 */ /* 0x000fc600010e0602 */
        /* <DEDUP_REMOVED lines=10> */
[C---:B--2---:R-:W-:Y:S01]  /*2b970*/  IMAD.X R13, R11.reuse, 0x1, R2, P0 ;  /* 0x000000010b0d7824 */ /* 0x044fe200000e0602 */
[----:B------:R-:W-:Y:S01]  /*2b980*/  IADD3 R12, P0, R12, R27, RZ ;  /* 0x0000001b0c0c7210 */ /* 0x000fe20007f1e0ff */
[----:B------:R-:W-:-:S03]  /*2b990*/  IMAD.X R11, R11, 0x1, R0, P6 ;  /* 0x000000010b0b7824 */ /* 0x000fc600030e0600 */
[----:B------:R-:W-:Y:S04]  /*2b9a0*/  STL [R1+0x5ddc], R13 ;  /* 0x005ddc0d01007387 */ /* 0x000fe80000100800 */
[----:B------:R-:W2:Y:S04]  /*2b9b0*/  LDL.LU R18, [R1+0x694] ;  /* 0x0006940001127983 */ /* 0x000ea80000300800 */
[----:B------:R4:W-:Y:S04]  /*2b9c0*/  STL [R1+0x5e18], R12 ;  /* 0x005e180c01007387 */ /* 0x0009e80000100800 */
[----:B------:R3:W-:Y:S04]  /*2b9d0*/  STL [R1+0x5de4], R11 ;  /* 0x005de40b01007387 */ /* 0x0007e80000100800 */
[----:B------:R-:W2:Y:S01]  /*2b9e0*/  LDL.LU R17, [R1+0x774] ;  /* 0x0007740001117983 */ /* 0x000ea20000300800 */
[----:B----4-:R-:W-:-:S05]  /*2b9f0*/  IADD3 R12, P6, R10, R28, RZ ;  /* 0x0000001c0a0c7210 */ /* 0x010fca0007fde0ff */
[----:B------:R-:W-:Y:S04]  /*2ba00*/  STL [R1+0x5e20], R12 ;  /* 0x005e200c01007387 */ /* 0x000fe80000100800 */
[----:B------:R-:W4:Y:S01]  /*2ba10*/  LDL.LU R16, [R1+0x69c] ;  /* 0x00069c0001107983 */ /* 0x000f220000300800 */
[----:B---3--:R-:W-:Y:S01]  /*2ba20*/  IMAD.X R11, R9, 0x1, R2, P5 ;  /* 0x00000001090b7824 */ /* 0x008fe200028e0602 */
[----:B------:R-:W-:-:S04]  /*2ba30*/  IADD3 R10, P5, R10, R27, RZ ;  /* 0x0000001b0a0a7210 */ /* 0x000fc80007fbe0ff */
[----:B------:R-:W-:Y:S04]  /*2ba40*/  STL [R1+0x5dec], R11 ;  /* 0x005dec0b01007387 */ /* 0x000fe80000100800 */
[----:B------:R-:W3:Y:S04]  /*2ba50*/  LDL.LU R15, [R1+0x778] ;  /* 0x00077800010f7983 */ /* 0x000ee80000300800 */
[----:B------:R0:W-:Y:S04]  /*2ba60*/  STL [R1+0x5e28], R10 ;  /* 0x005e280a01007387 */ /* 0x0001e80000100800 */
[----:B------:R-:W3:Y:S01]  /*2ba70*/  LDL.LU R14, [R1+0x6a0] ;  /* 0x0006a000010e7983 */ /* 0x000ee20000300800 */
[----:B0-----:R-:W-:-:S05]  /*2ba80*/  IMAD.X R10, R9, 0x1, R0, P4 ;  /* 0x00000001090a7824 */ /* 0x001fca00020e0600 */
[----:B------:R-:W-:Y:S04]  /*2ba90*/  STL [R1+0x5df4], R10 ;  /* 0x005df40a01007387 */ /* 0x000fe80000100800 */
[----:B------:R-:W3:Y:S01]  /*2baa0*/  LDL.LU R13, [R1+0x77c] ;  /* 0x00077c00010d7983 */ /* 0x000ee20000300800 */
[----:B-----5:R-:W-:-:S05]  /*2bab0*/  IADD3 R9, P4, R8, R28, RZ ;  /* 0x0000001c08097210 */ /* 0x020fca0007f9e0ff */
[----:B------:R0:W-:Y:S04]  /*2bac0*/  STL [R1+0x5e30], R9 ;  /* 0x005e300901007387 */ /* 0x0001e80000100800 */
[----:B------:R-:W5:Y:S01]  /*2bad0*/  LDL.LU R12, [R1+0x6a8] ;  /* 0x0006a800010c7983 */ /* 0x000f620000300800 */
[----:B0-----:R-:W-:Y:S01]  /*2bae0*/  IMAD.X R9, R7, 0x1, R2, P3 ;  /* 0x0000000107097824 */ /* 0x001fe200018e0602 */
[----:B------:R-:W-:-:S04]  /*2baf0*/  IADD3 R8, P3, R8, R27, RZ ;  /* 0x0000001b08087210 */ /* 0x000fc80007f7e0ff */
[----:B------:R-:W-:Y:S04]  /*2bb00*/  STL [R1+0x5dfc], R9 ;  /* 0x005dfc0901007387 */ /* 0x000fe80000100800 */
[----:B------:R-:W5:Y:S04]  /*2bb10*/  LDL.LU R11, [R1+0x780] ;  /* 0x00078000010b7983 */ /* 0x000f680000300800 */
[----:B------:R0:W-:Y:S04]  /*2bb20*/  STL [R1+0x5e38], R8 ;  /* 0x005e380801007387 */ /* 0x0001e80000100800 */
[----:B------:R-:W5:Y:S01]  /*2bb30*/  LDL.LU R10, [R1+0x6b0] ;  /* 0x0006b000010a7983 */ /* 0x000f620000300800 */
[----:B0-----:R-:W-:-:S05]  /*2bb40*/  IMAD.X R8, R7, 0x1, R0, P2 ;  /* 0x0000000107087824 */ /* 0x001fca00010e0600 */
[----:B------:R0:W-:Y:S04]  /*2bb50*/  STL [R1+0x5e04], R8 ;  /* 0x005e040801007387 */ /* 0x0001e80000100800 */
[----:B------:R-:W5:Y:S01]  /*2bb60*/  LDL.LU R9, [R1+0x784] ;  /* 0x0007840001097983 */ /* 0x000f620000300800 */
[----:B------:R-:W-:-:S05]  /*2bb70*/  IADD3 R7, P2, R6, R28, RZ ;  /* 0x0000001c06077210 */ /* 0x000fca0007f5e0ff */
[----:B------:R1:W-:Y:S04]  /*2bb80*/  STL [R1+0x5e40], R7 ;  /* 0x005e400701007387 */ /* 0x0003e80000100800 */
[----:B0-----:R-:W5:Y:S01]  /*2bb90*/  LDL.LU R8, [R1+0x6b4] ;  /* 0x0006b40001087983 */ /* 0x001f620000300800 */
[----:B-1----:R-:W-:Y:S01]  /*2bba0*/  IMAD.X R7, R3, 0x1, R2, P1 ;  /* 0x0000000103077824 */ /* 0x002fe200008e0602 */
[----:B------:R-:W-:-:S04]  /*2bbb0*/  IADD3 R6, P1, R6, R27, RZ ;  /* 0x0000001b06067210 */ /* 0x000fc80007f3e0ff */
[----:B------:R0:W-:Y:S04]  /*2bbc0*/  STL [R1+0x5e0c], R7 ;  /* 0x005e0c0701007387 */ /* 0x0001e80000100800 */
[----:B0-----:R-:W5:Y:S04]  /*2bbd0*/  LDL.LU R7, [R1+0x788] ;  /* 0x0007880001077983 */ /* 0x001f680000300800 */
[----:B------:R0:W-:Y:S02]  /*2bbe0*/  STL [R1+0x5e48], R6 ;  /* 0x005e480601007387 */ /* 0x0001e40000100800 */
[----:B0-----:R-:W-:Y:S01]  /*2bbf0*/  IMAD.X R6, R3, 0x1, R0, P0 ;  /* 0x0000000103067824 */ /* 0x001fe200000e0600 */
[----:B------:R-:W-:Y:S01]  /*2bc00*/  IADD3 R19, P0, R5, R28, RZ ;  /* 0x0000001c05137210 */ /* 0x000fe20007f1e0ff */
[----:B------:R-:W5:Y:S04]  /*2bc10*/  LDL.LU R3, [R1+0x6bc] ;  /* 0x0006bc0001037983 */ /* 0x000f680000300800 */
[----:B------:R0:W-:Y:S04]  /*2bc20*/  STL [R1+0x5e14], R6 ;  /* 0x005e140601007387 */ /* 0x0001e80000100800 */
[----:B0-----:R-:W5:Y:S01]  /*2bc30*/  LDL.LU R6, [R1+0x78c] ;  /* 0x00078c0001067983 */ /* 0x001f620000300800 */
[----:B------:R-:W-:-:S03]  /*2bc40*/  IMAD.X R20, R4, 0x1, R2, P6 ;  /* 0x0000000104147824 */ /* 0x000fc600030e0602 */
        /* <DEDUP_REMOVED lines=8> */
[----:B--2---:R-:W-:-:S05]  /*2bcd0*/  IADD3 R19, P5, R18, R28, RZ ;  /* 0x0000001c12137210 */ /* 0x004fca0007fbe0ff */
[----:B------:R0:W-:Y:S01]  /*2bce0*/  STL [R1+0x5e60], R19 ;  /* 0x005e601301007387 */ /* 0x0001e20000100800 */
[C---:B------:R-:W-:Y:S01]  /*2bcf0*/  IMAD.X R20, R17.reuse, 0x1, R2, P4 ;  /* 0x0000000111147824 */ /* 0x040fe200020e0602 */
[----:B0-----:R-:W-:Y:S01]  /*2bd00*/  IADD3 R19, P4, R18, R27, RZ ;  /* 0x0000001b12137210 */ /* 0x001fe20007f9e0ff */
[----:B------:R-:W-:-:S03]  /*2bd10*/  IMAD.X R18, R17, 0x1, R0, P3 ;  /* 0x0000000111127824 */ /* 0x000fc600018e0600 */
[----:B------:R-:W-:Y:S01]  /*2bd20*/  STL [R1+0x5e2c], R20 ;  /* 0x005e2c1401007387 */ /* 0x000fe20000100800 */
[----:B----4-:R-:W-:-:S03]  /*2bd30*/  IADD3 R17, P3, R16, R28, RZ ;  /* 0x0000001c10117210 */ /* 0x010fc60007f7e0ff */
[----:B------:R3:W-:Y:S04]  /*2bd40*/  STL [R1+0x5e68], R19 ;  /* 0x005e681301007387 */ /* 0x0007e80000100800 */
[----:B------:R0:W-:Y:S04]  /*2bd50*/  STL [R1+0x5e34], R18 ;  /* 0x005e341201007387 */ /* 0x0001e80000100800 */
[----:B------:R1:W-:Y:S01]  /*2bd60*/  STL [R1+0x5e70], R17 ;  /* 0x005e701101007387 */ /* 0x0003e20000100800 */
[C---:B---3--:R-:W-:Y:S01]  /*2bd70*/  IMAD.X R19, R15.reuse, 0x1, R2, P2 ;  /* 0x000000010f137824 */ /* 0x048fe200010e0602 */
[----:B0-----:R-:W-:Y:S01]  /*2bd80*/  IADD3 R18, P2, R16, R27, RZ ;  /* 0x0000001b10127210 */ /* 0x001fe20007f5e0ff */
[----:B-1----:R-:W-:-:S03]  /*2bd90*/  IMAD.X R17, R15, 0x1, R0, P1 ;  /* 0x000000010f117824 */ /* 0x002fc600008e0600 */
[----:B------:R-:W-:Y:S01]  /*2bda0*/  STL [R1+0x5e3c], R19 ;  /* 0x005e3c1301007387 */ /* 0x000fe20000100800 */
[----:B------:R-:W-:-:S03]  /*2bdb0*/  IADD3 R16, P1, R14, R28, RZ ;  /* 0x0000001c0e107210 */ /* 0x000fc60007f3e0ff */
[----:B------:R-:W-:Y:S04]  /*2bdc0*/  STL [R1+0x5e78], R18 ;  /* 0x005e781201007387 */ /* 0x000fe80000100800 */
[----:B------:R-:W-:Y:S04]  /*2bdd0*/  STL [R1+0x5e44], R17 ;  /* 0x005e441101007387 */ /* 0x000fe80000100800 */
[----:B------:R-:W-:Y:S01]  /*2bde0*/  STL [R1+0x5e80], R16 ;  /* 0x005e801001007387 */ /* 0x000fe20000100800 */
[C---:B------:R-:W-:Y:S01]  /*2bdf0*/  IMAD.X R15, R13.reuse, 0x1, R2, P0 ;  /* 0x000000010d0f7824 */ /* 0x040fe200000e0602 */
[----:B------:R-:W-:Y:S01]  /*2be00*/  IADD3 R14, P0, R14, R27, RZ ;  /* 0x0000001b0e0e7210 */ /* 0x000fe20007f1e0ff */
[----:B------:R-:W-:-:S03]  /*2be10*/  IMAD.X R13, R13, 0x1, R0, P6 ;  /* 0x000000010d0d7824 */ /* 0x000fc600030e0600 */
[----:B------:R5:W-:Y:S04]  /*2be20*/  STL [R1+0x5e4c], R15 ;  /* 0x005e4c0f01007387 */ /* 0x000be80000100800 */
[----:B------:R0:W-:Y:S04]  /*2be30*/  STL [R1+0x5e88], R14 ;  /* 0x005e880e01007387 */ /* 0x0001e80000100800 */
[----:B------:R1:W-:Y:S01]  /*2be40*/  STL [R1+0x5e54], R13 ;  /* 0x005e540d01007387 */ /* 0x0003e20000100800 */
[----:B-----5:R-:W-:-:S05]  /*2be50*/  IADD3 R15, P6, R12, R28, RZ ;  /* 0x0000001c0c0f7210 */ /* 0x020fca0007fde0ff */
[----:B------:R-:W-:Y:S01]  /*2be60*/  STL [R1+0x5e8c], R15 ;  /* 0x005e8c0f01007387 */ /* 0x000fe20000100800 */
[C---:B0-----:R-:W-:Y:S01]  /*2be70*/  IMAD.X R14, R11.reuse, 0x1, R2, P5 ;  /* 0x000000010b0e7824 */ /* 0x041fe200028e0602 */
[----:B-1----:R-:W-:Y:S01]  /*2be80*/  IADD3 R13, P5, R12, R27, RZ ;  /* 0x0000001b0c0d7210 */ /* 0x002fe20007fbe0ff */
[----:B------:R-:W-:-:S03]  /*2be90*/  IMAD.X R12, R11, 0x1, R0, P4 ;  /* 0x000000010b0c7824 */ /* 0x000fc600020e0600 */
[----:B------:R-:W-:Y:S01]  /*2bea0*/  STL [R1+0x5e5c], R14 ;  /* 0x005e5c0e01007387 */ /* 0x000fe20000100800 */
[----:B------:R-:W-:-:S03]  /*2beb0*/  IADD3 R11, P4, R10, R28, RZ ;  /* 0x0000001c0a0b7210 */ /* 0x000fc60007f9e0ff */
[----:B------:R0:W-:Y:S04]  /*2bec0*/  STL [R1+0x5e90], R13 ;  /* 0x005e900d01007387 */ /* 0x0001e80000100800 */
[----:B------:R1:W-:Y:S04]  /*2bed0*/  STL [R1+0x5e64], R12 ;  /* 0x005e640c01007387 */ /* 0x0003e80000100800 */
[----:B------:R2:W-:Y:S01]  /*2bee0*/  STL [R1+0x5e94], R11 ;  /* 0x005e940b01007387 */ /* 0x0005e20000100800 */
[C---:B0-----:R-:W-:Y:S01]  /*2bef0*/  IMAD.X R13, R9.reuse, 0x1, R2, P3 ;  /* 0x00000001090d7824 */ /* 0x041fe200018e0602 */
[----:B-1----:R-:W-:Y:S01]  /*2bf00*/  IADD3 R12, P3, R10, R27, RZ ;  /* 0x0000001b0a0c7210 */ /* 0x002fe20007f7e0ff */
[----:B--2---:R-:W-:-:S03]  /*2bf10*/  IMAD.X R11, R9, 0x1, R0, P2 ;  /* 0x00000001090b7824 */ /* 0x004fc600010e0600 */
[----:B------:R-:W-:Y:S04]  /*2bf20*/  STL [R1+0x5e6c], R13 ;  /* 0x005e6c0d01007387 */ /* 0x000fe80000100800 */
[----:B------:R-:W-:Y:S04]  /*2bf30*/  STL [R1+0x5e98], R12 ;  /* 0x005e980c01007387 */ /* 0x000fe80000100800 */
[----:B------:R-:W-:Y:S01]  /*2bf40*/  STL [R1+0x5e74], R11 ;  /* 0x005e740b01007387 */ /* 0x000fe20000100800 */
[----:B------:R-:W-:-:S05]  /*2bf50*/  IADD3 R10, P2, R8, R28, RZ ;  /* 0x0000001c080a7210 */ /* 0x000fca0007f5e0ff */
[----:B------:R-:W-:Y:S01]  /*2bf60*/  STL [R1+0x5e9c], R10 ;  /* 0x005e9c0a01007387 */ /* 0x000fe20000100800 */
[C---:B------:R-:W-:Y:S01]  /*2bf70*/  IMAD.X R9, R7.reuse, 0x1, R2, P1 ;  /* 0x0000000107097824 */ /* 0x040fe200008e0602 */
[----:B------:R-:W-:Y:S01]  /*2bf80*/  IADD3 R8, P1, R8, R27, RZ ;  /* 0x0000001b08087210 */ /* 0x000fe20007f3e0ff */
[----:B------:R-:W-:-:S03]  /*2bf90*/  IMAD.X R7, R7, 0x1, R0, P0 ;  /* 0x0000000107077824 */ /* 0x000fc600000e0600 */
[----:B------:R0:W-:Y:S04]  /*2bfa0*/  STL [R1+0x5e7c], R9 ;  /* 0x005e7c0901007387 */ /* 0x0001e80000100800 */
[----:B------:R1:W-:Y:S04]  /*2bfb0*/  STL [R1+0x5ea0], R8 ;  /* 0x005ea00801007387 */ /* 0x0003e80000100800 */
[----:B------:R2:W-:Y:S01]  /*2bfc0*/  STL [R1+0x5e84], R7 ;  /* 0x005e840701007387 */ /* 0x0005e20000100800 */
[----:B0-----:R-:W-:-:S05]  /*2bfd0*/  IADD3 R9, P0, R3, R28, RZ ;  /* 0x0000001c03097210 */ /* 0x001fca0007f1e0ff */
[----:B------:R-:W-:Y:S01]  /*2bfe0*/  STL [R1+0x5c38], R9 ;  /* 0x005c380901007387 */ /* 0x000fe20000100800 */
[C---:B-1----:R-:W-:Y:S01]  /*2bff0*/  IMAD.X R8, R6.reuse, 0x1, R2, P6 ;  /* 0x0000000106087824 */ /* 0x042fe200030e0602 */
[----:B--2---:R-:W-:Y:S02]  /*2c000*/  IADD3 R7, P6, R3, R27, RZ ;  /* 0x0000001b03077210 */ /* 0x004fe40007fde0ff */
[----:B------:R-:W-:Y:S02]  /*2c010*/  SHF.R.S32.HI R3, RZ, 0x1f, R3 ;  /* 0x0000001fff037819 */ /* 0x000fe40000011403 */
[----:B------:R0:W-:Y:S04]  /*2c020*/  STL [R1+0x5c34], R8 ;  /* 0x005c340801007387 */ /* 0x0001e80000100800 */
[----:B------:R1:W-:Y:S01]  /*2c030*/  STL [R1+0x5c30], R7 ;  /* 0x005c300701007387 */ /* 0x0003e20000100800 */
[----:B0-----:R-:W-:-:S02]  /*2c040*/  IMAD.X R8, R6, 0x1, R0, P5 ;  /* 0x0000000106087824 */ /* 0x001fc400028e0600 */
[C---:B------:R-:W-:Y:S02]  /*2c050*/  IMAD.X R6, R5.reuse, 0x1, R0, P3 ;  /* 0x0000000105067824 */ /* 0x040fe400018e0600 */
[--C-:B-1----:R-:W-:Y:S01]  /*2c060*/  IMAD.X R7, R5, 0x1, R2.reuse, P4 ;  /* 0x0000000105077824 */ /* 0x102fe200020e0602 */
[----:B------:R-:W-:Y:S04]  /*2c070*/  STL [R1+0x5c1c], R8 ;  /* 0x005c1c0801007387 */ /* 0x000fe80000100800 */
[----:B------:R-:W-:Y:S04]  /*2c080*/  STL [R1+0x5c20], R7 ;  /* 0x005c200701007387 */ /* 0x000fe80000100800 */
[----:B------:R-:W-:Y:S01]  /*2c090*/  STL [R1+0x5c24], R6 ;  /* 0x005c240601007387 */ /* 0x000fe20000100800 */
[----:B------:R-:W-:-:S02]  /*2c0a0*/  IMAD.X R5, R4, 0x1, R2, P2 ;  /* 0x0000000104057824 */ /* 0x000fc400010e0602 */
[----:B------:R-:W-:Y:S02]  /*2c0b0*/  IMAD.X R4, R4, 0x1, R0, P1 ;  /* 0x0000000104047824 */ /* 0x000fe400008e0600 */
[C---:B------:R-:W-:Y:S01]  /*2c0c0*/  IMAD.X R2, R3.reuse, 0x1, R2, P0 ;  /* 0x0000000103027824 */ /* 0x040fe200000e0602 */
[----:B------:R-:W-:Y:S01]  /*2c0d0*/  STL [R1+0x5c28], R5 ;  /* 0x005c280501007387 */ /* 0x000fe20000100800 */
[----:B------:R-:W-:-:S03]  /*2c0e0*/  IMAD.X R0, R3, 0x1, R0, P6 ;  /* 0x0000000103007824 */ /* 0x000fc600030e0600 */
[----:B------:R0:W-:Y:S04]  /*2c0f0*/  STL [R1+0x5c2c], R4 ;  /* 0x005c2c0401007387 */ /* 0x0001e80000100800 */
[----:B------:R-:W2:Y:S04]  /*2c100*/  LDL.LU R11, [R1+0x7b4] ;  /* 0x0007b400010b7983 */ /* 0x000ea80000300800 */
[----:B------:R-:W-:Y:S04]  /*2c110*/  STL [R1+0x5c18], R2 ;  /* 0x005c180201007387 */ /* 0x000fe80000100800 */
[----:B------:R-:W3:Y:S04]  /*2c120*/  LDL.LU R10, [R1+0x7b0] ;  /* 0x0007b000010a7983 */ /* 0x000ee80000300800 */
[----:B------:R2:W-:Y:S04]  /*2c130*/  STL [R1+0x3c54], R0 ;  /* 0x003c540001007387 */ /* 0x0005e80000100800 */
[----:B------:R-:W4:Y:S04]  /*2c140*/  LDL.LU R9, [R1+0x7ac] ;  /* 0x0007ac0001097983 */ /* 0x000f280000300800 */
[----:B0-----:R-:W5:Y:S04]  /*2c150*/  LDL.LU R4, [R1+0x7a8] ;  /* 0x0007a80001047983 */ /* 0x001f680000300800 */
[----:B------:R-:W5:Y:S04]  /*2c160*/  LDL.LU R5, [R1+0x7a4] ;  /* 0x0007a40001057983 */ /* 0x000f680000300800 */
[----:B------:R-:W5:Y:S04]  /*2c170*/  LDL.LU R6, [R1+0x7a0] ;  /* 0x0007a00001067983 */ /* 0x000f680000300800 */
[----:B------:R-:W5:Y:S04]  /*2c180*/  LDL.LU R7, [R1+0x79c] ;  /* 0x00079c0001077983 */ /* 0x000f680000300800 */
[----:B------:R-:W5:Y:S01]  /*2c190*/  LDL.LU R8, [R1+0x798] ;  /* 0x0007980001087983 */ /* 0x000f620000300800 */
[----:B--2---:R-:W-:-:S02]  /*2c1a0*/  IMAD R0, R11, UR56, RZ ;  /* 0x000000380b007c24 */ /* 0x004fc4000f8e02ff */
[----:B---3--:R-:W-:-:S03]  /*2c1b0*/  IMAD R2, R10, UR56, RZ ;  /* 0x000000380a027c24 */ /* 0x008fc6000f8e02ff */
[----:B------:R-:W-:Y:S01]  /*2c1c0*/  IADD3 R16, P4, R0, UR34, RZ ;  /* 0x0000002200107c10 */ /* 0x000fe2000ff9e0ff */
[----:B----4-:R-:W-:Y:S01]  /*2c1d0*/  IMAD R3, R9, UR56, RZ ;  /* 0x0000003809037c24 */ /* 0x010fe2000f8e02ff */
[----:B------:R-:W-:Y:S01]  /*2c1e0*/  IADD3 R18, P5, R2, UR34, RZ ;  /* 0x0000002202127c10 */ /* 0x000fe2000ffbe0ff */
[----:B-----5:R-:W-:-:S03]  /*2c1f0*/  IMAD R4, R4, UR56, RZ ;  /* 0x0000003804047c24 */ /* 0x020fc6000f8e02ff */
[----:B------:R-:W-:Y:S01]  /*2c200*/  IADD3 R19, P3, R3, UR34, RZ ;  /* 0x0000002203137c10 */ /* 0x000fe2000ff7e0ff */
[----:B------:R-:W-:Y:S01]  /*2c210*/  IMAD R5, R5, UR56, RZ ;  /* 0x0000003805057c24 */ /* 0x000fe2000f8e02ff */
[----:B------:R-:W-:Y:S01]  /*2c220*/  IADD3 R20, P2, R4, UR34, RZ ;  /* 0x0000002204147c10 */ /* 0x000fe2000ff5e0ff */
[----:B------:R-:W-:-:S03]  /*2c230*/  IMAD R6, R6, UR56, RZ ;  /* 0x0000003806067c24 */ /* 0x000fc6000f8e02ff */
[----:B------:R-:W-:Y:S01]  /*2c240*/  IADD3 R21, P1, R5, UR34, RZ ;  /* 0x0000002205157c10 */ /* 0x000fe2000ff3e0ff */
[----:B------:R-:W-:Y:S01]  /*2c250*/  IMAD R7, R7, UR56, RZ ;  /* 0x0000003807077c24 */ /* 0x000fe2000f8e02ff */
[----:B------:R-:W-:Y:S01]  /*2c260*/  STL [R1+0x39a8], R16 ;  /* 0x0039a81001007387 */ /* 0x000fe20000100800 */
[----:B------:R-:W-:Y:S01]  /*2c270*/  IADD3 R22, P0, R6, UR34, RZ ;  /* 0x0000002206167c10 */ /* 0x000fe2000ff1e0ff */
[----:B------:R-:W-:Y:S01]  /*2c280*/  IMAD R8, R8, UR56, RZ ;  /* 0x0000003808087c24 */ /* 0x000fe2000f8e02ff */
[----:B------:R-:W-:Y:S01]  /*2c290*/  LEA.HI.X.SX32 R9, R0, UR35, 0x1, P4 ;  /* 0x0000002300097c11 */ /* 0x000fe2000a0f0eff */
[----:B------:R-:W-:Y:S01]  /*2c2a0*/  STL [R1+0x39b0], R18 ;  /* 0x0039b01201007387 */ /* 0x000fe20000100800 */
[----:B------:R-:W-:Y:S01]  /*2c2b0*/  IADD3 R23, P4, R7, UR34, RZ ;  /* 0x0000002207177c10 */ /* 0x000fe2000ff9e0ff */
[----:B------:R-:W-:Y:S01]  /*2c2c0*/  UIMAD UR9, UR9, 0x67, URZ ;  /* 0x00000067090978a4 */ /* 0x000fe2000f8e023f */
[----:B------:R-:W-:Y:S01]  /*2c2d0*/  LEA.HI.X.SX32 R10, R2, UR35, 0x1, P5 ;  /* 0x00000023020a7c11 */ /* 0x000fe2000a8f0eff */
[----:B------:R-:W-:Y:S01]  /*2c2e0*/  STL [R1+0x39b8], R19 ;  /* 0x0039b81301007387 */ /* 0x000fe20000100800 */
[----:B------:R-:W-:Y:S01]  /*2c2f0*/  IADD3 R24, P5, R8, UR34, RZ ;  /* 0x0000002208187c10 */ /* 0x000fe2000ffbe0ff */
[----:B------:R-:W-:-:S02]  /*2c300*/  UIMAD UR34, UR15, 0x7f, URZ ;  /* 0x0000007f0f2278a4 */ /* 0x000fc4000f8e023f */
[----:B------:R-:W-:Y:S01]  /*2c310*/  STL [R1+0x39c0], R20 ;  /* 0x0039c01401007387 */ /* 0x000fe20000100800 */
[----:B------:R-:W-:Y:S01]  /*2c320*/  LEA.HI.X.SX32 R11, R3, UR35, 0x1, P3 ;  /* 0x00000023030b7c11 */ /* 0x000fe200098f0eff */
[----:B------:R-:W-:Y:S02]  /*2c330*/  UIMAD UR10, UR10, 0x66, URZ ;  /* 0x000000660a0a78a4 */ /* 0x000fe4000f8e023f */
[----:B------:R-:W-:Y:S01]  /*2c340*/  STL [R1+0x39c8], R21 ;  /* 0x0039c81501007387 */ /* 0x000fe20000100800 */
[----:B------:R-:W-:Y:S01]  /*2c350*/  LEA.HI.X.SX32 R12, R4, UR35, 0x1, P2 ;  /* 0x00000023040c7c11 */ /* 0x000fe200090f0eff */
[----:B------:R-:W-:Y:S02]  /*2c360*/  UIMAD UR11, UR11, 0x65, URZ ;  /* 0x000000650b0b78a4 */ /* 0x000fe4000f8e023f */
[----:B------:R-:W-:Y:S01]  /*2c370*/  STL [R1+0x39d0], R22 ;  /* 0x0039d01601007387 */ /* 0x000fe20000100800 */
[----:B------:R-:W-:Y:S01]  /*2c380*/  LEA.HI.X.SX32 R13, R5, UR35, 0x1, P1 ;  /* 0x00000023050d7c11 */ /* 0x000fe200088f0eff */
        /* <DEDUP_REMOVED lines=11> */
[----:B------:R-:W-:Y:S01]  /*2c440*/  IADD3 R0, P6, R24, UR34, RZ ;  /* 0x0000002218007c10 */ /* 0x000fe2000ffde0ff */
[----:B------:R-:W-:Y:S02]  /*2c450*/  UIMAD UR17, UR17, 0x60, URZ ;  /* 0x00000060111178a4 */ /* 0x000fe4000f8e023f */
[----:B------:R-:W-:Y:S01]  /*2c460*/  STL [R1+0x39b4], R11 ;  /* 0x0039b40b01007387 */ /* 0x000fe20000100800 */
[----:B------:R-:W-:Y:S02]  /*2c470*/  UIMAD UR18, UR18, 0x5f, URZ ;  /* 0x0000005f121278a4 */ /* 0x000fe4000f8e023f */
[----:B------:R-:W-:Y:S01]  /*2c480*/  UIMAD UR19, UR19, 0x5e, URZ ;  /* 0x0000005e131378a4 */ /* 0x000fe2000f8e023f */
[----:B------:R-:W-:Y:S01]  /*2c490*/  STL [R1+0x39bc], R12 ;  /* 0x0039bc0c01007387 */ /* 0x000fe20000100800 */
[----:B------:R-:W-:Y:S02]  /*2c4a0*/  UIMAD UR20, UR20, 0x5d, URZ ;  /* 0x0000005d141478a4 */ /* 0x000fe4000f8e023f */
[----:B------:R-:W-:Y:S01]  /*2c4b0*/  UIMAD UR21, UR21, 0x5c, URZ ;  /* 0x0000005c151578a4 */ /* 0x000fe2000f8e023f */
[----:B------:R-:W-:Y:S01]  /*2c4c0*/  STL [R1+0x39c4], R13 ;  /* 0x0039c40d01007387 */ /* 0x000fe20000100800 */
[----:B------:R-:W-:-:S02]  /*2c4d0*/  UIMAD UR22, UR22, 0x5b, URZ ;  /* 0x0000005b161678a4 */ /* 0x000fc4000f8e023f */
[----:B------:R-:W-:Y:S01]  /*2c4e0*/  UIMAD UR23, UR23, 0x5a, URZ ;  /* 0x0000005a171778a4 */ /* 0x000fe2000f8e023f */
        /* <DEDUP_REMOVED lines=9> */
[----:B------:R0:W-:Y:S01]  /*2c580*/  STL [R1+0x3c5c], R0 ;  /* 0x003c5c0001007387 */ /* 0x0001e20000100800 */
[----:B------:R-:W-:Y:S01]  /*2c590*/  IADD3 R2, P4, R22, UR34, RZ ;  /* 0x0000002216027c10 */ /* 0x000fe2000ff9e0ff */
[----:B------:R-:W-:Y:S02]  /*2c5a0*/  USHF.R.S32.HI UR35, URZ, 0x1f, UR34 ;  /* 0x0000001f3f237899 */ /* 0x000fe40008011422 */
[----:B------:R-:W-:Y:S01]  /*2c5b0*/  IADD3 R3, P3, R21, UR34, RZ ;  /* 0x0000002215037c10 */ /* 0x000fe2000ff7e0ff */
[----:B------:R-:W-:Y:S02]  /*2c5c0*/  UIMAD UR30, UR30, 0x53, URZ ;  /* 0x000000531e1e78a4 */ /* 0x000fe4000f8e023f */
[----:B------:R-:W-:Y:S02]  /*2c5d0*/  UIMAD UR31, UR31, 0x52, URZ ;  /* 0x000000521f1f78a4 */ /* 0x000fe4000f8e023f */
[----:B------:R-:W-:Y:S01]  /*2c5e0*/  UIMAD UR32, UR32, 0x51, URZ ;  /* 0x00000051202078a4 */ /* 0x000fe2000f8e023f */
[----:B0-----:R-:W-:Y:S01]  /*2c5f0*/  IADD3 R0, P5, R23, UR34, RZ ;  /* 0x0000002217007c10 */ /* 0x001fe2000ffbe0ff */
[----:B------:R-:W-:-:S02]  /*2c600*/  UIMAD UR33, UR33, 0x50, URZ ;  /* 0x00000050212178a4 */ /* 0x000fc4000f8e023f */
[----:B------:R-:W-:Y:S02]  /*2c610*/  UIMAD UR36, UR36, 0x4f, URZ ;  /* 0x0000004f242478a4 */ /* 0x000fe4000f8e023f */
[----:B------:R0:W-:Y:S01]  /*2c620*/  STL [R1+0x3c64], R0 ;  /* 0x003c640001007387 */ /* 0x0001e20000100800 */
[----:B------:R-:W-:Y:S02]  /*2c630*/  UIMAD UR37, UR37, 0x4e, URZ ;  /* 0x0000004e252578a4 */ /* 0x000fe4000f8e023f */
[----:B------:R-:W-:Y:S01]  /*2c640*/  UIMAD UR38, UR38, 0x4d, URZ ;  /* 0x0000004d262678a4 */ /* 0x000fe2000f8e023f */
[----:B------:R1:W-:Y:S01]  /*2c650*/  STL [R1+0x3c6c], R2 ;  /* 0x003c6c0201007387 */ /* 0x0003e20000100800 */
[----:B------:R-:W-:Y:S02]  /*2c660*/  UIMAD UR39, UR39, 0x4c, URZ ;  /* 0x0000004c272778a4 */ /* 0x000fe4000f8e023f */
[----:B------:R-:W-:Y:S02]  /*2c670*/  UIMAD UR40, UR40, 0x4b, URZ ;  /* 0x0000004b282878a4 */ /* 0x000fe4000f8e023f */
[----:B------:R-:W-:Y:S01]  /*2c680*/  UIMAD UR41, UR41, 0x4a, URZ ;  /* 0x0000004a292978a4 */ /* 0x000fe2000f8e023f */
[----:B0-----:R-:W-:Y:S01]  /*2c690*/  IADD3 R0, P2, R20, UR34, RZ ;  /* 0x0000002214007c10 */ /* 0x001fe2000ff5e0ff */
[----:B------:R0:W-:Y:S01]  /*2c6a0*/  STL [R1+0x3c74], R3 ;  /* 0x003c740301007387 */ /* 0x0001e20000100800 */
[----:B------:R-:W-:Y:S01]  /*2c6b0*/  UIMAD UR42, UR42, 0x49, URZ ;  /* 0x000000492a2a78a4 */ /* 0x000fe2000f8e023f */
[----:B-1----:R-:W-:-:S02]  /*2c6c0*/  IADD3 R2, P1, R19, UR34, RZ ;  /* 0x0000002213027c10 */ /* 0x002fc4000ff3e0ff */
[----:B------:R1:W-:Y:S01]  /*2c6d0*/  STL [R1+0x3c7c], R0 ;  /* 0x003c7c0001007387 */ /* 0x0003e20000100800 */
[----:B------:R-:W-:Y:S02]  /*2c6e0*/  UIMAD UR43, UR43, 0x48, URZ ;  /* 0x000000482b2b78a4 */ /* 0x000fe4000f8e023f */
[----:B------:R-:W-:Y:S02]  /*2c6f0*/  UIMAD UR44, UR44, 0x47, URZ ;  /* 0x000000472c2c78a4 */ /* 0x000fe4000f8e023f */
[----:B------:R-:W-:Y:S01]  /*2c700*/  UIMAD UR45, UR45, 0x46, URZ ;  /* 0x000000462d2d78a4 */ /* 0x000fe2000f8e023f */
[----:B0-----:R-:W-:Y:S01]  /*2c710*/  IADD3 R3, P0, R18, UR34, RZ ;  /* 0x0000002212037c10 */ /* 0x001fe2000ff1e0ff */
[----:B------:R0:W-:Y:S01]  /*2c720*/  STL [R1+0x3c84], R2 ;  /* 0x003c840201007387 */ /* 0x0001e20000100800 */
[----:B------:R-:W-:Y:S01]  /*2c730*/  UIMAD UR46, UR46, 0x45, URZ ;  /* 0x000000452e2e78a4 */ /* 0x000fe2000f8e023f */
[----:B-1----:R-:W-:Y:S02]  /*2c740*/  IADD3.X R0, R17, UR35, RZ, P6, !PT ;  /* 0x0000002311007c10 */ /* 0x002fe4000b7fe4ff */
[----:B------:R1:W-:Y:S01]  /*2c750*/  STL [R1+0x3c8c], R3 ;  /* 0x003c8c0301007387 */ /* 0x0003e20000100800 */
[----:B------:R-:W-:-:S02]  /*2c760*/  UIMAD UR47, UR47, 0x44, URZ ;  /* 0x000000442f2f78a4 */ /* 0x000fc4000f8e023f */
[----:B------:R-:W-:Y:S01]  /*2c770*/  UIMAD UR48, UR48, 0x42, URZ ;  /* 0x00000042303078a4 */ /* 0x000fe2000f8e023f */
[----:B------:R2:W-:Y:S01]  /*2c780*/  STL [R1+0x3c58], R0 ;  /* 0x003c580001007387 */ /* 0x0005e20000100800 */
[----:B------:R-:W-:Y:S01]  /*2c790*/  UIMAD UR49, UR49, 0x41, URZ ;  /* 0x00000041313178a4 */ /* 0x000fe2000f8e023f */
[----:B0-----:R-:W-:Y:S01]  /*2c7a0*/  IADD3 R2, P6, R16, UR34, RZ ;  /* 0x0000002210027c10 */ /* 0x001fe2000ffde0ff */
[----:B------:R-:W-:Y:S02]  /*2c7b0*/  USHF.L.U32 UR50, UR50, 0x6, URZ ;  /* 0x0000000632327899 */ /* 0x000fe4000800063f */
[----:B------:R-:W-:Y:S01]  /*2c7c0*/  UIMAD UR51, UR51, 0x3f, URZ ;  /* 0x0000003f333378a4 */ /* 0x000fe2000f8e023f */
[----:B-1----:R-:W-:Y:S01]  /*2c7d0*/  IADD3.X R3, R14, UR35, RZ, P4, !PT ;  /* 0x000000230e037c10 */ /* 0x002fe2000a7fe4ff */
[----:B------:R-:W-:Y:S02]  /*2c7e0*/  UIMAD UR52, UR52, 0x3e, URZ ;  /* 0x0000003e343478a4 */ /* 0x000fe4000f8e023f */
[----:B------:R-:W-:Y:S01]  /*2c7f0*/  UIMAD UR53, UR53, 0x3d, URZ ;  /* 0x0000003d353578a4 */ /* 0x000fe2000f8e023f */
[----:B--2---:R-:W-:Y:S01]  /*2c800*/  IADD3.X R0, R15, UR35, RZ, P5, !PT ;  /* 0x000000230f007c10 */ /* 0x004fe2000affe4ff */
[----:B------:R0:W-:Y:S01]  /*2c810*/  STL [R1+0x3c94], R2 ;  /* 0x003c940201007387 */ /* 0x0001e20000100800 */
[----:B------:R-:W-:-:S02]  /*2c820*/  UIMAD UR54, UR54, 0x3c, URZ ;  /* 0x0000003c363678a4 */ /* 0x000fc4000f8e023f */
[----:B------:R-:W-:Y:S01]  /*2c830*/  UIMAD UR55, UR55, 0x3b, URZ ;  /* 0x0000003b373778a4 */ /* 0x000fe2000f8e023f */
[----:B------:R1:W-:Y:S01]  /*2c840*/  STL [R1+0x3c60], R0 ;  /* 0x003c600001007387 */ /* 0x0003e20000100800 */
[----:B------:R-:W-:Y:S01]  /*2c850*/  ULDC UR56, c[0x0][0x238] ;  /* 0x00008e0000387ab9 */ /* 0x000fe20000000800 */
[----:B0-----:R-:W-:Y:S02]  /*2c860*/  IADD3.X R2, R13, UR35, RZ, P3, !PT ;  /* 0x000000230d027c10 */ /* 0x001fe40009ffe4ff */
[----:B------:R0:W-:Y:S01]  /*2c870*/  STL [R1+0x3c68], R3 ;  /* 0x003c680301007387 */ /* 0x0001e20000100800 */
[----:B-1----:R-:W-:-:S03]  /*2c880*/  IADD3.X R0, R12, UR35, RZ, P2, !PT ;  /* 0x000000230c007c10 */ /* 0x002fc600097fe4ff */
[----:B------:R1:W-:Y:S01]  /*2c890*/  STL [R1+0x3c70], R2 ;  /* 0x003c700201007387 */ /* 0x0003e20000100800 */
[----:B------:R-:W-:-:S03]  /*2c8a0*/  UIMAD UR34, UR15, 0x7e, URZ ;  /* 0x0000007e0f2278a4 */ /* 0x000fc6000f8e023f */
[----:B------:R2:W-:Y:S01]  /*2c8b0*/  STL [R1+0x3c78], R0 ;  /* 0x003c780001007387 */ /* 0x0005e20000100800 */
[----:B0-----:R-:W-:Y:S02]  /*2c8c0*/  IADD3.X R3, R11, UR35, RZ, P1, !PT ;  /* 0x000000230b037c10 */ /* 0x001fe40008ffe4ff */
[----:B-1----:R-:W-:-:S03]  /*2c8d0*/  IADD3.X R2, R10, UR35, RZ, P0, !PT ;  /* 0x000000230a027c10 */ /* 0x002fc600087fe4ff */
[----:B------:R0:W-:Y:S01]  /*2c8e0*/  STL [R1+0x3c80], R3 ;  /* 0x003c800301007387 */ /* 0x0001e20000100800 */
[----:B--2---:R-:W-:-:S03]  /*2c8f0*/  IADD3.X R0, R9, UR35, RZ, P6, !PT ;  /* 0x0000002309007c10 */ /* 0x004fc6000b7fe4ff */
[----:B------:R1:W-:Y:S04]  /*2c900*/  STL [R1+0x3c88], R2 ;  /* 0x003c880201007387 */ /* 0x0003e80000100800 */
[----:B------:R2:W-:Y:S01]  /*2c910*/  STL [R1+0x3c90], R0 ;  /* 0x003c900001007387 */ /* 0x0005e20000100800 */
[----:B0-----:R-:W-:Y:S01]  /*2c920*/  IADD3 R3, P6, R24, UR34, RZ ;  /* 0x0000002218037c10 */ /* 0x001fe2000ffde0ff */
[----:B------:R-:W-:Y:S02]  /*2c930*/  USHF.R.S32.HI UR35, URZ, 0x1f, UR34 ;  /* 0x0000001f3f237899 */ /* 0x000fe40008011422 */
[----:B-1----:R-:W-:Y:S02]  /*2c940*/  IADD3 R2, P4, R22, UR34, RZ ;  /* 0x0000002216027c10 */ /* 0x002fe4000ff9e0ff */
[----:B--2---:R-:W-:Y:S01]  /*2c950*/  IADD3 R0, P5, R23, UR34, RZ ;  /* 0x0000002217007c10 */ /* 0x004fe2000ffbe0ff */
[----:B------:R0:W-:Y:S04]  /*2c960*/  STL [R1+0x3c9c], R3 ;  /* 0x003c9c0301007387 */ /* 0x0001e80000100800 */
[----:B------:R1:W-:Y:S01]  /*2c970*/  STL [R1+0x3ca4], R0 ;  /* 0x003ca40001007387 */ /* 0x0003e20000100800 */
[----:B0-----:R-:W-:-:S03]  /*2c980*/  IADD3 R3, P3, R21, UR34, RZ ;  /* 0x0000002215037c10 */ /* 0x001fc6000ff7e0ff */
[----:B------:R0:W-:Y:S01]  /*2c990*/  STL [R1+0x3cac], R2 ;  /* 0x003cac0201007387 */ /* 0x0001e20000100800 */
[----:B-1----:R-:W-:-:S03]  /*2c9a0*/  IADD3 R0, P2, R20, UR34, RZ ;  /* 0x0000002214007c10 */ /* 0x002fc6000ff5e0ff */
[----:B------:R1:W-:Y:S04]  /*2c9b0*/  STL [R1+0x3cb4], R3 ;  /* 0x003cb40301007387 */ /* 0x0003e80000100800 */
[----:B------:R2:W-:Y:S01]  /*2c9c0*/  STL [R1+0x3cbc], R0 ;  /* 0x003cbc0001007387 */ /* 0x0005e20000100800 */
[----:B0-----:R-:W-:Y:S02]  /*2c9d0*/  IADD3 R2, P1, R19, UR34, RZ ;  /* 0x0000002213027c10 */ /* 0x001fe4000ff3e0ff */
[----:B-1----:R-:W-:-:S03]  /*2c9e0*/  IADD3 R3, P0, R18, UR34, RZ ;  /* 0x0000002212037c10 */ /* 0x002fc6000ff1e0ff */
[----:B------:R0:W-:Y:S01]  /*2c9f0*/  STL [R1+0x3cc4], R2 ;  /* 0x003cc40201007387 */ /* 0x0001e20000100800 */
[----:B--2---:R-:W-:-:S03]  /*2ca00*/  IADD3.X R0, R17, UR35, RZ, P6, !PT ;  /* 0x0000002311007c10 */ /* 0x004fc6000b7fe4ff */
[----:B------:R1:W-:Y:S04]  /*2ca10*/  STL [R1+0x3ccc], R3 ;  /* 0x003ccc0301007387 */ /* 0x0003e80000100800 */
[----:B------:R2:W-:Y:S01]  /*2ca20*/  STL [R1+0x3c98], R0 ;  /* 0x003c980001007387 */ /* 0x0005e20000100800 */
[----:B0-----:R-:W-:Y:S02]  /*2ca30*/  IADD3 R2, P6, R16, UR34, RZ ;  /* 0x0000002210027c10 */ /* 0x001fe4000ffde0ff */
[----:B-1----:R-:W-:Y:S02]  /*2ca40*/  IADD3.X R3, R14, UR35, RZ, P4, !PT ;  /* 0x000000230e037c10 */ /* 0x002fe4000a7fe4ff */
[----:B--2---:R-:W-:Y:S01]  /*2ca50*/  IADD3.X R0, R15, UR35, RZ, P5, !PT ;  /* 0x000000230f007c10 */ /* 0x004fe2000affe4ff */
[----:B------:R0:W-:Y:S04]  /*2ca60*/  STL [R1+0x3cd4], R2 ;  /* 0x003cd40201007387 */ /* 0x0001e80000100800 */
[----:B------:R1:W-:Y:S01]  /*2ca70*/  STL [R1+0x3ca0], R0 ;  /* 0x003ca00001007387 */ /* 0x0003e20000100800 */
[----:B0-----:R-:W-:-:S03]  /*2ca80*/  IADD3.X R2, R13, UR35, RZ, P3, !PT ;  /* 0x000000230d027c10 */ /* 0x001fc60009ffe4ff */
        /* <DEDUP_REMOVED lines=475> */
[----:B------:R-:W-:Y:S01]  /*2e840*/  UIMAD UR34, UR15, 0x6f, URZ ;  /* 0x0000006f0f2278a4 */ /* 0x000fe2000f8e023f */
[----:B0-----:R-:W-:-:S02]  /*2e850*/  IADD3.X R2, R13, UR35, RZ, P3, !PT ;  /* 0x000000230d027c10 */ /* 0x001fc40009ffe4ff */
[----:B------:R0:W-:Y:S01]  /*2e860*/  STL [R1+0x4028], R3 ;  /* 0x0040280301007387 */ /* 0x0001e20000100800 */
[----:B-1----:R-:W-:-:S03]  /*2e870*/  IADD3.X R0, R12, UR35, RZ, P2, !PT ;  /* 0x000000230c007c10 */ /* 0x002fc600097fe4ff */
[----:B------:R1:W-:Y:S04]  /*2e880*/  STL [R1+0x4030], R2 ;  /* 0x0040300201007387 */ /* 0x0003e80000100800 */
[----:B------:R2:W-:Y:S01]  /*2e890*/  STL [R1+0x4038], R0 ;  /* 0x0040380001007387 */ /* 0x0005e20000100800 */
[----:B0-----:R-:W-:Y:S02]  /*2e8a0*/  IADD3.X R3, R11, UR35, RZ, P1, !PT ;  /* 0x000000230b037c10 */ /* 0x001fe40008ffe4ff */
[----:B-1----:R-:W-:-:S03]  /*2e8b0*/  IADD3.X R2, R10, UR35, RZ, P0, !PT ;  /* 0x000000230a027c10 */ /* 0x002fc600087fe4ff */
[----:B------:R0:W-:Y:S01]  /*2e8c0*/  STL [R1+0x4040], R3 ;  /* 0x0040400301007387 */ /* 0x0001e20000100800 */
[----:B--2---:R-:W-:-:S03]  /*2e8d0*/  IADD3.X R0, R9, UR35, RZ, P6, !PT ;  /* 0x0000002309007c10 */ /* 0x004fc6000b7fe4ff */
[----:B------:R1:W-:Y:S04]  /*2e8e0*/  STL [R1+0x4048], R2 ;  /* 0x0040480201007387 */ /* 0x0003e80000100800 */
[----:B------:R2:W-:Y:S01]  /*2e8f0*/  STL [R1+0x4050], R0 ;  /* 0x0040500001007387 */ /* 0x0005e20000100800 */
[----:B0-----:R-:W-:Y:S02]  /*2e900*/  IADD3 R3, P6, R24, UR34, RZ ;  /* 0x0000002218037c10 */ /* 0x001fe4000ffde0ff */
[----:B-1----:R-:W-:-:S03]  /*2e910*/  IADD3 R2, P5, R23, UR34, RZ ;  /* 0x0000002217027c10 */ /* 0x002fc6000ffbe0ff */
[----:B------:R0:W-:Y:S01]  /*2e920*/  STL [R1+0x405c], R3 ;  /* 0x00405c0301007387 */ /* 0x0001e20000100800 */
[----:B--2---:R-:W-:-:S03]  /*2e930*/  IADD3 R0, P4, R22, UR34, RZ ;  /* 0x0000002216007c10 */ /* 0x004fc6000ff9e0ff */
[----:B------:R1:W-:Y:S01]  /*2e940*/  STL [R1+0x4064], R2 ;  /* 0x0040640201007387 */ /* 0x0003e20000100800 */
[----:B------:R-:W-:-:S03]  /*2e950*/  USHF.R.S32.HI UR35, URZ, 0x1f, UR34 ;  /* 0x0000001f3f237899 */ /* 0x000fc60008011422 */
[----:B------:R2:W-:Y:S01]  /*2e960*/  STL [R1+0x406c], R0 ;  /* 0x00406c0001007387 */ /* 0x0005e20000100800 */
[----:B0-----:R-:W-:Y:S02]  /*2e970*/  IADD3 R3, P3, R21, UR34, RZ ;  /* 0x0000002215037c10 */ /* 0x001fe4000ff7e0ff */
[----:B-1----:R-:W-:-:S03]  /*2e980*/  IADD3 R2, P2, R20, UR34, RZ ;  /* 0x0000002214027c10 */ /* 0x002fc6000ff5e0ff */
[----:B------:R0:W-:Y:S01]  /*2e990*/  STL [R1+0x4074], R3 ;  /* 0x0040740301007387 */ /* 0x0001e20000100800 */
[----:B--2---:R-:W-:-:S03]  /*2e9a0*/  IADD3 R0, P1, R19, UR34, RZ ;  /* 0x0000002213007c10 */ /* 0x004fc6000ff3e0ff */
[----:B------:R1:W-:Y:S04]  /*2e9b0*/  STL [R1+0x407c], R2 ;  /* 0x00407c0201007387 */ /* 0x0003e80000100800 */
[----:B------:R2:W-:Y:S01]  /*2e9c0*/  STL [R1+0x4084], R0 ;  /* 0x0040840001007387 */ /* 0x0005e20000100800 */
[----:B0-----:R-:W-:Y:S02]  /*2e9d0*/  IADD3 R3, P0, R18, UR34, RZ ;  /* 0x0000002212037c10 */ /* 0x001fe4000ff1e0ff */
[----:B-1----:R-:W-:-:S03]  /*2e9e0*/  IADD3.X R2, R17, UR35, RZ, P6, !PT ;  /* 0x0000002311027c10 */ /* 0x002fc6000b7fe4ff */
[----:B------:R0:W-:Y:S01]  /*2e9f0*/  STL [R1+0x408c], R3 ;  /* 0x00408c0301007387 */ /* 0x0001e20000100800 */
[----:B--2---:R-:W-:-:S03]  /*2ea00*/  IADD3 R0, P6, R16, UR34, RZ ;  /* 0x0000002210007c10 */ /* 0x004fc6000ffde0ff */
[----:B------:R-:W-:Y:S01]  /*2ea10*/  STL [R1+0x4058], R2 ;  /* 0x0040580201007387 */ /* 0x000fe20000100800 */
[----:B------:R-:W-:Y:S01]  /*2ea20*/  UIMAD UR56, UR56, 0x3a, URZ ;  /* 0x0000003a383878a4 */ /* 0x000fe2000f8e023f */
[----:B------:R-:W-:Y:S02]  /*2ea30*/  ULDC UR34, c[0x0][0x238] ;  /* 0x00008e0000227ab9 */ /* 0x000fe40000000800 */
[----:B------:R1:W-:Y:S01]  /*2ea40*/  STL [R1+0x4094], R0 ;  /* 0x0040940001007387 */ /* 0x0003e20000100800 */
[----:B0-----:R-:W-:Y:S02]  /*2ea50*/  IADD3.X R3, R14, UR35, RZ, P4, !PT ;  /* 0x000000230e037c10 */ /* 0x001fe4000a7fe4ff */
[----:B-1----:R-:W-:Y:S02]  /*2ea60*/  IADD3.X R0, R15, UR35, RZ, P5, !PT ;  /* 0x000000230f007c10 */ /* 0x002fe4000affe4ff */
[----:B------:R-:W-:-:S03]  /*2ea70*/  IADD3.X R2, R13, UR35, RZ, P3, !PT ;  /* 0x000000230d027c10 */ /* 0x000fc60009ffe4ff */
[----:B------:R0:W-:Y:S04]  /*2ea80*/  STL [R1+0x4060], R0 ;  /* 0x0040600001007387 */ /* 0x0001e80000100800 */
[----:B------:R1:W-:Y:S01]  /*2ea90*/  STL [R1+0x4068], R3 ;  /* 0x0040680301007387 */ /* 0x0003e20000100800 */
[----:B0-----:R-:W-:-:S03]  /*2eaa0*/  IADD3.X R0, R12, UR35, RZ, P2, !PT ;  /* 0x000000230c007c10 */ /* 0x001fc600097fe4ff */
[----:B------:R0:W-:Y:S01]  /*2eab0*/  STL [R1+0x4070], R2 ;  /* 0x0040700201007387 */ /* 0x0001e20000100800 */
[----:B-1----:R-:W-:-:S03]  /*2eac0*/  IADD3.X R3, R11, UR35, RZ, P1, !PT ;  /* 0x000000230b037c10 */ /* 0x002fc60008ffe4ff */
[----:B------:R1:W-:Y:S01]  /*2ead0*/  STL [R1+0x4078], R0 ;  /* 0x0040780001007387 */ /* 0x0003e20000100800 */
[----:B0-----:R-:W-:-:S03]  /*2eae0*/  IADD3.X R2, R10, UR35, RZ, P0, !PT ;  /* 0x000000230a027c10 */ /* 0x001fc600087fe4ff */
[----:B------:R0:W-:Y:S01]  /*2eaf0*/  STL [R1+0x4080], R3 ;  /* 0x0040800301007387 */ /* 0x0001e20000100800 */
[----:B-1----:R-:W-:-:S03]  /*2eb00*/  IADD3.X R0, R9, UR35, RZ, P6, !PT ;  /* 0x0000002309007c10 */ /* 0x002fc6000b7fe4ff */
        /* <DEDUP_REMOVED lines=229> */
[----:B------:R1:W-:Y:S01]  /*2f960*/  STL [R1+0x4218], R2 ;  /* 0x0042180201007387 */ /* 0x0003e20000100800 */
[----:B------:R-:W2:Y:S01]  /*2f970*/  S2R R25, SR_TID.X ;  /* 0x0000000000197919 */ /* 0x000ea20000002100 */
[----:B------:R-:W-:Y:S01]  /*2f980*/  UIMAD UR7, UR7, 0x33, URZ ;  /* 0x00000033070778a4 */ /* 0x000fe2000f8e023f */
[----:B0-----:R-:W-:Y:S01]  /*2f990*/  IADD3.X R3, R14, UR35, RZ, P4, !PT ;  /* 0x000000230e037c10 */ /* 0x001fe2000a7fe4ff */
[----:B------:R-:W-:Y:S01]  /*2f9a0*/  ULDC UR8, c[0x0][0x238] ;  /* 0x00008e0000087ab9 */ /* 0x000fe20000000800 */
[----:B------:R0:W-:Y:S01]  /*2f9b0*/  STL [R1+0x4254], R0 ;  /* 0x0042540001007387 */ /* 0x0001e20000100800 */
[----:B-1----:R-:W-:Y:S02]  /*2f9c0*/  IADD3.X R2, R13, UR35, RZ, P3, !PT ;  /* 0x000000230d027c10 */ /* 0x002fe40009ffe4ff */
[----:B0-----:R-:W-:-:S05]  /*2f9d0*/  IADD3.X R0, R15, UR35, RZ, P5, !PT ;  /* 0x000000230f007c10 */ /* 0x001fca000affe4ff */
        /* <DEDUP_REMOVED lines=14> */
[----:B---3--:R-:W-:-:S03]  /*2fac0*/  IADD3 R0, P4, R22, UR9, RZ ;  /* 0x0000000916007c10 */ /* 0x008fc6000ff9e0ff */
[----:B------:R1:W-:Y:S01]  /*2fad0*/  STL [R1+0x4264], R2 ;  /* 0x0042640201007387 */ /* 0x0003e20000100800 */
[----:B------:R-:W-:-:S03]  /*2fae0*/  USHF.R.S32.HI UR35, URZ, 0x1f, UR9 ;  /* 0x0000001f3f237899 */ /* 0x000fc60008011409 */
[----:B------:R3:W-:Y:S01]  /*2faf0*/  STL [R1+0x426c], R0 ;  /* 0x00426c0001007387 */ /* 0x0007e20000100800 */
[----:B0-----:R-:W-:Y:S02]  /*2fb00*/  IADD3 R3, P3, R21, UR9, RZ ;  /* 0x0000000915037c10 */ /* 0x001fe4000ff7e0ff */
[----:B-1----:R-:W-:-:S03]  /*2fb10*/  IADD3 R2, P2, R20, UR9, RZ ;  /* 0x0000000914027c10 */ /* 0x002fc6000ff5e0ff */
[----:B------:R0:W-:Y:S01]  /*2fb20*/  STL [R1+0x4274], R3 ;  /* 0x0042740301007387 */ /* 0x0001e20000100800 */
[----:B---3--:R-:W-:-:S03]  /*2fb30*/  IADD3 R0, P1, R19, UR9, RZ ;  /* 0x0000000913007c10 */ /* 0x008fc6000ff3e0ff */
[----:B------:R1:W-:Y:S04]  /*2fb40*/  STL [R1+0x427c], R2 ;  /* 0x00427c0201007387 */ /* 0x0003e80000100800 */
[----:B------:R3:W-:Y:S01]  /*2fb50*/  STL [R1+0x4284], R0 ;  /* 0x0042840001007387 */ /* 0x0007e20000100800 */
[----:B0-----:R-:W-:Y:S02]  /*2fb60*/  IADD3 R3, P0, R18, UR9, RZ ;  /* 0x0000000912037c10 */ /* 0x001fe4000ff1e0ff */
[----:B-1----:R-:W-:-:S03]  /*2fb70*/  IADD3.X R2, R17, UR35, RZ, P6, !PT ;  /* 0x0000002311027c10 */ /* 0x002fc6000b7fe4ff */
[----:B------:R0:W-:Y:S01]  /*2fb80*/  STL [R1+0x428c], R3 ;  /* 0x00428c0301007387 */ /* 0x0001e20000100800 */
[----:B---3--:R-:W-:-:S03]  /*2fb90*/  IADD3 R0, P6, R16, UR9, RZ ;  /* 0x0000000910007c10 */ /* 0x008fc6000ffde0ff */
        /* <DEDUP_REMOVED lines=631> */
[----:B------:R-:W-:Y:S01]  /*32310*/  USHF.L.U32 UR27, UR27, 0x5, URZ ;  /* 0x000000051b1b7899 */ /* 0x000fe2000800063f */
        /* <DEDUP_REMOVED lines=315> */
[----:B------:R-:W-:Y:S01]  /*336d0*/  VIADD R26, R26, 0x7f ;  /* 0x0000007f1a1a7836 */ /* 0x000fe20000000000 */
[----:B------:R-:W-:Y:S01]  /*336e0*/  ULDC UR39, c[0x0][0x238] ;  /* 0x00008e0000277ab9 */ /* 0x000fe20000000800 */
        /* <DEDUP_REMOVED lines=732> */
[----:B------:R1:W-:Y:S01]  /*364b0*/  STL [R1+0x4e80], R2 ;  /* 0x004e800201007387 */ /* 0x0003e20000100800 */
[----:B------:R-:W-:Y:S01]  /*364c0*/  USHF.L.U32 UR58, UR58, 0x1, URZ ;  /* 0x000000013a3a7899 */ /* 0x000fe2000800063f */
[----:B------:R-:W-:Y:S02]  /*364d0*/  ULDC UR59, c[0x0][0x238] ;  /* 0x00008e00003b7ab9 */ /* 0x000fe40000000800 */
[----:B------:R3:W-:Y:S01]  /*364e0*/  STL [R1+0x4ebc], R0 ;  /* 0x004ebc0001007387 */ /* 0x0007e20000100800 */
[----:B0-----:R-:W-:Y:S02]  /*364f0*/  IADD3.X R3, R14, UR35, RZ, P4, !PT ;  /* 0x000000230e037c10 */ /* 0x001fe4000a7fe4ff */
[----:B-1----:R-:W-:Y:S02]  /*36500*/  IADD3.X R2, R13, UR35, RZ, P3, !PT ;  /* 0x000000230d027c10 */ /* 0x002fe40009ffe4ff */
[----:B---3--:R-:W-:-:S05]  /*36510*/  IADD3.X R0, R15, UR35, RZ, P5, !PT ;  /* 0x000000230f007c10 */ /* 0x008fca000affe4ff */
        /* <DEDUP_REMOVED lines=12> */
[----:B-1----:R-:W-:Y:S02]  /*365e0*/  IADD3 R2, P6, R24, UR60, RZ ;  /* 0x0000003c18027c10 */ /* 0x002fe4000ffde0ff */
[----:B---3--:R-:W-:-:S03]  /*365f0*/  IADD3 R0, P4, R22, UR60, RZ ;  /* 0x0000003c16007c10 */ /* 0x008fc6000ff9e0ff */
[----:B------:R0:W-:Y:S01]  /*36600*/  STL [R1+0x4ec4], R2 ;  /* 0x004ec40201007387 */ /* 0x0001e20000100800 */
[----:B------:R-:W-:-:S03]  /*36610*/  USHF.R.S32.HI UR35, URZ, 0x1f, UR60 ;  /* 0x0000001f3f237899 */ /* 0x000fc6000801143c */
[----:B------:R1:W-:Y:S04]  /*36620*/  STL [R1+0x4ecc], R3 ;  /* 0x004ecc0301007387 */ /* 0x0003e80000100800 */
[----:B------:R3:W-:Y:S01]  /*36630*/  STL [R1+0x4ed4], R0 ;  /* 0x004ed40001007387 */ /* 0x0007e20000100800 */
[----:B0-----:R-:W-:Y:S02]  /*36640*/  IADD3 R2, P3, R21, UR60, RZ ;  /* 0x0000003c15027c10 */ /* 0x001fe4000ff7e0ff */
[----:B-1----:R-:W-:-:S03]  /*36650*/  IADD3 R3, P2, R20, UR60, RZ ;  /* 0x0000003c14037c10 */ /* 0x002fc6000ff5e0ff */
[----:B------:R0:W-:Y:S01]  /*36660*/  STL [R1+0x4edc], R2 ;  /* 0x004edc0201007387 */ /* 0x0001e20000100800 */
[----:B---3--:R-:W-:-:S03]  /*36670*/  IADD3 R0, P1, R19, UR60, RZ ;  /* 0x0000003c13007c10 */ /* 0x008fc6000ff3e0ff */
[----:B------:R-:W-:Y:S04]  /*36680*/  STL [R1+0x4ee4], R3 ;  /* 0x004ee40301007387 */ /* 0x000fe80000100800 */
[----:B------:R1:W-:Y:S01]  /*36690*/  STL [R1+0x4eec], R0 ;  /* 0x004eec0001007387 */ /* 0x0003e20000100800 */
[----:B0-----:R-:W-:Y:S02]  /*366a0*/  IADD3 R2, P0, R18, UR60, RZ ;  /* 0x0000003c12027c10 */ /* 0x001fe4000ff1e0ff */
[----:B-1----:R-:W-:-:S03]  /*366b0*/  IADD3.X R0, R17, UR35, RZ, P6, !PT ;  /* 0x0000002311007c10 */ /* 0x002fc6000b7fe4ff */
[----:B------:R-:W-:Y:S04]  /*366c0*/  STL [R1+0x4ef4], R2 ;  /* 0x004ef40201007387 */ /* 0x000fe80000100800 */
[----:B------:R0:W-:Y:S02]  /*366d0*/  STL [R1+0x4ec0], R0 ;  /* 0x004ec00001007387 */ /* 0x0001e40000100800 */
[----:B0-----:R-:W-:Y:S01]  /*366e0*/  IADD3 R0, P6, R16, UR60, RZ ;  /* 0x0000003c10007c10 */ /* 0x001fe2000ffde0ff */
[----:B------:R-:W-:-:S04]  /*366f0*/  ULDC UR60, c[0x0][0x238] ;  /* 0x00008e00003c7ab9 */ /* 0x000fc80000000800 */
[----:B------:R0:W-:Y:S01]  /*36700*/  STL [R1+0x4efc], R0 ;  /* 0x004efc0001007387 */ /* 0x0001e20000100800 */
[----:B------:R-:W-:Y:S02]  /*36710*/  IADD3.X R5, R14, UR35, RZ, P4, !PT ;  /* 0x000000230e057c10 */ /* 0x000fe4000a7fe4ff */
[----:B------:R-:W-:Y:S02]  /*36720*/  IADD3.X R4, R13, UR35, RZ, P3, !PT ;  /* 0x000000230d047c10 */ /* 0x000fe40009ffe4ff */
        /* <DEDUP_REMOVED lines=14> */
[----:B---3--:R-:W-:Y:S01]  /*36810*/  IADD3 R0, P5, R23, UR61, RZ ;  /* 0x0000003d17007c10 */ /* 0x008fe2000ffbe0ff */
        /* <DEDUP_REMOVED lines=15> */
[----:B------:R-:W-:Y:S01]  /*36910*/  IADD3.X R6, R14, UR35, RZ, P4, !PT ;  /* 0x000000230e067c10 */ /* 0x000fe2000a7fe4ff */
[----:B------:R-:W-:Y:S02]  /*36920*/  ULDC UR61, c[0x0][0x238] ;  /* 0x00008e00003d7ab9 */ /* 0x000fe40000000800 */
[----:B------:R1:W-:Y:S01]  /*36930*/  STL [R1+0x4f3c], R4 ;  /* 0x004f3c0401007387 */ /* 0x0003e20000100800 */
[----:B0-----:R-:W-:Y:S02]  /*36940*/  IADD3.X R5, R13, UR35, RZ, P3, !PT ;  /* 0x000000230d057c10 */ /* 0x001fe40009ffe4ff */
[----:B-1----:R-:W-:-:S05]  /*36950*/  IADD3.X R4, R15, UR35, RZ, P5, !PT ;  /* 0x000000230f047c10 */ /* 0x002fca000affe4ff */
        /* <DEDUP_REMOVED lines=9> */
[----:B------:R1:W-:Y:S01]  /*369f0*/  STL [R1+0x4f30], R5 ;  /* 0x004f300501007387 */ /* 0x0003e20000100800 */
[----:B--2---:R-:W-:-:S03]  /*36a00*/  LOP3.LUT R3, R25, 0x3, RZ, 0xc0, !PT ;  /* 0x0000000319037812 */ /* 0x004fc600078ec0ff */
[----:B------:R2:W-:Y:S01]  /*36a10*/  STL [R1+0x4f38], R4 ;  /* 0x004f380401007387 */ /* 0x0005e20000100800 */
[----:B0-----:R-:W-:Y:S02]  /*36a20*/  IADD3 R6, P6, R24, UR7, RZ ;  /* 0x0000000718067c10 */ /* 0x001fe4000ffde0ff */
[----:B-1----:R-:W-:-:S03]  /*36a30*/  IADD3 R5, P5, R23, UR7, RZ ;  /* 0x0000000717057c10 */ /* 0x002fc6000ffbe0ff */
[----:B------:R0:W-:Y:S01]  /*36a40*/  STL [R1+0x4f44], R6 ;  /* 0x004f440601007387 */ /* 0x0001e20000100800 */
[----:B--2---:R-:W-:-:S03]  /*36a50*/  IADD3 R4, P4, R22, UR7, RZ ;  /* 0x0000000716047c10 */ /* 0x004fc6000ff9e0ff */
[----:B------:R1:W-:Y:S01]  /*36a60*/  STL [R1+0x4f4c], R5 ;  /* 0x004f4c0501007387 */ /* 0x0003e20000100800 */
[----:B------:R-:W-:Y:S01]  /*36a70*/  SHF.R.U32.HI R0, RZ, 0x2, R25 ;  /* 0x00000002ff007819 */ /* 0x000fe20000011619 */
[----:B------:R-:W-:Y:S02]  /*36a80*/  USHF.R.S32.HI UR35, URZ, 0x1f, UR7 ;  /* 0x0000001f3f237899 */ /* 0x000fe40008011407 */
[----:B------:R2:W-:Y:S01]  /*36a90*/  STL [R1+0x4f54], R4 ;  /* 0x004f540401007387 */ /* 0x0005e20000100800 */
[----:B0-----:R-:W-:Y:S01]  /*36aa0*/  IADD3 R6, P3, R21, UR7, RZ ;  /* 0x0000000715067c10 */ /* 0x001fe2000ff7e0ff */
[----:B------:R-:W-:Y:S01]  /*36ab0*/  IMAD R3, R3, 0x820, RZ ;  /* 0x0000082003037824 */ /* 0x000fe200078e02ff */
[----:B-1----:R-:W-:-:S03]  /*36ac0*/  IADD3 R5, P2, R20, UR7, RZ ;  /* 0x0000000714057c10 */ /* 0x002fc6000ff5e0ff */
[----:B------:R0:W-:Y:S01]  /*36ad0*/  STL [R1+0x4f5c], R6 ;  /* 0x004f5c0601007387 */ /* 0x0001e20000100800 */
[----:B------:R-:W-:Y:S02]  /*36ae0*/  SGXT.U32 R0, R0, 0x3 ;  /* 0x000000030000781a */ /* 0x000fe40000000000 */
[----:B--2---:R-:W-:Y:S01]  /*36af0*/  IADD3 R4, P1, R19, UR7, RZ ;  /* 0x0000000713047c10 */ /* 0x004fe2000ff3e0ff */
[----:B------:R1:W-:Y:S01]  /*36b00*/  STL [R1+0x4f64], R5 ;  /* 0x004f640501007387 */ /* 0x0003e20000100800 */
[----:B------:R-:W-:-:S03]  /*36b10*/  LOP3.LUT R0, R3, R0, RZ, 0xfc, !PT ;  /* 0x0000000003007212 */ /* 0x000fc600078efcff */
[----:B------:R2:W-:Y:S01]  /*36b20*/  STL [R1+0x4f6c], R4 ;  /* 0x004f6c0401007387 */ /* 0x0005e20000100800 */
[----:B0-----:R-:W-:Y:S02]  /*36b30*/  IADD3 R6, P0, R18, UR7, RZ ;  /* 0x0000000712067c10 */ /* 0x001fe4000ff1e0ff */
[----:B------:R-:W-:Y:S02]  /*36b40*/  IADD3.X R3, R15, UR35, RZ, P5, !PT ;  /* 0x000000230f037c10 */ /* 0x000fe4000affe4ff */
[----:B-1----:R-:W-:Y:S01]  /*36b50*/  IADD3.X R5, R17, UR35, RZ, P6, !PT ;  /* 0x0000002311057c10 */ /* 0x002fe2000b7fe4ff */
[----:B------:R-:W-:Y:S01]  /*36b60*/  STL [R1+0x4f74], R6 ;  /* 0x004f740601007387 */ /* 0x000fe20000100800 */
[----:B--2---:R-:W-:-:S03]  /*36b70*/  IADD3 R4, P6, R16, UR7, RZ ;  /* 0x0000000710047c10 */ /* 0x004fc6000ffde0ff */
[----:B------:R0:W-:Y:S01]  /*36b80*/  STL [R1+0x4f40], R5 ;  /* 0x004f400501007387 */ /* 0x0001e20000100800 */
[----:B------:R-:W-:Y:S01]  /*36b90*/  SHF.R.S32.HI R2, RZ, 0x1f, R26 ;  /* 0x0000001fff027819 */ /* 0x000fe2000001141a */
[----:B------:R-:W-:Y:S02]  /*36ba0*/  ULDC UR7, c[0x0][0x238] ;  /* 0x00008e0000077ab9 */ /* 0x000fe40000000800 */
        /* <DEDUP_REMOVED lines=15> */
[----:B-1----:R-:W-:Y:S02]  /*36ca0*/  IADD3 R4, P4, R22, UR8, RZ ;  /* 0x0000000816047c10 */ /* 0x002fe4000ff9e0ff */
[----:B--2---:R-:W-:Y:S01]  /*36cb0*/  IADD3 R3, P5, R23, UR8, RZ ;  /* 0x0000000817037c10 */ /* 0x004fe2000ffbe0ff */
[----:B------:R0:W-:Y:S01]  /*36cc0*/  STL [R1+0x4f84], R5 ;  /* 0x004f840501007387 */ /* 0x0001e20000100800 */
[----:B------:R-:W-:-:S03]  /*36cd0*/  USHF.R.S32.HI UR35, URZ, 0x1f, UR8 ;  /* 0x0000001f3f237899 */ /* 0x000fc60008011408 */
[----:B------:R1:W-:Y:S04]  /*36ce0*/  STL [R1+0x4f8c], R3 ;  /* 0x004f8c0301007387 */ /* 0x0003e80000100800 */
        /* <DEDUP_REMOVED lines=72> */
[----:B------:R-:W-:Y:S02]  /*37170*/  LOP3.LUT R3, R25, 0x7, RZ, 0xc0, !PT ;  /* 0x0000000719037812 */ /* 0x000fe400078ec0ff */
[----:B--2---:R-:W-:Y:S01]  /*37180*/  IADD3 R5, P1, R19, UR10, RZ ;  /* 0x0000000a13057c10 */ /* 0x004fe2000ff3e0ff */
[----:B------:R1:W-:Y:S01]  /*37190*/  STL [R1+0x5024], R6 ;  /* 0x0050240601007387 */ /* 0x0003e20000100800 */
[----:B------:R-:W-:-:S03]  /*371a0*/  IMAD.SHL.U32 R4, R25, 0x2, RZ ;  /* 0x0000000219047824 */ /* 0x000fc600078e00ff */
[----:B------:R2:W-:Y:S01]  /*371b0*/  STL [R1+0x502c], R5 ;  /* 0x00502c0501007387 */ /* 0x0005e20000100800 */
[----:B0-----:R-:W-:Y:S01]  /*371c0*/  IADD3 R7, P0, R18, UR10, RZ ;  /* 0x0000000a12077c10 */ /* 0x001fe2000ff1e0ff */
[----:B------:R-:W-:Y:S01]  /*371d0*/  IMAD R3, R3, 0x90, RZ ;  /* 0x0000009003037824 */ /* 0x000fe200078e02ff */
[----:B-1----:R-:W-:-:S03]  /*371e0*/  IADD3.X R6, R17, UR35, RZ, P6, !PT ;  /* 0x0000002311067c10 */ /* 0x002fc6000b7fe4ff */
[----:B------:R-:W-:Y:S01]  /*371f0*/  STL [R1+0x5034], R7 ;  /* 0x0050340701007387 */ /* 0x000fe20000100800 */
[----:B--2---:R-:W-:-:S03]  /*37200*/  IADD3 R5, P6, R16, UR10, RZ ;  /* 0x0000000a10057c10 */ /* 0x004fc6000ffde0ff */
[----:B------:R-:W-:Y:S01]  /*37210*/  STL [R1+0x5000], R6 ;  /* 0x0050000601007387 */ /* 0x000fe20000100800 */
[----:B------:R-:W-:Y:S01]  /*37220*/  LOP3.LUT R4, R3, 0x30, R4, 0x78, !PT ;  /* 0x0000003003047812 */ /* 0x000fe200078e7804 */
[----:B------:R-:W-:Y:S02]  /*37230*/  ULDC UR10, c[0x0][0x238] ;  /* 0x00008e00000a7ab9 */ /* 0x000fe40000000800 */
[----:B------:R0:W-:Y:S01]  /*37240*/  STL [R1+0x503c], R5 ;  /* 0x00503c0501007387 */ /* 0x0001e20000100800 */
[----:B------:R-:W-:Y:S02]  /*37250*/  IADD3.X R3, R14, UR35, RZ, P4, !PT ;  /* 0x000000230e037c10 */ /* 0x000fe4000a7fe4ff */
[----:B0-----:R-:W-:-:S05]  /*37260*/  IADD3.X R5, R15, UR35, RZ, P5, !PT ;  /* 0x000000230f057c10 */ /* 0x001fca000affe4ff */
[----:B------:R0:W-:Y:S04]  /*37270*/  STL [R1+0x5008], R5 ;  /* 0x0050080501007387 */ /* 0x0001e80000100800 */
[----:B------:R1:W-:Y:S01]  /*37280*/  STL [R1+0x5010], R3 ;  /* 0x0050100301007387 */ /* 0x0003e20000100800 */
[----:B------:R-:W-:Y:S02]  /*37290*/  IADD3.X R6, R11, UR35, RZ, P1, !PT ;  /* 0x000000230b067c10 */ /* 0x000fe40008ffe4ff */
[----:B0-----:R-:W-:Y:S02]  /*372a0*/  IADD3.X R5, R13, UR35, RZ, P3, !PT ;  /* 0x000000230d057c10 */ /* 0x001fe40009ffe4ff */
[----:B-1----:R-:W-:-:S03]  /*372b0*/  IADD3.X R3, R12, UR35, RZ, P2, !PT ;  /* 0x000000230c037c10 */ /* 0x002fc600097fe4ff */
[----:B------:R0:W-:Y:S04]  /*372c0*/  STL [R1+0x5018], R5 ;  /* 0x0050180501007387 */ /* 0x0001e80000100800 */
        /* <DEDUP_REMOVED lines=25> */
[----:B------:R-:W-:Y:S02]  /*37460*/  USHF.R.S32.HI UR59, URZ, 0x1f, UR59 ;  /* 0x0000001f3f3b7899 */ /* 0x000fe4000801143b */
[----:B------:R1:W-:Y:S01]  /*37470*/  STL [R1+0x507c], R5 ;  /* 0x00507c0501007387 */ /* 0x0003e20000100800 */
[----:B------:R-:W-:Y:S01]  /*37480*/  LEA.HI R2, R2, R26, RZ, 0x7 ;  /* 0x0000001a02027211 */ /* 0x000fe200078f38ff */
[----:B------:R-:W-:Y:S01]  /*37490*/  ULDC UR11, c[0x0][0x238] ;  /* 0x00008e00000b7ab9 */ /* 0x000fe20000000800 */
        /* <DEDUP_REMOVED lines=23> */
[----:B------:R-:W-:Y:S02]  /*37610*/  SHF.R.U32.HI R3, RZ, 0x1, R25 ;  /* 0x00000001ff037819 */ /* 0x000fe40000011619 */
[----:B--2---:R-:W-:Y:S01]  /*37620*/  IADD3 R5, P1, R19, UR12, RZ ;  /* 0x0000000c13057c10 */ /* 0x004fe2000ff3e0ff */
[----:B------:R1:W-:Y:S01]  /*37630*/  STL [R1+0x50a4], R6 ;  /* 0x0050a40601007387 */ /* 0x0003e20000100800 */
[----:B------:R-:W-:-:S03]  /*37640*/  LOP3.LUT R0, R0, 0x10, R3, 0xf8, !PT ;  /* 0x0000001000007812 */ /* 0x000fc600078ef803 */
        /* <DEDUP_REMOVED lines=38> */
[----:B------:R-:W-:Y:S01]  /*378b0*/  STL [R1+0x50f4], R6 ;  /* 0x0050f40601007387 */ /* 0x000fe20000100800 */
[----:B--2---:R-:W-:-:S03]  /*378c0*/  IADD3 R3, P6, R16, UR13, RZ ;  /* 0x0000000d10037c10 */ /* 0x004fc6000ffde0ff */
[----:B------:R-:W-:Y:S01]  /*378d0*/  STL [R1+0x50c0], R5 ;  /* 0x0050c00501007387 */ /* 0x000fe20000100800 */
[----:B------:R-:W-:Y:S01]  /*378e0*/  LOP3.LUT R2, R4, 0x40, RZ, 0x3c, !PT ;  /* 0x0000004004027812 */ /* 0x000fe200078e3cff */
[----:B------:R-:W-:Y:S02]  /*378f0*/  ULDC UR13, c[0x0][0x238] ;  /* 0x00008e00000d7ab9 */ /* 0x000fe40000000800 */
[----:B------:R0:W-:Y:S04]  /*37900*/  STL [R1+0x50fc], R3 ;  /* 0x0050fc0301007387 */ /* 0x0001e80000100800 */
        /* <DEDUP_REMOVED lines=2041> */
[----:B0-----:R-:W-:-:S03]  /*3f8a0*/  IADD3.X R3, R15, UR35, RZ, P5, !PT ;  /* 0x000000230f037c10 */ /* 0x001fc6000affe4ff */
[----:B------:R-:W-:Y:S04]  /*3f8b0*/  STL [R1+0x8e0], RZ ;  /* 0x0008e0ff01007387 */ /* 0x000fe80000100800 */
[----:B------:R-:W-:Y:S04]  /*3f8c0*/  STL [R1+0x8e4], RZ ;  /* 0x0008e4ff01007387 */ /* 0x000fe80000100800 */
[----:B------:R-:W-:Y:S04]  /*3f8d0*/  STL [R1+0x8e8], RZ ;  /* 0x0008e8ff01007387 */ /* 0x000fe80000100800 */
[----:B------:R-:W-:Y:S01]  /*3f8e0*/  STL [R1+0x8ec], RZ ;  /* 0x0008ecff01007387 */ /* 0x000fe20000100800 */
[----:B------:R-:W-:-:S03]  /*3f8f0*/  IADD3.X R6, R14, UR35, RZ, P4, !PT ;  /* 0x000000230e067c10 */ /* 0x000fc6000a7fe4ff */
[----:B------:R-:W-:Y:S01]  /*3f900*/  STL [R1+0xa0], RZ ;  /* 0x0000a0ff01007387 */ /* 0x000fe20000100800 */
[----:B------:R-:W-:-:S03]  /*3f910*/  IADD3.X R5, R13, UR35, RZ, P3, !PT ;  /* 0x000000230d057c10 */ /* 0x000fc60009ffe4ff */
[----:B------:R-:W-:Y:S04]  /*3f920*/  STL [R1+0xa4], RZ ;  /* 0x0000a4ff01007387 */ /* 0x000fe80000100800 */
[----:B------:R-:W-:Y:S04]  /*3f930*/  STL [R1+0xa8], RZ ;  /* 0x0000a8ff01007387 */ /* 0x000fe80000100800 */
[----:B------:R-:W-:Y:S04]  /*3f940*/  STL [R1+0xac], RZ ;  /* 0x0000acff01007387 */ /* 0x000fe80000100800 */
        /* <DEDUP_REMOVED lines=733> */
[----:B------:R-:W-:Y:S01]  /*42720*/  STL [R1+0x5668], R6 ;  /* 0x0056680601007387 */ /* 0x000fe20000100800 */
[----:B--2---:R-:W-:-:S03]  /*42730*/  IADD3.X R3, R9, UR25, RZ, P6, !PT ;  /* 0x0000001909037c10 */ /* 0x004fc6000b7fe4ff */
[----:B------:R-:W-:Y:S01]  /*42740*/  STL [R1+0x5670], R5 ;  /* 0x0056700501007387 */ /* 0x000fe20000100800 */
[----:B------:R-:W-:-:S03]  /*42750*/  LOP3.LUT R2, R0, 0x430, RZ, 0x3c, !PT ;  /* 0x0000043000027812 */ /* 0x000fc600078e3cff */
[----:B------:R0:W-:Y:S01]  /*42760*/  STL [R1+0x5678], R3 ;  /* 0x0056780301007387 */ /* 0x0001e20000100800 */
[C---:B------:R-:W-:Y:S02]  /*42770*/  LOP3.LUT R2, R0.reuse, 0x60, RZ, 0x3c, !PT ;  /* 0x0000006000027812 */ /* 0x040fe400078e3cff */
[----:B------:R-:W-:Y:S02]  /*42780*/  IADD3 R2, P1, R23, UR39, RZ ;  /* 0x0000002717027c10 */ /* 0x000fe4000ff3e0ff */
[C---:B------:R-:W-:Y:S02]  /*42790*/  LOP3.LUT R4, R0.reuse, 0x410, RZ, 0x3c, !PT ;  /* 0x0000041000047812 */ /* 0x040fe400078e3cff */
[C---:B0-----:R-:W-:Y:S02]  /*427a0*/  LOP3.LUT R3, R0.reuse, 0x20, RZ, 0x3c, !PT ;  /* 0x0000002000037812 */ /* 0x041fe400078e3cff */
[----:B------:R-:W-:Y:S02]  /*427b0*/  LOP3.LUT R3, R0, 0x450, RZ, 0x3c, !PT ;  /* 0x0000045000037812 */ /* 0x000fe400078e3cff */
[----:B------:R-:W-:-:S02]  /*427c0*/  IADD3 R3, P2, R24, UR39, RZ ;  /* 0x0000002718037c10 */ /* 0x000fc4000ff5e0ff */
[C---:B------:R-:W-:Y:S02]  /*427d0*/  LOP3.LUT R4, R0.reuse, 0x40, RZ, 0x3c, !PT ;  /* 0x0000004000047812 */ /* 0x040fe400078e3cff */
[----:B------:R-:W-:Y:S01]  /*427e0*/  LOP3.LUT R4, R0, 0x470, RZ, 0x3c, !PT ;  /* 0x0000047000047812 */ /* 0x000fe200078e3cff */
[----:B------:R0:W-:Y:S01]  /*427f0*/  STL [R1+0x5684], R3 ;  /* 0x0056840301007387 */ /* 0x0001e20000100800 */
[----:B------:R-:W-:Y:S01]  /*42800*/  IADD3 R4, P0, R22, UR39, RZ ;  /* 0x0000002716047c10 */ /* 0x000fe2000ff1e0ff */
[----:B------:R-:W-:Y:S02]  /*42810*/  USHF.R.S32.HI UR14, URZ, 0x1f, UR39 ;  /* 0x0000001f3f0e7899 */ /* 0x000fe40008011427 */
        /* <DEDUP_REMOVED lines=13> */
[----:B-1----:R-:W-:-:S03]  /*428f0*/  IADD3.X R3, R15, UR14, RZ, P1, !PT ;  /* 0x0000000e0f037c10 */ /* 0x002fc60008ffe4ff */
[----:B------:R0:W-:Y:S01]  /*42900*/  STL [R1+0x56bc], R4 ;  /* 0x0056bc0401007387 */ /* 0x0001e20000100800 */
[----:B--2---:R-:W-:-:S03]  /*42910*/  IADD3 R2, P1, R24, UR40, RZ ;  /* 0x0000002818027c10 */ /* 0x004fc6000ff3e0ff */
[----:B------:R1:W-:Y:S04]  /*42920*/  STL [R1+0x5688], R3 ;  /* 0x0056880301007387 */ /* 0x0003e80000100800 */
[----:B------:R2:W-:Y:S01]  /*42930*/  STL [R1+0x56c4], R2 ;  /* 0x0056c40201007387 */ /* 0x0005e20000100800 */
[----:B0-----:R-:W-:Y:S02]  /*42940*/  IADD3.X R4, R14, UR14, RZ, P0, !PT ;  /* 0x0000000e0e047c10 */ /* 0x001fe400087fe4ff */
        /* <DEDUP_REMOVED lines=14> */
[----:B--2---:R-:W-:Y:S01]  /*42a30*/  IADD3.X R2, R10, UR14, RZ, P3, !PT ;  /* 0x0000000e0a027c10 */ /* 0x004fe20009ffe4ff */
[----:B------:R-:W-:Y:S02]  /*42a40*/  USHF.R.S32.HI UR26, URZ, 0x1f, UR40 ;  /* 0x0000001f3f1a7899 */ /* 0x000fe40008011428 */
        /* <DEDUP_REMOVED lines=30> */
[----:B------:R1:W-:Y:S01]  /*42c30*/  STL [R1+0x56e8], R3 ;  /* 0x0056e80301007387 */ /* 0x0003e20000100800 */
[----:B------:R-:W-:-:S03]  /*42c40*/  USHF.R.S32.HI UR20, URZ, 0x1f, UR41 ;  /* 0x0000001f3f147899 */ /* 0x000fc60008011429 */
        /* <DEDUP_REMOVED lines=29> */
[----:B------:R1:W-:Y:S01]  /*42e20*/  STL [R1+0x575c], R3 ;  /* 0x00575c0301007387 */ /* 0x0003e20000100800 */
[----:B------:R-:W-:-:S03]  /*42e30*/  USHF.R.S32.HI UR27, URZ, 0x1f, UR42 ;  /* 0x0000001f3f1b7899 */ /* 0x000fc6000801142a */
        /* <DEDUP_REMOVED lines=599> */
[----:B------:R-:W-:-:S03]  /*453b0*/  UIMAD UR13, UR13, 0x43, URZ ;  /* 0x000000430d0d78a4 */ /* 0x000fc6000f8e023f */
        /* <DEDUP_REMOVED lines=51> */
[----:B-1----:R-:W-:Y:S02]  /*456f0*/  IADD3.X R3, R10, UR38, RZ, P2, !PT ;  /* 0x000000260a037c10 */ /* 0x002fe400097fe4ff */
[----:B--2---:R-:W-:Y:S01]  /*45700*/  IADD3.X R2, R9, UR38, RZ, P1, !PT ;  /* 0x0000002609027c10 */ /* 0x004fe20008ffe4ff */
[----:B------:R0:W-:Y:S04]  /*45710*/  STL [R1+0x5c00], R4 ;  /* 0x005c000401007387 */ /* 0x0001e80000100800 */
[----:B------:R0:W-:Y:S04]  /*45720*/  STL [R1+0x5c10], R2 ;  /* 0x005c100201007387 */ /* 0x0001e80000100800 */
[----:B------:R0:W-:Y:S01]  /*45730*/  STL [R1+0x5c08], R3 ;  /* 0x005c080301007387 */ /* 0x0001e20000100800 */
[----:B------:R-:W-:-:S04]  /*45740*/  USHF.L.U32 UR15, UR15, 0x7, URZ ;  /* 0x000000070f0f7899 */ /* 0x000fc8000800063f */
[----:B------:R-:W-:-:S12]  /*45750*/  USHF.R.S32.HI UR25, URZ, 0x1f, UR15 ;  /* 0x0000001f3f197899 */ /* 0x000fd8000801140f */
.L_x_1:
[----:B------:R-:W2:Y:S01]  /*45760*/  LDL R5, [R1+0x39a4] ;  /* 0x0039a40001057983 */ /* 0x000ea20000100800 */
[----:B0-----:R-:W0:Y:S03]  /*45770*/  LDC R2, c[0x0][0x230] ;  /* 0x00008c00ff027b82 */ /* 0x001e260000000800 */
[----:B--2---:R1:W-:Y:S04]  /*45780*/  STL [R1+0x84fc], R5 ;  /* 0x0084fc0501007387 */ /* 0x0043e80000100800 */
[----:B------:R-:W2:Y:S04]  /*45790*/  LDL R4, [R1+0x39a8] ;  /* 0x0039a80001047983 */ /* 0x000ea80000100800 */
[----:B-1----:R-:W0:Y:S04]  /*457a0*/  LDL R5, [R1+0x3a00] ;  /* 0x003a000001057983 */ /* 0x002e280000100800 */
[----:B------:R-:W-:Y:S04]  /*457b0*/  STL [R1+0x75c4], R29 ;  /* 0x0075c41d01007387 */ /* 0x000fe80000100800 */
        /* <DEDUP_REMOVED lines=974> */
[----:B------:R1:W-:Y:S04]  /*494a0*/  STL [R1+0x84f8], R27 ;  /* 0x0084f81b01007387 */ /* 0x0003e80000100800 */
        /* <DEDUP_REMOVED lines=18> */
[----:B------:R-:W-:Y:S01]  /*495d0*/  STL [R1+0x7570], R8 ;  /* 0x0075700801007387 */ /* 0x000fe20000100800 */
[----:B0-----:R-:W-:-:S03]  /*495e0*/  IMAD R2, R5, -0x80, R2 ;  /* 0xffffff8005027824 */ /* 0x001fc600078e0202 */
[----:B------:R-:W-:Y:S04]  /*495f0*/  STL [R1+0x756c], R7 ;  /* 0x00756c0701007387 */ /* 0x000fe80000100800 */
[----:B------:R-:W-:Y:S04]  /*49600*/  STL [R1+0x7568], R6 ;  /* 0x0075680601007387 */ /* 0x000fe80000100800 */
[----:B------:R-:W-:Y:S04]  /*49610*/  STL [R1+0x7564], R3 ;  /* 0x0075640301007387 */ /* 0x000fe80000100800 */
[----:B-----5:R-:W-:Y:S04]  /*49620*/  STL [R1+0x73f0], R0 ;  /* 0x0073f00001007387 */ /* 0x020fe80000100800 */
[----:B------:R-:W2:Y:S01]  /*49630*/  LDL.LU R5, [R1+0x84fc] ;  /* 0x0084fc0001057983 */ /* 0x000ea20000300800 */
[----:B------:R-:W-:-:S02]  /*49640*/  ISETP.GT.AND P0, PT, R2, RZ, PT ;  /* 0x000000ff0200720c */ /* 0x000fc40003f04270 */
[----:B-1----:R-:W-:-:S11]  /*49650*/  PRMT R27, RZ, 0x7610, R27 ;  /* 0x00007610ff1b7816 */ /* 0x002fd6000000001b */
[----:B--2---:R-:W2:Y:S04]  /*49660*/  @P0 LDG.E.U8 R27, desc[UR4][R4.64] ;  /* 0x00000004041b0981 */ /* 0x004ea8000c1e1100 */
[----:B--2---:R0:W-:Y:S04]  /*49670*/  STL [R1+0x2978], R27 ;  /* 0x0029781b01007387 */ /* 0x0041e80000100800 */
[----:B0-----:R-:W2:Y:S04]  /*49680*/  LDL.LU R27, [R1+0x84f8] ;  /* 0x0084f800011b7983 */ /* 0x001ea80000300800 */
[----:B------:R-:W3:Y:S04]  /*49690*/  LDL R4, [R1+0x39ac] ;  /* 0x0039ac0001047983 */ /* 0x000ee80000100800 */
[----:B------:R-:W3:Y:S01]  /*496a0*/  LDL R5, [R1+0x39b0] ;  /* 0x0039b00001057983 */ /* 0x000ee20000100800 */
[----:B------:R-:W-:-:S02]  /*496b0*/  PRMT R29, RZ, 0x7610, R29 ;  /* 0x00007610ff1d7816 */ /* 0x000fc4000000001d */
[----:B---3--:R-:W-:-:S04]  /*496c0*/  @P0 LOP3.LUT R5, R5, R4, RZ, 0x3c, !PT ;  /* 0x0000000405050212 */ /* 0x008fc800078e3cff */
[----:B------:R-:W-:-:S04]  /*496d0*/  @P0 LOP3.LUT R4, R5, R4, RZ, 0x3c, !PT ;  /* 0x0000000405040212 */ /* 0x000fc800078e3cff */
[----:B------:R-:W-:-:S05]  /*496e0*/  @P0 LOP3.LUT R5, R5, R4, RZ, 0x3c, !PT ;  /* 0x0000000405050212 */ /* 0x000fca00078e3cff */
[----:B------:R-:W3:Y:S04]  /*496f0*/  @P0 LDG.E.U8 R29, desc[UR4][R4.64] ;  /* 0x00000004041d0981 */ /* 0x000ee8000c1e1100 */
[----:B---3--:R0:W-:Y:S04]  /*49700*/  STL [R1+0x2974], R29 ;  /* 0x0029741d01007387 */ /* 0x0081e80000100800 */
[----:B0-----:R-:W3:Y:S04]  /*49710*/  LDL.LU R29, [R1+0x84f4] ;  /* 0x0084f400011d7983 */ /* 0x001ee80000300800 */
[----:B------:R-:W4:Y:S04]  /*49720*/  LDL R4, [R1+0x39b4] ;  /* 0x0039b40001047983 */ /* 0x000f280000100800 */
[----:B------:R-:W4:Y:S01]  /*49730*/  LDL R5, [R1+0x39b8] ;  /* 0x0039b80001057983 */ /* 0x000f220000100800 */
[----:B------:R-:W-:-:S02]  /*49740*/  PRMT R28, RZ, 0x7610, R28 ;  /* 0x00007610ff1c7816 */ /* 0x000fc4000000001c */
[----:B----4-:R-:W-:-:S04]  /*49750*/  @P0 LOP3.LUT R5, R5, R4, RZ, 0x3c, !PT ;  /* 0x0000000405050212 */ /* 0x010fc800078e3cff */
[----:B------:R-:W-:-:S04]  /*49760*/  @P0 LOP3.LUT R4, R5, R4, RZ, 0x3c, !PT ;  /* 0x0000000405040212 */ /* 0x000fc800078e3cff */
[----:B------:R-:W-:-:S05]  /*49770*/  @P0 LOP3.LUT R5, R5, R4, RZ, 0x3c, !PT ;  /* 0x0000000405050212 */ /* 0x000fca00078e3cff */
[----:B------:R-:W4:Y:S04]  /*49780*/  @P0 LDG.E.U8 R28, desc[UR4][R4.64] ;  /* 0x00000004041c0981 */ /* 0x000f28000c1e1100 */
[----:B----4-:R0:W-:Y:S04]  /*49790*/  STL [R1+0x2970], R28 ;  /* 0x0029701c01007387 */ /* 0x0101e80000100800 */
[----:B0-----:R-:W4:Y:S04]  /*497a0*/  LDL.LU R28, [R1+0x84f0] ;  /* 0x0084f000011c7983 */ /* 0x001f280000300800 */
[----:B------:R-:W2:Y:S04]  /*497b0*/  LDL R4, [R1+0x39bc] ;  /* 0x0039bc0001047983 */ /* 0x000ea80000100800 */
[----:B------:R-:W2:Y:S01]  /*497c0*/  LDL R5, [R1+0x39c0] ;  /* 0x0039c00001057983 */ /* 0x000ea20000100800 */
[----:B---3--:R-:W-:-:S02]  /*497d0*/  PRMT R29, RZ, 0x7610, R29 ;  /* 0x00007610ff1d7816 */ /* 0x008fc4000000001d */
[----:B--2---:R-:W-:-:S04]  /*497e0*/  @P0 LOP3.LUT R5, R5, R4, RZ, 0x3c, !PT ;  /* 0x0000000405050212 */ /* 0x004fc800078e3cff */
[----:B------:R-:W-:-:S04]  /*497f0*/  @P0 LOP3.LUT R4, R5, R4, RZ, 0x3c, !PT ;  /* 0x0000000405040212 */ /* 0x000fc800078e3cff */
[----:B------:R-:W-:-:S05]  /*49800*/  @P0 LOP3.LUT R5, R5, R4, RZ, 0x3c, !PT ;  /* 0x0000000405050212 */ /* 0x000fca00078e3cff */
[----:B------:R-:W2:Y:S04]  /*49810*/  @P0 LDG.E.U8 R29, desc[UR4][R4.64] ;  /* 0x00000004041d0981 */ /* 0x000ea8000c1e1100 */
[----:B--2---:R0:W-:Y:S04]  /*49820*/  STL [R1+0x296c], R29 ;  /* 0x00296c1d01007387 */ /* 0x0041e80000100800 */
[----:B0-----:R-:W2:Y:S04]  /*49830*/  LDL.LU R29, [R1+0x84ec] ;  /* 0x0084ec00011d7983 */ /* 0x001ea80000300800 */
[----:B------:R-:W3:Y:S04]  /*49840*/  LDL R4, [R1+0x39c4] ;  /* 0x0039c40001047983 */ /* 0x000ee80000100800 */
[----:B------:R-:W3:Y:S01]  /*49850*/  LDL R5, [R1+0x39c8] ;  /* 0x0039c80001057983 */ /* 0x000ee20000100800 */
[----:B----4-:R-:W-:-:S02]  /*49860*/  PRMT R28, RZ, 0x7610, R28 ;  /* 0x00007610ff1c7816 */ /* 0x010fc4000000001c */
        /* <DEDUP_REMOVED lines=8> */
[----:B--2---:R-:W-:-:S02]  /*498f0*/  PRMT R29, RZ, 0x7610, R29 ;  /* 0x00007610ff1d7816 */ /* 0x004fc4000000001d */
[----:B----4-:R-:W-:-:S04]  /*49900*/  @P0 LOP3.LUT R5, R5, R4, RZ, 0x3c, !PT ;  /* 0x0000000405050212 */ /* 0x010fc800078e3cff */
[----:B------:R-:W-:-:S04]  /*49910*/  @P0 LOP3.LUT R4, R5, R4, RZ, 0x3c, !PT ;  /* 0x0000000405040212 */ /* 0x000fc800078e3cff */
[----:B------:R-:W-:-:S05]  /*49920*/  @P0 LOP3.LUT R5, R5, R4, RZ, 0x3c, !PT ;  /* 0x0000000405050212 */ /* 0x000fca00078e3cff */
[----:B------:R-:W2:Y:S04]  /*49930*/  @P0 LDG.E.U8 R29, desc[UR4][R4.64] ;  /* 0x00000004041d0981 */ /* 0x000ea8000c1e1100 */
[----:B--2---:R0:W-:Y:S04]  /*49940*/  STL [R1+0x2964], R29 ;  /* 0x0029641d01007387 */ /* 0x0041e80000100800 */
[----:B0-----:R-:W2:Y:S04]  /*49950*/  LDL.LU R29, [R1+0x84e4] ;  /* 0x0084e400011d7983 */ /* 0x001ea80000300800 */
[----:B------:R-:W4:Y:S04]  /*49960*/  LDL R4, [R1+0x39d4] ;  /* 0x0039d40001047983 */ /* 0x000f280000100800 */
[----:B------:R-:W4:Y:S01]  /*49970*/  LDL R5, [R1+0x39d8] ;  /* 0x0039d80001057983 */ /* 0x000f220000100800 */
[----:B---3--:R-:W-:-:S02]  /*49980*/  PRMT R28, RZ, 0x7610, R28 ;  /* 0x00007610ff1c7816 */ /* 0x008fc4000000001c */
[----:B----4-:R-:W-:-:S04]  /*49990*/  @P0 LOP3.LUT R5, R5, R4, RZ, 0x3c, !PT ;  /* 0x0000000405050212 */ /* 0x010fc800078e3cff */
        /* <DEDUP_REMOVED lines=11> */
[----:B------:R-:W2:Y:S01]  /*49a50*/  @P0 LDG.E.U8 R29, desc[UR4][R4.64] ;  /* 0x00000004041d0981 */ /* 0x000ea2000c1e1100 */
[----:B------:R-:W-:-:S03]  /*49a60*/  ISETP.GT.AND P1, PT, R2, 0x1, PT ;  /* 0x000000010200780c */ /* 0x000fc60003f24270 */
        /* <DEDUP_REMOVED lines=8831> */
[----:B------:R-:W4:Y:S01]  /*6c260*/  @P1 LDG.E.U8 R27, desc[UR4][R4.64] ;  /* 0x00000004041b1981 */ /* 0x000f22000c1e1100 */
[----:B------:R-:W-:-:S03]  /*6c270*/  ISETP.GT.AND P0, PT, R2, 0x7a, PT ;  /* 0x0000007a0200780c */ /* 0x000fc60003f04270 */
[----:B----4-:R0:W-:Y:S04]  /*6c280*/  STL [R1+0x5c], R27 ;  /* 0x00005c1b01007387 */ /* 0x0101e80000100800 */
[----:B0-----:R-:W4:Y:S04]  /*6c290*/  LDL.LU R27, [R1+0x75bc] ;  /* 0x0075bc00011b7983 */ /* 0x001f280000300800 */
[----:B------:R-:W2:Y:S04]  /*6c2a0*/  LDL R4, [R1+0x3dd0] ;  /* 0x003dd00001047983 */ /* 0x000ea80000100800 */
[----:B------:R-:W2:Y:S01]  /*6c2b0*/  LDL R5, [R1+0x3dd4] ;  /* 0x003dd40001057983 */ /* 0x000ea20000100800 */
[----:B------:R-:W-:-:S02]  /*6c2c0*/  PRMT R26, RZ, 0x7610, R26 ;  /* 0x00007610ff1a7816 */ /* 0x000fc4000000001a */
        /* <DEDUP_REMOVED lines=66> */
[----:B------:R-:W3:Y:S01]  /*6c6f0*/  @P0 LDG.E.U8 R19, desc[UR4][R4.64] ;  /* 0x0000000404130981 */ /* 0x000ee2000c1e1100 */
[----:B------:R-:W-:-:S03]  /*6c700*/  ISETP.GT.AND P1, PT, R2, 0x7b, PT ;  /* 0x0000007b0200780c */ /* 0x000fc60003f24270 */
        /* <DEDUP_REMOVED lines=71> */
[----:B------:R-:W2:Y:S01]  /*6cb80*/  @P1 LDG.E.U8 R11, desc[UR4][R4.64] ;  /* 0x00000004040b1981 */ /* 0x000ea2000c1e1100 */
[----:B------:R-:W-:-:S03]  /*6cb90*/  ISETP.GT.AND P0, PT, R2, 0x7c, PT ;  /* 0x0000007c0200780c */ /* 0x000fc60003f04270 */
        /* <DEDUP_REMOVED lines=44> */
[----:B------:R0:W4:Y:S04]  /*6ce60*/  @P0 LDG.E.U8 R0, desc[UR4][R4.64] ;  /* 0x0000000404000981 */ /* 0x000128000c1e1100 */
[----:B------:R-:W0:Y:S04]  /*6ce70*/  LDL R4, [R1+0x3d28] ;  /* 0x003d280001047983 */ /* 0x000e280000100800 */
[----:B------:R-:W0:Y:S01]  /*6ce80*/  LDL R5, [R1+0x3d2c] ;  /* 0x003d2c0001057983 */ /* 0x000e220000100800 */
[----:B------:R-:W-:Y:S02]  /*6ce90*/  PRMT R6, RZ, 0x7610, R6 ;  /* 0x00007610ff067816 */ /* 0x000fe40000000006 */
[----:B0-----:R-:W-:-:S04]  /*6cea0*/  @P0 LOP3.LUT R5, R5, R4, RZ, 0x3c, !PT ;  /* 0x0000000405050212 */ /* 0x001fc800078e3cff */
[----:B------:R-:W-:-:S04]  /*6ceb0*/  @P0 LOP3.LUT R4, R5, R4, RZ, 0x3c, !PT ;  /* 0x0000000405040212 */ /* 0x000fc800078e3cff */
[----:B------:R-:W-:-:S05]  /*6cec0*/  @P0 LOP3.LUT R5, R5, R4, RZ, 0x3c, !PT ;  /* 0x0000000405050212 */ /* 0x000fca00078e3cff */
[----:B------:R-:W2:Y:S04]  /*6ced0*/  @P0 LDG.E.U8 R6, desc[UR4][R4.64] ;  /* 0x0000000404060981 */ /* 0x000ea8000c1e1100 */
[----:B----4-:R0:W-:Y:S04]  /*6cee0*/  STL [R1+0x8], R0 ;  /* 0x0000080001007387 */ /* 0x0101e80000100800 */
[----:B0-----:R-:W4:Y:S04]  /*6cef0*/  LDL R0, [R1+0x3d0c] ;  /* 0x003d0c0001007983 */ /* 0x001f280000100800 */
        /* <DEDUP_REMOVED lines=9> */
[----:B---3--:R0:W-:Y:S04]  /*6cf90*/  STL [R1], R3 ;  /* 0x0000000301007387 */ /* 0x0081e80000100800 */
        /* <DEDUP_REMOVED lines=10> */
[----:B------:R-:W-:Y:S02]  /*6d040*/  ISETP.GT.AND P1, PT, R2, 0x7d, PT ;  /* 0x0000007d0200780c */ /* 0x000fe40003f24270 */
[----:B------:R-:W-:-:S11]  /*6d050*/  PRMT R28, RZ, 0x7610, R28 ;  /* 0x00007610ff1c7816 */ /* 0x000fd6000000001c */
[----:B0-----:R-:W-:-:S04]  /*6d060*/  @P1 LOP3.LUT R5, R5, R4, RZ, 0x3c, !PT ;  /* 0x0000000405051212 */ /* 0x001fc800078e3cff */
[----:B------:R-:W-:-:S04]  /*6d070*/  @P1 LOP3.LUT R4, R5, R4, RZ, 0x3c, !PT ;  /* 0x0000000405041212 */ /* 0x000fc800078e3cff */
[----:B------:R-:W-:Y:S01]  /*6d080*/  @P1 LOP3.LUT R5, R5, R4, RZ, 0x3c, !PT ;  /* 0x0000000405051212 */ /* 0x000fe200078e3cff */
[----:B----4-:R0:W-:Y:S04]  /*6d090*/  STL [R1+0x7508], R29 ;  /* 0x0075081d01007387 */ /* 0x0101e80000100800 */
[----:B------:R1:W4:Y:S01]  /*6d0a0*/  @P1 LDG.E.U8 R28, desc[UR4][R4.64] ;  /* 0x00000004041c1981 */ /* 0x000322000c1e1100 */
[----:B------:R-:W-:-:S03]  /*6d0b0*/  PRMT R27, RZ, 0x7610, R27 ;  /* 0x00007610ff1b7816 */ /* 0x000fc6000000001b */
[----:B0-----:R-:W2:Y:S04]  /*6d0c0*/  LDL R29, [R1+0x3d04] ;  /* 0x003d0400011d7983 */ /* 0x001ea80000100800 */
[----:B------:R-:W3:Y:S01]  /*6d0d0*/  LDL R5, [R1+0x3d08] ;  /* 0x003d080001057983 */ /* 0x000ee20000100800 */
[----:B-1----:R-:W-:-:S03]  /*6d0e0*/  @P1 IMAD.MOV.U32 R4, RZ, RZ, R0 ;  /* 0x000000ffff041224 */ /* 0x002fc600078e0000 */
[----:B----4-:R0:W-:Y:S01]  /*6d0f0*/  STL [R1+0x74c4], R28 ;  /* 0x0074c41c01007387 */ /* 0x0101e20000100800 */
[----:B------:R-:W-:-:S03]  /*6d100*/  PRMT R26, RZ, 0x7610, R26 ;  /* 0x00007610ff1a7816 */ /* 0x000fc6000000001a */
[----:B------:R-:W4:Y:S04]  /*6d110*/  LDL R0, [R1+0x3cf4] ;  /* 0x003cf40001007983 */ /* 0x000f280000100800 */
[----:B0-----:R-:W4:Y:S04]  /*6d120*/  LDL R28, [R1+0x3d00] ;  /* 0x003d0000011c7983 */ /* 0x001f280000100800 */
[----:B---3--:R2:W3:Y:S02]  /*6d130*/  @P1 LDG.E.U8 R27, desc[UR4][R4.64] ;  /* 0x00000004041b1981 */ /* 0x0084e4000c1e1100 */
[----:B--2---:R-:W-:-:S02]  /*6d140*/  @P1 IMAD.MOV.U32 R4, RZ, RZ, R29 ;  /* 0x000000ffff041224 */ /* 0x004fc400078e001d */
[----:B----4-:R-:W-:Y:S01]  /*6d150*/  @P1 IMAD.MOV.U32 R5, RZ, RZ, R28 ;  /* 0x000000ffff051224 */ /* 0x010fe200078e001c */
[----:B---3--:R0:W-:Y:S01]  /*6d160*/  STL [R1+0x74c8], R27 ;  /* 0x0074c81b01007387 */ /* 0x0081e20000100800 */
[----:B------:R-:W-:-:S03]  /*6d170*/  PRMT R25, RZ, 0x7610, R25 ;  /* 0x00007610ff197816 */ /* 0x000fc60000000019 */
[----:B------:R-:W2:Y:S04]  /*6d180*/  LDL R29, [R1+0x3ce8] ;  /* 0x003ce800011d7983 */ /* 0x000ea80000100800 */
[----:B------:R-:W3:Y:S04]  /*6d190*/  LDL R28, [R1+0x3cec] ;  /* 0x003cec00011c7983 */ /* 0x000ee80000100800 */
[----:B------:R-:W4:Y:S04]  /*6d1a0*/  @P1 LDG.E.U8 R26, desc[UR4][R4.64] ;  /* 0x00000004041a1981 */ /* 0x000f28000c1e1100 */
[----:B0-----:R-:W2:Y:S04]  /*6d1b0*/  LDL R27, [R1+0x3cfc] ;  /* 0x003cfc00011b7983 */ /* 0x001ea80000100800 */
[----:B------:R-:W3:Y:S04]  /*6d1c0*/  LDL R5, [R1+0x3cf8] ;  /* 0x003cf80001057983 */ /* 0x000ee80000100800 */
[----:B----4-:R0:W-:Y:S01]  /*6d1d0*/  STL [R1+0x74cc], R26 ;  /* 0x0074cc1a01007387 */ /* 0x0101e20000100800 */
[----:B--2---:R-:W-:Y:S01]  /*6d1e0*/  @P1 IMAD.MOV.U32 R4, RZ, RZ, R27 ;  /* 0x000000ffff041224 */ /* 0x004fe200078e001b */
[----:B------:R-:W-:-:S02]  /*6d1f0*/  PRMT R24, RZ, 0x7610, R24 ;  /* 0x00007610ff187816 */ /* 0x000fc40000000018 */
[----:B------:R-:W-:Y:S01]  /*6d200*/  PRMT R23, RZ, 0x7610, R23 ;  /* 0x00007610ff177816 */ /* 0x000fe20000000017 */
[----:B------:R-:W2:Y:S04]  /*6d210*/  LDL R27, [R1+0x3ce0] ;  /* 0x003ce000011b7983 */ /* 0x000ea80000100800 */
[----:B---3--:R1:W3:Y:S04]  /*6d220*/  @P1 LDG.E.U8 R25, desc[UR4][R4.64] ;  /* 0x0000000404191981 */ /* 0x0082e8000c1e1100 */
[----:B0-----:R-:W4:Y:S04]  /*6d230*/  LDL R26, [R1+0x3ce4] ;  /* 0x003ce400011a7983 */ /* 0x001f280000100800 */
[----:B------:R-:W2:Y:S01]  /*6d240*/  LDL R5, [R1+0x3cf0] ;  /* 0x003cf00001057983 */ /* 0x000ea20000100800 */
[----:B-1----:R-:W-:-:S05]  /*6d250*/  @P1 IMAD.MOV.U32 R4, RZ, RZ, R0 ;  /* 0x000000ffff041224 */ /* 0x002fca00078e0000 */
[----:B--2---:R0:W2:Y:S02]  /*6d260*/  @P1 LDG.E.U8 R24, desc[UR4][R4.64] ;  /* 0x0000000404181981 */ /* 0x0040a4000c1e1100 */
[----:B0-----:R-:W-:Y:S02]  /*6d270*/  @P1 IMAD.MOV.U32 R4, RZ, RZ, R28 ;  /* 0x000000ffff041224 */ /* 0x001fe400078e001c */
[----:B------:R-:W-:-:S05]  /*6d280*/  @P1 IMAD.MOV.U32 R5, RZ, RZ, R29 ;  /* 0x000000ffff051224 */ /* 0x000fca00078e001d */
[----:B------:R-:W4:Y:S04]  /*6d290*/  @P1 LDG.E.U8 R23, desc[UR4][R4.64] ;  /* 0x0000000404171981 */ /* 0x000f28000c1e1100 */
[----:B---3--:R0:W-:Y:S04]  /*6d2a0*/  STL [R1+0x74d0], R25 ;  /* 0x0074d01901007387 */ /* 0x0081e80000100800 */
[----:B------:R-:W3:Y:S04]  /*6d2b0*/  LDL R0, [R1+0x3cdc] ;  /* 0x003cdc0001007983 */ /* 0x000ee80000100800 */
[----:B0-----:R-:W3:Y:S04]  /*6d2c0*/  LDL R25, [R1+0x3cd8] ;  /* 0x003cd80001197983 */ /* 0x001ee80000100800 */
[----:B--2---:R0:W-:Y:S04]  /*6d2d0*/  STL [R1+0x74d4], R24 ;  /* 0x0074d41801007387 */ /* 0x0041e80000100800 */
[----:B------:R-:W2:Y:S04]  /*6d2e0*/  LDL R29, [R1+0x3cd4] ;  /* 0x003cd400011d7983 */ /* 0x000ea80000100800 */
[----:B------:R-:W2:Y:S04]  /*6d2f0*/  LDL R28, [R1+0x3cc8] ;  /* 0x003cc800011c7983 */ /* 0x000ea80000100800 */
[----:B0-----:R-:W2:Y:S04]  /*6d300*/  LDL R24, [R1+0x3ccc] ;  /* 0x003ccc0001187983 */ /* 0x001ea80000100800 */
[----:B----4-:R0:W-:Y:S04]  /*6d310*/  STL [R1+0x74d8], R23 ;  /* 0x0074d81701007387 */ /* 0x0101e80000100800 */
[----:B0-----:R-:W4:Y:S01]  /*6d320*/  LDL R23, [R1+0x3cd0] ;  /* 0x003cd00001177983 */ /* 0x001f220000100800 */
[----:B------:R-:W-:Y:S01]  /*6d330*/  PRMT R22, RZ, 0x7610, R22 ;  /* 0x00007610ff167816 */ /* 0x000fe20000000016 */
[----:B------:R-:W-:-:S02]  /*6d340*/  @P1 IMAD.MOV.U32 R4, RZ, RZ, R26 ;  /* 0x000000ffff041224 */ /* 0x000fc400078e001a */
[----:B------:R-:W-:Y:S01]  /*6d350*/  @P1 IMAD.MOV.U32 R5, RZ, RZ, R27 ;  /* 0x000000ffff051224 */ /* 0x000fe200078e001b */
[----:B------:R-:W4:Y:S04]  /*6d360*/  LDL R26, [R1+0x3cc4] ;  /* 0x003cc400011a7983 */ /* 0x000f280000100800 */
[----:B------:R-:W4:Y:S01]  /*6d370*/  LDL R27, [R1+0x3cc0] ;  /* 0x003cc000011b7983 */ /* 0x000f220000100800 */
[----:B------:R-:W-:-:S03]  /*6d380*/  ISETP.GT.AND P0, PT, R2, 0x7e, PT ;  /* 0x0000007e0200780c */ /* 0x000fc60003f04270 */
[----:B------:R3:W4:Y:S01]  /*6d390*/  @P1 LDG.E.U8 R22, desc[UR4][R4.64] ;  /* 0x0000000404161981 */ /* 0x000722000c1e1100 */
[----:B------:R-:W-:Y:S02]  /*6d3a0*/  PRMT R21, RZ, 0x7610, R21 ;  /* 0x00007610ff157816 */ /* 0x000fe40000000015 */
[----:B------:R-:W-:Y:S01]  /*6d3b0*/  PRMT R20, RZ, 0x7610, R20 ;  /* 0x00007610ff147816 */ /* 0x000fe20000000014 */
[----:B---3--:R-:W-:Y:S02]  /*6d3c0*/  @P1 IMAD.MOV.U32 R4, RZ, RZ, R0 ;  /* 0x000000ffff041224 */ /* 0x008fe400078e0000 */
[----:B------:R-:W-:-:S05]  /*6d3d0*/  @P1 IMAD.MOV.U32 R5, RZ, RZ, R25 ;  /* 0x000000ffff051224 */ /* 0x000fca00078e0019 */
[----:B------:R2:W3:Y:S02]  /*6d3e0*/  @P1 LDG.E.U8 R21, desc[UR4][R4.64] ;  /* 0x0000000404151981 */ /* 0x0004e4000c1e1100 */
[----:B--2---:R-:W-:Y:S02]  /*6d3f0*/  @P0 IMAD.MOV.U32 R4, RZ, RZ, R29 ;  /* 0x000000ffff040224 */ /* 0x004fe400078e001d */
[----:B----4-:R-:W-:-:S05]  /*6d400*/  @P0 IMAD.MOV.U32 R5, RZ, RZ, R23 ;  /* 0x000000ffff050224 */ /* 0x010fca00078e0017 */
[----:B------:R0:W2:Y:S01]  /*6d410*/  @P0 LDG.E.U8 R20, desc[UR4][R4.64] ;  /* 0x0000000404140981 */ /* 0x0000a2000c1e1100 */
[----:B------:R-:W-:Y:S02]  /*6d420*/  PRMT R19, RZ, 0x7610, R19 ;  /* 0x00007610ff137816 */ /* 0x000fe40000000013 */
[----:B------:R-:W-:Y:S01]  /*6d430*/  PRMT R18, RZ, 0x7610, R18 ;  /* 0x00007610ff127816 */ /* 0x000fe20000000012 */
[----:B0-----:R-:W-:Y:S02]  /*6d440*/  @P0 IMAD.MOV.U32 R4, RZ, RZ, R24 ;  /* 0x000000ffff040224 */ /* 0x001fe400078e0018 */
[----:B------:R-:W-:-:S05]  /*6d450*/  @P0 IMAD.MOV.U32 R5, RZ, RZ, R28 ;  /* 0x000000ffff050224 */ /* 0x000fca00078e001c */
[----:B------:R0:W4:Y:S04]  /*6d460*/  @P0 LDG.E.U8 R19, desc[UR4][R4.64] ;  /* 0x0000000404130981 */ /* 0x000128000c1e1100 */
[----:B------:R1:W-:Y:S04]  /*6d470*/  STL [R1+0x74dc], R22 ;  /* 0x0074dc1601007387 */ /* 0x0003e80000100800 */
[----:B------:R-:W4:Y:S04]  /*6d480*/  LDL R0, [R1+0x3cbc] ;  /* 0x003cbc0001007983 */ /* 0x000f280000100800 */
[----:B------:R-:W4:Y:S01]  /*6d490*/  LDL R25, [R1+0x3cb8] ;  /* 0x003cb80001197983 */ /* 0x000f220000100800 */
[----:B0-----:R-:W-:-:S02]  /*6d4a0*/  @P0 IMAD.MOV.U32 R4, RZ, RZ, R26 ;  /* 0x000000ffff040224 */ /* 0x001fc400078e001a */
[----:B------:R-:W-:-:S05]  /*6d4b0*/  @P0 IMAD.MOV.U32 R5, RZ, RZ, R27 ;  /* 0x000000ffff050224 */ /* 0x000fca00078e001b */
[----:B------:R0:W4:Y:S04]  /*6d4c0*/  @P0 LDG.E.U8 R18, desc[UR4][R4.64] ;  /* 0x0000000404120981 */ /* 0x000128000c1e1100 */
[----:B---3--:R3:W-:Y:S04]  /*6d4d0*/  STL [R1+0x74e0], R21 ;  /* 0x0074e01501007387 */ /* 0x0087e80000100800 */
[----:B--2---:R2:W-:Y:S04]  /*6d4e0*/  STL [R1+0x747c], R20 ;  /* 0x00747c1401007387 */ /* 0x0045e80000100800 */
[----:B------:R-:W2:Y:S04]  /*6d4f0*/  LDL R24, [R1+0x3cb0] ;  /* 0x003cb00001187983 */ /* 0x000ea80000100800 */
[----:B------:R-:W2:Y:S04]  /*6d500*/  LDL R23, [R1+0x3cb4] ;  /* 0x003cb40001177983 */ /* 0x000ea80000100800 */
[----:B----4-:R4:W-:Y:S04]  /*6d510*/  STL [R1+0x7480], R19 ;  /* 0x0074801301007387 */ /* 0x0109e80000100800 */
[----:B-1----:R-:W4:Y:S04]  /*6d520*/  LDL R22, [R1+0x3ca8] ;  /* 0x003ca80001167983 */ /* 0x002f280000100800 */
[----:B---3--:R-:W3:Y:S01]  /*6d530*/  LDL R21, [R1+0x3cac] ;  /* 0x003cac0001157983 */ /* 0x008ee20000100800 */
[----:B0-----:R-:W-:Y:S01]  /*6d540*/  @P0 IMAD.MOV.U32 R4, RZ, RZ, R0 ;  /* 0x000000ffff040224 */ /* 0x001fe200078e0000 */
[----:B------:R-:W-:-:S02]  /*6d550*/  PRMT R17, RZ, 0x7610, R17 ;  /* 0x00007610ff117816 */ /* 0x000fc40000000011 */
[----:B------:R0:W-:Y:S04]  /*6d560*/  STL [R1+0x7484], R18 ;  /* 0x0074841201007387 */ /* 0x0001e80000100800 */
[----:B--2---:R-:W2:Y:S04]  /*6d570*/  LDL R20, [R1+0x3ca0] ;  /* 0x003ca00001147983 */ /* 0x004ea80000100800 */
[----:B------:R-:W2:Y:S01]  /*6d580*/  LDL R0, [R1+0x3ca4] ;  /* 0x003ca40001007983 */ /* 0x000ea20000100800 */
[----:B------:R-:W-:-:S03]  /*6d590*/  @P0 IMAD.MOV.U32 R5, RZ, RZ, R25 ;  /* 0x000000ffff050224 */ /* 0x000fc600078e0019 */
[----:B----4-:R-:W4:Y:S01]  /*6d5a0*/  LDL R19, [R1+0x3c98] ;  /* 0x003c980001137983 */ /* 0x010f220000100800 */
[----:B------:R-:W-:-:S03]  /*6d5b0*/  PRMT R16, RZ, 0x7610, R16 ;  /* 0x00007610ff107816 */ /* 0x000fc60000000010 */
[----:B------:R1:W4:Y:S04]  /*6d5c0*/  @P0 LDG.E.U8 R17, desc[UR4][R4.64] ;  /* 0x0000000404110981 */ /* 0x000328000c1e1100 */
[----:B0-----:R-:W4:Y:S01]  /*6d5d0*/  LDL R18, [R1+0x3c9c] ;  /* 0x003c9c0001127983 */ /* 0x001f220000100800 */
[----:B-1----:R-:W-:Y:S02]  /*6d5e0*/  @P0 IMAD.MOV.U32 R5, RZ, RZ, R24 ;  /* 0x000000ffff050224 */ /* 0x002fe400078e0018 */
[----:B------:R-:W-:-:S05]  /*6d5f0*/  @P0 IMAD.MOV.U32 R4, RZ, RZ, R23 ;  /* 0x000000ffff040224 */ /* 0x000fca00078e0017 */
[----:B------:R0:W4:Y:S01]  /*6d600*/  @P0 LDG.E.U8 R16, desc[UR4][R4.64] ;  /* 0x0000000404100981 */ /* 0x000122000c1e1100 */
[----:B------:R-:W-:Y:S02]  /*6d610*/  PRMT R15, RZ, 0x7610, R15 ;  /* 0x00007610ff0f7816 */ /* 0x000fe4000000000f */
[----:B------:R-:W-:Y:S01]  /*6d620*/  PRMT R14, RZ, 0x7610, R14 ;  /* 0x00007610ff0e7816 */ /* 0x000fe2000000000e */
[----:B0-----:R-:W-:Y:S02]  /*6d630*/  @P0 IMAD.MOV.U32 R5, RZ, RZ, R22 ;  /* 0x000000ffff050224 */ /* 0x001fe400078e0016 */
[----:B---3--:R-:W-:-:S05]  /*6d640*/  @P0 IMAD.MOV.U32 R4, RZ, RZ, R21 ;  /* 0x000000ffff040224 */ /* 0x008fca00078e0015 */
[----:B------:R2:W3:Y:S02]  /*6d650*/  @P0 LDG.E.U8 R15, desc[UR4][R4.64] ;  /* 0x00000004040f0981 */ /* 0x0004e4000c1e1100 */
[----:B--2---:R-:W-:Y:S02]  /*6d660*/  @P0 IMAD.MOV.U32 R5, RZ, RZ, R20 ;  /* 0x000000ffff050224 */ /* 0x004fe400078e0014 */
[----:B------:R-:W-:-:S05]  /*6d670*/  @P0 IMAD.MOV.U32 R4, RZ, RZ, R0 ;  /* 0x000000ffff040224 */ /* 0x000fca00078e0000 */
[----:B------:R0:W2:Y:S01]  /*6d680*/  @P0 LDG.E.U8 R14, desc[UR4][R4.64] ;  /* 0x00000004040e0981 */ /* 0x0000a2000c1e1100 */
[----:B------:R-:W-:-:S03]  /*6d690*/  PRMT R13, RZ, 0x7610, R13 ;  /* 0x00007610ff0d7816 */ /* 0x000fc6000000000d */
[----:B----4-:R-:W-:Y:S01]  /*6d6a0*/  STL [R1+0x7488], R17 ;  /* 0x0074881101007387 */ /* 0x010fe20000100800 */
[----:B0-----:R-:W-:Y:S02]  /*6d6b0*/  @P0 IMAD.MOV.U32 R4, RZ, RZ, R18 ;  /* 0x000000ffff040224 */ /* 0x001fe400078e0012 */
[----:B------:R-:W-:Y:S01]  /*6d6c0*/  @P0 IMAD.MOV.U32 R5, RZ, RZ, R19 ;  /* 0x000000ffff050224 */ /* 0x000fe200078e0013 */
[----:B------:R0:W-:Y:S04]  /*6d6d0*/  STL [R1+0x7404], R2 ;  /* 0x0074040201007387 */ /* 0x0001e80000100800 */
[----:B------:R-:W4:Y:S01]  /*6d6e0*/  @P0 LDG.E.U8 R13, desc[UR4][R4.64] ;  /* 0x00000004040d0981 */ /* 0x000f22000c1e1100 */
[----:B------:R-:W-:-:S03]  /*6d6f0*/  ISETP.GT.AND P1, PT, R2, 0x7f, PT ;  /* 0x0000007f0200780c */ /* 0x000fc60003f24270 */
[----:B------:R1:W-:Y:S04]  /*6d700*/  STL [R1+0x748c], R16 ;  /* 0x00748c1001007387 */ /* 0x0003e80000100800 */
[----:B0-----:R-:W4:Y:S04]  /*6d710*/  LDL R2, [R1+0x3c94] ;  /* 0x003c940001027983 */ /* 0x001f280000100800 */
[----:B------:R-:W4:Y:S04]  /*6d720*/  LDL R21, [R1+0x3c90] ;  /* 0x003c900001157983 */ /* 0x000f280000100800 */
[----:B---3--:R0:W-:Y:S04]  /*6d730*/  STL [R1+0x7490], R15 ;  /* 0x0074900f01007387 */ /* 0x0081e80000100800 */
[----:B------:R-:W3:Y:S04]  /*6d740*/  LDL R20, [R1+0x3c88] ;  /* 0x003c880001147983 */ /* 0x000ee80000100800 */
[----:B------:R-:W3:Y:S04]  /*6d750*/  LDL R0, [R1+0x3c8c] ;  /* 0x003c8c0001007983 */ /* 0x000ee80000100800 */
[----:B--2---:R2:W-:Y:S04]  /*6d760*/  STL [R1+0x7478], R14 ;  /* 0x0074780e01007387 */ /* 0x0045e80000100800 */
[----:B------:R-:W3:Y:S04]  /*6d770*/  LDL R19, [R1+0x3c80] ;  /* 0x003c800001137983 */ /* 0x000ee80000100800 */
[----:B------:R-:W3:Y:S04]  /*6d780*/  LDL R18, [R1+0x3c84] ;  /* 0x003c840001127983 */ /* 0x000ee80000100800 */
[----:B------:R-:W3:Y:S04]  /*6d790*/  LDL R17, [R1+0x3c78] ;  /* 0x003c780001117983 */ /* 0x000ee80000100800 */
[----:B-1----:R-:W3:Y:S04]  /*6d7a0*/  LDL R16, [R1+0x3c7c] ;  /* 0x003c7c0001107983 */ /* 0x002ee80000100800 */
[----:B----4-:R1:W-:Y:S04]  /*6d7b0*/  STL [R1+0x7494], R13 ;  /* 0x0074940d01007387 */ /* 0x0103e80000100800 */
[----:B0-----:R-:W4:Y:S04]  /*6d7c0*/  LDL R15, [R1+0x3c70] ;  /* 0x003c7000010f7983 */ /* 0x001f280000100800 */
[----:B--2---:R-:W2:Y:S04]  /*6d7d0*/  LDL R14, [R1+0x3c74] ;  /* 0x003c7400010e7983 */ /* 0x004ea80000100800 */
[----:B-1----:R-:W4:Y:S01]  /*6d7e0*/  LDL R13, [R1+0x3c68] ;  /* 0x003c6800010d7983 */ /* 0x002f220000100800 */
[----:B------:R-:W-:-:S03]  /*6d7f0*/  @P1 IMAD.MOV.U32 R4, RZ, RZ, R2 ;  /* 0x000000ffff041224 */ /* 0x000fc600078e0002 */
[----:B------:R-:W4:Y:S01]  /*6d800*/  LDL R2, [R1+0x3c6c] ;  /* 0x003c6c0001027983 */ /* 0x000f220000100800 */
[----:B------:R-:W-:Y:S01]  /*6d810*/  PRMT R12, RZ, 0x7610, R12 ;  /* 0x00007610ff0c7816 */ /* 0x000fe2000000000c */
[----:B------:R-:W-:Y:S01]  /*6d820*/  @P1 IMAD.MOV.U32 R5, RZ, RZ, R21 ;  /* 0x000000ffff051224 */ /* 0x000fe200078e0015 */
[----:B------:R-:W-:-:S04]  /*6d830*/  PRMT R11, RZ, 0x7610, R11 ;  /* 0x00007610ff0b7816 */ /* 0x000fc8000000000b */
[----:B------:R3:W4:Y:S01]  /*6d840*/  @P1 LDG.E.U8 R12, desc[UR4][R4.64] ;  /* 0x00000004040c1981 */ /* 0x000722000c1e1100 */
[----:B------:R-:W-:Y:S01]  /*6d850*/  PRMT R10, RZ, 0x7610, R10 ;  /* 0x00007610ff0a7816 */ /* 0x000fe2000000000a */
[----:B---3--:R-:W-:Y:S02]  /*6d860*/  @P1 IMAD.MOV.U32 R4, RZ, RZ, R0 ;  /* 0x000000ffff041224 */ /* 0x008fe400078e0000 */
[----:B------:R-:W-:-:S05]  /*6d870*/  @P1 IMAD.MOV.U32 R5, RZ, RZ, R20 ;  /* 0x000000ffff051224 */ /* 0x000fca00078e0014 */
[----:B------:R0:W3:Y:S01]  /*6d880*/  @P1 LDG.E.U8 R11, desc[UR4][R4.64] ;  /* 0x00000004040b1981 */ /* 0x0000e2000c1e1100 */
[----:B------:R-:W-:Y:S01]  /*6d890*/  PRMT R9, RZ, 0x7610, R9 ;  /* 0x00007610ff097816 */ /* 0x000fe20000000009 */
[----:B0-----:R-:W-:Y:S02]  /*6d8a0*/  @P1 IMAD.MOV.U32 R4, RZ, RZ, R18 ;  /* 0x000000ffff041224 */ /* 0x001fe400078e0012 */
[----:B------:R-:W-:-:S05]  /*6d8b0*/  @P1 IMAD.MOV.U32 R5, RZ, RZ, R19 ;  /* 0x000000ffff051224 */ /* 0x000fca00078e0013 */
[----:B------:R0:W3:Y:S01]  /*6d8c0*/  @P1 LDG.E.U8 R10, desc[UR4][R4.64] ;  /* 0x00000004040a1981 */ /* 0x0000e2000c1e1100 */
[----:B------:R-:W-:Y:S01]  /*6d8d0*/  PRMT R8, RZ, 0x7610, R8 ;  /* 0x00007610ff087816 */ /* 0x000fe20000000008 */
[----:B0-----:R-:W-:Y:S02]  /*6d8e0*/  @P1 IMAD.MOV.U32 R4, RZ, RZ, R16 ;  /* 0x000000ffff041224 */ /* 0x001fe400078e0010 */
[----:B------:R-:W-:-:S05]  /*6d8f0*/  @P1 IMAD.MOV.U32 R5, RZ, RZ, R17 ;  /* 0x000000ffff051224 */ /* 0x000fca00078e0011 */
[----:B------:R2:W3:Y:S01]  /*6d900*/  @P1 LDG.E.U8 R9, desc[UR4][R4.64] ;  /* 0x0000000404091981 */ /* 0x0004e2000c1e1100 */
[----:B------:R-:W-:Y:S01]  /*6d910*/  PRMT R7, RZ, 0x7610, R7 ;  /* 0x00007610ff077816 */ /* 0x000fe20000000007 */
[----:B--2---:R-:W-:Y:S02]  /*6d920*/  @P1 IMAD.MOV.U32 R4, RZ, RZ, R14 ;  /* 0x000000ffff041224 */ /* 0x004fe400078e000e */
[----:B----4-:R-:W-:-:S05]  /*6d930*/  @P1 IMAD.MOV.U32 R5, RZ, RZ, R15 ;  /* 0x000000ffff051224 */ /* 0x010fca00078e000f */
[----:B------:R0:W2:Y:S02]  /*6d940*/  @P1 LDG.E.U8 R8, desc[UR4][R4.64] ;  /* 0x0000000404081981 */ /* 0x0000a4000c1e1100 */
[----:B0-----:R-:W-:Y:S02]  /*6d950*/  @P1 IMAD.MOV.U32 R5, RZ, RZ, R13 ;  /* 0x000000ffff051224 */ /* 0x001fe400078e000d */
[----:B------:R-:W-:-:S05]  /*6d960*/  @P1 IMAD.MOV.U32 R4, RZ, RZ, R2 ;  /* 0x000000ffff041224 */ /* 0x000fca00078e0002 */
[----:B------:R-:W4:Y:S04]  /*6d970*/  @P1 LDG.E.U8 R7, desc[UR4][R4.64] ;  /* 0x0000000404071981 */ /* 0x000f28000c1e1100 */
[----:B------:R-:W-:Y:S04]  /*6d980*/  STL [R1+0x7408], R12 ;  /* 0x0074080c01007387 */ /* 0x000fe80000100800 */
[----:B------:R-:W4:Y:S04]  /*6d990*/  LDL R0, [R1+0x3c64] ;  /* 0x003c640001007983 */ /* 0x000f280000100800 */
[----:B---3--:R0:W-:Y:S04]  /*6d9a0*/  STL [R1+0x7400], R11 ;  /* 0x0074000b01007387 */ /* 0x0081e80000100800 */
[----:B0-----:R-:W3:Y:S04]  /*6d9b0*/  LDL R11, [R1+0x3c60] ;  /* 0x003c6000010b7983 */ /* 0x001ee80000100800 */
[----:B------:R0:W-:Y:S04]  /*6d9c0*/  STL [R1+0x740c], R10 ;  /* 0x00740c0a01007387 */ /* 0x0001e80000100800 */
[----:B------:R-:W-:Y:S04]  /*6d9d0*/  STL [R1+0x7410], R9 ;  /* 0x0074100901007387 */ /* 0x000fe80000100800 */
[----:B--2---:R1:W-:Y:S04]  /*6d9e0*/  STL [R1+0x7414], R8 ;  /* 0x0074140801007387 */ /* 0x0043e80000100800 */
[----:B0-----:R-:W2:Y:S04]  /*6d9f0*/  LDL.LU R10, [R1+0x2978] ;  /* 0x00297800010a7983 */ /* 0x001ea80000300800 */
[----:B------:R-:W2:Y:S04]  /*6da00*/  LDL.LU R27, [R1+0x2974] ;  /* 0x00297400011b7983 */ /* 0x000ea80000300800 */
[----:B------:R-:W2:Y:S04]  /*6da10*/  LDL.LU R22, [R1+0x2970] ;  /* 0x0029700001167983 */ /* 0x000ea80000300800 */
[----:B------:R-:W2:Y:S04]  /*6da20*/  LDL.LU R23, [R1+0x296c] ;  /* 0x00296c0001177983 */ /* 0x000ea80000300800 */
[----:B----4-:R0:W-:Y:S04]  /*6da30*/  STL [R1+0x7418], R7 ;  /* 0x0074180701007387 */ /* 0x0101e80000100800 */
[----:B-1----:R-:W4:Y:S04]  /*6da40*/  LDL R8, [R1+0x3c58] ;  /* 0x003c580001087983 */ /* 0x002f280000100800 */
[----:B0-----:R-:W2:Y:S01]  /*6da50*/  LDL R7, [R1+0x3c5c] ;  /* 0x003c5c0001077983 */ /* 0x001ea20000100800 */
[----:B------:R-:W-:Y:S01]  /*6da60*/  PRMT R6, RZ, 0x7610, R6 ;  /* 0x00007610ff067816 */ /* 0x000fe20000000006 */
[----:B------:R-:W-:Y:S01]  /*6da70*/  @P1 IMAD.MOV.U32 R4, RZ, RZ, R0 ;  /* 0x000000ffff041224 */ /* 0x000fe200078e0000 */
[----:B------:R-:W-:Y:S01]  /*6da80*/  PRMT R3, RZ, 0x7610, R3 ;  /* 0x00007610ff037816 */ /* 0x000fe20000000003 */
[----:B------:R-:W2:Y:S01]  /*6da90*/  LDL.LU R24, [R1+0x2968] ;  /* 0x0029680001187983 */ /* 0x000ea20000300800 */
[----:B---3--:R-:W-:-:S03]  /*6daa0*/  @P1 IMAD.MOV.U32 R5, RZ, RZ, R11 ;  /* 0x000000ffff051224 */ /* 0x008fc600078e000b */
[----:B------:R-:W3:Y:S04]  /*6dab0*/  LDL.LU R11, [R1+0x2964] ;  /* 0x00296400010b7983 */ /* 0x000ee80000300800 */
[----:B------:R4:W3:Y:S04]  /*6dac0*/  @P1 LDG.E.U8 R6, desc[UR4][R4.64] ;  /* 0x0000000404061981 */ /* 0x0008e8000c1e1100 */
        /* <DEDUP_REMOVED lines=13> */
[----:B------:R-:W3:Y:S01]  /*6dba0*/  LDL.LU R29, [R1+0xf6c] ;  /* 0x000f6c00011d7983 */ /* 0x000ee20000300800 */
[----:B----4-:R-:W-:-:S02]  /*6dbb0*/  @P1 IMAD.MOV.U32 R5, RZ, RZ, R8 ;  /* 0x000000ffff051224 */ /* 0x010fc400078e0008 */
[----:B--2---:R-:W-:-:S05]  /*6dbc0*/  @P1 IMAD.MOV.U32 R4, RZ, RZ, R7 ;  /* 0x000000ffff041224 */ /* 0x004fca00078e0007 */
[----:B------:R-:W2:Y:S01]  /*6dbd0*/  @P1 LDG.E.U8 R3, desc[UR4][R4.64] ;  /* 0x0000000404031981 */ /* 0x000ea2000c1e1100 */
[----:B------:R-:W0:Y:S01]  /*6dbe0*/  S2R R2, SR_TID.X ;  /* 0x0000000000027919 */ /* 0x000e220000002100 */
[----:B------:R-:W-:Y:S06]  /*6dbf0*/  BAR.SYNC.DEFER_BLOCKING 0x0 ;  /* 0x0000000000007b1d */ /* 0x000fec0000010000 */
[----:B---3--:R-:W-:Y:S01]  /*6dc00*/  STL [R1+0x741c], R6 ;  /* 0x00741c0601007387 */ /* 0x008fe20000100800 */
[----:B0-----:R-:W-:-:S03]  /*6dc10*/  LOP3.LUT R0, R2, 0x3f, RZ, 0xc0, !PT ;  /* 0x0000003f02007812 */ /* 0x001fc600078ec0ff */
[----:B------:R-:W-:Y:S04]  /*6dc20*/  STL [R1+0x7498], R2 ;  /* 0x0074980201007387 */ /* 0x000fe80000100800 */
[----:B------:R-:W-:Y:S04]  /*6dc30*/  STS.U8 [R0+UR6], R10 ;  /* 0x0000000a00007988 */ /* 0x000fe80008000006 */
[----:B------:R0:W-:Y:S04]  /*6dc40*/  STS.U8 [R0+UR6+0x40], R27 ;  /* 0x0000401b00007988 */ /* 0x0001e80008000006 */
[----:B------:R1:W-:Y:S04]  /*6dc50*/  STS.U8 [R0+UR6+0x80], R22 ;  /* 0x0000801600007988 */ /* 0x0003e80008000006 */
[----:B------:R3:W-:Y:S04]  /*6dc60*/  STS.U8 [R0+UR6+0xc0], R23 ;  /* 0x0000c01700007988 */ /* 0x0007e80008000006 */
[----:B------:R4:W-:Y:S04]  /*6dc70*/  STS.U8 [R0+UR6+0x100], R24 ;  /* 0x0001001800007988 */ /* 0x0009e80008000006 */
[----:B------:R-:W-:Y:S04]  /*6dc80*/  STS.U8 [R0+UR6+0x140], R11 ;  /* 0x0001400b00007988 */ /* 0x000fe80008000006 */
[----:B------:R-:W-:Y:S04]  /*6dc90*/  STS.U8 [R0+UR6+0x180], R12 ;  /* 0x0001800c00007988 */ /* 0x000fe80008000006 */
[----:B------:R4:W-:Y:S04]  /*6dca0*/  STS.U8 [R0+UR6+0x1c0], R25 ;  /* 0x0001c01900007988 */ /* 0x0009e80008000006 */
[----:B------:R4:W-:Y:S04]  /*6dcb0*/  STS.U8 [R0+UR6+0x1040], R28 ;  /* 0x0010401c00007988 */ /* 0x0009e80008000006 */
[----:B------:R-:W-:Y:S04]  /*6dcc0*/  STS.U8 [R0+UR6+0x1000], R13 ;  /* 0x0010000d00007988 */ /* 0x000fe80008000006 */
        /* <DEDUP_REMOVED lines=8> */
[----:B------:R4:W-:Y:S04]  /*6dd50*/  STS.U8 [R0+UR6+0x2080], R26 ;  /* 0x0020801a00007988 */ /* 0x0009e80008000006 */
[----:B------:R4:W-:Y:S04]  /*6dd60*/  STS.U8 [R0+UR6+0x20c0], R29 ;  /* 0x0020c01d00007988 */ /* 0x0009e80008000006 */
[----:B--2---:R-:W-:Y:S04]  /*6dd70*/  STL [R1+0x7420], R3 ;  /* 0x0074200301007387 */ /* 0x004fe80000100800 */
[----:B0-----:R-:W2:Y:S04]  /*6dd80*/  LDL.LU R27, [R1+0xf68] ;  /* 0x000f6800011b7983 */ /* 0x001ea80000300800 */
[----:B-1----:R-:W2:Y:S04]  /*6dd90*/  LDL.LU R22, [R1+0xf64] ;  /* 0x000f640001167983 */ /* 0x002ea80000300800 */
[----:B---3--:R-:W3:Y:S04]  /*6dda0*/  LDL.LU R23, [R1+0xf60] ;  /* 0x000f600001177983 */ /* 0x008ee80000300800 */
[----:B----4-:R-:W4:Y:S04]  /*6ddb0*/  LDL.LU R24, [R1+0xf5c] ;  /* 0x000f5c0001187983 */ /* 0x010f280000300800 */
[----:B------:R-:W4:Y:S04]  /*6ddc0*/  LDL.LU R25, [R1+0xe38] ;  /* 0x000e380001197983 */ /* 0x000f280000300800 */
        /* <DEDUP_REMOVED lines=9> */
[----:B--2---:R0:W-:Y:S04]  /*6de60*/  STS.U8 [R0+UR6+0x2100], R27 ;  /* 0x0021001b00007988 */ /* 0x0041e80008000006 */
[----:B0-----:R-:W2:Y:S04]  /*6de70*/  LDL.LU R27, [R1+0xce0] ;  /* 0x000ce000011b7983 */ /* 0x001ea80000300800 */
[----:B------:R0:W-:Y:S04]  /*6de80*/  STS.U8 [R0+UR6+0x2140], R22 ;  /* 0x0021401600007988 */ /* 0x0001e80008000006 */
[----:B---3--:R1:W-:Y:S04]  /*6de90*/  STS.U8 [R0+UR6+0x2180], R23 ;  /* 0x0021801700007988 */ /* 0x0083e80008000006 */
[----:B----4-:R3:W-:Y:S04]  /*6dea0*/  STS.U8 [R0+UR6+0x21c0], R24 ;  /* 0x0021c01800007988 */ /* 0x0107e80008000006 */
[----:B0-----:R-:W4:Y:S04]  /*6deb0*/  LDL.LU R22, [R1+0xccc] ;  /* 0x000ccc0001167983 */ /* 0x001f280000300800 */
[----:B------:R-:W4:Y:S04]  /*6dec0*/  LDL.LU R11, [R1+0xcc8] ;  /* 0x000cc800010b7983 */ /* 0x000f280000300800 */
[----:B------:R-:W4:Y:S04]  /*6ded0*/  LDL.LU R12, [R1+0xcc4] ;  /* 0x000cc400010c7983 */ /* 0x000f280000300800 */
[----:B-1----:R-:W4:Y:S04]  /*6dee0*/  LDL.LU R23, [R1+0xcc0] ;  /* 0x000cc00001177983 */ /* 0x002f280000300800 */
[----:B---3--:R-:W3:Y:S04]  /*6def0*/  LDL.LU R24, [R1+0xcbc] ;  /* 0x000cbc0001187983 */ /* 0x008ee80000300800 */
[----:B------:R-:W3:Y:S04]  /*6df00*/  LDL.LU R13, [R1+0xb98] ;  /* 0x000b9800010d7983 */ /* 0x000ee80000300800 */
[----:B------:R-:W3:Y:S04]  /*6df10*/  LDL.LU R14, [R1+0xb94] ;  /* 0x000b9400010e7983 */ /* 0x000ee80000300800 */
[----:B------:R-:W3:Y:S04]  /*6df20*/  LDL.LU R15, [R1+0xb90] ;  /* 0x000b9000010f7983 */ /* 0x000ee80000300800 */
[----:B------:R-:W3:Y:S04]  /*6df30*/  LDL.LU R16, [R1+0xb8c] ;  /* 0x000b8c0001107983 */ /* 0x000ee80000300800 */
[----:B------:R-:W3:Y:S04]  /*6df40*/  LDL.LU R17, [R1+0xb88] ;  /* 0x000b880001117983 */ /* 0x000ee80000300800 */
[----:B------:R-:W3:Y:S04]  /*6df50*/  LDL.LU R18, [R1+0xb84] ;  /* 0x000b840001127983 */ /* 0x000ee80000300800 */
[----:B------:R-:W3:Y:S04]  /*6df60*/  LDL.LU R19, [R1+0xb80] ;  /* 0x000b800001137983 */ /* 0x000ee80000300800 */
[----:B------:R0:W-:Y:S04]  /*6df70*/  STS.U8 [R0+UR6+0x3040], R25 ;  /* 0x0030401900007988 */ /* 0x0001e80008000006 */
[----:B------:R-:W3:Y:S04]  /*6df80*/  LDL.LU R20, [R1+0xb6c] ;  /* 0x000b6c0001147983 */ /* 0x000ee80000300800 */
[----:B------:R1:W-:Y:S04]  /*6df90*/  STS.U8 [R0+UR6+0x3000], R28 ;  /* 0x0030001c00007988 */ /* 0x0003e80008000006 */
[----:B------:R1:W-:Y:S04]  /*6dfa0*/  STS.U8 [R0+UR6+0x30c0], R26 ;  /* 0x0030c01a00007988 */ /* 0x0003e80008000006 */
[----:B0-----:R-:W3:Y:S04]  /*6dfb0*/  LDL.LU R25, [R1+0xa48] ;  /* 0x000a480001197983 */ /* 0x001ee80000300800 */
[----:B-1----:R-:W3:Y:S04]  /*6dfc0*/  LDL.LU R28, [R1+0xa44] ;  /* 0x000a4400011c7983 */ /* 0x002ee80000300800 */
[----:B------:R-:W3:Y:S04]  /*6dfd0*/  LDL.LU R26, [R1+0xa40] ;  /* 0x000a4000011a7983 */ /* 0x000ee80000300800 */
[----:B------:R-:W-:Y:S04]  /*6dfe0*/  STS.U8 [R0+UR6+0x3080], R6 ;  /* 0x0030800600007988 */ /* 0x000fe80008000006 */
[----:B------:R-:W-:Y:S04]  /*6dff0*/  STS.U8 [R0+UR6+0x3140], R7 ;  /* 0x0031400700007988 */ /* 0x000fe80008000006 */
[----:B------:R-:W-:Y:S04]  /*6e000*/  STS.U8 [R0+UR6+0x3100], R8 ;  /* 0x0031000800007988 */ /* 0x000fe80008000006 */
[----:B------:R-:W-:Y:S04]  /*6e010*/  STS.U8 [R0+UR6+0x31c0], R9 ;  /* 0x0031c00900007988 */ /* 0x000fe80008000006 */
[----:B------:R-:W-:Y:S04]  /*6e020*/  STS.U8 [R0+UR6+0x3180], R10 ;  /* 0x0031800a00007988 */ /* 0x000fe80008000006 */
[----:B------:R0:W-:Y:S04]  /*6e030*/  STS.U8 [R0+UR6+0x4000], R29 ;  /* 0x0040001d00007988 */ /* 0x0001e80008000006 */
[----:B0-----:R-:W3:Y:S04]  /*6e040*/  LDL.LU R29, [R1+0xa3c] ;  /* 0x000a3c00011d7983 */ /* 0x001ee80000300800 */
[----:B------:R0:W-:Y:S04]  /*6e050*/  STS.U8 [R0+UR6+0x4040], R21 ;  /* 0x0040401500007988 */ /* 0x0001e80008000006 */
[----:B0-----:R-:W3:Y:S04]  /*6e060*/  LDL.LU R21, [R1+0xa38] ;  /* 0x000a380001157983 */ /* 0x001ee80000300800 */
[----:B--2---:R0:W-:Y:S04]  /*6e070*/  STS.U8 [R0+UR6+0x4080], R27 ;  /* 0x0040801b00007988 */ /* 0x0041e80008000006 */
[----:B0-----:R-:W2:Y:S04]  /*6e080*/  LDL.LU R27, [R1+0xa34] ;  /* 0x000a3400011b7983 */ /* 0x001ea80000300800 */
[----:B----4-:R0:W-:Y:S04]  /*6e090*/  STS.U8 [R0+UR6+0x40c0], R22 ;  /* 0x0040c01600007988 */ /* 0x0101e80008000006 */
[----:B------:R-:W-:Y:S04]  /*6e0a0*/  STS.U8 [R0+UR6+0x4100], R11 ;  /* 0x0041000b00007988 */ /* 0x000fe80008000006 */
[----:B------:R-:W-:Y:S04]  /*6e0b0*/  STS.U8 [R0+UR6+0x4140], R12 ;  /* 0x0041400c00007988 */ /* 0x000fe80008000006 */
[----:B------:R1:W-:Y:S04]  /*6e0c0*/  STS.U8 [R0+UR6+0x4180], R23 ;  /* 0x0041801700007988 */ /* 0x0003e80008000006 */
[----:B---3--:R3:W-:Y:S04]  /*6e0d0*/  STS.U8 [R0+UR6+0x41c0], R24 ;  /* 0x0041c01800007988 */ /* 0x0087e80008000006 */
[----:B------:R-:W-:Y:S04]  /*6e0e0*/  STS.U8 [R0+UR6+0x5040], R13 ;  /* 0x0050400d00007988 */ /* 0x000fe80008000006 */
[----:B------:R-:W-:Y:S04]  /*6e0f0*/  STS.U8 [R0+UR6+0x5000], R14 ;  /* 0x0050000e00007988 */ /* 0x000fe80008000006 */
[----:B0-----:R-:W4:Y:S04]  /*6e100*/  LDL.LU R22, [R1+0xa30] ;  /* 0x000a300001167983 */ /* 0x001f280000300800 */
[----:B------:R-:W-:Y:S04]  /*6e110*/  STS.U8 [R0+UR6+0x50c0], R15 ;  /* 0x0050c00f00007988 */ /* 0x000fe80008000006 */
[----:B------:R-:W-:Y:S04]  /*6e120*/  STS.U8 [R0+UR6+0x5080], R16 ;  /* 0x0050801000007988 */ /* 0x000fe80008000006 */
[----:B------:R-:W-:Y:S04]  /*6e130*/  STS.U8 [R0+UR6+0x5140], R17 ;  /* 0x0051401100007988 */ /* 0x000fe80008000006 */
[----:B------:R-:W-:Y:S04]  /*6e140*/  STS.U8 [R0+UR6+0x5100], R18 ;  /* 0x0051001200007988 */ /* 0x000fe80008000006 */
[----:B-1----:R-:W4:Y:S04]  /*6e150*/  LDL.LU R23, [R1+0xa2c] ;  /* 0x000a2c0001177983 */ /* 0x002f280000300800 */
[----:B------:R-:W-:Y:S04]  /*6e160*/  STS.U8 [R0+UR6+0x51c0], R19 ;  /* 0x0051c01300007988 */ /* 0x000fe80008000006 */
[----:B------:R-:W-:Y:S04]  /*6e170*/  STS.U8 [R0+UR6+0x5180], R20 ;  /* 0x0051801400007988 */ /* 0x000fe80008000006 */
[----:B---3--:R-:W3:Y:S04]  /*6e180*/  LDL.LU R24, [R1+0x908] ;  /* 0x0009080001187983 */ /* 0x008ee80000300800 */
[----:B------:R-:W-:Y:S04]  /*6e190*/  STS.U8 [R0+UR6+0x6000], R25 ;  /* 0x0060001900007988 */ /* 0x000fe80008000006 */
[----:B------:R0:W-:Y:S04]  /*6e1a0*/  STS.U8 [R0+UR6+0x6040], R28 ;  /* 0x0060401c00007988 */ /* 0x0001e80008000006 */
[----:B------:R1:W-:Y:S04]  /*6e1b0*/  STS.U8 [R0+UR6+0x6080], R26 ;  /* 0x0060801a00007988 */ /* 0x0003e80008000006 */
[----:B0-----:R-:W3:Y:S04]  /*6e1c0*/  LDL.LU R28, [R1+0x904] ;  /* 0x00090400011c7983 */ /* 0x001ee80000300800 */
[----:B------:R-:W3:Y:S04]  /*6e1d0*/  LDL.LU R6, [R1+0x900] ;  /* 0x0009000001067983 */ /* 0x000ee80000300800 */
[----:B------:R-:W3:Y:S04]  /*6e1e0*/  LDL.LU R7, [R1+0x8fc] ;  /* 0x0008fc0001077983 */ /* 0x000ee80000300800 */
[----:B------:R-:W3:Y:S04]  /*6e1f0*/  LDL.LU R8, [R1+0x8f8] ;  /* 0x0008f80001087983 */ /* 0x000ee80000300800 */
[----:B------:R-:W3:Y:S04]  /*6e200*/  LDL.LU R9, [R1+0x8f4] ;  /* 0x0008f40001097983 */ /* 0x000ee80000300800 */
[----:B------:R-:W3:Y:S04]  /*6e210*/  LDL.LU R10, [R1+0x8f0] ;  /* 0x0008f000010a7983 */ /* 0x000ee80000300800 */
[----:B-1----:R-:W3:Y:S04]  /*6e220*/  LDL.LU R26, [R1+0x8dc] ;  /* 0x0008dc00011a7983 */ /* 0x002ee80000300800 */
[----:B------:R0:W-:Y:S04]  /*6e230*/  STS.U8 [R0+UR6+0x60c0], R29 ;  /* 0x0060c01d00007988 */ /* 0x0001e80008000006 */
[----:B------:R-:W3:Y:S04]  /*6e240*/  LDL.LU R25, [R1+0x7f8] ;  /* 0x0007f80001197983 */ /* 0x000ee80000300800 */
[----:B0-----:R-:W3:Y:S04]  /*6e250*/  LDL.LU R29, [R1+0x7f4] ;  /* 0x0007f400011d7983 */ /* 0x001ee80000300800 */
[----:B------:R-:W-:Y:S04]  /*6e260*/  STS.U8 [R0+UR6+0x6100], R21 ;  /* 0x0061001500007988 */ /* 0x000fe80008000006 */
[----:B--2---:R0:W-:Y:S04]  /*6e270*/  STS.U8 [R0+UR6+0x6140], R27 ;  /* 0x0061401b00007988 */ /* 0x0041e80008000006 */
[----:B0-----:R-:W2:Y:S04]  /*6e280*/  LDL.LU R27, [R1+0x7f0] ;  /* 0x0007f000011b7983 */ /* 0x001ea80000300800 */
[----:B------:R-:W2:Y:S04]  /*6e290*/  LDL.LU R11, [R1+0x7ec] ;  /* 0x0007ec00010b7983 */ /* 0x000ea80000300800 */
[----:B------:R-:W2:Y:S04]  /*6e2a0*/  LDL.LU R12, [R1+0x7e8] ;  /* 0x0007e800010c7983 */ /* 0x000ea80000300800 */
[----:B----4-:R0:W-:Y:S04]  /*6e2b0*/  STS.U8 [R0+UR6+0x6180], R22 ;  /* 0x0061801600007988 */ /* 0x0101e80008000006 */
[----:B------:R-:W4:Y:S04]  /*6e2c0*/  LDL.LU R21, [R1+0x7e4] ;  /* 0x0007e40001157983 */ /* 0x000f280000300800 */
[----:B------:R1:W-:Y:S04]  /*6e2d0*/  STS.U8 [R0+UR6+0x61c0], R23 ;  /* 0x0061c01700007988 */ /* 0x0003e80008000006 */
[----:B0-----:R-:W4:Y:S04]  /*6e2e0*/  LDL.LU R22, [R1+0x7e0] ;  /* 0x0007e00001167983 */ /* 0x001f280000300800 */
        /* <DEDUP_REMOVED lines=8> */
[----:B-1----:R-:W4:Y:S04]  /*6e370*/  LDL.LU R23, [R1+0x6dc] ;  /* 0x0006dc0001177983 */ /* 0x002f280000300800 */
[----:B---3--:R0:W-:Y:S04]  /*6e380*/  STS.U8 [R0+UR6+0x7040], R24 ;  /* 0x0070401800007988 */ /* 0x0081e80008000006 */
[----:B------:R1:W-:Y:S04]  /*6e390*/  STS.U8 [R0+UR6+0x7000], R28 ;  /* 0x0070001c00007988 */ /* 0x0003e80008000006 */
[----:B------:R-:W-:Y:S04]  /*6e3a0*/  STS.U8 [R0+UR6+0x70c0], R6 ;  /* 0x0070c00600007988 */ /* 0x000fe80008000006 */
[----:B------:R-:W-:Y:S04]  /*6e3b0*/  STS.U8 [R0+UR6+0x7080], R7 ;  /* 0x0070800700007988 */ /* 0x000fe80008000006 */
[----:B------:R-:W-:Y:S04]  /*6e3c0*/  STS.U8 [R0+UR6+0x7140], R8 ;  /* 0x0071400800007988 */ /* 0x000fe80008000006 */
[----:B------:R-:W-:Y:S04]  /*6e3d0*/  STS.U8 [R0+UR6+0x7100], R9 ;  /* 0x0071000900007988 */ /* 0x000fe80008000006 */
[----:B------:R-:W-:Y:S04]  /*6e3e0*/  STS.U8 [R0+UR6+0x71c0], R10 ;  /* 0x0071c00a00007988 */ /* 0x000fe80008000006 */
[----:B0-----:R-:W3:Y:S04]  /*6e3f0*/  LDL.LU R24, [R1+0x5f8] ;  /* 0x0005f80001187983 */ /* 0x001ee80000300800 */
[----:B-1----:R-:W3:Y:S04]  /*6e400*/  LDL.LU R28, [R1+0x5f4] ;  /* 0x0005f400011c7983 */ /* 0x002ee80000300800 */
[----:B------:R0:W-:Y:S04]  /*6e410*/  STS.U8 [R0+UR6+0x7180], R26 ;  /* 0x0071801a00007988 */ /* 0x0001e80008000006 */
[----:B0-----:R-:W3:Y:S04]  /*6e420*/  LDL.LU R26, [R1+0x5f0] ;  /* 0x0005f000011a7983 */ /* 0x001ee80000300800 */
[----:B------:R0:W-:Y:S04]  /*6e430*/  STS.U8 [R0+UR6+0x8000], R25 ;  /* 0x0080001900007988 */ /* 0x0001e80008000006 */
[----:B------:R1:W-:Y:S04]  /*6e440*/  STS.U8 [R0+UR6+0x8040], R29 ;  /* 0x0080401d00007988 */ /* 0x0003e80008000006 */
[----:B0-----:R-:W3:Y:S04]  /*6e450*/  LDL.LU R25, [R1+0x5ec] ;  /* 0x0005ec0001197983 */ /* 0x001ee80000300800 */
[----:B-1----:R-:W3:Y:S04]  /*6e460*/  LDL.LU R29, [R1+0x5e8] ;  /* 0x0005e800011d7983 */ /* 0x002ee80000300800 */
[----:B--2---:R0:W-:Y:S04]  /*6e470*/  STS.U8 [R0+UR6+0x8080], R27 ;  /* 0x0080801b00007988 */ /* 0x0041e80008000006 */
[----:B0-----:R-:W2:Y:S04]  /*6e480*/  LDL.LU R27, [R1+0x5e4] ;  /* 0x0005e400011b7983 */ /* 0x001ea80000300800 */
[----:B------:R-:W-:Y:S04]  /*6e490*/  STS.U8 [R0+UR6+0x80c0], R11 ;  /* 0x0080c00b00007988 */ /* 0x000fe80008000006 */
[----:B------:R-:W-:Y:S04]  /*6e4a0*/  STS.U8 [R0+UR6+0x8100], R12 ;  /* 0x0081000c00007988 */ /* 0x000fe80008000006 */
[----:B----4-:R0:W-:Y:S04]  /*6e4b0*/  STS.U8 [R0+UR6+0x8140], R21 ;  /* 0x0081401500007988 */ /* 0x0101e80008000006 */
        /* <DEDUP_REMOVED lines=9> */
[----:B0-----:R-:W4:Y:S04]  /*6e550*/  LDL.LU R21, [R1+0x5e0] ;  /* 0x0005e00001157983 */ /* 0x001f280000300800 */
[----:B-1----:R-:W4:Y:S04]  /*6e560*/  LDL.LU R22, [R1+0x5dc] ;  /* 0x0005dc0001167983 */ /* 0x002f280000300800 */
[----:B------:R0:W-:Y:S04]  /*6e570*/  STS.U8 [R0+UR6+0x9180], R23 ;  /* 0x0091801700007988 */ /* 0x0001e80008000006 */
[----:B0-----:R-:W4:Y:S04]  /*6e580*/  LDL.LU R23, [R1+0x4f8] ;  /* 0x0004f80001177983 */ /* 0x001f280000300800 */
[----:B------:R-:W4:Y:S04]  /*6e590*/  LDL.LU R6, [R1+0x4f4] ;  /* 0x0004f40001067983 */ /* 0x000f280000300800 */
[----:B------:R-:W4:Y:S04]  /*6e5a0*/  LDL.LU R7, [R1+0x4f0] ;  /* 0x0004f00001077983 */ /* 0x000f280000300800 */
[----:B------:R-:W4:Y:S04]  /*6e5b0*/  LDL.LU R8, [R1+0x4ec] ;  /* 0x0004ec0001087983 */ /* 0x000f280000300800 */
[----:B---3--:R-:W-:Y:S04]  /*6e5c0*/  STS.U8 [R0+UR6+0xa000], R24 ;  /* 0x00a0001800007988 */ /* 0x008fe80008000006 */
[----:B------:R-:W3:Y:S04]  /*6e5d0*/  LDL.LU R9, [R1+0x4e8] ;  /* 0x0004e80001097983 */ /* 0x000ee80000300800 */
[----:B------:R0:W-:Y:S04]  /*6e5e0*/  STS.U8 [R0+UR6+0xa040], R28 ;  /* 0x00a0401c00007988 */ /* 0x0001e80008000006 */
[----:B------:R-:W3:Y:S04]  /*6e5f0*/  LDL.LU R10, [R1+0x4e4] ;  /* 0x0004e400010a7983 */ /* 0x000ee80000300800 */
[----:B------:R1:W-:Y:S04]  /*6e600*/  STS.U8 [R0+UR6+0xa080], R26 ;  /* 0x00a0801a00007988 */ /* 0x0003e80008000006 */
[----:B0-----:R-:W3:Y:S04]  /*6e610*/  LDL.LU R28, [R1+0x4e0] ;  /* 0x0004e000011c7983 */ /* 0x001ee80000300800 */
[----:B------:R-:W3:Y:S04]  /*6e620*/  LDL.LU R24, [R1+0x4dc] ;  /* 0x0004dc0001187983 */ /* 0x000ee80000300800 */
[----:B-1----:R-:W3:Y:S04]  /*6e630*/  LDL.LU R26, [R1+0x3f8] ;  /* 0x0003f800011a7983 */ /* 0x002ee80000300800 */
[----:B------:R-:W-:Y:S04]  /*6e640*/  STS.U8 [R0+UR6+0xa0c0], R25 ;  /* 0x00a0c01900007988 */ /* 0x000fe80008000006 */
[----:B------:R0:W-:Y:S04]  /*6e650*/  STS.U8 [R0+UR6+0xa100], R29 ;  /* 0x00a1001d00007988 */ /* 0x0001e80008000006 */
[----:B0-----:R-:W3:Y:S04]  /*6e660*/  LDL.LU R29, [R1+0x3f4] ;  /* 0x0003f400011d7983 */ /* 0x001ee80000300800 */
[----:B------:R-:W3:Y:S04]  /*6e670*/  LDL.LU R11, [R1+0x3f0] ;  /* 0x0003f000010b7983 */ /* 0x000ee80000300800 */
[----:B------:R-:W3:Y:S04]  /*6e680*/  LDL.LU R12, [R1+0x3ec] ;  /* 0x0003ec00010c7983 */ /* 0x000ee80000300800 */
[----:B------:R-:W3:Y:S04]  /*6e690*/  LDL.LU R25, [R1+0x3e8] ;  /* 0x0003e80001197983 */ /* 0x000ee80000300800 */
[----:B--2---:R0:W-:Y:S04]  /*6e6a0*/  STS.U8 [R0+UR6+0xa140], R27 ;  /* 0x00a1401b00007988 */ /* 0x0041e80008000006 */
[----:B0-----:R-:W2:Y:S04]  /*6e6b0*/  LDL.LU R27, [R1+0x3e4] ;  /* 0x0003e400011b7983 */ /* 0x001ea80000300800 */
[----:B------:R-:W2:Y:S04]  /*6e6c0*/  LDL.LU R13, [R1+0x3e0] ;  /* 0x0003e000010d7983 */ /* 0x000ea80000300800 */
[----:B------:R-:W2:Y:S04]  /*6e6d0*/  LDL.LU R14, [R1+0x3dc] ;  /* 0x0003dc00010e7983 */ /* 0x000ea80000300800 */
[----:B----4-:R0:W-:Y:S04]  /*6e6e0*/  STS.U8 [R0+UR6+0xa180], R21 ;  /* 0x00a1801500007988 */ /* 0x0101e80008000006 */
[----:B------:R-:W4:Y:S04]  /*6e6f0*/  LDL.LU R15, [R1+0x2f8] ;  /* 0x0002f800010f7983 */ /* 0x000f280000300800 */
[----:B------:R1:W-:Y:S04]  /*6e700*/  STS.U8 [R0+UR6+0xa1c0], R22 ;  /* 0x00a1c01600007988 */ /* 0x0003e80008000006 */
[----:B------:R-:W4:Y:S04]  /*6e710*/  LDL.LU R16, [R1+0x2f4] ;  /* 0x0002f40001107983 */ /* 0x000f280000300800 */
[----:B------:R-:W4:Y:S04]  /*6e720*/  LDL.LU R17, [R1+0x2f0] ;  /* 0x0002f00001117983 */ /* 0x000f280000300800 */
[----:B------:R-:W4:Y:S04]  /*6e730*/  LDL.LU R18, [R1+0x2ec] ;  /* 0x0002ec0001127983 */ /* 0x000f280000300800 */
[----:B------:R-:W4:Y:S04]  /*6e740*/  LDL.LU R19, [R1+0x2e8] ;  /* 0x0002e80001137983 */ /* 0x000f280000300800 */
[----:B------:R-:W4:Y:S04]  /*6e750*/  LDL.LU R20, [R1+0x2e4] ;  /* 0x0002e40001147983 */ /* 0x000f280000300800 */
[----:B0-----:R-:W4:Y:S04]  /*6e760*/  LDL.LU R21, [R1+0x2e0] ;  /* 0x0002e00001157983 */ /* 0x001f280000300800 */
[----:B------:R0:W-:Y:S04]  /*6e770*/  STS.U8 [R0+UR6+0xb040], R23 ;  /* 0x00b0401700007988 */ /* 0x0001e80008000006 */
[----:B------:R-:W-:Y:S04]  /*6e780*/  STS.U8 [R0+UR6+0xb000], R6 ;  /* 0x00b0000600007988 */ /* 0x000fe80008000006 */
[----:B------:R-:W-:Y:S04]  /*6e790*/  STS.U8 [R0+UR6+0xb0c0], R7 ;  /* 0x00b0c00700007988 */ /* 0x000fe80008000006 */
[----:B-1----:R-:W4:Y:S04]  /*6e7a0*/  LDL.LU R22, [R1+0x2dc] ;  /* 0x0002dc0001167983 */ /* 0x002f280000300800 */
[----:B------:R-:W-:Y:S04]  /*6e7b0*/  STS.U8 [R0+UR6+0xb080], R8 ;  /* 0x00b0800800007988 */ /* 0x000fe80008000006 */
[----:B---3--:R-:W-:Y:S04]  /*6e7c0*/  STS.U8 [R0+UR6+0xb140], R9 ;  /* 0x00b1400900007988 */ /* 0x008fe80008000006 */
[----:B------:R-:W-:Y:S04]  /*6e7d0*/  STS.U8 [R0+UR6+0xb100], R10 ;  /* 0x00b1000a00007988 */ /* 0x000fe80008000006 */
[----:B0-----:R-:W3:Y:S04]  /*6e7e0*/  LDL.LU R23, [R1+0x1f8] ;  /* 0x0001f80001177983 */ /* 0x001ee80000300800 */
[----:B------:R0:W-:Y:S04]  /*6e7f0*/  STS.U8 [R0+UR6+0xb1c0], R28 ;  /* 0x00b1c01c00007988 */ /* 0x0001e80008000006 */
[----:B------:R1:W-:Y:S04]  /*6e800*/  STS.U8 [R0+UR6+0xb180], R24 ;  /* 0x00b1801800007988 */ /* 0x0003e80008000006 */
[----:B------:R1:W-:Y:S04]  /*6e810*/  STS.U8 [R0+UR6+0xc000], R26 ;  /* 0x00c0001a00007988 */ /* 0x0003e80008000006 */
[----:B0-----:R-:W3:Y:S04]  /*6e820*/  LDL.LU R28, [R1+0x1f4] ;  /* 0x0001f400011c7983 */ /* 0x001ee80000300800 */
[----:B-1----:R-:W3:Y:S04]  /*6e830*/  LDL.LU R24, [R1+0x1f0] ;  /* 0x0001f00001187983 */ /* 0x002ee80000300800 */
[----:B------:R-:W3:Y:S04]  /*6e840*/  LDL.LU R26, [R1+0x1ec] ;  /* 0x0001ec00011a7983 */ /* 0x000ee80000300800 */
[----:B------:R0:W-:Y:S04]  /*6e850*/  STS.U8 [R0+UR6+0xc040], R29 ;  /* 0x00c0401d00007988 */ /* 0x0001e80008000006 */
[----:B0-----:R-:W3:Y:S04]  /*6e860*/  LDL.LU R29, [R1+0x1e8] ;  /* 0x0001e800011d7983 */ /* 0x001ee80000300800 */
[----:B------:R-:W-:Y:S04]  /*6e870*/  STS.U8 [R0+UR6+0xc080], R11 ;  /* 0x00c0800b00007988 */ /* 0x000fe80008000006 */
[----:B------:R-:W-:Y:S04]  /*6e880*/  STS.U8 [R0+UR6+0xc0c0], R12 ;  /* 0x00c0c00c00007988 */ /* 0x000fe80008000006 */
[----:B------:R0:W-:Y:S04]  /*6e890*/  STS.U8 [R0+UR6+0xc100], R25 ;  /* 0x00c1001900007988 */ /* 0x0001e80008000006 */
[----:B0-----:R-:W3:Y:S04]  /*6e8a0*/  LDL.LU R25, [R1+0x1e4] ;  /* 0x0001e40001197983 */ /* 0x001ee80000300800 */
[----:B--2---:R0:W-:Y:S04]  /*6e8b0*/  STS.U8 [R0+UR6+0xc140], R27 ;  /* 0x00c1401b00007988 */ /* 0x0041e80008000006 */
[----:B------:R-:W-:Y:S04]  /*6e8c0*/  STS.U8 [R0+UR6+0xc180], R13 ;  /* 0x00c1800d00007988 */ /* 0x000fe80008000006 */
[----:B------:R1:W-:Y:S04]  /*6e8d0*/  STS.U8 [R0+UR6+0xc1c0], R14 ;  /* 0x00c1c00e00007988 */ /* 0x0003e80008000006 */
[----:B0-----:R-:W2:Y:S04]  /*6e8e0*/  LDL.LU R27, [R1+0x1e0] ;  /* 0x0001e000011b7983 */ /* 0x001ea80000300800 */
[----:B-1----:R-:W2:Y:S04]  /*6e8f0*/  LDL.LU R14, [R1+0x1dc] ;  /* 0x0001dc00010e7983 */ /* 0x002ea80000300800 */
[----:B----4-:R-:W-:Y:S04]  /*6e900*/  STS.U8 [R0+UR6+0xd040], R15 ;  /* 0x00d0400f00007988 */ /* 0x010fe80008000006 */
[----:B------:R-:W-:Y:S04]  /*6e910*/  STS.U8 [R0+UR6+0xd000], R16 ;  /* 0x00d0001000007988 */ /* 0x000fe80008000006 */
[----:B------:R-:W-:Y:S04]  /*6e920*/  STS.U8 [R0+UR6+0xd0c0], R17 ;  /* 0x00d0c01100007988 */ /* 0x000fe80008000006 */
[----:B------:R-:W-:Y:S04]  /*6e930*/  STS.U8 [R0+UR6+0xd080], R18 ;  /* 0x00d0801200007988 */ /* 0x000fe80008000006 */
[----:B------:R-:W4:Y:S04]  /*6e940*/  LDL.LU R6, [R1+0x98] ;  /* 0x0000980001067983 */ /* 0x000f280000300800 */
        /* <DEDUP_REMOVED lines=8> */
[----:B---3--:R-:W-:Y:S04]  /*6e9d0*/  STS.U8 [R0+UR6+0xe000], R23 ;  /* 0x00e0001700007988 */ /* 0x008fe80008000006 */
[----:B------:R-:W3:Y:S04]  /*6e9e0*/  LDL.LU R11, [R1+0x84] ;  /* 0x00008400010b7983 */ /* 0x000ee80000300800 */
[----:B------:R-:W3:Y:S04]  /*6e9f0*/  LDL.LU R12, [R1+0x80] ;  /* 0x00008000010c7983 */ /* 0x000ee80000300800 */
[----:B------:R0:W-:Y:S04]  /*6ea00*/  STS.U8 [R0+UR6+0xe040], R28 ;  /* 0x00e0401c00007988 */ /* 0x0001e80008000006 */
[----:B------:R-:W-:Y:S04]  /*6ea10*/  STS.U8 [R0+UR6+0xe080], R24 ;  /* 0x00e0801800007988 */ /* 0x000fe80008000006 */
[----:B------:R1:W-:Y:S04]  /*6ea20*/  STS.U8 [R0+UR6+0xe0c0], R26 ;  /* 0x00e0c01a00007988 */ /* 0x0003e80008000006 */
[----:B0-----:R-:W3:Y:S04]  /*6ea30*/  LDL.LU R28, [R1+0x7c] ;  /* 0x00007c00011c7983 */ /* 0x001ee80000300800 */
[----:B-1----:R-:W3:Y:S04]  /*6ea40*/  LDL.LU R26, [R1+0x1a18] ;  /* 0x001a1800011a7983 */ /* 0x002ee80000300800 */
[----:B------:R-:W3:Y:S04]  /*6ea50*/  LDL.LU R13, [R1+0x1a14] ;  /* 0x001a1400010d7983 */ /* 0x000ee80000300800 */
[----:B------:R-:W3:Y:S04]  /*6ea60*/  LDL.LU R15, [R1+0x1a10] ;  /* 0x001a1000010f7983 */ /* 0x000ee80000300800 */
[----:B------:R0:W-:Y:S04]  /*6ea70*/  STS.U8 [R0+UR6+0xe100], R29 ;  /* 0x00e1001d00007988 */ /* 0x0001e80008000006 */
[----:B------:R-:W3:Y:S04]  /*6ea80*/  LDL.LU R24, [R1+0x1a0c] ;  /* 0x001a0c0001187983 */ /* 0x000ee80000300800 */
[----:B0-----:R-:W3:Y:S04]  /*6ea90*/  LDL.LU R29, [R1+0x1a08] ;  /* 0x001a0800011d7983 */ /* 0x001ee80000300800 */
[----:B------:R0:W-:Y:S04]  /*6eaa0*/  STS.U8 [R0+UR6+0xe140], R25 ;  /* 0x00e1401900007988 */ /* 0x0001e80008000006 */
        /* <DEDUP_REMOVED lines=9> */
[----:B--2---:R0:W-:Y:S04]  /*6eb40*/  STS.U8 [R0+UR6+0xe180], R27 ;  /* 0x00e1801b00007988 */ /* 0x0041e80008000006 */
[----:B------:R1:W-:Y:S04]  /*6eb50*/  STS.U8 [R0+UR6+0xe1c0], R14 ;  /* 0x00e1c00e00007988 */ /* 0x0003e80008000006 */
[----:B0-----:R-:W2:Y:S01]  /*6eb60*/  LDL.LU R27, [R1+0x1080] ;  /* 0x00108000011b7983 */ /* 0x001ea20000300800 */
[----:B-1----:R-:W0:Y:S03]  /*6eb70*/  S2R R14, SR_TID.X ;  /* 0x00000000000e7919 */ /* 0x002e260000002100 */
[----:B----4-:R-:W-:Y:S04]  /*6eb80*/  STS.U8 [R0+UR6+0xf040], R6 ;  /* 0x00f0400600007988 */ /* 0x010fe80008000006 */
[----:B------:R-:W-:Y:S04]  /*6eb90*/  STS.U8 [R0+UR6+0xf000], R7 ;  /* 0x00f0000700007988 */ /* 0x000fe80008000006 */
[----:B------:R-:W-:Y:S04]  /*6eba0*/  STS.U8 [R0+UR6+0xf0c0], R8 ;  /* 0x00f0c00800007988 */ /* 0x000fe80008000006 */
[----:B------:R-:W-:Y:S04]  /*6ebb0*/  STS.U8 [R0+UR6+0xf080], R9 ;  /* 0x00f0800900007988 */ /* 0x000fe80008000006 */
[----:B------:R-:W-:Y:S04]  /*6ebc0*/  STS.U8 [R0+UR6+0xf140], R10 ;  /* 0x00f1400a00007988 */ /* 0x000fe80008000006 */
[----:B---3--:R-:W-:Y:S04]  /*6ebd0*/  STS.U8 [R0+UR6+0xf100], R11 ;  /* 0x00f1000b00007988 */ /* 0x008fe80008000006 */
[----:B------:R-:W-:Y:S01]  /*6ebe0*/  STS.U8 [R0+UR6+0xf1c0], R12 ;  /* 0x00f1c00c00007988 */ /* 0x000fe20008000006 */
[----:B0-----:R-:W-:-:S03]  /*6ebf0*/  LOP3.LUT R14, R14, 0x3f, RZ, 0xc0, !PT ;  /* 0x0000003f0e0e7812 */ /* 0x001fc600078ec0ff */
[----:B------:R0:W-:Y:S01]  /*6ec00*/  STS.U8 [R0+UR6+0xf180], R28 ;  /* 0x00f1801c00007988 */ /* 0x0001e20008000006 */
[----:B------:R-:W-:-:S03]  /*6ec10*/  LOP3.LUT R2, R14, 0x8, RZ, 0x3c, !PT ;  /* 0x000000080e027812 */ /* 0x000fc600078e3cff */
[----:B0-----:R-:W3:Y:S04]  /*6ec20*/  LDL.LU R28, [R1+0x107c] ;  /* 0x00107c00011c7983 */ /* 0x001ee80000300800 */
[----:B------:R-:W-:Y:S04]  /*6ec30*/  STL [R1+0x7424], R0 ;  /* 0x0074240001007387 */ /* 0x000fe80000100800 */
[----:B------:R0:W-:Y:S04]  /*6ec40*/  STS.U8 [R2+UR6+0x200], R26 ;  /* 0x0002001a02007988 */ /* 0x0001e80008000006 */
[----:B------:R-:W-:Y:S04]  /*6ec50*/  STS.U8 [R2+UR6+0x240], R13 ;  /* 0x0002400d02007988 */ /* 0x000fe80008000006 */
[----:B0-----:R-:W4:Y:S04]  /*6ec60*/  LDL.LU R26, [R1+0xf58] ;  /* 0x000f5800011a7983 */ /* 0x001f280000300800 */
[----:B------:R-:W-:Y:S04]  /*6ec70*/  STS.U8 [R2+UR6+0x280], R15 ;  /* 0x0002800f02007988 */ /* 0x000fe80008000006 */
[----:B------:R0:W-:Y:S04]  /*6ec80*/  STS.U8 [R2+UR6+0x2c0], R24 ;  /* 0x0002c01802007988 */ /* 0x0001e80008000006 */
[----:B------:R1:W-:Y:S04]  /*6ec90*/  STS.U8 [R2+UR6+0x300], R29 ;  /* 0x0003001d02007988 */ /* 0x0003e80008000006 */
[----:B0-----:R-:W4:Y:S04]  /*6eca0*/  LDL.LU R24, [R1+0xf54] ;  /* 0x000f540001187983 */ /* 0x001f280000300800 */
[----:B-1----:R-:W4:Y:S04]  /*6ecb0*/  LDL.LU R29, [R1+0xf50] ;  /* 0x000f5000011d7983 */ /* 0x002f280000300800 */
        /* <DEDUP_REMOVED lines=19> */
[----:B------:R-:W4:Y:S04]  /*6edf0*/  LDL.LU R12, [R1+0xdf4] ;  /* 0x000df400010c7983 */ /* 0x000f280000300800 */
[----:B--2---:R0:W-:Y:S04]  /*6ee00*/  STS.U8 [R2+UR6+0x13c0], R27 ;  /* 0x0013c01b02007988 */ /* 0x0041e80008000006 */
[----:B0-----:R-:W2:Y:S04]  /*6ee10*/  LDL.LU R27, [R1+0xdf0] ;  /* 0x000df000011b7983 */ /* 0x001ea80000300800 */
[----:B---3--:R0:W-:Y:S04]  /*6ee20*/  STS.U8 [R2+UR6+0x1380], R28 ;  /* 0x0013801c02007988 */ /* 0x0081e80008000006 */
[----:B0-----:R-:W3:Y:S04]  /*6ee30*/  LDL.LU R28, [R1+0xdec] ;  /* 0x000dec00011c7983 */ /* 0x001ee80000300800 */
[----:B------:R-:W3:Y:S04]  /*6ee40*/  LDL.LU R13, [R1+0xcb8] ;  /* 0x000cb800010d7983 */ /* 0x000ee80000300800 */
[----:B------:R-:W3:Y:S04]  /*6ee50*/  LDL.LU R15, [R1+0xcb4] ;  /* 0x000cb400010f7983 */ /* 0x000ee80000300800 */
[----:B----4-:R0:W-:Y:S04]  /*6ee60*/  STS.U8 [R2+UR6+0x2200], R26 ;  /* 0x0022001a02007988 */ /* 0x0101e80008000006 */
[----:B------:R-:W4:Y:S04]  /*6ee70*/  LDL.LU R25, [R1+0xcb0] ;  /* 0x000cb00001197983 */ /* 0x000f280000300800 */
        /* <DEDUP_REMOVED lines=8> */
[----:B------:R0:W-:Y:S04]  /*6ef00*/  STS.U8 [R2+UR6+0x2240], R24 ;  /* 0x0022401802007988 */ /* 0x0001e80008000006 */
[----:B------:R-:W4:Y:S04]  /*6ef10*/  LDL.LU R23, [R1+0xb5c] ;  /* 0x000b5c0001177983 */ /* 0x000f280000300800 */
[----:B------:R1:W-:Y:S04]  /*6ef20*/  STS.U8 [R2+UR6+0x2280], R29 ;  /* 0x0022801d02007988 */ /* 0x0003e80008000006 */
[----:B0-----:R-:W4:Y:S04]  /*6ef30*/  LDL.LU R24, [R1+0xb58] ;  /* 0x000b580001187983 */ /* 0x001f280000300800 */
[----:B-1----:R-:W4:Y:S04]  /*6ef40*/  LDL.LU R29, [R1+0xb54] ;  /* 0x000b5400011d7983 */ /* 0x002f280000300800 */
        /* <DEDUP_REMOVED lines=11> */
[----:B--2---:R0:W-:Y:S04]  /*6f000*/  STS.U8 [R2+UR6+0x33c0], R27 ;  /* 0x0033c01b02007988 */ /* 0x0041e80008000006 */
[----:B0-----:R-:W2:Y:S04]  /*6f010*/  LDL.LU R27, [R1+0xb50] ;  /* 0x000b5000011b7983 */ /* 0x001ea80000300800 */
[----:B---3--:R0:W-:Y:S04]  /*6f020*/  STS.U8 [R2+UR6+0x3380], R28 ;  /* 0x0033801c02007988 */ /* 0x0081e80008000006 */
[----:B------:R-:W-:Y:S04]  /*6f030*/  STS.U8 [R2+UR6+0x4200], R13 ;  /* 0x0042000d02007988 */ /* 0x000fe80008000006 */
[----:B------:R-:W-:Y:S04]  /*6f040*/  STS.U8 [R2+UR6+0x4240], R15 ;  /* 0x0042400f02007988 */ /* 0x000fe80008000006 */
[----:B----4-:R1:W-:Y:S04]  /*6f050*/  STS.U8 [R2+UR6+0x4280], R25 ;  /* 0x0042801902007988 */ /* 0x0103e80008000006 */
[----:B0-----:R-:W3:Y:S04]  /*6f060*/  LDL.LU R28, [R1+0xb4c] ;  /* 0x000b4c00011c7983 */ /* 0x001ee80000300800 */
[----:B------:R0:W-:Y:S04]  /*6f070*/  STS.U8 [R2+UR6+0x42c0], R26 ;  /* 0x0042c01a02007988 */ /* 0x0001e80008000006 */
[----:B-1----:R-:W4:Y:S04]  /*6f080*/  LDL.LU R25, [R1+0xa28] ;  /* 0x000a280001197983 */ /* 0x002f280000300800 */
[----:B------:R-:W-:Y:S04]  /*6f090*/  STS.U8 [R2+UR6+0x4300], R16 ;  /* 0x0043001002007988 */ /* 0x000fe80008000006 */
[----:B------:R-:W-:Y:S04]  /*6f0a0*/  STS.U8 [R2+UR6+0x4340], R17 ;  /* 0x0043401102007988 */ /* 0x000fe80008000006 */
[----:B------:R-:W-:Y:S04]  /*6f0b0*/  STS.U8 [R2+UR6+0x4380], R18 ;  /* 0x0043801202007988 */ /* 0x000fe80008000006 */
[----:B0-----:R-:W4:Y:S04]  /*6f0c0*/  LDL.LU R26, [R1+0xa24] ;  /* 0x000a2400011a7983 */ /* 0x001f280000300800 */
[----:B------:R-:W4:Y:S04]  /*6f0d0*/  LDL.LU R0, [R1+0xa20] ;  /* 0x000a200001007983 */ /* 0x000f280000300800 */
[----:B------:R-:W4:Y:S04]  /*6f0e0*/  LDL.LU R3, [R1+0x9ec] ;  /* 0x0009ec0001037983 */ /* 0x000f280000300800 */
[----:B------:R-:W4:Y:S04]  /*6f0f0*/  LDL.LU R4, [R1+0x9e8] ;  /* 0x0009e80001047983 */ /* 0x000f280000300800 */
        /* <DEDUP_REMOVED lines=13> */
[----:B------:R0:W-:Y:S04]  /*6f1d0*/  STS.U8 [R2+UR6+0x5300], R29 ;  /* 0x0053001d02007988 */ /* 0x0001e80008000006 */
[----:B------:R-:W4:Y:S04]  /*6f1e0*/  LDL.LU R12, [R1+0x8c8] ;  /* 0x0008c800010c7983 */ /* 0x000f280000300800 */
[----:B0-----:R-:W4:Y:S04]  /*6f1f0*/  LDL.LU R29, [R1+0x8c4] ;  /* 0x0008c400011d7983 */ /* 0x001f280000300800 */
[----:B--2---:R0:W-:Y:S04]  /*6f200*/  STS.U8 [R2+UR6+0x53c0], R27 ;  /* 0x0053c01b02007988 */ /* 0x0041e80008000006 */
[----:B0-----:R-:W2:Y:S04]  /*6f210*/  LDL.LU R27, [R1+0x8c0] ;  /* 0x0008c000011b7983 */ /* 0x001ea80000300800 */
[----:B------:R-:W2:Y:S04]  /*6f220*/  LDL.LU R13, [R1+0x8bc] ;  /* 0x0008bc00010d7983 */ /* 0x000ea80000300800 */
[----:B------:R-:W2:Y:S04]  /*6f230*/  LDL.LU R15, [R1+0x7d8] ;  /* 0x0007d800010f7983 */ /* 0x000ea80000300800 */
[----:B------:R-:W2:Y:S04]  /*6f240*/  LDL.LU R24, [R1+0x7d4] ;  /* 0x0007d40001187983 */ /* 0x000ea80000300800 */
[----:B---3--:R0:W-:Y:S04]  /*6f250*/  STS.U8 [R2+UR6+0x5380], R28 ;  /* 0x0053801c02007988 */ /* 0x0081e80008000006 */
[----:B----4-:R1:W-:Y:S04]  /*6f260*/  STS.U8 [R2+UR6+0x6200], R25 ;  /* 0x0062001902007988 */ /* 0x0103e80008000006 */
[----:B0-----:R-:W3:Y:S04]  /*6f270*/  LDL.LU R28, [R1+0x7d0] ;  /* 0x0007d000011c7983 */ /* 0x001ee80000300800 */
[----:B------:R0:W-:Y:S04]  /*6f280*/  STS.U8 [R2+UR6+0x6240], R26 ;  /* 0x0062401a02007988 */ /* 0x0001e80008000006 */
        /* <DEDUP_REMOVED lines=18> */
[----:B-1----:R-:W4:Y:S04]  /*6f3b0*/  LDL.LU R25, [R1+0x6cc] ;  /* 0x0006cc0001197983 */ /* 0x002f280000300800 */
[----:B------:R-:W-:Y:S04]  /*6f3c0*/  STS.U8 [R2+UR6+0x7340], R12 ;  /* 0x0073400c02007988 */ /* 0x000fe80008000006 */
[----:B0-----:R-:W4:Y:S04]  /*6f3d0*/  LDL.LU R26, [R1+0x6c8] ;  /* 0x0006c800011a7983 */ /* 0x001f280000300800 */
[----:B------:R0:W-:Y:S04]  /*6f3e0*/  STS.U8 [R2+UR6+0x7300], R29 ;  /* 0x0073001d02007988 */ /* 0x0001e80008000006 */
[----:B0-----:R-:W4:Y:S04]  /*6f3f0*/  LDL.LU R29, [R1+0x6c4] ;  /* 0x0006c400011d7983 */ /* 0x001f280000300800 */
[----:B--2---:R0:W-:Y:S04]  /*6f400*/  STS.U8 [R2+UR6+0x73c0], R27 ;  /* 0x0073c01b02007988 */ /* 0x0041e80008000006 */
[----:B------:R-:W-:Y:S04]  /*6f410*/  STS.U8 [R2+UR6+0x7380], R13 ;  /* 0x0073800d02007988 */ /* 0x000fe80008000006 */
[----:B------:R-:W-:Y:S04]  /*6f420*/  STS.U8 [R2+UR6+0x8200], R15 ;  /* 0x0082000f02007988 */ /* 0x000fe80008000006 */
[----:B0-----:R-:W2:Y:S04]  /*6f430*/  LDL.LU R27, [R1+0x6c0] ;  /* 0x0006c000011b7983 */ /* 0x001ea80000300800 */
[----:B------:R0:W-:Y:S04]  /*6f440*/  STS.U8 [R2+UR6+0x8240], R24 ;  /* 0x0082401802007988 */ /* 0x0001e80008000006 */
[----:B0-----:R-:W2:Y:S04]  /*6f450*/  LDL.LU R24, [R1+0x6bc] ;  /* 0x0006bc0001187983 */ /* 0x001ea80000300800 */
[----:B---3--:R0:W-:Y:S04]  /*6f460*/  STS.U8 [R2+UR6+0x8280], R28 ;  /* 0x0082801c02007988 */ /* 0x0081e80008000006 */
[----:B----4-:R-:W-:Y:S04]  /*6f470*/  STS.U8 [R2+UR6+0x82c0], R16 ;  /* 0x0082c01002007988 */ /* 0x010fe80008000006 */
[----:B------:R-:W-:Y:S04]  /*6f480*/  STS.U8 [R2+UR6+0x8300], R17 ;  /* 0x0083001102007988 */ /* 0x000fe80008000006 */
[----:B0-----:R-:W3:Y:S04]  /*6f490*/  LDL.LU R28, [R1+0x5d8] ;  /* 0x0005d800011c7983 */ /* 0x001ee80000300800 */
        /* <DEDUP_REMOVED lines=17> */
[----:B------:R-:W-:Y:S04]  /*6f5b0*/  STS.U8 [R2+UR6+0x9340], R26 ;  /* 0x0093401a02007988 */ /* 0x000fe80008000006 */
[----:B------:R-:W4:Y:S04]  /*6f5c0*/  LDL.LU R12, [R1+0x4cc] ;  /* 0x0004cc00010c7983 */ /* 0x000f280000300800 */
[----:B0-----:R-:W4:Y:S04]  /*6f5d0*/  LDL.LU R25, [R1+0x4c8] ;  /* 0x0004c80001197983 */ /* 0x001f280000300800 */
[----:B------:R0:W-:Y:S04]  /*6f5e0*/  STS.U8 [R2+UR6+0x9300], R29 ;  /* 0x0093001d02007988 */ /* 0x0001e80008000006 */
[----:B0-----:R-:W4:Y:S04]  /*6f5f0*/  LDL.LU R29, [R1+0x4c4] ;  /* 0x0004c400011d7983 */ /* 0x001f280000300800 */
[----:B------:R-:W4:Y:S04]  /*6f600*/  LDL.LU R13, [R1+0x4c0] ;  /* 0x0004c000010d7983 */ /* 0x000f280000300800 */
[----:B------:R-:W4:Y:S04]  /*6f610*/  LDL.LU R15, [R1+0x4bc] ;  /* 0x0004bc00010f7983 */ /* 0x000f280000300800 */
[----:B------:R-:W4:Y:S04]  /*6f620*/  LDL.LU R26, [R1+0x3d8] ;  /* 0x0003d800011a7983 */ /* 0x000f280000300800 */
[----:B--2---:R0:W-:Y:S04]  /*6f630*/  STS.U8 [R2+UR6+0x93c0], R27 ;  /* 0x0093c01b02007988 */ /* 0x0041e80008000006 */
[----:B0-----:R-:W2:Y:S04]  /*6f640*/  LDL.LU R27, [R1+0x3d4] ;  /* 0x0003d400011b7983 */ /* 0x001ea80000300800 */
[----:B------:R-:W2:Y:S04]  /*6f650*/  LDL.LU R16, [R1+0x3d0] ;  /* 0x0003d00001107983 */ /* 0x000ea80000300800 */
[----:B------:R-:W2:Y:S04]  /*6f660*/  LDL.LU R17, [R1+0x3cc] ;  /* 0x0003cc0001117983 */ /* 0x000ea80000300800 */
[----:B------:R-:W2:Y:S04]  /*6f670*/  LDL.LU R18, [R1+0x3c8] ;  /* 0x0003c80001127983 */ /* 0x000ea80000300800 */
[----:B------:R-:W2:Y:S04]  /*6f680*/  LDL.LU R19, [R1+0x3c4] ;  /* 0x0003c40001137983 */ /* 0x000ea80000300800 */
[----:B------:R-:W2:Y:S04]  /*6f690*/  LDL.LU R20, [R1+0x3c0] ;  /* 0x0003c00001147983 */ /* 0x000ea80000300800 */
[----:B------:R-:W2:Y:S04]  /*6f6a0*/  LDL.LU R21, [R1+0x3bc] ;  /* 0x0003bc0001157983 */ /* 0x000ea80000300800 */
[----:B------:R0:W-:Y:S04]  /*6f6b0*/  STS.U8 [R2+UR6+0x9380], R24 ;  /* 0x0093801802007988 */ /* 0x0001e80008000006 */
[----:B------:R-:W2:Y:S04]  /*6f6c0*/  LDL.LU R22, [R1+0x2d8] ;  /* 0x0002d80001167983 */ /* 0x000ea80000300800 */
[----:B------:R-:W2:Y:S04]  /*6f6d0*/  LDL.LU R23, [R1+0x2d4] ;  /* 0x0002d40001177983 */ /* 0x000ea80000300800 */
[----:B0-----:R-:W2:Y:S04]  /*6f6e0*/  LDL.LU R24, [R1+0x2d0] ;  /* 0x0002d00001187983 */ /* 0x001ea80000300800 */
[----:B---3--:R0:W-:Y:S04]  /*6f6f0*/  STS.U8 [R2+UR6+0xa200], R28 ;  /* 0x00a2001c02007988 */ /* 0x0081e80008000006 */
[----:B----4-:R-:W-:Y:S04]  /*6f700*/  STS.U8 [R2+UR6+0xa240], R0 ;  /* 0x00a2400002007988 */ /* 0x010fe80008000006 */
[----:B------:R-:W-:Y:S04]  /*6f710*/  STS.U8 [R2+UR6+0xa280], R3 ;  /* 0x00a2800302007988 */ /* 0x000fe80008000006 */
[----:B------:R-:W-:Y:S04]  /*6f720*/  STS.U8 [R2+UR6+0xa2c0], R4 ;  /* 0x00a2c00402007988 */ /* 0x000fe80008000006 */
[----:B------:R-:W-:Y:S04]  /*6f730*/  STS.U8 [R2+UR6+0xa300], R5 ;  /* 0x00a3000502007988 */ /* 0x000fe80008000006 */
[----:B------:R-:W-:Y:S04]  /*6f740*/  STS.U8 [R2+UR6+0xa340], R6 ;  /* 0x00a3400602007988 */ /* 0x000fe80008000006 */
[----:B0-----:R-:W3:Y:S04]  /*6f750*/  LDL.LU R28, [R1+0x2cc] ;  /* 0x0002cc00011c7983 */ /* 0x001ee80000300800 */
[----:B------:R-:W-:Y:S04]  /*6f760*/  STS.U8 [R2+UR6+0xa380], R7 ;  /* 0x00a3800702007988 */ /* 0x000fe80008000006 */
[----:B------:R-:W-:Y:S04]  /*6f770*/  STS.U8 [R2+UR6+0xa3c0], R8 ;  /* 0x00a3c00802007988 */ /* 0x000fe80008000006 */
[----:B------:R-:W-:Y:S04]  /*6f780*/  STS.U8 [R2+UR6+0xb240], R9 ;  /* 0x00b2400902007988 */ /* 0x000fe80008000006 */
[----:B------:R-:W-:Y:S04]  /*6f790*/  STS.U8 [R2+UR6+0xb200], R10 ;  /* 0x00b2000a02007988 */ /* 0x000fe80008000006 */
[----:B------:R-:W-:Y:S04]  /*6f7a0*/  STS.U8 [R2+UR6+0xb2c0], R11 ;  /* 0x00b2c00b02007988 */ /* 0x000fe80008000006 */
[----:B------:R-:W-:Y:S04]  /*6f7b0*/  STS.U8 [R2+UR6+0xb280], R12 ;  /* 0x00b2800c02007988 */ /* 0x000fe80008000006 */
[----:B------:R0:W-:Y:S04]  /*6f7c0*/  STS.U8 [R2+UR6+0xb340], R25 ;  /* 0x00b3401902007988 */ /* 0x0001e80008000006 */
[----:B0-----:R-:W4:Y:S04]  /*6f7d0*/  LDL.LU R25, [R1+0x2c8] ;  /* 0x0002c80001197983 */ /* 0x001f280000300800 */
[----:B------:R0:W-:Y:S04]  /*6f7e0*/  STS.U8 [R2+UR6+0xb300], R29 ;  /* 0x00b3001d02007988 */ /* 0x0001e80008000006 */
[----:B0-----:R-:W4:Y:S04]  /*6f7f0*/  LDL.LU R29, [R1+0x2c4] ;  /* 0x0002c400011d7983 */ /* 0x001f280000300800 */
[----:B------:R-:W-:Y:S04]  /*6f800*/  STS.U8 [R2+UR6+0xb3c0], R13 ;  /* 0x00b3c00d02007988 */ /* 0x000fe80008000006 */
[----:B------:R-:W-:Y:S04]  /*6f810*/  STS.U8 [R2+UR6+0xb380], R15 ;  /* 0x00b3800f02007988 */ /* 0x000fe80008000006 */
[----:B------:R0:W-:Y:S04]  /*6f820*/  STS.U8 [R2+UR6+0xc200], R26 ;  /* 0x00c2001a02007988 */ /* 0x0001e80008000006 */
[----:B0-----:R-:W4:Y:S04]  /*6f830*/  LDL.LU R26, [R1+0x2c0] ;  /* 0x0002c000011a7983 */ /* 0x001f280000300800 */
[----:B--2---:R0:W-:Y:S04]  /*6f840*/  STS.U8 [R2+UR6+0xc240], R27 ;  /* 0x00c2401b02007988 */ /* 0x0041e80008000006 */
[----:B------:R-:W-:Y:S04]  /*6f850*/  STS.U8 [R2+UR6+0xc280], R16 ;  /* 0x00c2801002007988 */ /* 0x000fe80008000006 */
[----:B------:R-:W-:Y:S04]  /*6f860*/  STS.U8 [R2+UR6+0xc2c0], R17 ;  /* 0x00c2c01102007988 */ /* 0x000fe80008000006 */
[----:B------:R-:W-:Y:S04]  /*6f870*/  STS.U8 [R2+UR6+0xc300], R18 ;  /* 0x00c3001202007988 */ /* 0x000fe80008000006 */
[----:B------:R-:W-:Y:S04]  /*6f880*/  STS.U8 [R2+UR6+0xc340], R19 ;  /* 0x00c3401302007988 */ /* 0x000fe80008000006 */
[----:B0-----:R-:W2:Y:S04]  /*6f890*/  LDL.LU R27, [R1+0x2bc] ;  /* 0x0002bc00011b7983 */ /* 0x001ea80000300800 */
[----:B------:R-:W2:Y:S04]  /*6f8a0*/  LDL.LU R0, [R1+0x1d8] ;  /* 0x0001d80001007983 */ /* 0x000ea80000300800 */
[----:B------:R-:W2:Y:S04]  /*6f8b0*/  LDL.LU R3, [R1+0x1d4] ;  /* 0x0001d40001037983 */ /* 0x000ea80000300800 */
[----:B------:R-:W2:Y:S04]  /*6f8c0*/  LDL.LU R4, [R1+0x1d0] ;  /* 0x0001d00001047983 */ /* 0x000ea80000300800 */
[----:B------:R-:W2:Y:S04]  /*6f8d0*/  LDL.LU R5, [R1+0x1cc] ;  /* 0x0001cc0001057983 */ /* 0x000ea80000300800 */
[----:B------:R-:W2:Y:S04]  /*6f8e0*/  LDL.LU R6, [R1+0x1c8] ;  /* 0x0001c80001067983 */ /* 0x000ea80000300800 */
[----:B------:R-:W-:Y:S04]  /*6f8f0*/  STS.U8 [R2+UR6+0xc380], R20 ;  /* 0x00c3801402007988 */ /* 0x000fe80008000006 */
        /* <DEDUP_REMOVED lines=9> */
[----:B------:R-:W2:Y:S04]  /*6f990*/  LDL.LU R12, [R1+0x70] ;  /* 0x00007000010c7983 */ /* 0x000ea80000300800 */
[----:B---3--:R0:W-:Y:S04]  /*6f9a0*/  STS.U8 [R2+UR6+0xd280], R28 ;  /* 0x00d2801c02007988 */ /* 0x0081e80008000006 */
[----:B0-----:R-:W3:Y:S04]  /*6f9b0*/  LDL.LU R28, [R1+0x6c] ;  /* 0x00006c00011c7983 */ /* 0x001ee80000300800 */
[----:B------:R-:W3:Y:S04]  /*6f9c0*/  LDL.LU R13, [R1+0x68] ;  /* 0x00006800010d7983 */ /* 0x000ee80000300800 */
[----:B------:R-:W3:Y:S04]  /*6f9d0*/  LDL.LU R15, [R1+0x64] ;  /* 0x00006400010f7983 */ /* 0x000ee80000300800 */
[----:B------:R-:W3:Y:S04]  /*6f9e0*/  LDL.LU R16, [R1+0x60] ;  /* 0x0000600001107983 */ /* 0x000ee80000300800 */
[----:B----4-:R0:W-:Y:S04]  /*6f9f0*/  STS.U8 [R2+UR6+0xd340], R25 ;  /* 0x00d3401902007988 */ /* 0x0101e80008000006 */
[----:B0-----:R-:W4:Y:S04]  /*6fa00*/  LDL.LU R25, [R1+0x5c] ;  /* 0x00005c0001197983 */ /* 0x001f280000300800 */
[----:B------:R0:W-:Y:S04]  /*6fa10*/  STS.U8 [R2+UR6+0xd300], R29 ;  /* 0x00d3001d02007988 */ /* 0x0001e80008000006 */
[----:B0-----:R-:W4:Y:S04]  /*6fa20*/  LDL.LU R29, [R1+0x19f8] ;  /* 0x0019f800011d7983 */ /* 0x001f280000300800 */
[----:B------:R0:W-:Y:S04]  /*6fa30*/  STS.U8 [R2+UR6+0xd3c0], R26 ;  /* 0x00d3c01a02007988 */ /* 0x0001e80008000006 */
        /* <DEDUP_REMOVED lines=8> */
[----:B0-----:R-:W4:Y:S04]  /*6fac0*/  LDL.LU R26, [R1+0x1074] ;  /* 0x00107400011a7983 */ /* 0x001f280000300800 */
[----:B--2---:R0:W-:Y:S04]  /*6fad0*/  STS.U8 [R2+UR6+0xd380], R27 ;  /* 0x00d3801b02007988 */ /* 0x0041e80008000006 */
        /* <DEDUP_REMOVED lines=8> */
[----:B0-----:R-:W2:Y:S04]  /*6fb60*/  LDL.LU R27, [R1+0x1070] ;  /* 0x00107000011b7983 */ /* 0x001ea80000300800 */
[----:B------:R-:W-:Y:S04]  /*6fb70*/  STS.U8 [R2+UR6+0xf240], R10 ;  /* 0x00f2400a02007988 */ /* 0x000fe80008000006 */
[----:B------:R-:W-:Y:S04]  /*6fb80*/  STS.U8 [R2+UR6+0xf200], R11 ;  /* 0x00f2000b02007988 */ /* 0x000fe80008000006 */
[----:B------:R-:W-:Y:S01]  /*6fb90*/  STS.U8 [R2+UR6+0xf2c0], R12 ;  /* 0x00f2c00c02007988 */ /* 0x000fe20008000006 */
[----:B-1----:R-:W-:-:S03]  /*6fba0*/  LOP3.LUT R0, R14, 0x10, RZ, 0x3c, !PT ;  /* 0x000000100e007812 */ /* 0x002fc600078e3cff */
[----:B---3--:R0:W-:Y:S04]  /*6fbb0*/  STS.U8 [R2+UR6+0xf280], R28 ;  /* 0x00f2801c02007988 */ /* 0x0081e80008000006 */
[----:B------:R-:W-:Y:S04]  /*6fbc0*/  STS.U8 [R2+UR6+0xf340], R13 ;  /* 0x00f3400d02007988 */ /* 0x000fe80008000006 */
[----:B------:R-:W-:Y:S04]  /*6fbd0*/  STS.U8 [R2+UR6+0xf300], R15 ;  /* 0x00f3000f02007988 */ /* 0x000fe80008000006 */
[----:B0-----:R-:W3:Y:S04]  /*6fbe0*/  LDL.LU R28, [R1+0x106c] ;  /* 0x00106c00011c7983 */ /* 0x001ee80000300800 */
[----:B------:R-:W-:Y:S04]  /*6fbf0*/  STS.U8 [R2+UR6+0xf3c0], R16 ;  /* 0x00f3c01002007988 */ /* 0x000fe80008000006 */
[----:B----4-:R0:W-:Y:S04]  /*6fc00*/  STS.U8 [R2+UR6+0xf380], R25 ;  /* 0x00f3801902007988 */ /* 0x0101e80008000006 */
[----:B0-----:R-:W4:Y:S04]  /*6fc10*/  LDL.LU R25, [R1+0x1068] ;  /* 0x0010680001197983 */ /* 0x001f280000300800 */
[----:B------:R0:W-:Y:S04]  /*6fc20*/  STS.U8 [R0+UR6+0x400], R29 ;  /* 0x0004001d00007988 */ /* 0x0001e80008000006 */
[----:B0-----:R-:W4:Y:S04]  /*6fc30*/  LDL.LU R29, [R1+0x1064] ;  /* 0x00106400011d7983 */ /* 0x001f280000300800 */
        /* <DEDUP_REMOVED lines=21> */
[----:B------:R-:W4:Y:S04]  /*6fd90*/  LDL.LU R13, [R1+0xde0] ;  /* 0x000de000010d7983 */ /* 0x000f280000300800 */
[----:B------:R-:W4:Y:S04]  /*6fda0*/  LDL.LU R14, [R1+0xddc] ;  /* 0x000ddc00010e7983 */ /* 0x000f280000300800 */
        /* <DEDUP_REMOVED lines=14> */
[----:B----4-:R0:W-:Y:S04]  /*6fe90*/  STS.U8 [R0+UR6+0x1540], R25 ;  /* 0x0015401900007988 */ /* 0x0101e80008000006 */
[----:B0-----:R-:W4:Y:S04]  /*6fea0*/  LDL.LU R25, [R1+0xb48] ;  /* 0x000b480001197983 */ /* 0x001f280000300800 */
[----:B------:R0:W-:Y:S04]  /*6feb0*/  STS.U8 [R0+UR6+0x1500], R29 ;  /* 0x0015001d00007988 */ /* 0x0001e80008000006 */
[----:B0-----:R-:W4:Y:S04]  /*6fec0*/  LDL.LU R29, [R1+0xb44] ;  /* 0x000b4400011d7983 */ /* 0x001f280000300800 */
        /* <DEDUP_REMOVED lines=12> */
[----:B------:R-:W-:Y:S04]  /*6ff90*/  STS.U8 [R0+UR6+0x34c0], R13 ;  /* 0x0034c00d00007988 */ /* 0x000fe80008000006 */
[----:B------:R-:W-:Y:S04]  /*6ffa0*/  STS.U8 [R0+UR6+0x3480], R14 ;  /* 0x0034800e00007988 */ /* 0x000fe80008000006 */
[----:B------:R-:W-:Y:S04]  /*6ffb0*/  STS.U8 [R0+UR6+0x3540], R15 ;  /* 0x0035400f00007988 */ /* 0x000fe80008000006 */
[----:B------:R-:W-:Y:S04]  /*6ffc0*/  STS.U8 [R0+UR6+0x3500], R16 ;  /* 0x0035001000007988 */ /* 0x000fe80008000006 */
[----:B0-----:R-:W4:Y:S04]  /*6ffd0*/  LDL.LU R26, [R1+0xb40] ;  /* 0x000b4000011a7983 */ /* 0x001f280000300800 */
[----:B--2---:R0:W-:Y:S04]  /*6ffe0*/  STS.U8 [R0+UR6+0x35c0], R27 ;  /* 0x0035c01b00007988 */ /* 0x0041e80008000006 */
[----:B0-----:R-:W2:Y:S04]  /*6fff0*/  LDL.LU R27, [R1+0xb3c] ;  /* 0x000b3c00011b7983 */ /* 0x001ea80000300800 */
[----:B---3--:R0:W-:Y:S04]  /*70000*/  STS.U8 [R0+UR6+0x3580], R28 ;  /* 0x0035801c00007988 */ /* 0x0081e80008000006 */
[----:B------:R-:W-:Y:S04]  /*70010*/  STS.U8 [R0+UR6+0x4400], R17 ;  /* 0x0044001100007988 */ /* 0x000fe80008000006 */
[----:B------:R-:W-:Y:S04]  /*70020*/  STS.U8 [R0+UR6+0x4440], R18 ;  /* 0x0044401200007988 */ /* 0x000fe80008000006 */
[----:B------:R-:W-:Y:S04]  /*70030*/  STS.U8 [R0+UR6+0x4480], R19 ;  /* 0x0044801300007988 */ /* 0x000fe80008000006 */
[----:B------:R-:W-:Y:S04]  /*70040*/  STS.U8 [R0+UR6+0x44c0], R20 ;  /* 0x0044c01400007988 */ /* 0x000fe80008000006 */
[----:B0-----:R-:W3:Y:S04]  /*70050*/  LDL.LU R28, [R1+0xb38] ;  /* 0x000b3800011c7983 */ /* 0x001ee80000300800 */
[----:B------:R-:W3:Y:S04]  /*70060*/  LDL.LU R3, [R1+0xb34] ;  /* 0x000b340001037983 */ /* 0x000ee80000300800 */
[----:B------:R-:W3:Y:S04]  /*70070*/  LDL.LU R4, [R1+0xb30] ;  /* 0x000b300001047983 */ /* 0x000ee80000300800 */
[----:B------:R-:W3:Y:S04]  /*70080*/  LDL.LU R5, [R1+0xb2c] ;  /* 0x000b2c0001057983 */ /* 0x000ee80000300800 */
[----:B------:R-:W3:Y:S04]  /*70090*/  LDL.LU R2, [R1+0x9d8] ;  /* 0x0009d80001027983 */ /* 0x000ee80000300800 */
[----:B------:R-:W3:Y:S04]  /*700a0*/  LDL.LU R6, [R1+0x9d4] ;  /* 0x0009d40001067983 */ /* 0x000ee80000300800 */
[----:B------:R-:W-:Y:S04]  /*700b0*/  STS.U8 [R0+UR6+0x4500], R21 ;  /* 0x0045001500007988 */ /* 0x000fe80008000006 */
[----:B------:R-:W3:Y:S04]  /*700c0*/  LDL.LU R7, [R1+0x9d0] ;  /* 0x0009d00001077983 */ /* 0x000ee80000300800 */
[----:B------:R-:W-:Y:S04]  /*700d0*/  STS.U8 [R0+UR6+0x4540], R22 ;  /* 0x0045401600007988 */ /* 0x000fe80008000006 */
[----:B------:R-:W3:Y:S04]  /*700e0*/  LDL.LU R8, [R1+0x9cc] ;  /* 0x0009cc0001087983 */ /* 0x000ee80000300800 */
[----:B------:R-:W-:Y:S04]  /*700f0*/  STS.U8 [R0+UR6+0x4580], R23 ;  /* 0x0045801700007988 */ /* 0x000fe80008000006 */
[----:B------:R-:W3:Y:S04]  /*70100*/  LDL.LU R9, [R1+0x9c8] ;  /* 0x0009c80001097983 */ /* 0x000ee80000300800 */
[----:B------:R-:W-:Y:S04]  /*70110*/  STS.U8 [R0+UR6+0x45c0], R24 ;  /* 0x0045c01800007988 */ /* 0x000fe80008000006 */
[----:B------:R-:W3:Y:S04]  /*70120*/  LDL.LU R10, [R1+0x9c4] ;  /* 0x0009c400010a7983 */ /* 0x000ee80000300800 */
[----:B------:R-:W3:Y:S04]  /*70130*/  LDL.LU R11, [R1+0x9c0] ;  /* 0x0009c000010b7983 */ /* 0x000ee80000300800 */
[----:B------:R-:W3:Y:S04]  /*70140*/  LDL.LU R12, [R1+0x9bc] ;  /* 0x0009bc00010c7983 */ /* 0x000ee80000300800 */
[----:B----4-:R-:W-:Y:S04]  /*70150*/  STS.U8 [R0+UR6+0x5440], R25 ;  /* 0x0054401900007988 */ /* 0x010fe80008000006 */
[----:B------:R0:W-:Y:S04]  /*70160*/  STS.U8 [R0+UR6+0x5400], R29 ;  /* 0x0054001d00007988 */ /* 0x0001e80008000006 */
[----:B0-----:R-:W4:Y:S04]  /*70170*/  LDL.LU R29, [R1+0x8b8] ;  /* 0x0008b800011d7983 */ /* 0x001f280000300800 */
[----:B------:R-:W4:Y:S04]  /*70180*/  LDL.LU R13, [R1+0x8b4] ;  /* 0x0008b400010d7983 */ /* 0x000f280000300800 */
[----:B------:R-:W4:Y:S04]  /*70190*/  LDL.LU R14, [R1+0x8b0] ;  /* 0x0008b000010e7983 */ /* 0x000f280000300800 */
[----:B------:R-:W4:Y:S04]  /*701a0*/  LDL.LU R15, [R1+0x8ac] ;  /* 0x0008ac00010f7983 */ /* 0x000f280000300800 */
[----:B------:R-:W4:Y:S04]  /*701b0*/  LDL.LU R16, [R1+0x8a8] ;  /* 0x0008a80001107983 */ /* 0x000f280000300800 */
        /* <DEDUP_REMOVED lines=13> */
[----:B---3--:R0:W-:Y:S04]  /*70290*/  STS.U8 [R0+UR6+0x5540], R28 ;  /* 0x0055401c00007988 */ /* 0x0081e80008000006 */
        /* <DEDUP_REMOVED lines=12> */
[----:B----4-:R0:W-:Y:S04]  /*70360*/  STS.U8 [R0+UR6+0x7440], R29 ;  /* 0x0074401d00007988 */ /* 0x0101e80008000006 */
[----:B0-----:R-:W4:Y:S04]  /*70370*/  LDL.LU R29, [R1+0x6b4] ;  /* 0x0006b400011d7983 */ /* 0x001f280000300800 */
[----:B------:R-:W-:Y:S04]  /*70380*/  STS.U8 [R0+UR6+0x7400], R13 ;  /* 0x0074000d00007988 */ /* 0x000fe80008000006 */
[----:B------:R-:W-:Y:S04]  /*70390*/  STS.U8 [R0+UR6+0x74c0], R14 ;  /* 0x0074c00e00007988 */ /* 0x000fe80008000006 */
[----:B------:R-:W-:Y:S04]  /*703a0*/  STS.U8 [R0+UR6+0x7480], R15 ;  /* 0x0074800f00007988 */ /* 0x000fe80008000006 */
[----:B------:R-:W-:Y:S04]  /*703b0*/  STS.U8 [R0+UR6+0x7540], R16 ;  /* 0x0075401000007988 */ /* 0x000fe80008000006 */
[----:B------:R0:W-:Y:S04]  /*703c0*/  STS.U8 [R0+UR6+0x7500], R25 ;  /* 0x0075001900007988 */ /* 0x0001e80008000006 */
[----:B0-----:R-:W4:Y:S04]  /*703d0*/  LDL.LU R25, [R1+0x6b0] ;  /* 0x0006b00001197983 */ /* 0x001f280000300800 */
[----:B------:R0:W-:Y:S04]  /*703e0*/  STS.U8 [R0+UR6+0x75c0], R26 ;  /* 0x0075c01a00007988 */ /* 0x0001e80008000006 */
[----:B------:R-:W-:Y:S04]  /*703f0*/  STS.U8 [R0+UR6+0x7580], R17 ;  /* 0x0075801100007988 */ /* 0x000fe80008000006 */
        /* <DEDUP_REMOVED lines=25> */
[----:B---3--:R0:W-:Y:S04]  /*70590*/  STS.U8 [R0+UR6+0x9440], R28 ;  /* 0x0094401c00007988 */ /* 0x0081e80008000006 */
[----:B0-----:R-:W3:Y:S04]  /*705a0*/  LDL.LU R28, [R1+0x4a8] ;  /* 0x0004a800011c7983 */ /* 0x001ee80000300800 */
[----:B----4-:R0:W-:Y:S04]  /*705b0*/  STS.U8 [R0+UR6+0x9400], R29 ;  /* 0x0094001d00007988 */ /* 0x0101e80008000006 */
        /* <DEDUP_REMOVED lines=10> */
[----:B0-----:R-:W4:Y:S04]  /*70660*/  LDL.LU R25, [R1+0x3a0] ;  /* 0x0003a00001197983 */ /* 0x001f280000300800 */
        /* <DEDUP_REMOVED lines=10> */
[----:B------:R-:W-:Y:S04]  /*70710*/  STS.U8 [R0+UR6+0xa500], R10 ;  /* 0x00a5000a00007988 */ /* 0x000fe80008000006 */
[----:B------:R-:W-:Y:S04]  /*70720*/  STS.U8 [R0+UR6+0xa540], R11 ;  /* 0x00a5400b00007988 */ /* 0x000fe80008000006 */
[----:B------:R-:W-:Y:S04]  /*70730*/  STS.U8 [R0+UR6+0xa580], R12 ;  /* 0x00a5800c00007988 */ /* 0x000fe80008000006 */
[----:B--2---:R0:W-:Y:S04]  /*70740*/  STS.U8 [R0+UR6+0xa5c0], R27 ;  /* 0x00a5c01b00007988 */ /* 0x0041e80008000006 */
[----:B------:R-:W-:Y:S04]  /*70750*/  STS.U8 [R0+UR6+0xb440], R13 ;  /* 0x00b4400d00007988 */ /* 0x000fe80008000006 */
[----:B------:R-:W-:Y:S04]  /*70760*/  STS.U8 [R0+UR6+0xb400], R14 ;  /* 0x00b4000e00007988 */ /* 0x000fe80008000006 */
[----:B------:R-:W-:Y:S04]  /*70770*/  STS.U8 [R0+UR6+0xb4c0], R15 ;  /* 0x00b4c00f00007988 */ /* 0x000fe80008000006 */
[----:B------:R-:W-:Y:S04]  /*70780*/  STS.U8 [R0+UR6+0xb480], R16 ;  /* 0x00b4801000007988 */ /* 0x000fe80008000006 */
[----:B0-----:R-:W2:Y:S04]  /*70790*/  LDL.LU R27, [R1+0x2b8] ;  /* 0x0002b800011b7983 */ /* 0x001ea80000300800 */
[----:B---3--:R0:W-:Y:S04]  /*707a0*/  STS.U8 [R0+UR6+0xb540], R28 ;  /* 0x00b5401c00007988 */ /* 0x0081e80008000006 */
[----:B0-----:R-:W3:Y:S04]  /*707b0*/  LDL.LU R28, [R1+0x2b4] ;  /* 0x0002b400011c7983 */ /* 0x001ee80000300800 */
[----:B----4-:R0:W-:Y:S04]  /*707c0*/  STS.U8 [R0+UR6+0xb500], R29 ;  /* 0x00b5001d00007988 */ /* 0x0101e80008000006 */
        /* <DEDUP_REMOVED lines=20> */
[----:B------:R0:W-:Y:S04]  /*70910*/  STS.U8 [R0+UR6+0xc540], R24 ;  /* 0x00c5401800007988 */ /* 0x0001e80008000006 */
[----:B------:R1:W-:Y:S04]  /*70920*/  STS.U8 [R0+UR6+0xc580], R25 ;  /* 0x00c5801900007988 */ /* 0x0003e80008000006 */
        /* <DEDUP_REMOVED lines=12> */
[----:B-1----:R-:W4:Y:S04]  /*709f0*/  LDL.LU R25, [R1+0x19d0] ;  /* 0x0019d00001197983 */ /* 0x002f280000300800 */
[----:B------:R-:W4:Y:S04]  /*70a00*/  LDL.LU R26, [R1+0x19cc] ;  /* 0x0019cc00011a7983 */ /* 0x000f280000300800 */
[----:B--2---:R0:W-:Y:S04]  /*70a10*/  STS.U8 [R0+UR6+0xd440], R27 ;  /* 0x00d4401b00007988 */ /* 0x0041e80008000006 */
[----:B0-----:R-:W2:Y:S04]  /*70a20*/  LDL.LU R27, [R1+0x19c8] ;  /* 0x0019c800011b7983 */ /* 0x001ea80000300800 */
[----:B---3--:R0:W-:Y:S04]  /*70a30*/  STS.U8 [R0+UR6+0xd400], R28 ;  /* 0x00d4001c00007988 */ /* 0x0081e80008000006 */
[----:B0-----:R-:W3:Y:S04]  /*70a40*/  LDL.LU R28, [R1+0x19c4] ;  /* 0x0019c400011c7983 */ /* 0x001ee80000300800 */
[----:B----4-:R0:W-:Y:S04]  /*70a50*/  STS.U8 [R0+UR6+0xd4c0], R29 ;  /* 0x00d4c01d00007988 */ /* 0x0101e80008000006 */
        /* <DEDUP_REMOVED lines=12> */
[----:B------:R0:W-:Y:S02]  /*70b20*/  STS.U8 [R0+UR6+0xe580], R23 ;  /* 0x00e5801700007988 */ /* 0x0001e40008000006 */
[----:B0-----:R-:W0:Y:S02]  /*70b30*/  S2R R23, SR_TID.X ;  /* 0x0000000000177919 */ /* 0x001e240000002100 */
[----:B0-----:R-:W-:-:S04]  /*70b40*/  LOP3.LUT R23, R23, 0x3f, RZ, 0xc0, !PT ;  /* 0x0000003f17177812 */ /* 0x001fc800078ec0ff */
[----:B------:R-:W-:Y:S01]  /*70b50*/  LOP3.LUT R2, R23, 0x18, RZ, 0x3c, !PT ;  /* 0x0000001817027812 */ /* 0x000fe200078e3cff */
[----:B------:R0:W-:Y:S04]  /*70b60*/  STL [R1+0x753c], R23 ;  /* 0x00753c1701007387 */ /* 0x0001e80000100800 */
[----:B0-----:R-:W2:Y:S04]  /*70b70*/  LDL.LU R23, [R1+0x1050] ;  /* 0x0010500001177983 */ /* 0x001ea80000300800 */
[----:B--2---:R0:W-:Y:S04]  /*70b80*/  STL [R1+0x7558], R23 ;  /* 0x0075581701007387 */ /* 0x0041e80000100800 */
[----:B0-----:R-:W2:Y:S04]  /*70b90*/  LDL.LU R23, [R1+0x1054] ;  /* 0x0010540001177983 */ /* 0x001ea80000300800 */
[----:B--2---:R0:W-:Y:S04]  /*70ba0*/  STL [R1+0x755c], R23 ;  /* 0x00755c1701007387 */ /* 0x0041e80000100800 */
[----:B0-----:R-:W2:Y:S04]  /*70bb0*/  LDL.LU R23, [R1+0x1058] ;  /* 0x0010580001177983 */ /* 0x001ea80000300800 */
        /* <DEDUP_REMOVED lines=9> */
[----:B--2---:R0:W-:Y:S04]  /*70c50*/  STL [R1+0x7560], R23 ;  /* 0x0075601701007387 */ /* 0x0041e80000100800 */
[----:B0-----:R-:W2:Y:S04]  /*70c60*/  LDL.LU R23, [R1+0x19bc] ;  /* 0x0019bc0001177983 */ /* 0x001ea80000300800 */
        /* <DEDUP_REMOVED lines=21> */
[----:B------:R1:W-:Y:S04]  /*70dc0*/  STS.U8 [R2+UR6+0x640], R24 ;  /* 0x0006401802007988 */ /* 0x0003e80008000006 */
[----:B------:R4:W-:Y:S04]  /*70dd0*/  STS.U8 [R2+UR6+0x680], R25 ;  /* 0x0006801902007988 */ /* 0x0009e80008000006 */
[----:B------:R4:W-:Y:S04]  /*70de0*/  STS.U8 [R2+UR6+0x6c0], R26 ;  /* 0x0006c01a02007988 */ /* 0x0009e80008000006 */
[----:B------:R4:W-:Y:S04]  /*70df0*/  STS.U8 [R2+UR6+0x700], R27 ;  /* 0x0007001b02007988 */ /* 0x0009e80008000006 */
[----:B---3--:R3:W-:Y:S04]  /*70e00*/  STS.U8 [R2+UR6+0x740], R28 ;  /* 0x0007401c02007988 */ /* 0x0087e80008000006 */
[----:B0-----:R-:W2:Y:S04]  /*70e10*/  LDL.LU R22, [R1+0xd8c] ;  /* 0x000d8c0001167983 */ /* 0x001ea80000300800 */
[----:B-1----:R-:W2:Y:S04]  /*70e20*/  LDL.LU R24, [R1+0xc68] ;  /* 0x000c680001187983 */ /* 0x002ea80000300800 */
[----:B----4-:R-:W4:Y:S04]  /*70e30*/  LDL.LU R25, [R1+0xc64] ;  /* 0x000c640001197983 */ /* 0x010f280000300800 */
[----:B------:R-:W4:Y:S04]  /*70e40*/  LDL.LU R26, [R1+0xc60] ;  /* 0x000c6000011a7983 */ /* 0x000f280000300800 */
[----:B------:R-:W4:Y:S04]  /*70e50*/  LDL.LU R27, [R1+0xc5c] ;  /* 0x000c5c00011b7983 */ /* 0x000f280000300800 */
[----:B------:R0:W-:Y:S04]  /*70e60*/  STS.U8 [R2+UR6+0x780], R29 ;  /* 0x0007801d02007988 */ /* 0x0001e80008000006 */
[----:B---3--:R-:W3:Y:S04]  /*70e70*/  LDL.LU R28, [R1+0xc58] ;  /* 0x000c5800011c7983 */ /* 0x008ee80000300800 */
[----:B0-----:R-:W3:Y:S04]  /*70e80*/  LDL.LU R29, [R1+0xc54] ;  /* 0x000c5400011d7983 */ /* 0x001ee80000300800 */
[----:B--2---:R0:W-:Y:S04]  /*70e90*/  STS.U8 [R2+UR6+0x7c0], R23 ;  /* 0x0007c01702007988 */ /* 0x0041e80008000006 */
[----:B0-----:R-:W2:Y:S04]  /*70ea0*/  LDL.LU R23, [R1+0x7560] ;  /* 0x0075600001177983 */ /* 0x001ea80000300800 */
[----:B--2---:R0:W-:Y:S04]  /*70eb0*/  STS.U8 [R2+UR6+0x1640], R23 ;  /* 0x0016401702007988 */ /* 0x0041e80008000006 */
[----:B0-----:R-:W2:Y:S04]  /*70ec0*/  LDL.LU R23, [R1+0x755c] ;  /* 0x00755c0001177983 */ /* 0x001ea80000300800 */
[----:B--2---:R0:W-:Y:S04]  /*70ed0*/  STS.U8 [R2+UR6+0x1600], R23 ;  /* 0x0016001702007988 */ /* 0x0041e80008000006 */
[----:B0-----:R-:W2:Y:S04]  /*70ee0*/  LDL.LU R23, [R1+0x7558] ;  /* 0x0075580001177983 */ /* 0x001ea80000300800 */
[----:B--2---:R-:W-:Y:S04]  /*70ef0*/  STS.U8 [R2+UR6+0x16c0], R23 ;  /* 0x0016c01702007988 */ /* 0x004fe80008000006 */
        /* <DEDUP_REMOVED lines=22> */
[----:B----4-:R-:W-:Y:S04]  /*71060*/  STS.U8 [R2+UR6+0x4640], R25 ;  /* 0x0046401902007988 */ /* 0x010fe80008000006 */
[----:B------:R-:W-:Y:S04]  /*71070*/  STS.U8 [R2+UR6+0x4680], R26 ;  /* 0x0046801a02007988 */ /* 0x000fe80008000006 */
[----:B------:R-:W-:Y:S04]  /*71080*/  STS.U8 [R2+UR6+0x46c0], R27 ;  /* 0x0046c01b02007988 */ /* 0x000fe80008000006 */
[----:B---3--:R-:W-:Y:S04]  /*71090*/  STS.U8 [R2+UR6+0x4700], R28 ;  /* 0x0047001c02007988 */ /* 0x008fe80008000006 */
[----:B------:R0:W-:Y:S04]  /*710a0*/  STS.U8 [R2+UR6+0x4740], R29 ;  /* 0x0047401d02007988 */ /* 0x0001e80008000006 */
[----:B0-----:R-:W2:Y:S04]  /*710b0*/  LDL.LU R29, [R1+0xc50] ;  /* 0x000c5000011d7983 */ /* 0x001ea80000300800 */
[----:B------:R-:W3:Y:S04]  /*710c0*/  LDL.LU R23, [R1+0xb24] ;  /* 0x000b240001177983 */ /* 0x000ee80000300800 */
[----:B---3--:R0:W-:Y:S04]  /*710d0*/  STL [R1+0x7550], R23 ;  /* 0x0075501701007387 */ /* 0x0081e80000100800 */
[----:B0-----:R-:W3:Y:S04]  /*710e0*/  LDL.LU R23, [R1+0xb28] ;  /* 0x000b280001177983 */ /* 0x001ee80000300800 */
[----:B---3--:R0:W-:Y:S04]  /*710f0*/  STL [R1+0x7554], R23 ;  /* 0x0075541701007387 */ /* 0x0081e80000100800 */
[----:B0-----:R-:W3:Y:S04]  /*71100*/  LDL.LU R23, [R1+0xc3c] ;  /* 0x000c3c0001177983 */ /* 0x001ee80000300800 */
        /* <DEDUP_REMOVED lines=26> */
[----:B------:R-:W2:Y:S04]  /*712b0*/  LDL.LU R27, [R1+0x78c] ;  /* 0x00078c00011b7983 */ /* 0x000ea80000300800 */
[----:B0-----:R-:W2:Y:S04]  /*712c0*/  LDL.LU R29, [R1+0x788] ;  /* 0x00078800011d7983 */ /* 0x001ea80000300800 */
[----:B---3--:R0:W-:Y:S04]  /*712d0*/  STS.U8 [R2+UR6+0x47c0], R23 ;  /* 0x0047c01702007988 */ /* 0x0081e80008000006 */
[----:B0-----:R-:W3:Y:S04]  /*712e0*/  LDL.LU R23, [R1+0x7554] ;  /* 0x0075540001177983 */ /* 0x001ee80000300800 */
[----:B---3--:R0:W-:Y:S04]  /*712f0*/  STS.U8 [R2+UR6+0x5640], R23 ;  /* 0x0056401702007988 */ /* 0x0081e80008000006 */
[----:B0-----:R-:W3:Y:S04]  /*71300*/  LDL.LU R23, [R1+0x7550] ;  /* 0x0075500001177983 */ /* 0x001ee80000300800 */
[----:B---3--:R-:W-:Y:S04]  /*71310*/  STS.U8 [R2+UR6+0x5600], R23 ;  /* 0x0056001702007988 */ /* 0x008fe80008000006 */
[----:B----4-:R-:W-:Y:S04]  /*71320*/  STS.U8 [R2+UR6+0x56c0], R0 ;  /* 0x0056c00002007988 */ /* 0x010fe80008000006 */
        /* <DEDUP_REMOVED lines=24> */
[----:B0-----:R-:W3:Y:S04]  /*714b0*/  LDL.LU R28, [R1+0x784] ;  /* 0x00078400011c7983 */ /* 0x001ee80000300800 */
[----:B------:R-:W4:Y:S04]  /*714c0*/  LDL.LU R23, [R1+0x698] ;  /* 0x0006980001177983 */ /* 0x000f280000300800 */
[----:B----4-:R0:W-:Y:S04]  /*714d0*/  STL [R1+0x7548], R23 ;  /* 0x0075481701007387 */ /* 0x0101e80000100800 */
[----:B0-----:R-:W4:Y:S04]  /*714e0*/  LDL.LU R23, [R1+0x77c] ;  /* 0x00077c0001177983 */ /* 0x001f280000300800 */
[----:B--2---:R-:W-:Y:S04]  /*714f0*/  STS.U8 [R2+UR6+0x86c0], R27 ;  /* 0x0086c01b02007988 */ /* 0x004fe80008000006 */
[----:B------:R-:W-:Y:S04]  /*71500*/  STS.U8 [R2+UR6+0x8700], R29 ;  /* 0x0087001d02007988 */ /* 0x000fe80008000006 */
[----:B----4-:R0:W-:Y:S04]  /*71510*/  STL [R1+0x754c], R23 ;  /* 0x00754c1701007387 */ /* 0x0101e80000100800 */
[----:B0-----:R-:W2:Y:S04]  /*71520*/  LDL.LU R23, [R1+0x780] ;  /* 0x0007800001177983 */ /* 0x001ea80000300800 */
        /* <DEDUP_REMOVED lines=25> */
[----:B---3--:R0:W-:Y:S04]  /*716c0*/  STS.U8 [R2+UR6+0x8740], R28 ;  /* 0x0087401c02007988 */ /* 0x0081e80008000006 */
[----:B------:R-:W3:Y:S04]  /*716d0*/  LDL.LU R27, [R1+0x390] ;  /* 0x00039000011b7983 */ /* 0x000ee80000300800 */
[----:B0-----:R-:W3:Y:S04]  /*716e0*/  LDL.LU R28, [R1+0x38c] ;  /* 0x00038c00011c7983 */ /* 0x001ee80000300800 */
[----:B--2---:R0:W-:Y:S04]  /*716f0*/  STS.U8 [R2+UR6+0x8780], R23 ;  /* 0x0087801702007988 */ /* 0x0041e80008000006 */
[----:B0-----:R-:W2:Y:S04]  /*71700*/  LDL.LU R23, [R1+0x754c] ;  /* 0x00754c0001177983 */ /* 0x001ea80000300800 */
[----:B--2---:R0:W-:Y:S04]  /*71710*/  STS.U8 [R2+UR6+0x87c0], R23 ;  /* 0x0087c01702007988 */ /* 0x0041e80008000006 */
[----:B0-----:R-:W2:Y:S04]  /*71720*/  LDL.LU R23, [R1+0x7548] ;  /* 0x0075480001177983 */ /* 0x001ea80000300800 */
[----:B--2---:R-:W-:Y:S04]  /*71730*/  STS.U8 [R2+UR6+0x9640], R23 ;  /* 0x0096401702007988 */ /* 0x004fe80008000006 */
        /* <DEDUP_REMOVED lines=23> */
[----:B0-----:R-:W2:Y:S04]  /*718b0*/  LDL.LU R29, [R1+0x388] ;  /* 0x00038800011d7983 */ /* 0x001ea80000300800 */
[----:B------:R-:W4:Y:S04]  /*718c0*/  LDL.LU R23, [R1+0x37c] ;  /* 0x00037c0001177983 */ /* 0x000f280000300800 */
[----:B----4-:R0:W-:Y:S04]  /*718d0*/  STL [R1+0x7540], R23 ;  /* 0x0075401701007387 */ /* 0x0101e80000100800 */
[----:B0-----:R-:W4:Y:S04]  /*718e0*/  LDL.LU R23, [R1+0x380] ;  /* 0x0003800001177983 */ /* 0x001f280000300800 */
[----:B------:R-:W-:Y:S04]  /*718f0*/  STS.U8 [R2+UR6+0xc600], R25 ;  /* 0x00c6001902007988 */ /* 0x000fe80008000006 */
[----:B------:R-:W-:Y:S04]  /*71900*/  STS.U8 [R2+UR6+0xc640], R26 ;  /* 0x00c6401a02007988 */ /* 0x000fe80008000006 */
[----:B----4-:R0:W-:Y:S04]  /*71910*/  STL [R1+0x7544], R23 ;  /* 0x0075441701007387 */ /* 0x0101e80000100800 */
        /* <DEDUP_REMOVED lines=26> */
[----:B------:R1:W-:Y:S04]  /*71ac0*/  STS.U8 [R2+UR6+0xc6c0], R28 ;  /* 0x00c6c01c02007988 */ /* 0x0003e80008000006 */
[----:B--2---:R2:W-:Y:S04]  /*71ad0*/  STS.U8 [R2+UR6+0xc700], R29 ;  /* 0x00c7001d02007988 */ /* 0x0045e80008000006 */
[----:B0-----:R-:W3:Y:S04]  /*71ae0*/  LDL.LU R27, [R1+0x19b8] ;  /* 0x0019b800011b7983 */ /* 0x001ee80000300800 */
[----:B-1----:R-:W3:Y:S04]  /*71af0*/  LDL.LU R28, [R1+0x19b4] ;  /* 0x0019b400011c7983 */ /* 0x002ee80000300800 */
[----:B--2---:R-:W2:Y:S04]  /*71b00*/  LDL.LU R29, [R1+0x19b0] ;  /* 0x0019b000011d7983 */ /* 0x004ea80000300800 */
[----:B----4-:R0:W-:Y:S04]  /*71b10*/  STS.U8 [R2+UR6+0xc740], R23 ;  /* 0x00c7401702007988 */ /* 0x0101e80008000006 */
[----:B0-----:R-:W4:Y:S04]  /*71b20*/  LDL.LU R23, [R1+0x7544] ;  /* 0x0075440001177983 */ /* 0x001f280000300800 */
[----:B----4-:R0:W-:Y:S04]  /*71b30*/  STS.U8 [R2+UR6+0xc780], R23 ;  /* 0x00c7801702007988 */ /* 0x0101e80008000006 */
[----:B0-----:R-:W4:Y:S04]  /*71b40*/  LDL.LU R23, [R1+0x7540] ;  /* 0x0075400001177983 */ /* 0x001f280000300800 */
[----:B----4-:R0:W-:Y:S04]  /*71b50*/  STS.U8 [R2+UR6+0xc7c0], R23 ;  /* 0x00c7c01702007988 */ /* 0x0101e80008000006 */
[----:B------:R-:W-:Y:S04]  /*71b60*/  STS.U8 [R2+UR6+0xd640], R0 ;  /* 0x00d6400002007988 */ /* 0x000fe80008000006 */
[----:B------:R1:W-:Y:S04]  /*71b70*/  STS.U8 [R2+UR6+0xd600], R3 ;  /* 0x00d6000302007988 */ /* 0x0003e80008000006 */
[----:B0-----:R-:W4:Y:S04]  /*71b80*/  LDL.LU R23, [R1+0x753c] ;  /* 0x00753c0001177983 */ /* 0x001f280000300800 */
[----:B-1----:R-:W3:Y:S04]  /*71b90*/  LDL.LU R3, [R1+0x19a0] ;  /* 0x0019a00001037983 */ /* 0x002ee80000300800 */
[----:B---3--:R0:W-:Y:S04]  /*71ba0*/  STL [R1+0x7530], R3 ;  /* 0x0075300301007387 */ /* 0x0081e80000100800 */
[----:B0-----:R-:W3:Y:S04]  /*71bb0*/  LDL.LU R3, [R1+0x19a4] ;  /* 0x0019a40001037983 */ /* 0x001ee80000300800 */
[----:B---3--:R0:W-:Y:S04]  /*71bc0*/  STL [R1+0x7534], R3 ;  /* 0x0075340301007387 */ /* 0x0081e80000100800 */
[----:B0-----:R-:W3:Y:S04]  /*71bd0*/  LDL.LU R3, [R1+0x19a8] ;  /* 0x0019a80001037983 */ /* 0x001ee80000300800 */
        /* <DEDUP_REMOVED lines=22> */
[----:B---3--:R0:W-:Y:S04]  /*71d40*/  STL [R1+0x7538], R3 ;  /* 0x0075380301007387 */ /* 0x0081e80000100800 */
        /* <DEDUP_REMOVED lines=19> */
[----:B----4-:R-:W-:-:S03]  /*71e80*/  LOP3.LUT R0, R23, 0x20, RZ, 0x3c, !PT ;  /* 0x0000002017007812 */ /* 0x010fc600078e3cff */
        /* <DEDUP_REMOVED lines=8> */
[----:B--2---:R2:W-:Y:S04]  /*71f10*/  STS.U8 [R0+UR6+0x880], R29 ;  /* 0x0008801d00007988 */ /* 0x0045e80008000006 */
[----:B0-----:R-:W4:Y:S04]  /*71f20*/  LDL.LU R27, [R1+0xd6c] ;  /* 0x000d6c00011b7983 */ /* 0x001f280000300800 */
[----:B-1----:R-:W4:Y:S04]  /*71f30*/  LDL.LU R28, [R1+0xc38] ;  /* 0x000c3800011c7983 */ /* 0x002f280000300800 */
[----:B--2---:R-:W2:Y:S04]  /*71f40*/  LDL.LU R29, [R1+0xc34] ;  /* 0x000c3400011d7983 */ /* 0x004ea80000300800 */
[----:B---3--:R0:W-:Y:S04]  /*71f50*/  STS.U8 [R0+UR6+0x8c0], R3 ;  /* 0x0008c00300007988 */ /* 0x0081e80008000006 */
[----:B0-----:R-:W3:Y:S04]  /*71f60*/  LDL.LU R3, [R1+0x7538] ;  /* 0x0075380001037983 */ /* 0x001ee80000300800 */
[----:B---3--:R0:W-:Y:S04]  /*71f70*/  STS.U8 [R0+UR6+0x900], R3 ;  /* 0x0009000300007988 */ /* 0x0081e80008000006 */
[----:B0-----:R-:W3:Y:S04]  /*71f80*/  LDL.LU R3, [R1+0x7534] ;  /* 0x0075340001037983 */ /* 0x001ee80000300800 */
[----:B---3--:R0:W-:Y:S04]  /*71f90*/  STS.U8 [R0+UR6+0x940], R3 ;  /* 0x0009400300007988 */ /* 0x0081e80008000006 */
[----:B0-----:R-:W3:Y:S04]  /*71fa0*/  LDL.LU R3, [R1+0x7530] ;  /* 0x0075300001037983 */ /* 0x001ee80000300800 */
[----:B---3--:R0:W-:Y:S04]  /*71fb0*/  STS.U8 [R0+UR6+0x980], R3 ;  /* 0x0009800300007988 */ /* 0x0081e80008000006 */
[----:B0-----:R-:W3:Y:S04]  /*71fc0*/  LDL.LU R3, [R1+0xc24] ;  /* 0x000c240001037983 */ /* 0x001ee80000300800 */
        /* <DEDUP_REMOVED lines=35> */
[----:B------:R2:W-:Y:S04]  /*72200*/  STS.U8 [R0+UR6+0x29c0], R19 ;  /* 0x0029c01300007988 */ /* 0x0005e80008000006 */
[----:B------:R2:W-:Y:S04]  /*72210*/  STS.U8 [R0+UR6+0x3840], R20 ;  /* 0x0038401400007988 */ /* 0x0005e80008000006 */
[----:B----4-:R4:W-:Y:S04]  /*72220*/  STS.U8 [R0+UR6+0x3800], R21 ;  /* 0x0038001500007988 */ /* 0x0109e80008000006 */
[----:B0-----:R-:W3:Y:S04]  /*72230*/  LDL.LU R16, [R1+0x97c] ;  /* 0x00097c0001107983 */ /* 0x001ee80000300800 */
[----:B-1----:R-:W3:Y:S04]  /*72240*/  LDL.LU R17, [R1+0x978] ;  /* 0x0009780001117983 */ /* 0x002ee80000300800 */
[----:B--2---:R-:W2:Y:S04]  /*72250*/  LDL.LU R18, [R1+0x974] ;  /* 0x0009740001127983 */ /* 0x004ea80000300800 */
[----:B------:R-:W2:Y:S04]  /*72260*/  LDL.LU R19, [R1+0x970] ;  /* 0x0009700001137983 */ /* 0x000ea80000300800 */
[----:B------:R-:W2:Y:S04]  /*72270*/  LDL.LU R20, [R1+0x96c] ;  /* 0x00096c0001147983 */ /* 0x000ea80000300800 */
[----:B------:R0:W-:Y:S04]  /*72280*/  STS.U8 [R0+UR6+0x38c0], R22 ;  /* 0x0038c01600007988 */ /* 0x0001e80008000006 */
[----:B----4-:R-:W4:Y:S04]  /*72290*/  LDL.LU R21, [R1+0x878] ;  /* 0x0008780001157983 */ /* 0x010f280000300800 */
[----:B------:R1:W-:Y:S04]  /*722a0*/  STS.U8 [R0+UR6+0x3880], R23 ;  /* 0x0038801700007988 */ /* 0x0003e80008000006 */
[----:B------:R1:W-:Y:S04]  /*722b0*/  STS.U8 [R0+UR6+0x3940], R24 ;  /* 0x0039401800007988 */ /* 0x0003e80008000006 */
[----:B------:R1:W-:Y:S04]  /*722c0*/  STS.U8 [R0+UR6+0x3900], R25 ;  /* 0x0039001900007988 */ /* 0x0003e80008000006 */
[----:B------:R1:W-:Y:S04]  /*722d0*/  STS.U8 [R0+UR6+0x39c0], R26 ;  /* 0x0039c01a00007988 */ /* 0x0003e80008000006 */
[----:B------:R1:W-:Y:S04]  /*722e0*/  STS.U8 [R0+UR6+0x3980], R27 ;  /* 0x0039801b00007988 */ /* 0x0003e80008000006 */
[----:B0-----:R-:W4:Y:S04]  /*722f0*/  LDL.LU R22, [R1+0x874] ;  /* 0x0008740001167983 */ /* 0x001f280000300800 */
[----:B-1----:R-:W4:Y:S04]  /*72300*/  LDL.LU R23, [R1+0x870] ;  /* 0x0008700001177983 */ /* 0x002f280000300800 */
        /* <DEDUP_REMOVED lines=50> */
[----:B--2---:R2:W-:Y:S04]  /*72630*/  STS.U8 [R0+UR6+0x6940], R18 ;  /* 0x0069401200007988 */ /* 0x0045e80008000006 */
        /* <DEDUP_REMOVED lines=31> */
[----:B---3--:R-:W-:Y:S04]  /*72830*/  STS.U8 [R0+UR6+0x8900], R3 ;  /* 0x0089000300007988 */ /* 0x008fe80008000006 */
        /* <DEDUP_REMOVED lines=15> */
[----:B--2---:R-:W-:Y:S04]  /*72930*/  STS.U8 [R0+UR6+0xa900], R18 ;  /* 0x00a9001200007988 */ /* 0x004fe80008000006 */
[----:B------:R-:W-:Y:S04]  /*72940*/  STS.U8 [R0+UR6+0xa940], R19 ;  /* 0x00a9401300007988 */ /* 0x000fe80008000006 */
[----:B------:R-:W-:Y:S04]  /*72950*/  STS.U8 [R0+UR6+0xa980], R20 ;  /* 0x00a9801400007988 */ /* 0x000fe80008000006 */
        /* <DEDUP_REMOVED lines=10> */
[----:B--2---:R0:W-:Y:S04]  /*72a00*/  STL [R1+0x750c], R29 ;  /* 0x00750c1d01007387 */ /* 0x0041e80000100800 */
[----:B0-----:R-:W2:Y:S04]  /*72a10*/  LDL.LU R29, [R1+0x370] ;  /* 0x00037000011d7983 */ /* 0x001ea80000300800 */
[----:B--2---:R0:W-:Y:S04]  /*72a20*/  STL [R1+0x7510], R29 ;  /* 0x0075101d01007387 */ /* 0x0041e80000100800 */
[----:B0-----:R-:W2:Y:S04]  /*72a30*/  LDL.LU R29, [R1+0x374] ;  /* 0x00037400011d7983 */ /* 0x001ea80000300800 */
[----:B--2---:R0:W-:Y:S04]  /*72a40*/  STL [R1+0x7514], R29 ;  /* 0x0075141d01007387 */ /* 0x0041e80000100800 */
[----:B0-----:R-:W2:Y:S04]  /*72a50*/  LDL.LU R29, [R1+0x378] ;  /* 0x00037800011d7983 */ /* 0x001ea80000300800 */
[----:B------:R-:W3:Y:S04]  /*72a60*/  LDL.LU R3, [R1+0x368] ;  /* 0x0003680001037983 */ /* 0x000ee80000300800 */
        /* <DEDUP_REMOVED lines=25> */
[----:B------:R-:W4:Y:S04]  /*72c00*/  LDL.LU R28, [R1] ;  /* 0x00000000011c7983 */ /* 0x000f280000300800 */
[----:B--2---:R0:W-:Y:S04]  /*72c10*/  STS.U8 [R0+UR6+0xc800], R29 ;  /* 0x00c8001d00007988 */ /* 0x0041e80008000006 */
[----:B0-----:R-:W2:Y:S04]  /*72c20*/  LDL.LU R29, [R1+0x7514] ;  /* 0x00751400011d7983 */ /* 0x001ea80000300800 */
[----:B--2---:R0:W-:Y:S04]  /*72c30*/  STS.U8 [R0+UR6+0xc840], R29 ;  /* 0x00c8401d00007988 */ /* 0x0041e80008000006 */
[----:B0-----:R-:W2:Y:S04]  /*72c40*/  LDL.LU R29, [R1+0x7510] ;  /* 0x00751000011d7983 */ /* 0x001ea80000300800 */
[----:B--2---:R0:W-:Y:S04]  /*72c50*/  STS.U8 [R0+UR6+0xc880], R29 ;  /* 0x00c8801d00007988 */ /* 0x0041e80008000006 */
[----:B0-----:R-:W2:Y:S04]  /*72c60*/  LDL.LU R29, [R1+0x750c] ;  /* 0x00750c00011d7983 */ /* 0x001ea80000300800 */
[----:B--2---:R0:W-:Y:S04]  /*72c70*/  STS.U8 [R0+UR6+0xc8c0], R29 ;  /* 0x00c8c01d00007988 */ /* 0x0041e80008000006 */
[----:B0-----:R-:W2:Y:S04]  /*72c80*/  LDL.LU R29, [R1+0x7508] ;  /* 0x00750800011d7983 */ /* 0x001ea80000300800 */
[----:B---3--:R0:W-:Y:S04]  /*72c90*/  STS.U8 [R0+UR6+0xc900], R3 ;  /* 0x00c9000300007988 */ /* 0x0081e80008000006 */
[----:B----4-:R1:W-:Y:S04]  /*72ca0*/  STS.U8 [R0+UR6+0xc940], R4 ;  /* 0x00c9400400007988 */ /* 0x0103e80008000006 */
[----:B------:R3:W-:Y:S04]  /*72cb0*/  STS.U8 [R0+UR6+0xc980], R5 ;  /* 0x00c9800500007988 */ /* 0x0007e80008000006 */
[----:B------:R4:W-:Y:S04]  /*72cc0*/  STS.U8 [R0+UR6+0xc9c0], R2 ;  /* 0x00c9c00200007988 */ /* 0x0009e80008000006 */
[----:B------:R4:W-:Y:S04]  /*72cd0*/  STS.U8 [R0+UR6+0xd840], R6 ;  /* 0x00d8400600007988 */ /* 0x0009e80008000006 */
[----:B------:R4:W-:Y:S04]  /*72ce0*/  STS.U8 [R0+UR6+0xd800], R7 ;  /* 0x00d8000700007988 */ /* 0x0009e80008000006 */
[----:B------:R4:W-:Y:S04]  /*72cf0*/  STS.U8 [R0+UR6+0xd8c0], R8 ;  /* 0x00d8c00800007988 */ /* 0x0009e80008000006 */
        /* <DEDUP_REMOVED lines=28> */
[----:B------:R-:W4:Y:S01]  /*72ec0*/  LDL.LU R10, [R1+0xff8] ;  /* 0x000ff800010a7983 */ /* 0x000f220000300800 */
[----:B------:R-:W0:Y:S03]  /*72ed0*/  S2R R28, SR_TID.X ;  /* 0x00000000001c7919 */ /* 0x000e260000002100 */
        /* <DEDUP_REMOVED lines=17> */
[----:B--2---:R0:W-:Y:S02]  /*72ff0*/  STS.U8 [R0+UR6+0xf980], R29 ;  /* 0x00f9801d00007988 */ /* 0x0041e40008000006 */
[----:B0-----:R-:W-:-:S02]  /*73000*/  LOP3.LUT R0, R28, 0x3f, RZ, 0xc0, !PT ;  /* 0x0000003f1c007812 */ /* 0x001fc400078ec0ff */
[----:B------:R-:W2:Y:S04]  /*73010*/  LDL.LU R28, [R1+0xd60] ;  /* 0x000d6000011c7983 */ /* 0x000ea80000300800 */
[----:B------:R-:W-:Y:S04]  /*73020*/  STL [R1+0x73f4], R29 ;  /* 0x0073f41d01007387 */ /* 0x000fe80000100800 */
[----:B------:R-:W-:Y:S04]  /*73030*/  STL [R1+0x73f8], R29 ;  /* 0x0073f81d01007387 */ /* 0x000fe80000100800 */
[----:B------:R0:W-:Y:S04]  /*73040*/  STL [R1+0x73fc], R29 ;  /* 0x0073fc1d01007387 */ /* 0x0001e80000100800 */
[----:B0-----:R-:W3:Y:S04]  /*73050*/  LDL.LU R29, [R1+0xd40] ;  /* 0x000d4000011d7983 */ /* 0x001ee80000300800 */
[----:B---3--:R0:W-:Y:S04]  /*73060*/  STL [R1+0x74fc], R29 ;  /* 0x0074fc1d01007387 */ /* 0x0081e80000100800 */
[----:B0-----:R-:W3:Y:S04]  /*73070*/  LDL.LU R29, [R1+0xd44] ;  /* 0x000d4400011d7983 */ /* 0x001ee80000300800 */
[----:B---3--:R0:W-:Y:S04]  /*73080*/  STL [R1+0x7500], R29 ;  /* 0x0075001d01007387 */ /* 0x0081e80000100800 */
[----:B0-----:R-:W3:Y:S01]  /*73090*/  LDL.LU R29, [R1+0xd48] ;  /* 0x000d4800011d7983 */ /* 0x001ee20000300800 */
[----:B------:R-:W-:-:S05]  /*730a0*/  LOP3.LUT R0, R0, 0x28, RZ, 0x3c, !PT ;  /* 0x0000002800007812 */ /* 0x000fca00078e3cff */
[----:B------:R-:W-:Y:S04]  /*730b0*/  STS.U8 [R0+UR6+0xa00], R3 ;  /* 0x000a000300007988 */ /* 0x000fe80008000006 */
        /* <DEDUP_REMOVED lines=25> */
[----:B------:R2:W-:Y:S04]  /*73250*/  STS.U8 [R0+UR6+0x1b00], R15 ;  /* 0x001b000f00007988 */ /* 0x0005e80008000006 */
[----:B------:R2:W-:Y:S04]  /*73260*/  STS.U8 [R0+UR6+0x1bc0], R16 ;  /* 0x001bc01000007988 */ /* 0x0005e80008000006 */
[----:B------:R2:W-:Y:S04]  /*73270*/  STS.U8 [R0+UR6+0x1b80], R17 ;  /* 0x001b801100007988 */ /* 0x0005e80008000006 */
[----:B------:R2:W-:Y:S04]  /*73280*/  STS.U8 [R0+UR6+0x2a00], R18 ;  /* 0x002a001200007988 */ /* 0x0005e80008000006 */
[----:B0-----:R-:W4:Y:S04]  /*73290*/  LDL.LU R13, [R1+0xac0] ;  /* 0x000ac000010d7983 */ /* 0x001f280000300800 */
[----:B-1----:R-:W4:Y:S04]  /*732a0*/  LDL.LU R14, [R1+0xabc] ;  /* 0x000abc00010e7983 */ /* 0x002f280000300800 */
[----:B--2---:R-:W2:Y:S04]  /*732b0*/  LDL.LU R15, [R1+0xab8] ;  /* 0x000ab800010f7983 */ /* 0x004ea80000300800 */
        /* <DEDUP_REMOVED lines=8> */
[----:B------:R1:W-:Y:S04]  /*73340*/  STS.U8 [R0+UR6+0x2b80], R24 ;  /* 0x002b801800007988 */ /* 0x0003e80008000006 */
[----:B0-----:R-:W2:Y:S04]  /*73350*/  LDL.LU R19, [R1+0x968] ;  /* 0x0009680001137983 */ /* 0x001ea80000300800 */
[----:B-1----:R-:W2:Y:S04]  /*73360*/  LDL.LU R20, [R1+0x964] ;  /* 0x0009640001147983 */ /* 0x002ea80000300800 */
        /* <DEDUP_REMOVED lines=8> */
[----:B0-----:R-:W2:Y:S04]  /*733f0*/  LDL.LU R25, [R1+0x950] ;  /* 0x0009500001197983 */ /* 0x001ea80000300800 */
[----:B-1----:R-:W2:Y:S04]  /*73400*/  LDL.LU R26, [R1+0x94c] ;  /* 0x00094c00011a7983 */ /* 0x002ea80000300800 */
[----:B------:R-:W2:Y:S04]  /*73410*/  LDL.LU R27, [R1+0x858] ;  /* 0x00085800011b7983 */ /* 0x000ea80000300800 */
[----:B------:R-:W2:Y:S04]  /*73420*/  LDL.LU R28, [R1+0x854] ;  /* 0x00085400011c7983 */ /* 0x000ea80000300800 */
        /* <DEDUP_REMOVED lines=66> */
[----:B0-----:R-:W2:Y:S04]  /*73850*/  LDL.LU R27, [R1+0x53c] ;  /* 0x00053c00011b7983 */ /* 0x001ea80000300800 */
[----:B-1----:R-:W2:Y:S04]  /*73860*/  LDL.LU R28, [R1+0x458] ;  /* 0x00045800011c7983 */ /* 0x002ea80000300800 */
[----:B---3--:R0:W-:Y:S04]  /*73870*/  STS.U8 [R0+UR6+0x7ac0], R29 ;  /* 0x007ac01d00007988 */ /* 0x0081e80008000006 */
[----:B0-----:R-:W3:Y:S04]  /*73880*/  LDL.LU R29, [R1+0x74f8] ;  /* 0x0074f800011d7983 */ /* 0x001ee80000300800 */
        /* <DEDUP_REMOVED lines=68> */
[----:B--2---:R0:W-:Y:S04]  /*73cd0*/  STS.U8 [R0+UR6+0xbac0], R21 ;  /* 0x00bac01500007988 */ /* 0x0041e80008000006 */
[----:B0-----:R-:W2:Y:S04]  /*73ce0*/  LDL.LU R21, [R1+0x74e8] ;  /* 0x0074e80001157983 */ /* 0x001ea80000300800 */
[----:B--2---:R0:W-:Y:S04]  /*73cf0*/  STS.U8 [R0+UR6+0xba80], R21 ;  /* 0x00ba801500007988 */ /* 0x0041e80008000006 */
[----:B0-----:R-:W2:Y:S04]  /*73d00*/  LDL.LU R21, [R1+0x74e4] ;  /* 0x0074e40001157983 */ /* 0x001ea80000300800 */
[----:B--2---:R0:W-:Y:S04]  /*73d10*/  STS.U8 [R0+UR6+0xbb40], R21 ;  /* 0x00bb401500007988 */ /* 0x0041e80008000006 */
[----:B---3--:R1:W-:Y:S04]  /*73d20*/  STS.U8 [R0+UR6+0xbb00], R22 ;  /* 0x00bb001600007988 */ /* 0x0083e80008000006 */
[----:B----4-:R2:W-:Y:S04]  /*73d30*/  STS.U8 [R0+UR6+0xbbc0], R23 ;  /* 0x00bbc01700007988 */ /* 0x0105e80008000006 */
[----:B------:R3:W-:Y:S04]  /*73d40*/  STS.U8 [R0+UR6+0xbb80], R24 ;  /* 0x00bb801800007988 */ /* 0x0007e80008000006 */
[----:B------:R4:W-:Y:S04]  /*73d50*/  STS.U8 [R0+UR6+0xca00], R25 ;  /* 0x00ca001900007988 */ /* 0x0009e80008000006 */
[----:B------:R4:W-:Y:S04]  /*73d60*/  STS.U8 [R0+UR6+0xca40], R26 ;  /* 0x00ca401a00007988 */ /* 0x0009e80008000006 */
[----:B0-----:R-:W4:Y:S04]  /*73d70*/  LDL.LU R21, [R1+0x74e0] ;  /* 0x0074e00001157983 */ /* 0x001f280000300800 */
[----:B-1----:R-:W4:Y:S04]  /*73d80*/  LDL.LU R22, [R1+0x74dc] ;  /* 0x0074dc0001167983 */ /* 0x002f280000300800 */
[----:B--2---:R-:W2:Y:S04]  /*73d90*/  LDL.LU R23, [R1+0x74d8] ;  /* 0x0074d80001177983 */ /* 0x004ea80000300800 */
[----:B---3--:R-:W3:Y:S04]  /*73da0*/  LDL.LU R24, [R1+0x74d4] ;  /* 0x0074d40001187983 */ /* 0x008ee80000300800 */
[----:B----4-:R-:W4:Y:S04]  /*73db0*/  LDL.LU R25, [R1+0x74d0] ;  /* 0x0074d00001197983 */ /* 0x010f280000300800 */
[----:B------:R-:W2:Y:S04]  /*73dc0*/  LDL.LU R26, [R1+0x74cc] ;  /* 0x0074cc00011a7983 */ /* 0x000ea80000300800 */
[----:B------:R0:W-:Y:S04]  /*73dd0*/  STS.U8 [R0+UR6+0xca80], R27 ;  /* 0x00ca801b00007988 */ /* 0x0001e80008000006 */
[----:B------:R1:W-:Y:S04]  /*73de0*/  STS.U8 [R0+UR6+0xcac0], R28 ;  /* 0x00cac01c00007988 */ /* 0x0003e80008000006 */
[----:B------:R1:W-:Y:S04]  /*73df0*/  STS.U8 [R0+UR6+0xcb00], R29 ;  /* 0x00cb001d00007988 */ /* 0x0003e80008000006 */
[----:B0-----:R-:W3:Y:S04]  /*73e00*/  LDL.LU R27, [R1+0x74c8] ;  /* 0x0074c800011b7983 */ /* 0x001ee80000300800 */
[----:B-1----:R-:W4:Y:S04]  /*73e10*/  LDL.LU R28, [R1+0x74c4] ;  /* 0x0074c400011c7983 */ /* 0x002f280000300800 */
[----:B------:R-:W2:Y:S04]  /*73e20*/  LDL.LU R29, [R1+0x10fc] ;  /* 0x0010fc00011d7983 */ /* 0x000ea80000300800 */
        /* <DEDUP_REMOVED lines=18> */
[----:B------:R0:W-:Y:S02]  /*73f50*/  STS.U8 [R0+UR6+0xebc0], R20 ;  /* 0x00ebc01400007988 */ /* 0x0001e40008000006 */
[----:B0-----:R-:W0:Y:S02]  /*73f60*/  S2R R20, SR_TID.X ;  /* 0x0000000000147919 */ /* 0x001e240000002100 */
[----:B0-----:R-:W-:Y:S01]  /*73f70*/  LOP3.LUT R14, R20, 0x3f, RZ, 0xc0, !PT ;  /* 0x0000003f140e7812 */ /* 0x001fe200078ec0ff */
[----:B--2---:R0:W-:Y:S04]  /*73f80*/  STL [R1+0x74c0], R29 ;  /* 0x0074c01d01007387 */ /* 0x0041e80000100800 */
        /* <DEDUP_REMOVED lines=15> */
[----:B0-----:R-:W-:-:S03]  /*74080*/  LOP3.LUT R29, R14, 0x28, RZ, 0x3c, !PT ;  /* 0x000000280e1d7812 */ /* 0x001fc600078e3cff */
[----:B------:R-:W2:Y:S04]  /*74090*/  LDL.LU R17, [R1+0xe5c] ;  /* 0x000e5c0001117983 */ /* 0x000ea80000300800 */
[----:B------:R-:W2:Y:S04]  /*740a0*/  LDL.LU R18, [R1+0xd38] ;  /* 0x000d380001127983 */ /* 0x000ea80000300800 */
[----:B------:R-:W2:Y:S04]  /*740b0*/  LDL.LU R19, [R1+0xd34] ;  /* 0x000d340001137983 */ /* 0x000ea80000300800 */
[----:B------:R-:W2:Y:S04]  /*740c0*/  LDL.LU R20, [R1+0xd30] ;  /* 0x000d300001147983 */ /* 0x000ea80000300800 */
[----:B----4-:R-:W-:Y:S04]  /*740d0*/  STS.U8 [R29+UR6+0xfa40], R28 ;  /* 0x00fa401c1d007988 */ /* 0x010fe80008000006 */
[----:B------:R0:W-:Y:S04]  /*740e0*/  STL [R1+0x7428], R28 ;  /* 0x0074281c01007387 */ /* 0x0001e80000100800 */
[----:B---3--:R-:W-:Y:S04]  /*740f0*/  STS.U8 [R29+UR6+0xfa00], R27 ;  /* 0x00fa001b1d007988 */ /* 0x008fe80008000006 */
[----:B------:R-:W-:Y:S04]  /*74100*/  STS.U8 [R29+UR6+0xfac0], R26 ;  /* 0x00fac01a1d007988 */ /* 0x000fe80008000006 */
[----:B------:R-:W-:Y:S04]  /*74110*/  STS.U8 [R29+UR6+0xfa80], R25 ;  /* 0x00fa80191d007988 */ /* 0x000fe80008000006 */
[----:B0-----:R-:W3:Y:S04]  /*74120*/  LDL.LU R28, [R1+0x1100] ;  /* 0x00110000011c7983 */ /* 0x001ee80000300800 */
[----:B------:R0:W-:Y:S04]  /*74130*/  STL [R1+0x742c], R27 ;  /* 0x00742c1b01007387 */ /* 0x0001e80000100800 */
[----:B------:R-:W-:Y:S04]  /*74140*/  STS.U8 [R29+UR6+0xfb40], R24 ;  /* 0x00fb40181d007988 */ /* 0x000fe80008000006 */
[----:B------:R-:W-:Y:S04]  /*74150*/  STS.U8 [R29+UR6+0xfb00], R23 ;  /* 0x00fb00171d007988 */ /* 0x000fe80008000006 */
[----:B0-----:R-:W4:Y:S04]  /*74160*/  LDL.LU R27, [R1+0x1104] ;  /* 0x00110400011b7983 */ /* 0x001f280000300800 */
[----:B------:R0:W-:Y:S04]  /*74170*/  STL [R1+0x7430], R26 ;  /* 0x0074301a01007387 */ /* 0x0001e80000100800 */
[----:B------:R-:W-:Y:S04]  /*74180*/  STS.U8 [R29+UR6+0xfbc0], R22 ;  /* 0x00fbc0161d007988 */ /* 0x000fe80008000006 */
[----:B------:R-:W-:Y:S04]  /*74190*/  STS.U8 [R29+UR6+0xfb80], R21 ;  /* 0x00fb80151d007988 */ /* 0x000fe80008000006 */
[----:B0-----:R-:W2:Y:S04]  /*741a0*/  LDL.LU R26, [R1+0x1108] ;  /* 0x00110800011a7983 */ /* 0x001ea80000300800 */
[----:B------:R0:W-:Y:S04]  /*741b0*/  STL [R1+0x7434], R25 ;  /* 0x0074341901007387 */ /* 0x0001e80000100800 */
[----:B0-----:R-:W3:Y:S04]  /*741c0*/  LDL.LU R25, [R1+0x110c] ;  /* 0x00110c0001197983 */ /* 0x001ee80000300800 */
[----:B------:R0:W-:Y:S04]  /*741d0*/  STL [R1+0x7438], R24 ;  /* 0x0074381801007387 */ /* 0x0001e80000100800 */
[----:B0-----:R-:W4:Y:S04]  /*741e0*/  LDL.LU R24, [R1+0x1110] ;  /* 0x0011100001187983 */ /* 0x001f280000300800 */
[----:B------:R0:W-:Y:S04]  /*741f0*/  STL [R1+0x743c], R23 ;  /* 0x00743c1701007387 */ /* 0x0001e80000100800 */
[----:B0-----:R-:W2:Y:S04]  /*74200*/  LDL.LU R23, [R1+0x1114] ;  /* 0x0011140001177983 */ /* 0x001ea80000300800 */
[----:B------:R0:W-:Y:S04]  /*74210*/  STL [R1+0x7440], R22 ;  /* 0x0074401601007387 */ /* 0x0001e80000100800 */
[----:B0-----:R-:W3:Y:S04]  /*74220*/  LDL.LU R22, [R1+0x1118] ;  /* 0x0011180001167983 */ /* 0x001ee80000300800 */
[----:B------:R-:W4:Y:S04]  /*74230*/  LDL.LU R29, [R1+0x74c0] ;  /* 0x0074c000011d7983 */ /* 0x000f280000300800 */
[----:B------:R0:W-:Y:S04]  /*74240*/  STL [R1+0x7444], R21 ;  /* 0x0074441501007387 */ /* 0x0001e80000100800 */
[----:B0-----:R-:W2:Y:S04]  /*74250*/  LDL.LU R21, [R1+0xd20] ;  /* 0x000d200001157983 */ /* 0x001ea80000300800 */
[----:B--2---:R0:W-:Y:S04]  /*74260*/  STL [R1+0x74b4], R21 ;  /* 0x0074b41501007387 */ /* 0x0041e80000100800 */
[----:B0-----:R-:W2:Y:S04]  /*74270*/  LDL.LU R21, [R1+0xd24] ;  /* 0x000d240001157983 */ /* 0x001ea80000300800 */
[----:B--2---:R0:W-:Y:S04]  /*74280*/  STL [R1+0x74b8], R21 ;  /* 0x0074b81501007387 */ /* 0x0041e80000100800 */
[----:B0-----:R-:W2:Y:S01]  /*74290*/  LDL.LU R21, [R1+0xd28] ;  /* 0x000d280001157983 */ /* 0x001ea20000300800 */
[----:B------:R-:W-:-:S05]  /*742a0*/  LOP3.LUT R14, R14, 0x30, RZ, 0x3c, !PT ;  /* 0x000000300e0e7812 */ /* 0x000fca00078e3cff */
[----:B---3--:R-:W-:Y:S04]  /*742b0*/  STS.U8 [R14+UR6+0xc00], R22 ;  /* 0x000c00160e007988 */ /* 0x008fe80008000006 */
        /* <DEDUP_REMOVED lines=51> */
[----:B0-----:R-:W4:Y:S04]  /*745f0*/  LDL.LU R17, [R1+0x930] ;  /* 0x0009300001117983 */ /* 0x001f280000300800 */
[----:B-1----:R-:W4:Y:S04]  /*74600*/  LDL.LU R18, [R1+0x92c] ;  /* 0x00092c0001127983 */ /* 0x002f280000300800 */
        /* <DEDUP_REMOVED lines=10> */
[----:B--2---:R0:W-:Y:S04]  /*746b0*/  STL [R1+0x74a8], R21 ;  /* 0x0074a81501007387 */ /* 0x0041e80000100800 */
[----:B0-----:R-:W2:Y:S04]  /*746c0*/  LDL.LU R21, [R1+0x828] ;  /* 0x0008280001157983 */ /* 0x001ea80000300800 */
[----:B--2---:R0:W-:Y:S04]  /*746d0*/  STL [R1+0x74ac], R21 ;  /* 0x0074ac1501007387 */ /* 0x0041e80000100800 */
[----:B0-----:R-:W2:Y:S04]  /*746e0*/  LDL.LU R21, [R1+0x82c] ;  /* 0x00082c0001157983 */ /* 0x001ea80000300800 */
        /* <DEDUP_REMOVED lines=56> */
[----:B--2---:R0:W-:Y:S04]  /*74a70*/  STS.U8 [R14+UR6+0x7cc0], R21 ;  /* 0x007cc0150e007988 */ /* 0x0041e80008000006 */
[----:B0-----:R-:W2:Y:S04]  /*74a80*/  LDL.LU R21, [R1+0x74b0] ;  /* 0x0074b00001157983 */ /* 0x001ea80000300800 */
[----:B--2---:R0:W-:Y:S04]  /*74a90*/  STS.U8 [R14+UR6+0x7c80], R21 ;  /* 0x007c80150e007988 */ /* 0x0041e80008000006 */
[----:B0-----:R-:W2:Y:S04]  /*74aa0*/  LDL.LU R21, [R1+0x74ac] ;  /* 0x0074ac0001157983 */ /* 0x001ea80000300800 */
[----:B--2---:R0:W-:Y:S04]  /*74ab0*/  STS.U8 [R14+UR6+0x7d40], R21 ;  /* 0x007d40150e007988 */ /* 0x0041e80008000006 */
[----:B0-----:R-:W2:Y:S04]  /*74ac0*/  LDL.LU R21, [R1+0x74a8] ;  /* 0x0074a80001157983 */ /* 0x001ea80000300800 */
[----:B--2---:R-:W-:Y:S04]  /*74ad0*/  STS.U8 [R14+UR6+0x7d00], R21 ;  /* 0x007d00150e007988 */ /* 0x004fe80008000006 */
        /* <DEDUP_REMOVED lines=81> */
[----:B0-----:R-:W3:Y:S04]  /*74ff0*/  LDL.LU R19, [R1+0x7480] ;  /* 0x0074800001137983 */ /* 0x001ee80000300800 */
        /* <DEDUP_REMOVED lines=19> */
[----:B------:R-:W-:Y:S04]  /*75130*/  STS.U8 [R14+UR6+0xed80], R11 ;  /* 0x00ed800b0e007988 */ /* 0x000fe80008000006 */
[----:B------:R-:W-:Y:S04]  /*75140*/  STS.U8 [R14+UR6+0xedc0], R12 ;  /* 0x00edc00c0e007988 */ /* 0x000fe80008000006 */
[----:B----4-:R-:W-:Y:S04]  /*75150*/  STL [R1+0x7448], R20 ;  /* 0x0074481401007387 */ /* 0x010fe80000100800 */
[----:B---3--:R-:W-:Y:S04]  /*75160*/  STL [R1+0x744c], R19 ;  /* 0x00744c1301007387 */ /* 0x008fe80000100800 */
[----:B------:R-:W-:Y:S04]  /*75170*/  STS.U8 [R14+UR6+0xfc40], R20 ;  /* 0x00fc40140e007988 */ /* 0x000fe80008000006 */
[----:B0-----:R-:W3:Y:S04]  /*75180*/  LDL.LU R9, [R1+0x10f8] ;  /* 0x0010f80001097983 */ /* 0x001ee80000300800 */
[----:B------:R0:W-:Y:S04]  /*75190*/  STS.U8 [R14+UR6+0xfc00], R19 ;  /* 0x00fc00130e007988 */ /* 0x0001e80008000006 */
[----:B-1----:R-:W4:Y:S04]  /*751a0*/  LDL.LU R10, [R1+0x10f4] ;  /* 0x0010f400010a7983 */ /* 0x002f280000300800 */
        /* <DEDUP_REMOVED lines=16> */
[----:B------:R-:W4:Y:S01]  /*752b0*/  LDL.LU R8, [R1+0xe40] ;  /* 0x000e400001087983 */ /* 0x000f220000300800 */
[----:B------:R-:W-:-:S03]  /*752c0*/  LOP3.LUT R11, R2, 0x3f, RZ, 0xc0, !PT ;  /* 0x0000003f020b7812 */ /* 0x000fc600078ec0ff */
[----:B------:R-:W4:Y:S04]  /*752d0*/  LDL.LU R12, [R1+0xe3c] ;  /* 0x000e3c00010c7983 */ /* 0x000f280000300800 */
[----:B------:R-:W4:Y:S04]  /*752e0*/  LDL.LU R2, [R1+0xd08] ;  /* 0x000d080001027983 */ /* 0x000f280000300800 */
[----:B--2---:R-:W-:Y:S04]  /*752f0*/  STS.U8 [R14+UR6+0xfcc0], R18 ;  /* 0x00fcc0120e007988 */ /* 0x004fe80008000006 */
[----:B------:R0:W-:Y:S04]  /*75300*/  STL [R1+0x7450], R18 ;  /* 0x0074501201007387 */ /* 0x0001e80000100800 */
[----:B------:R-:W-:Y:S04]  /*75310*/  STS.U8 [R14+UR6+0xfc80], R17 ;  /* 0x00fc80110e007988 */ /* 0x000fe80008000006 */
[----:B------:R-:W-:Y:S01]  /*75320*/  STS.U8 [R14+UR6+0xfd40], R16 ;  /* 0x00fd40100e007988 */ /* 0x000fe20008000006 */
[----:B------:R-:W-:-:S03]  /*75330*/  LOP3.LUT R29, R11, 0x38, RZ, 0x3c, !PT ;  /* 0x000000380b1d7812 */ /* 0x000fc600078e3cff */
[----:B------:R-:W-:Y:S04]  /*75340*/  STS.U8 [R14+UR6+0xfd00], R15 ;  /* 0x00fd000f0e007988 */ /* 0x000fe80008000006 */
[----:B0-----:R-:W2:Y:S04]  /*75350*/  LDL.LU R18, [R1+0x10d4] ;  /* 0x0010d40001127983 */ /* 0x001ea80000300800 */
[----:B------:R0:W-:Y:S04]  /*75360*/  STL [R1+0x7454], R17 ;  /* 0x0074541101007387 */ /* 0x0001e80000100800 */
[----:B0-----:R-:W2:Y:S04]  /*75370*/  LDL.LU R17, [R1+0x10d8] ;  /* 0x0010d80001117983 */ /* 0x001ea80000300800 */
[----:B------:R0:W-:Y:S04]  /*75380*/  STL [R1+0x7458], R16 ;  /* 0x0074581001007387 */ /* 0x0001e80000100800 */
[----:B0-----:R-:W2:Y:S04]  /*75390*/  LDL.LU R16, [R1+0x10dc] ;  /* 0x0010dc0001107983 */ /* 0x001ea80000300800 */
[----:B------:R0:W-:Y:S04]  /*753a0*/  STL [R1+0x745c], R11 ;  /* 0x00745c0b01007387 */ /* 0x0001e80000100800 */
[----:B0-----:R-:W2:Y:S04]  /*753b0*/  LDL.LU R11, [R1+0x10f0] ;  /* 0x0010f000010b7983 */ /* 0x001ea80000300800 */
[----:B------:R-:W3:Y:S04]  /*753c0*/  LDL.LU R14, [R1+0x7478] ;  /* 0x00747800010e7983 */ /* 0x000ee80000300800 */
[----:B------:R0:W-:Y:S02]  /*753d0*/  STL [R1+0x7460], R15 ;  /* 0x0074600f01007387 */ /* 0x0001e40000100800 */
[----:B0-----:R-:W0:Y:S02]  /*753e0*/  S2R R15, SR_TID.X ;  /* 0x00000000000f7919 */ /* 0x001e240000002100 */
[----:B0-----:R-:W-:-:S04]  /*753f0*/  LOP3.LUT R15, R15, 0x3f, RZ, 0xc0, !PT ;  /* 0x0000003f0f0f7812 */ /* 0x001fc800078ec0ff */
[----:B------:R-:W-:-:S05]  /*75400*/  LOP3.LUT R15, R15, 0x30, RZ, 0x3c, !PT ;  /* 0x000000300f0f7812 */ /* 0x000fca00078e3cff */
[----:B---3--:R-:W-:Y:S04]  /*75410*/  STS.U8 [R15+UR6+0xfdc0], R14 ;  /* 0x00fdc00e0f007988 */ /* 0x008fe80008000006 */
[----:B------:R-:W-:Y:S04]  /*75420*/  STL [R1+0x7464], R14 ;  /* 0x0074640e01007387 */ /* 0x000fe80000100800 */
[----:B------:R-:W-:Y:S04]  /*75430*/  STS.U8 [R15+UR6+0xfd80], R13 ;  /* 0x00fd800d0f007988 */ /* 0x000fe80008000006 */
[----:B------:R-:W-:Y:S04]  /*75440*/  STL [R1+0x7468], R13 ;  /* 0x0074680d01007387 */ /* 0x000fe80000100800 */
[----:B------:R0:W-:Y:S04]  /*75450*/  STS.U8 [R29+UR6+0xe00], R9 ;  /* 0x000e00091d007988 */ /* 0x0001e80008000006 */
[----:B----4-:R1:W-:Y:S04]  /*75460*/  STS.U8 [R29+UR6+0xe40], R10 ;  /* 0x000e400a1d007988 */ /* 0x0103e80008000006 */
[----:B0-----:R-:W3:Y:S04]  /*75470*/  LDL.LU R9, [R1+0xd04] ;  /* 0x000d040001097983 */ /* 0x001ee80000300800 */
[----:B-1----:R-:W4:Y:S04]  /*75480*/  LDL.LU R10, [R1+0xd00] ;  /* 0x000d0000010a7983 */ /* 0x002f280000300800 */
[----:B------:R-:W3:Y:S04]  /*75490*/  LDL.LU R13, [R1+0xcf8] ;  /* 0x000cf800010d7983 */ /* 0x000ee80000300800 */
        /* <DEDUP_REMOVED lines=24> */
[----:B0-----:R-:W2:Y:S04]  /*75620*/  LDL.LU R13, [R1+0xcfc] ;  /* 0x000cfc00010d7983 */ /* 0x001ea80000300800 */
        /* <DEDUP_REMOVED lines=26> */
[----:B----4-:R1:W-:Y:S04]  /*757d0*/  STS.U8 [R29+UR6+0x3ec0], R10 ;  /* 0x003ec00a1d007988 */ /* 0x0103e80008000006 */
[----:B0-----:R-:W4:Y:S04]  /*757e0*/  LDL.LU R9, [R1+0x910] ;  /* 0x0009100001097983 */ /* 0x001f280000300800 */
[----:B-1----:R-:W4:Y:S04]  /*757f0*/  LDL.LU R10, [R1+0x90c] ;  /* 0x00090c00010a7983 */ /* 0x002f280000300800 */
[----:B--2---:R0:W-:Y:S04]  /*75800*/  STS.U8 [R29+UR6+0x3e80], R13 ;  /* 0x003e800d1d007988 */ /* 0x0041e80008000006 */
[----:B0-----:R-:W2:Y:S04]  /*75810*/  LDL.LU R13, [R1+0x7474] ;  /* 0x00747400010d7983 */ /* 0x001ea80000300800 */
[----:B--2---:R-:W-:Y:S04]  /*75820*/  STS.U8 [R29+UR6+0x3f40], R13 ;  /* 0x003f400d1d007988 */ /* 0x004fe80008000006 */
[----:B---3--:R-:W-:Y:S04]  /*75830*/  STS.U8 [R29+UR6+0x3f00], R14 ;  /* 0x003f000e1d007988 */ /* 0x008fe80008000006 */
[----:B------:R0:W-:Y:S04]  /*75840*/  STS.U8 [R29+UR6+0x3fc0], R12 ;  /* 0x003fc00c1d007988 */ /* 0x0001e80008000006 */
[----:B------:R1:W-:Y:S04]  /*75850*/  STS.U8 [R29+UR6+0x3f80], R2 ;  /* 0x003f80021d007988 */ /* 0x0003e80008000006 */
[----:B0-----:R-:W2:Y:S04]  /*75860*/  LDL.LU R12, [R1+0x818] ;  /* 0x00081800010c7983 */ /* 0x001ea80000300800 */
[----:B-1----:R-:W3:Y:S04]  /*75870*/  LDL.LU R2, [R1+0x814] ;  /* 0x0008140001027983 */ /* 0x002ee80000300800 */
        /* <DEDUP_REMOVED lines=25> */
[----:B--2---:R0:W-:Y:S04]  /*75a10*/  STL [R1+0x7470], R13 ;  /* 0x0074700d01007387 */ /* 0x0041e80000100800 */
        /* <DEDUP_REMOVED lines=27> */
[----:B---3--:R1:W-:Y:S04]  /*75bd0*/  STS.U8 [R29+UR6+0x7e00], R2 ;  /* 0x007e00021d007988 */ /* 0x0083e80008000006 */
[----:B0-----:R-:W3:Y:S04]  /*75be0*/  LDL.LU R12, [R1+0x504] ;  /* 0x00050400010c7983 */ /* 0x001ee80000300800 */
[----:B-1----:R-:W3:Y:S04]  /*75bf0*/  LDL.LU R2, [R1+0x500] ;  /* 0x0005000001027983 */ /* 0x002ee80000300800 */
[----:B--2---:R0:W-:Y:S04]  /*75c00*/  STS.U8 [R29+UR6+0x7ec0], R13 ;  /* 0x007ec00d1d007988 */ /* 0x0041e80008000006 */
[----:B0-----:R-:W2:Y:S04]  /*75c10*/  LDL.LU R13, [R1+0x7470] ;  /* 0x00747000010d7983 */ /* 0x001ea80000300800 */
[----:B--2---:R-:W-:Y:S04]  /*75c20*/  STS.U8 [R29+UR6+0x7e80], R13 ;  /* 0x007e800d1d007988 */ /* 0x004fe80008000006 */
        /* <DEDUP_REMOVED lines=26> */
[----:B-1----:R-:W4:Y:S04]  /*75dd0*/  LDL.LU R10, [R1+0x418] ;  /* 0x00041800010a7983 */ /* 0x002f280000300800 */
[----:B---3--:R0:W-:Y:S04]  /*75de0*/  STS.U8 [R29+UR6+0xaf40], R12 ;  /* 0x00af400c1d007988 */ /* 0x0081e80008000006 */
[----:B0-----:R-:W3:Y:S04]  /*75df0*/  LDL.LU R12, [R1+0x410] ;  /* 0x00041000010c7983 */ /* 0x001ee80000300800 */
        /* <DEDUP_REMOVED lines=25> */
[----:B--2---:R0:W-:Y:S04]  /*75f90*/  STS.U8 [R29+UR6+0xafc0], R9 ;  /* 0x00afc0091d007988 */ /* 0x0041e80008000006 */
[----:B------:R-:W2:Y:S04]  /*75fa0*/  LDL.LU R8, [R1+0xf4] ;  /* 0x0000f40001087983 */ /* 0x000ea80000300800 */
[----:B----4-:R1:W-:Y:S04]  /*75fb0*/  STS.U8 [R29+UR6+0xbe40], R10 ;  /* 0x00be400a1d007988 */ /* 0x0103e80008000006 */
[----:B0-----:R-:W4:Y:S04]  /*75fc0*/  LDL.LU R9, [R1+0xf0] ;  /* 0x0000f00001097983 */ /* 0x001f280000300800 */
[----:B-1----:R-:W4:Y:S04]  /*75fd0*/  LDL.LU R10, [R1+0xec] ;  /* 0x0000ec00010a7983 */ /* 0x002f280000300800 */
[----:B------:R-:W4:Y:S04]  /*75fe0*/  LDL.LU R4, [R1+0xe8] ;  /* 0x0000e80001047983 */ /* 0x000f280000300800 */
[----:B------:R-:W4:Y:S04]  /*75ff0*/  LDL.LU R5, [R1+0xe4] ;  /* 0x0000e40001057983 */ /* 0x000f280000300800 */
[----:B---3--:R0:W-:Y:S04]  /*76000*/  STS.U8 [R29+UR6+0xbe00], R12 ;  /* 0x00be000c1d007988 */ /* 0x0081e80008000006 */
[----:B0-----:R-:W3:Y:S04]  /*76010*/  LDL.LU R12, [R1+0x746c] ;  /* 0x00746c00010c7983 */ /* 0x001ee80000300800 */
[----:B---3--:R0:W-:Y:S04]  /*76020*/  STS.U8 [R29+UR6+0xbec0], R12 ;  /* 0x00bec00c1d007988 */ /* 0x0081e80008000006 */
[----:B------:R1:W-:Y:S04]  /*76030*/  STS.U8 [R29+UR6+0xbe80], R2 ;  /* 0x00be80021d007988 */ /* 0x0003e80008000006 */
[----:B0-----:R-:W3:Y:S04]  /*76040*/  LDL.LU R12, [R1+0xe0] ;  /* 0x0000e000010c7983 */ /* 0x001ee80000300800 */
[----:B-1----:R-:W3:Y:S04]  /*76050*/  LDL.LU R2, [R1+0x9c] ;  /* 0x00009c0001027983 */ /* 0x002ee80000300800 */
[----:B------:R0:W-:Y:S04]  /*76060*/  STS.U8 [R29+UR6+0xbf40], R13 ;  /* 0x00bf400d1d007988 */ /* 0x0001e80008000006 */
[----:B------:R1:W-:Y:S04]  /*76070*/  STS.U8 [R29+UR6+0xbf00], R14 ;  /* 0x00bf000e1d007988 */ /* 0x0003e80008000006 */
[----:B------:R2:W-:Y:S04]  /*76080*/  STS.U8 [R29+UR6+0xbfc0], R15 ;  /* 0x00bfc00f1d007988 */ /* 0x0005e80008000006 */
[----:B------:R4:W-:Y:S04]  /*76090*/  STS.U8 [R29+UR6+0xbf80], R11 ;  /* 0x00bf800b1d007988 */ /* 0x0009e80008000006 */
[----:B------:R4:W-:Y:S04]  /*760a0*/  STS.U8 [R29+UR6+0xce00], R16 ;  /* 0x00ce00101d007988 */ /* 0x0009e80008000006 */
[----:B------:R4:W-:Y:S04]  /*760b0*/  STS.U8 [R29+UR6+0xce40], R17 ;  /* 0x00ce40111d007988 */ /* 0x0009e80008000006 */
[----:B------:R4:W-:Y:S04]  /*760c0*/  STS.U8 [R29+UR6+0xce80], R18 ;  /* 0x00ce80121d007988 */ /* 0x0009e80008000006 */
[----:B0-----:R-:W3:Y:S04]  /*760d0*/  LDL.LU R13, [R1+0x7468] ;  /* 0x00746800010d7983 */ /* 0x001ee80000300800 */
[----:B-1----:R-:W3:Y:S04]  /*760e0*/  LDL.LU R14, [R1+0x7464] ;  /* 0x00746400010e7983 */ /* 0x002ee80000300800 */
[----:B--2---:R-:W2:Y:S04]  /*760f0*/  LDL.LU R15, [R1+0x7460] ;  /* 0x00746000010f7983 */ /* 0x004ea80000300800 */
[----:B----4-:R-:W4:Y:S04]  /*76100*/  LDL.LU R11, [R1+0x745c] ;  /* 0x00745c00010b7983 */ /* 0x010f280000300800 */
        /* <DEDUP_REMOVED lines=12> */
[----:B------:R0:W-:Y:S04]  /*761d0*/  STS.U8 [R29+UR6+0xde00], R25 ;  /* 0x00de00191d007988 */ /* 0x0001e80008000006 */
[----:B------:R-:W2:Y:S04]  /*761e0*/  LDL.LU R22, [R1+0x7440] ;  /* 0x0074400001167983 */ /* 0x000ea80000300800 */
[----:B------:R-:W2:Y:S04]  /*761f0*/  LDL.LU R23, [R1+0x743c] ;  /* 0x00743c0001177983 */ /* 0x000ea80000300800 */
[----:B------:R-:W2:Y:S04]  /*76200*/  LDL.LU R24, [R1+0x7438] ;  /* 0x0074380001187983 */ /* 0x000ea80000300800 */
[----:B------:R1:W-:Y:S04]  /*76210*/  STS.U8 [R29+UR6+0xdec0], R26 ;  /* 0x00dec01a1d007988 */ /* 0x0003e80008000006 */
[----:B------:R1:W-:Y:S04]  /*76220*/  STS.U8 [R29+UR6+0xde80], R27 ;  /* 0x00de801b1d007988 */ /* 0x0003e80008000006 */
[----:B------:R1:W-:Y:S04]  /*76230*/  STS.U8 [R29+UR6+0xdf40], R28 ;  /* 0x00df401c1d007988 */ /* 0x0003e80008000006 */
[----:B------:R1:W-:Y:S04]  /*76240*/  STS.U8 [R29+UR6+0xdf00], R0 ;  /* 0x00df00001d007988 */ /* 0x0003e80008000006 */
[----:B0-----:R-:W2:Y:S04]  /*76250*/  LDL.LU R25, [R1+0x7434] ;  /* 0x0074340001197983 */ /* 0x001ea80000300800 */
[----:B------:R0:W-:Y:S04]  /*76260*/  STS.U8 [R29+UR6+0xdfc0], R3 ;  /* 0x00dfc0031d007988 */ /* 0x0001e80008000006 */
[----:B-1----:R-:W2:Y:S04]  /*76270*/  LDL.LU R26, [R1+0x7430] ;  /* 0x00743000011a7983 */ /* 0x002ea80000300800 */
[----:B------:R-:W2:Y:S04]  /*76280*/  LDL.LU R27, [R1+0x742c] ;  /* 0x00742c00011b7983 */ /* 0x000ea80000300800 */
[----:B------:R1:W-:Y:S04]  /*76290*/  STS.U8 [R29+UR6+0xdf80], R6 ;  /* 0x00df80061d007988 */ /* 0x0003e80008000006 */
[----:B------:R-:W2:Y:S04]  /*762a0*/  LDL.LU R28, [R1+0x7428] ;  /* 0x00742800011c7983 */ /* 0x000ea80000300800 */
[----:B------:R-:W2:Y:S04]  /*762b0*/  LDL.LU R0, [R1+0x7424] ;  /* 0x0074240001007983 */ /* 0x000ea80000300800 */
[----:B------:R1:W-:Y:S04]  /*762c0*/  STS.U8 [R29+UR6+0xee00], R7 ;  /* 0x00ee00071d007988 */ /* 0x0003e80008000006 */
[----:B------:R1:W-:Y:S04]  /*762d0*/  STS.U8 [R29+UR6+0xee40], R8 ;  /* 0x00ee40081d007988 */ /* 0x0003e80008000006 */
[----:B0-----:R-:W2:Y:S04]  /*762e0*/  LDL.LU R3, [R1+0x7420] ;  /* 0x0074200001037983 */ /* 0x001ea80000300800 */
[----:B-1----:R-:W2:Y:S04]  /*762f0*/  LDL.LU R6, [R1+0x741c] ;  /* 0x00741c0001067983 */ /* 0x002ea80000300800 */
[----:B------:R0:W-:Y:S04]  /*76300*/  STS.U8 [R29+UR6+0xee80], R9 ;  /* 0x00ee80091d007988 */ /* 0x0001e80008000006 */
[----:B------:R1:W-:Y:S04]  /*76310*/  STS.U8 [R29+UR6+0xeec0], R10 ;  /* 0x00eec00a1d007988 */ /* 0x0003e80008000006 */
[----:B------:R1:W-:Y:S04]  /*76320*/  STS.U8 [R29+UR6+0xef00], R4 ;  /* 0x00ef00041d007988 */ /* 0x0003e80008000006 */
[----:B------:R-:W2:Y:S04]  /*76330*/  LDL.LU R7, [R1+0x7418] ;  /* 0x0074180001077983 */ /* 0x000ea80000300800 */
[----:B------:R-:W2:Y:S04]  /*76340*/  LDL.LU R8, [R1+0x7414] ;  /* 0x0074140001087983 */ /* 0x000ea80000300800 */
[----:B------:R1:W-:Y:S04]  /*76350*/  STS.U8 [R29+UR6+0xef40], R5 ;  /* 0x00ef40051d007988 */ /* 0x0003e80008000006 */
[----:B0-----:R-:W2:Y:S04]  /*76360*/  LDL.LU R9, [R1+0x7410] ;  /* 0x0074100001097983 */ /* 0x001ea80000300800 */
[----:B-1----:R-:W2:Y:S04]  /*76370*/  LDL.LU R10, [R1+0x740c] ;  /* 0x00740c00010a7983 */ /* 0x002ea80000300800 */
[----:B------:R-:W2:Y:S04]  /*76380*/  LDL R4, [R1+0x6c30] ;  /* 0x006c300001047983 */ /* 0x000ea80000100800 */
[----:B------:R-:W2:Y:S04]  /*76390*/  LDL R5, [R1+0x6c2c] ;  /* 0x006c2c0001057983 */ /* 0x000ea80000100800 */
[----:B---3--:R0:W-:Y:S04]  /*763a0*/  STS.U8 [R29+UR6+0xef80], R12 ;  /* 0x00ef800c1d007988 */ /* 0x0081e80008000006 */
[----:B------:R1:W-:Y:S04]  /*763b0*/  STS.U8 [R29+UR6+0xefc0], R2 ;  /* 0x00efc0021d007988 */ /* 0x0003e80008000006 */
[----:B0-----:R-:W3:Y:S04]  /*763c0*/  LDL.LU R12, [R1+0x7408] ;  /* 0x00740800010c7983 */ /* 0x001ee80000300800 */
[----:B-1----:R-:W2:Y:S01]  /*763d0*/  LDL.LU R2, [R1+0x7404] ;  /* 0x0074040001027983 */ /* 0x002ea20000300800 */
[----:B----4-:R-:W-:-:S04]  /*763e0*/  LOP3.LUT R11, R11, 0x40, RZ, 0xfc, !PT ;  /* 0x000000400b0b7812 */ /* 0x010fc800078efcff */
[----:B--2---:R-:W-:Y:S02]  /*763f0*/  ISETP.GE.AND P3, PT, R11, R2, PT ;  /* 0x000000020b00720c */ /* 0x004fe40003f66270 */
[----:B------:R-:W2:Y:S04]  /*76400*/  LDL.LU R11, [R1+0x7400] ;  /* 0x00740000010b7983 */ /* 0x000ea80000300800 */
[----:B---3--:R-:W-:Y:S04]  /*76410*/  STS.U8 [R29+UR6+0xfe40], R12 ;  /* 0x00fe400c1d007988 */ /* 0x008fe80008000006 */
[----:B--2---:R-:W-:Y:S04]  /*76420*/  STS.U8 [R29+UR6+0xfe00], R11 ;  /* 0x00fe000b1d007988 */ /* 0x004fe80008000006 */
[----:B------:R-:W-:Y:S04]  /*76430*/  STS.U8 [R29+UR6+0xfec0], R10 ;  /* 0x00fec00a1d007988 */ /* 0x000fe80008000006 */
[----:B------:R-:W-:Y:S04]  /*76440*/  STS.U8 [R29+UR6+0xfe80], R9 ;  /* 0x00fe80091d007988 */ /* 0x000fe80008000006 */
[----:B------:R-:W-:Y:S04]  /*76450*/  STS.U8 [R29+UR6+0xff40], R8 ;  /* 0x00ff40081d007988 */ /* 0x000fe80008000006 */
[----:B------:R-:W-:Y:S04]  /*76460*/  STS.U8 [R29+UR6+0xff00], R7 ;  /* 0x00ff00071d007988 */ /* 0x000fe80008000006 */
[----:B------:R-:W-:Y:S04]  /*76470*/  STS.U8 [R29+UR6+0xffc0], R6 ;  /* 0x00ffc0061d007988 */ /* 0x000fe80008000006 */
[----:B------:R0:W-:Y:S01]  /*76480*/  STS.U8 [R29+UR6+0xff80], R3 ;  /* 0x00ff80031d007988 */ /* 0x0001e20008000006 */
[----:B------:R-:W-:Y:S06]  /*76490*/  BAR.SYNC.DEFER_BLOCKING 0x0 ;  /* 0x0000000000007b1d */ /* 0x000fec0000010000 */
[----:B0-----:R-:W2:Y:S02]  /*764a0*/  LDL.LU R29, [R1+0x73fc] ;  /* 0x0073fc00011d7983 */ /* 0x001ea40000300800 */
[----:B--2---:R-:W-:-:S05]  /*764b0*/  PRMT R29, RZ, 0x7610, R29 ;  /* 0x00007610ff1d7816 */ /* 0x004fca000000001d */
[----:B------:R0:W-:Y:S04]  /*764c0*/  STL.S16 [R1+0x7f4], R29 ;  /* 0x0007f41d01007387 */ /* 0x0001e80000100600 */
[----:B0-----:R-:W2:Y:S01]  /*764d0*/  LDL.LU R29, [R1+0x73f8] ;  /* 0x0073f800011d7983 */ /* 0x001ea20000300800 */
[CC--:B------:R-:W-:Y:S02]  /*764e0*/  ISETP.GE.AND P0, PT, R0.reuse, R2.reuse, PT ;  /* 0x000000020000720c */ /* 0x0c0fe40003f06270 */
[CC--:B------:R-:W-:Y:S02]  /*764f0*/  ISETP.GE.AND P1, PT, R0.reuse, R2.reuse, PT ;  /* 0x000000020000720c */ /* 0x0c0fe40003f26270 */
[----:B------:R-:W-:Y:S02]  /*76500*/  ISETP.GE.AND P2, PT, R0, R2, PT ;  /* 0x000000020000720c */ /* 0x000fe40003f46270 */
[----:B--2---:R-:W-:-:S05]  /*76510*/  PRMT R29, RZ, 0x7610, R29 ;  /* 0x00007610ff1d7816 */ /* 0x004fca000000001d */
[----:B------:R0:W-:Y:S04]  /*76520*/  STL.S16 [R1+0x7f0], R29 ;  /* 0x0007f01d01007387 */ /* 0x0001e80000100600 */
[----:B0-----:R-:W2:Y:S04]  /*76530*/  LDL.LU R29, [R1+0x73f4] ;  /* 0x0073f400011d7983 */ /* 0x001ea80000300800 */
[----:B------:R-:W3:Y:S04]  /*76540*/  LDL.LU R0, [R1+0x73f0] ;  /* 0x0073f00001007983 */ /* 0x000ee80000300800 */
[----:B------:R0:W-:Y:S04]  /*76550*/  STL [R1+0x7c18], R2 ;  /* 0x007c180201007387 */ /* 0x0001e80000100800 */
[----:B0-----:R-:W4:Y:S04]  /*76560*/  LDL R2, [R1+0x7f4] ;  /* 0x0007f40001027983 */ /* 0x001f280000100800 */
        /* <DEDUP_REMOVED lines=187> */
[----:B0-----:R-:W3:Y:S04]  /*77120*/  LDL R3, [R1+0x7f0] ;  /* 0x0007f00001037983 */ /* 0x001ee80000100800 */
[----:B--2---:R-:W-:Y:S04]  /*77130*/  STL [R1+0x74e4], R29 ;  /* 0x0074e41d01007387 */ /* 0x004fe80000100800 */
[----:B------:R-:W-:Y:S04]  /*77140*/  STL [R1+0x74ec], R29 ;  /* 0x0074ec1d01007387 */ /* 0x000fe80000100800 */
[----:B------:R-:W-:Y:S04]  /*77150*/  STL [R1+0x74f4], R29 ;  /* 0x0074f41d01007387 */ /* 0x000fe80000100800 */
[----:B------:R-:W-:Y:S04]  /*77160*/  STL [R1+0x74fc], R29 ;  /* 0x0074fc1d01007387 */ /* 0x000fe80000100800 */
[----:B------:R-:W-:Y:S04]  /*77170*/  STL [R1+0x7504], R29 ;  /* 0x0075041d01007387 */ /* 0x000fe80000100800 */
[----:B------:R-:W-:Y:S04]  /*77180*/  STL [R1+0x750c], R29 ;  /* 0x00750c1d01007387 */ /* 0x000fe80000100800 */
[----:B----4-:R-:W2:Y:S04]  /*77190*/  @!P3 LDG.E.U8 R2, desc[UR4][R4.64] ;  /* 0x000000040402b981 */ /* 0x010ea8000c1e1100 */
        /* <DEDUP_REMOVED lines=291> */
[----:B---3--:R-:W-:Y:S04]  /*783d0*/  STL [R1+0x7484], R0 ;  /* 0x0074840001007387 */ /* 0x008fe80000100800 */
[----:B--2---:R0:W-:Y:S04]  /*783e0*/  @!P3 STL [R1+0x7f4], R2 ;  /* 0x0007f4020100b387 */ /* 0x0041e80000100800 */
[----:B0-----:R-:W2:Y:S04]  /*783f0*/  LDL.LU R2, [R1+0x7c18] ;  /* 0x007c180001027983 */ /* 0x001ea80000300800 */
[----:B------:R-:W3:Y:S04]  /*78400*/  LDL R4, [R1+0x63fc] ;  /* 0x0063fc0001047983 */ /* 0x000ee80000100800 */
[----:B------:R-:W3:Y:S02]  /*78410*/  LDL R5, [R1+0x6438] ;  /* 0x0064380001057983 */ /* 0x000ee40000100800 */
[----:B---3--:R-:W-:-:S04]  /*78420*/  @!P0 LOP3.LUT R5, R5, R4, RZ, 0x3c, !PT ;  /* 0x0000000405058212 */ /* 0x008fc800078e3cff */
[----:B------:R-:W-:-:S04]  /*78430*/  @!P0 LOP3.LUT R4, R5, R4, RZ, 0x3c, !PT ;  /* 0x0000000405048212 */ /* 0x000fc800078e3cff */
[----:B------:R-:W-:-:S05]  /*78440*/  @!P0 LOP3.LUT R5, R5, R4, RZ, 0x3c, !PT ;  /* 0x0000000405058212 */ /* 0x000fca00078e3cff */
[----:B------:R-:W3:Y:S04]  /*78450*/  @!P0 LDG.E.U8 R3, desc[UR4][R4.64] ;  /* 0x0000000404038981 */ /* 0x000ee8000c1e1100 */
[----:B---3--:R0:W-:Y:S04]  /*78460*/  @!P0 STL [R1+0x7f0], R3 ;  /* 0x0007f00301008387 */ /* 0x0081e80000100800 */
[----:B0-----:R-:W3:Y:S04]  /*78470*/  LDL.LU R3, [R1+0x7c14] ;  /* 0x007c140001037983 */ /* 0x001ee80000300800 */
[----:B------:R-:W4:Y:S04]  /*78480*/  LDL R4, [R1+0x63ec] ;  /* 0x0063ec0001047983 */ /* 0x000f280000100800 */
[----:B------:R-:W4:Y:S01]  /*78490*/  LDL R5, [R1+0x6428] ;  /* 0x0064280001057983 */ /* 0x000f220000100800 */
[----:B------:R-:W-:-:S02]  /*784a0*/  PRMT R29, RZ, 0x7610, R29 ;  /* 0x00007610ff1d7816 */ /* 0x000fc4000000001d */
[----:B----4-:R-:W-:-:S04]  /*784b0*/  @!P1 LOP3.LUT R5, R5, R4, RZ, 0x3c, !PT ;  /* 0x0000000405059212 */ /* 0x010fc800078e3cff */
[----:B------:R-:W-:-:S04]  /*784c0*/  @!P1 LOP3.LUT R4, R5, R4, RZ, 0x3c, !PT ;  /* 0x0000000405049212 */ /* 0x000fc800078e3cff */
[----:B------:R-:W-:-:S05]  /*784d0*/  @!P1 LOP3.LUT R5, R5, R4, RZ, 0x3c, !PT ;  /* 0x0000000405059212 */ /* 0x000fca00078e3cff */
[----:B------:R-:W4:Y:S04]  /*784e0*/  @!P1 LDG.E.U8 R29, desc[UR4][R4.64] ;  /* 0x00000004041d9981 */ /* 0x000f28000c1e1100 */
[----:B----4-:R0:W-:Y:S04]  /*784f0*/  STL [R1+0x7ec], R29 ;  /* 0x0007ec1d01007387 */ /* 0x0101e80000100800 */
[----:B0-----:R-:W4:Y:S04]  /*78500*/  LDL.LU R29, [R1+0x7c10] ;  /* 0x007c1000011d7983 */ /* 0x001f280000300800 */
[----:B------:R-:W2:Y:S04]  /*78510*/  LDL R4, [R1+0x63dc] ;  /* 0x0063dc0001047983 */ /* 0x000ea80000100800 */
[----:B------:R-:W2:Y:S01]  /*78520*/  LDL R5, [R1+0x6418] ;  /* 0x0064180001057983 */ /* 0x000ea20000100800 */
[----:B---3--:R-:W-:-:S02]  /*78530*/  PRMT R3, RZ, 0x7610, R3 ;  /* 0x00007610ff037816 */ /* 0x008fc40000000003 */
[----:B--2---:R-:W-:-:S04]  /*78540*/  @!P2 LOP3.LUT R5, R5, R4, RZ, 0x3c, !PT ;  /* 0x000000040505a212 */ /* 0x004fc800078e3cff */
[----:B------:R-:W-:-:S04]  /*78550*/  @!P2 LOP3.LUT R4, R5, R4, RZ, 0x3c, !PT ;  /* 0x000000040504a212 */ /* 0x000fc800078e3cff */
[----:B------:R-:W-:-:S05]  /*78560*/  @!P2 LOP3.LUT R5, R5, R4, RZ, 0x3c, !PT ;  /* 0x000000040505a212 */ /* 0x000fca00078e3cff */
[----:B------:R-:W2:Y:S01]  /*78570*/  @!P2 LDG.E.U8 R3, desc[UR4][R4.64] ;  /* 0x000000040403a981 */ /* 0x000ea2000c1e1100 */
[----:B------:R-:W0:Y:S03]  /*78580*/  S2R R26, SR_TID.X ;  /* 0x00000000001a7919 */ /* 0x000e260000002100 */
[----:B--2---:R1:W-:Y:S04]  /*78590*/  STL [R1+0x7e8], R3 ;  /* 0x0007e80301007387 */ /* 0x0043e80000100800 */
[----:B-1----:R-:W2:Y:S04]  /*785a0*/  LDL.LU R3, [R1+0x7c0c] ;  /* 0x007c0c0001037983 */ /* 0x002ea80000300800 */
[----:B------:R-:W3:Y:S04]  /*785b0*/  LDL R4, [R1+0x63cc] ;  /* 0x0063cc0001047983 */ /* 0x000ee80000100800 */
[----:B------:R-:W3:Y:S01]  /*785c0*/  LDL R5, [R1+0x6408] ;  /* 0x0064080001057983 */ /* 0x000ee20000100800 */
[----:B0-----:R-:W-:-:S04]  /*785d0*/  LOP3.LUT R26, R26, 0x3f, RZ, 0xc0, !PT ;  /* 0x0000003f1a1a7812 */ /* 0x001fc800078ec0ff */
[----:B------:R-:W-:Y:S02]  /*785e0*/  ISETP.GE.AND P3, PT, R26, R2, PT ;  /* 0x000000021a00720c */ /* 0x000fe40003f66270 */
[----:B----4-:R-:W-:-:S11]  /*785f0*/  PRMT R29, RZ, 0x7610, R29 ;  /* 0x00007610ff1d7816 */ /* 0x010fd6000000001d */
[----:B---3--:R-:W-:-:S04]  /*78600*/  @!P3 LOP3.LUT R5, R5, R4, RZ, 0x3c, !PT ;  /* 0x000000040505b212 */ /* 0x008fc800078e3cff */
[----:B------:R-:W-:-:S04]  /*78610*/  @!P3 LOP3.LUT R4, R5, R4, RZ, 0x3c, !PT ;  /* 0x000000040504b212 */ /* 0x000fc800078e3cff */
[----:B------:R-:W-:-:S05]  /*78620*/  @!P3 LOP3.LUT R5, R5, R4, RZ, 0x3c, !PT ;  /* 0x000000040505b212 */ /* 0x000fca00078e3cff */
[----:B------:R-:W3:Y:S01]  /*78630*/  @!P3 LDG.E.U8 R29, desc[UR4][R4.64] ;  /* 0x00000004041db981 */ /* 0x000ee2000c1e1100 */
[----:B------:R-:W-:-:S03]  /*78640*/  ISETP.GE.AND P0, PT, R26, R2, PT ;  /* 0x000000021a00720c */ /* 0x000fc60003f06270 */
[----:B---3--:R0:W-:Y:S04]  /*78650*/  STL [R1+0x7e4], R29 ;  /* 0x0007e41d01007387 */ /* 0x0081e80000100800 */
[----:B0-----:R-:W3:Y:S04]  /*78660*/  LDL.LU R29, [R1+0x7c08] ;  /* 0x007c0800011d7983 */ /* 0x001ee80000300800 */
[----:B------:R-:W4:Y:S04]  /*78670*/  LDL R4, [R1+0x63bc] ;  /* 0x0063bc0001047983 */ /* 0x000f280000100800 */
[----:B------:R-:W4:Y:S01]  /*78680*/  LDL R5, [R1+0x63f8] ;  /* 0x0063f80001057983 */ /* 0x000f220000100800 */
[----:B--2---:R-:W-:-:S02]  /*78690*/  PRMT R3, RZ, 0x7610, R3 ;  /* 0x00007610ff037816 */ /* 0x004fc40000000003 */
[----:B----4-:R-:W-:-:S04]  /*786a0*/  @!P0 LOP3.LUT R5, R5, R4, RZ, 0x3c, !PT ;  /* 0x0000000405058212 */ /* 0x010fc800078e3cff */
[----:B------:R-:W-:-:S04]  /*786b0*/  @!P0 LOP3.LUT R4, R5, R4, RZ, 0x3c, !PT ;  /* 0x0000000405048212 */ /* 0x000fc800078e3cff */
[----:B------:R-:W-:-:S05]  /*786c0*/  @!P0 LOP3.LUT R5, R5, R4, RZ, 0x3c, !PT ;  /* 0x0000000405058212 */ /* 0x000fca00078e3cff */
[----:B------:R-:W2:Y:S01]  /*786d0*/  @!P0 LDG.E.U8 R3, desc[UR4][R4.64] ;  /* 0x0000000404038981 */ /* 0x000ea2000c1e1100 */
[----:B------:R-:W-:-:S03]  /*786e0*/  ISETP.GE.AND P1, PT, R26, R2, PT ;  /* 0x000000021a00720c */ /* 0x000fc60003f26270 */
[----:B--2---:R0:W-:Y:S04]  /*786f0*/  STL [R1+0x7e0], R3 ;  /* 0x0007e00301007387 */ /* 0x0041e80000100800 */
[----:B0-----:R-:W2:Y:S04]  /*78700*/  LDL.LU R3, [R1+0x7c04] ;  /* 0x007c040001037983 */ /* 0x001ea80000300800 */
[----:B------:R-:W4:Y:S04]  /*78710*/  LDL R4, [R1+0x63ac] ;  /* 0x0063ac0001047983 */ /* 0x000f280000100800 */
[----:B------:R-:W4:Y:S01]  /*78720*/  LDL R5, [R1+0x63e8] ;  /* 0x0063e80001057983 */ /* 0x000f220000100800 */
[----:B---3--:R-:W-:-:S02]  /*78730*/  PRMT R29, RZ, 0x7610, R29 ;  /* 0x00007610ff1d7816 */ /* 0x008fc4000000001d */
[----:B----4-:R-:W-:-:S04]  /*78740*/  @!P1 LOP3.LUT R5, R5, R4, RZ, 0x3c, !PT ;  /* 0x0000000405059212 */ /* 0x010fc800078e3cff */
        /* <DEDUP_REMOVED lines=1202> */
[----:B------:R0:W3:Y:S04]  /*7d270*/  @!P1 LDG.E.U8 R29, desc[UR4][R4.64] ;  /* 0x00000004041d9981 */ /* 0x0000e8000c1e1100 */
[----:B------:R-:W0:Y:S04]  /*7d280*/  LDL R4, [R1+0x5c24] ;  /* 0x005c240001047983 */ /* 0x000e280000100800 */
[----:B------:R-:W0:Y:S01]  /*7d290*/  LDL R5, [R1+0x5e98] ;  /* 0x005e980001057983 */ /* 0x000e220000100800 */
[----:B------:R-:W-:Y:S02]  /*7d2a0*/  ISETP.GE.AND P2, PT, R26, R2, PT ;  /* 0x000000021a00720c */ /* 0x000fe40003f46270 */
[----:B------:R-:W-:-:S11]  /*7d2b0*/  PRMT R28, RZ, 0x7610, R28 ;  /* 0x00007610ff1c7816 */ /* 0x000fd6000000001c */
[----:B0-----:R-:W-:-:S04]  /*7d2c0*/  @!P2 LOP3.LUT R5, R5, R4, RZ, 0x3c, !PT ;  /* 0x000000040505a212 */ /* 0x001fc800078e3cff */
[----:B------:R-:W-:-:S04]  /*7d2d0*/  @!P2 LOP3.LUT R4, R5, R4, RZ, 0x3c, !PT ;  /* 0x000000040504a212 */ /* 0x000fc800078e3cff */
[----:B------:R-:W-:-:S05]  /*7d2e0*/  @!P2 LOP3.LUT R5, R5, R4, RZ, 0x3c, !PT ;  /* 0x000000040505a212 */ /* 0x000fca00078e3cff */
[----:B------:R-:W4:Y:S04]  /*7d2f0*/  @!P2 LDG.E.U8 R28, desc[UR4][R4.64] ;  /* 0x00000004041ca981 */ /* 0x000f28000c1e1100 */
[----:B---3--:R-:W-:Y:S01]  /*7d300*/  STL [R1+0x5fc], R29 ;  /* 0x0005fc1d01007387 */ /* 0x008fe20000100800 */
[----:B------:R-:W-:-:S03]  /*7d310*/  ISETP.GE.AND P3, PT, R26, R2, PT ;  /* 0x000000021a00720c */ /* 0x000fc60003f66270 */
[----:B----4-:R0:W-:Y:S04]  /*7d320*/  STL [R1+0x5f8], R28 ;  /* 0x0005f81c01007387 */ /* 0x0101e80000100800 */
        /* <DEDUP_REMOVED lines=28> */
[----:B------:R-:W-:-:S04]  /*7d4f0*/  LOP3.LUT R29, R26, 0x40, RZ, 0xfc, !PT ;  /* 0x000000401a1d7812 */ /* 0x000fc800078efcff */
[----:B------:R-:W-:Y:S01]  /*7d500*/  ISETP.GE.AND P0, PT, R29, R2, PT ;  /* 0x000000021d00720c */ /* 0x000fe20003f06270 */
        /* <DEDUP_REMOVED lines=2458> */
[----:B------:R0:W2:Y:S04]  /*86eb0*/  @!P2 LDG.E.U8 R3, desc[UR4][R4.64] ;  /* 0x000000040403a981 */ /* 0x0000a8000c1e1100 */
[----:B------:R-:W0:Y:S04]  /*86ec0*/  LDL R4, [R1+0x5e3c] ;  /* 0x005e3c0001047983 */ /* 0x000e280000100800 */
[----:B------:R-:W0:Y:S01]  /*86ed0*/  LDL R5, [R1+0x5e40] ;  /* 0x005e400001057983 */ /* 0x000e220000100800 */
[----:B------:R-:W-:Y:S02]  /*86ee0*/  ISETP.GE.AND P3, PT, R29, R2, PT ;  /* 0x000000021d00720c */ /* 0x000fe40003f66270 */
[----:B---3--:R-:W-:-:S11]  /*86ef0*/  PRMT R28, RZ, 0x7610, R28 ;  /* 0x00007610ff1c7816 */ /* 0x008fd6000000001c */
[----:B0-----:R-:W-:-:S04]  /*86f00*/  @!P3 LOP3.LUT R5, R5, R4, RZ, 0x3c, !PT ;  /* 0x000000040505b212 */ /* 0x001fc800078e3cff */
[----:B------:R-:W-:-:S04]  /*86f10*/  @!P3 LOP3.LUT R4, R5, R4, RZ, 0x3c, !PT ;  /* 0x000000040504b212 */ /* 0x000fc800078e3cff */
[----:B------:R-:W-:-:S05]  /*86f20*/  @!P3 LOP3.LUT R5, R5, R4, RZ, 0x3c, !PT ;  /* 0x000000040505b212 */ /* 0x000fca00078e3cff */
[----:B------:R-:W3:Y:S04]  /*86f30*/  @!P3 LDG.E.U8 R28, desc[UR4][R4.64] ;  /* 0x00000004041cb981 */ /* 0x000ee8000c1e1100 */
[----:B--2---:R0:W-:Y:S04]  /*86f40*/  STL [R1+0x218], R3 ;  /* 0x0002180301007387 */ /* 0x0041e80000100800 */
[----:B0-----:R-:W2:Y:S04]  /*86f50*/  LDL R3, [R1+0x6c00] ;  /* 0x006c000001037983 */ /* 0x001ea80000100800 */
[----:B---3--:R0:W-:Y:S04]  /*86f60*/  STL [R1+0x210], R28 ;  /* 0x0002101c01007387 */ /* 0x0081e80000100800 */
[----:B0-----:R-:W3:Y:S04]  /*86f70*/  LDL.LU R28, [R1+0x763c] ;  /* 0x00763c00011c7983 */ /* 0x001ee80000300800 */
[----:B------:R-:W4:Y:S04]  /*86f80*/  LDL R4, [R1+0x5e4c] ;  /* 0x005e4c0001047983 */ /* 0x000f280000100800 */
[----:B------:R-:W4:Y:S01]  /*86f90*/  LDL R5, [R1+0x5e50] ;  /* 0x005e500001057983 */ /* 0x000f220000100800 */
[----:B------:R-:W-:-:S02]  /*86fa0*/  ISETP.GE.AND P1, PT, R29, R2, PT ;  /* 0x000000021d00720c */ /* 0x000fc40003f26270 */
[----:B------:R-:W-:-:S11]  /*86fb0*/  PRMT R27, RZ, 0x7610, R27 ;  /* 0x00007610ff1b7816 */ /* 0x000fd6000000001b */
[----:B----4-:R-:W-:-:S04]  /*86fc0*/  @!P1 LOP3.LUT R5, R5, R4, RZ, 0x3c, !PT ;  /* 0x0000000405059212 */ /* 0x010fc800078e3cff */
[----:B------:R-:W-:-:S04]  /*86fd0*/  @!P1 LOP3.LUT R4, R5, R4, RZ, 0x3c, !PT ;  /* 0x0000000405049212 */ /* 0x000fc800078e3cff */
[----:B------:R-:W-:-:S05]  /*86fe0*/  @!P1 LOP3.LUT R5, R5, R4, RZ, 0x3c, !PT ;  /* 0x0000000405059212 */ /* 0x000fca00078e3cff */
[----:B------:R-:W4:Y:S01]  /*86ff0*/  @!P1 LDG.E.U8 R27, desc[UR4][R4.64] ;  /* 0x00000004041b9981 */ /* 0x000f22000c1e1100 */
[----:B------:R-:W-:-:S03]  /*87000*/  ISETP.GE.AND P0, PT, R26, R2, PT ;  /* 0x000000021a00720c */ /* 0x000fc60003f06270 */
[----:B------:R-:W2:Y:S01]  /*87010*/  LDL.LU R26, [R1+0x7638] ;  /* 0x00763800011a7983 */ /* 0x000ea20000300800 */
[----:B------:R-:W-:-:S03]  /*87020*/  ISETP.GE.AND P4, PT, R29, R2, PT ;  /* 0x000000021d00720c */ /* 0x000fc60003f86270 */
        /* <DEDUP_REMOVED lines=9> */
[CC--:B------:R-:W-:Y:S02]  /*870c0*/  ISETP.GE.AND P1, PT, R29.reuse, R2.reuse, PT ;  /* 0x000000021d00720c */ /* 0x0c0fe40003f26270 */
[CC--:B------:R-:W-:Y:S02]  /*870d0*/  ISETP.GE.AND P2, PT, R29.reuse, R2.reuse, PT ;  /* 0x000000021d00720c */ /* 0x0c0fe40003f46270 */
[CC--:B------:R-:W-:Y:S02]  /*870e0*/  ISETP.GE.AND P3, PT, R29.reuse, R2.reuse, PT ;  /* 0x000000021d00720c */ /* 0x0c0fe40003f66270 */
[CC--:B------:R-:W-:Y:S02]  /*870f0*/  ISETP.GE.AND P4, PT, R29.reuse, R2.reuse, PT ;  /* 0x000000021d00720c */ /* 0x0c0fe40003f86270 */
[CC--:B------:R-:W-:Y:S02]  /*87100*/  ISETP.GE.AND P5, PT, R29.reuse, R2.reuse, PT ;  /* 0x000000021d00720c */ /* 0x0c0fe40003fa6270 */
[----:B------:R-:W-:Y:S01]  /*87110*/  ISETP.GE.AND P6, PT, R29, R2, PT ;  /* 0x000000021d00720c */ /* 0x000fe20003fc6270 */
[----:B--2---:R0:W-:Y:S04]  /*87120*/  STL [R1+0x208], R28 ;  /* 0x0002081c01007387 */ /* 0x0041e80000100800 */
[----:B0-----:R-:W2:Y:S04]  /*87130*/  LDL.LU R28, [R1+0x7630] ;  /* 0x00763000011c7983 */ /* 0x001ea80000300800 */
[----:B------:R-:W3:Y:S04]  /*87140*/  LDL.LU R29, [R1+0x762c] ;  /* 0x00762c00011d7983 */ /* 0x000ee80000300800 */
[----:B------:R-:W4:Y:S02]  /*87150*/  LDL R2, [R1+0x6bdc] ;  /* 0x006bdc0001027983 */ /* 0x000f240000100800 */
[----:B----4-:R-:W-:-:S02]  /*87160*/  @!P0 LOP3.LUT R3, R3, R2, RZ, 0x3c, !PT ;  /* 0x0000000203038212 */ /* 0x010fc400078e3cff */
[----:B--2---:R-:W-:Y:S02]  /*87170*/  PRMT R28, RZ, 0x7610, R28 ;  /* 0x00007610ff1c7816 */ /* 0x004fe4000000001c */
[----:B------:R-:W-:-:S04]  /*87180*/  @!P0 LOP3.LUT R2, R3, R2, RZ, 0x3c, !PT ;  /* 0x0000000203028212 */ /* 0x000fc800078e3cff */
[----:B------:R-:W-:-:S05]  /*87190*/  @!P0 LOP3.LUT R3, R3, R2, RZ, 0x3c, !PT ;  /* 0x0000000203038212 */ /* 0x000fca00078e3cff */
[----:B------:R-:W2:Y:S04]  /*871a0*/  @!P0 LDG.E.U8 R28, desc[UR4][R2.64] ;  /* 0x00000004021c8981 */ /* 0x000ea8000c1e1100 */
        /* <DEDUP_REMOVED lines=8> */
[----:B------:R-:W3:Y:S04]  /*87230*/  @!P1 LDG.E.U8 R29, desc[UR4][R2.64] ;  /* 0x00000004021d9981 */ /* 0x000ee8000c1e1100 */
        /* <DEDUP_REMOVED lines=740> */
[----:B------:R-:W3:Y:S04]  /*8a080*/  LDL R2, [R1+0x68dc] ;  /* 0x0068dc0001027983 */ /* 0x000ee80000100800 */
[----:B------:R-:W3:Y:S01]  /*8a090*/  LDL R3, [R1+0x6918] ;  /* 0x0069180001037983 */ /* 0x000ee20000100800 */
[----:B------:R-:W-:-:S02]  /*8a0a0*/  PRMT R26, RZ, 0x7610, R26 ;  /* 0x00007610ff1a7816 */ /* 0x000fc4000000001a */
[----:B---3--:R-:W-:-:S04]  /*8a0b0*/  @!P0 LOP3.LUT R3, R3, R2, RZ, 0x3c, !PT ;  /* 0x0000000203038212 */ /* 0x008fc800078e3cff */
[----:B------:R-:W-:-:S04]  /*8a0c0*/  @!P0 LOP3.LUT R2, R3, R2, RZ, 0x3c, !PT ;  /* 0x0000000203028212 */ /* 0x000fc800078e3cff */
[----:B------:R-:W-:-:S05]  /*8a0d0*/  @!P0 LOP3.LUT R3, R3, R2, RZ, 0x3c, !PT ;  /* 0x0000000203038212 */ /* 0x000fca00078e3cff */
[----:B------:R-:W3:Y:S04]  /*8a0e0*/  @!P0 LDG.E.U8 R26, desc[UR4][R2.64] ;  /* 0x00000004021a8981 */ /* 0x000ee8000c1e1100 */
[----:B---3--:R0:W-:Y:S04]  /*8a0f0*/  STL [R1+0x54], R26 ;  /* 0x0000541a01007387 */ /* 0x0081e80000100800 */
[----:B0-----:R-:W3:Y:S04]  /*8a100*/  LDL.LU R26, [R1+0x74d8] ;  /* 0x0074d800011a7983 */ /* 0x001ee80000300800 */
[----:B------:R-:W2:Y:S04]  /*8a110*/  LDL R2, [R1+0x68ec] ;  /* 0x0068ec0001027983 */ /* 0x000ea80000100800 */
[----:B------:R-:W2:Y:S01]  /*8a120*/  LDL R3, [R1+0x6928] ;  /* 0x0069280001037983 */ /* 0x000ea20000100800 */
[----:B------:R-:W-:-:S02]  /*8a130*/  PRMT R25, RZ, 0x7610, R25 ;  /* 0x00007610ff197816 */ /* 0x000fc40000000019 */
[----:B--2---:R-:W-:-:S04]  /*8a140*/  @!P0 LOP3.LUT R3, R3, R2, RZ, 0x3c, !PT ;  /* 0x0000000203038212 */ /* 0x004fc800078e3cff */
        /* <DEDUP_REMOVED lines=183> */
[----:B---3--:R0:W-:Y:S04]  /*8acc0*/  STL [R1], R0 ;  /* 0x0000000001007387 */ /* 0x0081e80000100800 */
        /* <DEDUP_REMOVED lines=8> */
[----:B------:R-:W4:Y:S04]  /*8ad50*/  LDL R2, [R1+0x6a4c] ;  /* 0x006a4c0001027983 */ /* 0x000f280000100800 */
[----:B------:R-:W4:Y:S01]  /*8ad60*/  LDL R3, [R1+0x6a88] ;  /* 0x006a880001037983 */ /* 0x000f220000100800 */
[----:B------:R-:W-:-:S03]  /*8ad70*/  PRMT R28, RZ, 0x7610, R28 ;  /* 0x00007610ff1c7816 */ /* 0x000fc6000000001c */
[----:B--2---:R0:W-:Y:S04]  /*8ad80*/  STL [R1+0x7444], R29 ;  /* 0x0074441d01007387 */ /* 0x0041e80000100800 */
[----:B0-----:R-:W2:Y:S01]  /*8ad90*/  LDL R29, [R1+0x6a98] ;  /* 0x006a9800011d7983 */ /* 0x001ea20000100800 */
[----:B----4-:R-:W-:-:S04]  /*8ada0*/  @!P0 LOP3.LUT R3, R3, R2, RZ, 0x3c, !PT ;  /* 0x0000000203038212 */ /* 0x010fc800078e3cff */
[----:B------:R-:W-:-:S04]  /*8adb0*/  @!P0 LOP3.LUT R2, R3, R2, RZ, 0x3c, !PT ;  /* 0x0000000203028212 */ /* 0x000fc800078e3cff */
[----:B------:R-:W-:-:S05]  /*8adc0*/  @!P0 LOP3.LUT R3, R3, R2, RZ, 0x3c, !PT ;  /* 0x0000000203038212 */ /* 0x000fca00078e3cff */
[----:B------:R2:W4:Y:S04]  /*8add0*/  @!P0 LDG.E.U8 R28, desc[UR4][R2.64] ;  /* 0x00000004021c8981 */ /* 0x000528000c1e1100 */
[----:B------:R-:W3:Y:S01]  /*8ade0*/  LDL R3, [R1+0x6a5c] ;  /* 0x006a5c0001037983 */ /* 0x000ee20000100800 */
[----:B------:R-:W-:Y:S01]  /*8adf0*/  PRMT R27, RZ, 0x7610, R27 ;  /* 0x00007610ff1b7816 */ /* 0x000fe2000000001b */
[----:B--2---:R-:W-:Y:S02]  /*8ae00*/  @!P0 IMAD.MOV.U32 R2, RZ, RZ, R29 ;  /* 0x000000ffff028224 */ /* 0x004fe400078e001d */
[----:B----4-:R0:W-:Y:S01]  /*8ae10*/  STL [R1+0x7420], R28 ;  /* 0x0074201c01007387 */ /* 0x0101e20000100800 */
[----:B------:R-:W-:-:S03]  /*8ae20*/  PRMT R26, RZ, 0x7610, R26 ;  /* 0x00007610ff1a7816 */ /* 0x000fc6000000001a */
[----:B------:R-:W2:Y:S04]  /*8ae30*/  LDL R29, [R1+0x6a9c] ;  /* 0x006a9c00011d7983 */ /* 0x000ea80000100800 */
[----:B---3--:R1:W3:Y:S04]  /*8ae40*/  @!P0 LDG.E.U8 R27, desc[UR4][R2.64] ;  /* 0x00000004021b8981 */ /* 0x0082e8000c1e1100 */
[----:B0-----:R-:W4:Y:S04]  /*8ae50*/  LDL R28, [R1+0x6ad8] ;  /* 0x006ad800011c7983 */ /* 0x001f280000100800 */
[----:B------:R-:W1:Y:S04]  /*8ae60*/  LDL R2, [R1+0x6a6c] ;  /* 0x006a6c0001027983 */ /* 0x000e680000100800 */
[----:B------:R-:W1:Y:S02]  /*8ae70*/  LDL R3, [R1+0x6aa8] ;  /* 0x006aa80001037983 */ /* 0x000e640000100800 */
[----:B-1----:R-:W-:-:S04]  /*8ae80*/  @!P0 LOP3.LUT R3, R3, R2, RZ, 0x3c, !PT ;  /* 0x0000000203038212 */ /* 0x002fc800078e3cff */
[----:B------:R-:W-:-:S04]  /*8ae90*/  @!P0 LOP3.LUT R2, R3, R2, RZ, 0x3c, !PT ;  /* 0x0000000203028212 */ /* 0x000fc800078e3cff */
[----:B------:R-:W-:-:S05]  /*8aea0*/  @!P0 LOP3.LUT R3, R3, R2, RZ, 0x3c, !PT ;  /* 0x0000000203038212 */ /* 0x000fca00078e3cff */
[----:B------:R-:W2:Y:S04]  /*8aeb0*/  @!P0 LDG.E.U8 R26, desc[UR4][R2.64] ;  /* 0x00000004021a8981 */ /* 0x000ea8000c1e1100 */
[----:B---3--:R0:W-:Y:S04]  /*8aec0*/  STL [R1+0x7414], R27 ;  /* 0x0074141b01007387 */ /* 0x0081e80000100800 */
[----:B------:R-:W3:Y:S04]  /*8aed0*/  LDL R2, [R1+0x6a7c] ;  /* 0x006a7c0001027983 */ /* 0x000ee80000100800 */
[----:B------:R-:W3:Y:S04]  /*8aee0*/  LDL R3, [R1+0x6ab8] ;  /* 0x006ab80001037983 */ /* 0x000ee80000100800 */
[----:B0-----:R-:W4:Y:S04]  /*8aef0*/  LDL R27, [R1+0x6ac8] ;  /* 0x006ac800011b7983 */ /* 0x001f280000100800 */
[----:B--2---:R0:W-:Y:S04]  /*8af00*/  STL [R1+0x746c], R26 ;  /* 0x00746c1a01007387 */ /* 0x0041e80000100800 */
[----:B0-----:R-:W2:Y:S01]  /*8af10*/  LDL R26, [R1+0x6a8c] ;  /* 0x006a8c00011a7983 */ /* 0x001ea20000100800 */
[----:B---3--:R-:W-:-:S02]  /*8af20*/  @!P0 LOP3.LUT R3, R3, R2, RZ, 0x3c, !PT ;  /* 0x0000000203038212 */ /* 0x008fc400078e3cff */
[----:B------:R-:W-:Y:S02]  /*8af30*/  PRMT R25, RZ, 0x7610, R25 ;  /* 0x00007610ff197816 */ /* 0x000fe40000000019 */
[----:B------:R-:W-:-:S04]  /*8af40*/  @!P0 LOP3.LUT R2, R3, R2, RZ, 0x3c, !PT ;  /* 0x0000000203028212 */ /* 0x000fc800078e3cff */
[----:B------:R-:W-:Y:S02]  /*8af50*/  @!P0 LOP3.LUT R3, R3, R2, RZ, 0x3c, !PT ;  /* 0x0000000203038212 */ /* 0x000fe400078e3cff */
[----:B------:R-:W-:-:S03]  /*8af60*/  PRMT R24, RZ, 0x7610, R24 ;  /* 0x00007610ff187816 */ /* 0x000fc60000000018 */
[----:B------:R4:W3:Y:S02]  /*8af70*/  @!P0 LDG.E.U8 R25, desc[UR4][R2.64] ;  /* 0x0000000402198981 */ /* 0x0008e4000c1e1100 */
[----:B----4-:R-:W-:Y:S02]  /*8af80*/  @!P0 IMAD.MOV.U32 R2, RZ, RZ, R27 ;  /* 0x000000ffff028224 */ /* 0x010fe400078e001b */
[----:B--2---:R-:W-:-:S05]  /*8af90*/  @!P0 IMAD.MOV.U32 R3, RZ, RZ, R26 ;  /* 0x000000ffff038224 */ /* 0x004fca00078e001a */
[----:B------:R0:W2:Y:S01]  /*8afa0*/  @!P0 LDG.E.U8 R24, desc[UR4][R2.64] ;  /* 0x0000000402188981 */ /* 0x0000a2000c1e1100 */
[----:B------:R-:W-:Y:S01]  /*8afb0*/  PRMT R23, RZ, 0x7610, R23 ;  /* 0x00007610ff177816 */ /* 0x000fe20000000017 */
[----:B0-----:R-:W-:Y:S02]  /*8afc0*/  @!P0 IMAD.MOV.U32 R2, RZ, RZ, R28 ;  /* 0x000000ffff028224 */ /* 0x001fe400078e001c */
[----:B------:R-:W-:Y:S01]  /*8afd0*/  @!P0 IMAD.MOV.U32 R3, RZ, RZ, R29 ;  /* 0x000000ffff038224 */ /* 0x000fe200078e001d */
[----:B---3--:R0:W-:Y:S04]  /*8afe0*/  STL [R1+0x7448], R25 ;  /* 0x0074481901007387 */ /* 0x0081e80000100800 */
[----:B------:R-:W3:Y:S04]  /*8aff0*/  @!P0 LDG.E.U8 R23, desc[UR4][R2.64] ;  /* 0x0000000402178981 */ /* 0x000ee8000c1e1100 */
[----:B0-----:R-:W4:Y:S04]  /*8b000*/  LDL R25, [R1+0x6ae8] ;  /* 0x006ae80001197983 */ /* 0x001f280000100800 */
[----:B--2---:R0:W-:Y:S01]  /*8b010*/  STL [R1+0x7424], R24 ;  /* 0x0074241801007387 */ /* 0x0041e20000100800 */
[----:B------:R-:W-:-:S03]  /*8b020*/  PRMT R22, RZ, 0x7610, R22 ;  /* 0x00007610ff167816 */ /* 0x000fc60000000016 */
[----:B------:R-:W2:Y:S04]  /*8b030*/  LDL R29, [R1+0x6acc] ;  /* 0x006acc00011d7983 */ /* 0x000ea80000100800 */
[----:B------:R-:W2:Y:S04]  /*8b040*/  LDL R28, [R1+0x6b08] ;  /* 0x006b0800011c7983 */ /* 0x000ea80000100800 */
[----:B------:R-:W2:Y:S04]  /*8b050*/  LDL R27, [R1+0x6adc] ;  /* 0x006adc00011b7983 */ /* 0x000ea80000100800 */
[----:B------:R-:W2:Y:S04]  /*8b060*/  LDL R26, [R1+0x6b18] ;  /* 0x006b1800011a7983 */ /* 0x000ea80000100800 */
[----:B0-----:R-:W2:Y:S04]  /*8b070*/  LDL R24, [R1+0x6aac] ;  /* 0x006aac0001187983 */ /* 0x001ea80000100800 */
[----:B---3--:R0:W-:Y:S01]  /*8b080*/  STL [R1+0x7418], R23 ;  /* 0x0074181701007387 */ /* 0x0081e20000100800 */
[----:B----4-:R-:W-:-:S03]  /*8b090*/  @!P0 IMAD.MOV.U32 R2, RZ, RZ, R25 ;  /* 0x000000ffff028224 */ /* 0x010fc600078e0019 */
[----:B------:R-:W3:Y:S04]  /*8b0a0*/  LDL R25, [R1+0x6aec] ;  /* 0x006aec0001197983 */ /* 0x000ee80000100800 */
[----:B0-----:R-:W4:Y:S01]  /*8b0b0*/  LDL R23, [R1+0x6af8] ;  /* 0x006af80001177983 */ /* 0x001f220000100800 */
[----:B--2---:R-:W-:-:S03]  /*8b0c0*/  @!P0 IMAD.MOV.U32 R3, RZ, RZ, R24 ;  /* 0x000000ffff038224 */ /* 0x004fc600078e0018 */
[----:B------:R-:W2:Y:S04]  /*8b0d0*/  LDL R24, [R1+0x6b28] ;  /* 0x006b280001187983 */ /* 0x000ea80000100800 */
[----:B------:R4:W3:Y:S04]  /*8b0e0*/  @!P0 LDG.E.U8 R22, desc[UR4][R2.64] ;  /* 0x0000000402168981 */ /* 0x0008e8000c1e1100 */
[----:B------:R-:W2:Y:S01]  /*8b0f0*/  LDL R3, [R1+0x6abc] ;  /* 0x006abc0001037983 */ /* 0x000ea20000100800 */
[----:B------:R-:W-:Y:S01]  /*8b100*/  PRMT R21, RZ, 0x7610, R21 ;  /* 0x00007610ff157816 */ /* 0x000fe20000000015 */
[----:B----4-:R-:W-:Y:S01]  /*8b110*/  @!P0 IMAD.MOV.U32 R2, RZ, RZ, R23 ;  /* 0x000000ffff028224 */ /* 0x010fe200078e0017 */
[----:B------:R-:W-:-:S02]  /*8b120*/  PRMT R20, RZ, 0x7610, R20 ;  /* 0x00007610ff147816 */ /* 0x000fc40000000014 */
[----:B------:R-:W-:Y:S02]  /*8b130*/  PRMT R19, RZ, 0x7610, R19 ;  /* 0x00007610ff137816 */ /* 0x000fe40000000013 */
[----:B------:R-:W-:Y:S01]  /*8b140*/  PRMT R18, RZ, 0x7610, R18 ;  /* 0x00007610ff127816 */ /* 0x000fe20000000012 */
[----:B--2---:R0:W2:Y:S02]  /*8b150*/  @!P0 LDG.E.U8 R21, desc[UR4][R2.64] ;  /* 0x0000000402158981 */ /* 0x0040a4000c1e1100 */
[----:B0-----:R-:W-:Y:S02]  /*8b160*/  @!P0 IMAD.MOV.U32 R2, RZ, RZ, R28 ;  /* 0x000000ffff028224 */ /* 0x001fe400078e001c */
[----:B------:R-:W-:-:S05]  /*8b170*/  @!P0 IMAD.MOV.U32 R3, RZ, RZ, R29 ;  /* 0x000000ffff038224 */ /* 0x000fca00078e001d */
[----:B------:R0:W4:Y:S02]  /*8b180*/  @!P0 LDG.E.U8 R20, desc[UR4][R2.64] ;  /* 0x0000000402148981 */ /* 0x000124000c1e1100 */
[----:B0-----:R-:W-:Y:S02]  /*8b190*/  @!P0 IMAD.MOV.U32 R2, RZ, RZ, R26 ;  /* 0x000000ffff028224 */ /* 0x001fe400078e001a */
[----:B------:R-:W-:-:S05]  /*8b1a0*/  @!P0 IMAD.MOV.U32 R3, RZ, RZ, R27 ;  /* 0x000000ffff038224 */ /* 0x000fca00078e001b */
[----:B------:R0:W4:Y:S04]  /*8b1b0*/  @!P0 LDG.E.U8 R19, desc[UR4][R2.64] ;  /* 0x0000000402138981 */ /* 0x000128000c1e1100 */
[----:B---3--:R1:W-:Y:S04]  /*8b1c0*/  STL [R1+0x7470], R22 ;  /* 0x0074701601007387 */ /* 0x0083e80000100800 */
[----:B------:R-:W3:Y:S01]  /*8b1d0*/  LDL R23, [R1+0x6afc] ;  /* 0x006afc0001177983 */ /* 0x000ee20000100800 */
[----:B0-----:R-:W-:Y:S02]  /*8b1e0*/  @!P0 IMAD.MOV.U32 R2, RZ, RZ, R24 ;  /* 0x000000ffff028224 */ /* 0x001fe400078e0018 */
[----:B------:R-:W-:Y:S01]  /*8b1f0*/  @!P0 IMAD.MOV.U32 R3, RZ, RZ, R25 ;  /* 0x000000ffff038224 */ /* 0x000fe200078e0019 */
[----:B-1----:R-:W3:Y:S04]  /*8b200*/  LDL R22, [R1+0x6b38] ;  /* 0x006b380001167983 */ /* 0x002ee80000100800 */
[----:B------:R3:W3:Y:S04]  /*8b210*/  @!P0 LDG.E.U8 R18, desc[UR4][R2.64] ;  /* 0x0000000402128981 */ /* 0x0006e8000c1e1100 */
[----:B--2---:R0:W-:Y:S04]  /*8b220*/  STL [R1+0x744c], R21 ;  /* 0x00744c1501007387 */ /* 0x0041e80000100800 */
[----:B----4-:R1:W-:Y:S04]  /*8b230*/  STL [R1+0x7428], R20 ;  /* 0x0074281401007387 */ /* 0x0103e80000100800 */
[----:B------:R-:W2:Y:S04]  /*8b240*/  LDL R27, [R1+0x6b0c] ;  /* 0x006b0c00011b7983 */ /* 0x000ea80000100800 */
[----:B------:R-:W4:Y:S04]  /*8b250*/  LDL R26, [R1+0x6b48] ;  /* 0x006b4800011a7983 */ /* 0x000f280000100800 */
[----:B------:R4:W-:Y:S04]  /*8b260*/  STL [R1+0x741c], R19 ;  /* 0x00741c1301007387 */ /* 0x0009e80000100800 */
[----:B------:R-:W4:Y:S04]  /*8b270*/  LDL R25, [R1+0x6b1c] ;  /* 0x006b1c0001197983 */ /* 0x000f280000100800 */
[----:B------:R-:W4:Y:S01]  /*8b280*/  LDL R24, [R1+0x6b58] ;  /* 0x006b580001187983 */ /* 0x000f220000100800 */
[----:B---3--:R-:W-:-:S02]  /*8b290*/  @!P0 IMAD.MOV.U32 R3, RZ, RZ, R23 ;  /* 0x000000ffff038224 */ /* 0x008fc400078e0017 */
[----:B------:R-:W-:Y:S01]  /*8b2a0*/  @!P0 IMAD.MOV.U32 R2, RZ, RZ, R22 ;  /* 0x000000ffff028224 */ /* 0x000fe200078e0016 */
[----:B------:R3:W-:Y:S04]  /*8b2b0*/  STL [R1+0x7474], R18 ;  /* 0x0074741201007387 */ /* 0x0007e80000100800 */
[----:B------:R-:W3:Y:S04]  /*8b2c0*/  LDL R23, [R1+0x6b2c] ;  /* 0x006b2c0001177983 */ /* 0x000ee80000100800 */
[----:B------:R-:W3:Y:S01]  /*8b2d0*/  LDL R22, [R1+0x6b68] ;  /* 0x006b680001167983 */ /* 0x000ee20000100800 */
[----:B------:R-:W-:-:S02]  /*8b2e0*/  PRMT R17, RZ, 0x7610, R17 ;  /* 0x00007610ff117816 */ /* 0x000fc40000000011 */
[----:B------:R-:W-:Y:S02]  /*8b2f0*/  PRMT R16, RZ, 0x7610, R16 ;  /* 0x00007610ff107816 */ /* 0x000fe40000000010 */
[----:B------:R-:W-:Y:S02]  /*8b300*/  PRMT R15, RZ, 0x7610, R15 ;  /* 0x00007610ff0f7816 */ /* 0x000fe4000000000f */
[----:B------:R-:W-:Y:S01]  /*8b310*/  PRMT R14, RZ, 0x7610, R14 ;  /* 0x00007610ff0e7816 */ /* 0x000fe2000000000e */
[----:B0-----:R-:W3:Y:S04]  /*8b320*/  LDL R21, [R1+0x6b3c] ;  /* 0x006b3c0001157983 */ /* 0x001ee80000100800 */
[----:B------:R2:W3:Y:S04]  /*8b330*/  @!P0 LDG.E.U8 R17, desc[UR4][R2.64] ;  /* 0x0000000402118981 */ /* 0x0004e8000c1e1100 */
[----:B-1----:R-:W3:Y:S01]  /*8b340*/  LDL R20, [R1+0x6b78] ;  /* 0x006b780001147983 */ /* 0x002ee20000100800 */
[----:B--2---:R-:W-:-:S02]  /*8b350*/  @!P0 IMAD.MOV.U32 R3, RZ, RZ, R27 ;  /* 0x000000ffff038224 */ /* 0x004fc400078e001b */
[----:B----4-:R-:W-:-:S05]  /*8b360*/  @!P0 IMAD.MOV.U32 R2, RZ, RZ, R26 ;  /* 0x000000ffff028224 */ /* 0x010fca00078e001a */
[----:B------:R0:W2:Y:S02]  /*8b370*/  @!P0 LDG.E.U8 R16, desc[UR4][R2.64] ;  /* 0x0000000402108981 */ /* 0x0000a4000c1e1100 */
[----:B0-----:R-:W-:Y:S02]  /*8b380*/  @!P0 IMAD.MOV.U32 R3, RZ, RZ, R25 ;  /* 0x000000ffff038224 */ /* 0x001fe400078e0019 */
[----:B------:R-:W-:-:S05]  /*8b390*/  @!P0 IMAD.MOV.U32 R2, RZ, RZ, R24 ;  /* 0x000000ffff028224 */ /* 0x000fca00078e0018 */
[----:B------:R3:W4:Y:S02]  /*8b3a0*/  @!P0 LDG.E.U8 R15, desc[UR4][R2.64] ;  /* 0x00000004020f8981 */ /* 0x000724000c1e1100 */
[----:B---3--:R-:W-:Y:S02]  /*8b3b0*/  @!P0 IMAD.MOV.U32 R3, RZ, RZ, R23 ;  /* 0x000000ffff038224 */ /* 0x008fe400078e0017 */
[----:B------:R-:W-:-:S05]  /*8b3c0*/  @!P0 IMAD.MOV.U32 R2, RZ, RZ, R22 ;  /* 0x000000ffff028224 */ /* 0x000fca00078e0016 */
[----:B------:R-:W3:Y:S04]  /*8b3d0*/  @!P0 LDG.E.U8 R14, desc[UR4][R2.64] ;  /* 0x00000004020e8981 */ /* 0x000ee8000c1e1100 */
[----:B------:R0:W-:Y:S04]  /*8b3e0*/  STL [R1+0x7450], R17 ;  /* 0x0074501101007387 */ /* 0x0001e80000100800 */
[----:B------:R-:W3:Y:S04]  /*8b3f0*/  LDL R19, [R1+0x6b4c] ;  /* 0x006b4c0001137983 */ /* 0x000ee80000100800 */
[----:B------:R-:W3:Y:S04]  /*8b400*/  LDL R18, [R1+0x6b88] ;  /* 0x006b880001127983 */ /* 0x000ee80000100800 */
[----:B--2---:R1:W-:Y:S04]  /*8b410*/  STL [R1+0x742c], R16 ;  /* 0x00742c1001007387 */ /* 0x0043e80000100800 */
[----:B0-----:R-:W2:Y:S04]  /*8b420*/  LDL R17, [R1+0x6b5c] ;  /* 0x006b5c0001117983 */ /* 0x001ea80000100800 */
[----:B-1----:R-:W2:Y:S04]  /*8b430*/  LDL R16, [R1+0x6b98] ;  /* 0x006b980001107983 */ /* 0x002ea80000100800 */
[----:B----4-:R0:W-:Y:S04]  /*8b440*/  STL [R1+0x7430], R15 ;  /* 0x0074300f01007387 */ /* 0x0101e80000100800 */
[----:B---3--:R1:W-:Y:S04]  /*8b450*/  STL [R1+0x7478], R14 ;  /* 0x0074780e01007387 */ /* 0x0083e80000100800 */
[----:B0-----:R-:W3:Y:S04]  /*8b460*/  LDL R15, [R1+0x6b6c] ;  /* 0x006b6c00010f7983 */ /* 0x001ee80000100800 */
[----:B-1----:R-:W4:Y:S01]  /*8b470*/  LDL R14, [R1+0x6ba8] ;  /* 0x006ba800010e7983 */ /* 0x002f220000100800 */
[----:B------:R-:W-:Y:S01]  /*8b480*/  PRMT R13, RZ, 0x7610, R13 ;  /* 0x00007610ff0d7816 */ /* 0x000fe2000000000d */
[----:B------:R-:W-:-:S02]  /*8b490*/  @!P0 IMAD.MOV.U32 R2, RZ, RZ, R20 ;  /* 0x000000ffff028224 */ /* 0x000fc400078e0014 */
[----:B------:R-:W-:Y:S01]  /*8b4a0*/  @!P0 IMAD.MOV.U32 R3, RZ, RZ, R21 ;  /* 0x000000ffff038224 */ /* 0x000fe200078e0015 */
[----:B------:R-:W-:-:S04]  /*8b4b0*/  PRMT R12, RZ, 0x7610, R12 ;  /* 0x00007610ff0c7816 */ /* 0x000fc8000000000c */
[----:B------:R0:W4:Y:S02]  /*8b4c0*/  @!P0 LDG.E.U8 R13, desc[UR4][R2.64] ;  /* 0x00000004020d8981 */ /* 0x000124000c1e1100 */
[----:B0-----:R-:W-:Y:S02]  /*8b4d0*/  @!P0 IMAD.MOV.U32 R2, RZ, RZ, R18 ;  /* 0x000000ffff028224 */ /* 0x001fe400078e0012 */
[----:B------:R-:W-:-:S05]  /*8b4e0*/  @!P0 IMAD.MOV.U32 R3, RZ, RZ, R19 ;  /* 0x000000ffff038224 */ /* 0x000fca00078e0013 */
[----:B------:R2:W4:Y:S01]  /*8b4f0*/  @!P0 LDG.E.U8 R12, desc[UR4][R2.64] ;  /* 0x00000004020c8981 */ /* 0x000522000c1e1100 */
[----:B------:R-:W-:Y:S02]  /*8b500*/  PRMT R11, RZ, 0x7610, R11 ;  /* 0x00007610ff0b7816 */ /* 0x000fe4000000000b */
[----:B------:R-:W-:Y:S01]  /*8b510*/  PRMT R10, RZ, 0x7610, R10 ;  /* 0x00007610ff0a7816 */ /* 0x000fe2000000000a */
[----:B--2---:R-:W-:Y:S02]  /*8b520*/  @!P0 IMAD.MOV.U32 R3, RZ, RZ, R17 ;  /* 0x000000ffff038224 */ /* 0x004fe400078e0011 */
[----:B------:R-:W-:-:S05]  /*8b530*/  @!P0 IMAD.MOV.U32 R2, RZ, RZ, R16 ;  /* 0x000000ffff028224 */ /* 0x000fca00078e0010 */
[----:B------:R3:W2:Y:S02]  /*8b540*/  @!P0 LDG.E.U8 R11, desc[UR4][R2.64] ;  /* 0x00000004020b8981 */ /* 0x0006a4000c1e1100 */
[----:B---3--:R-:W-:Y:S02]  /*8b550*/  @!P0 IMAD.MOV.U32 R3, RZ, RZ, R15 ;  /* 0x000000ffff038224 */ /* 0x008fe400078e000f */
[----:B----4-:R-:W-:-:S05]  /*8b560*/  @!P0 IMAD.MOV.U32 R2, RZ, RZ, R14 ;  /* 0x000000ffff028224 */ /* 0x010fca00078e000e */
[----:B------:R-:W3:Y:S04]  /*8b570*/  @!P0 LDG.E.U8 R10, desc[UR4][R2.64] ;  /* 0x00000004020a8981 */ /* 0x000ee8000c1e1100 */
[----:B------:R0:W-:Y:S04]  /*8b580*/  STL [R1+0x7454], R13 ;  /* 0x0074540d01007387 */ /* 0x0001e80000100800 */
[----:B------:R-:W4:Y:S04]  /*8b590*/  LDL R21, [R1+0x6b7c] ;  /* 0x006b7c0001157983 */ /* 0x000f280000100800 */
[----:B------:R-:W4:Y:S04]  /*8b5a0*/  LDL R20, [R1+0x6bb8] ;  /* 0x006bb80001147983 */ /* 0x000f280000100800 */
[----:B------:R1:W-:Y:S04]  /*8b5b0*/  STL [R1+0x7434], R12 ;  /* 0x0074340c01007387 */ /* 0x0003e80000100800 */
[----:B------:R-:W4:Y:S04]  /*8b5c0*/  LDL R19, [R1+0x6b8c] ;  /* 0x006b8c0001137983 */ /* 0x000f280000100800 */
[----:B------:R-:W4:Y:S04]  /*8b5d0*/  LDL R18, [R1+0x6bc8] ;  /* 0x006bc80001127983 */ /* 0x000f280000100800 */
[----:B------:R-:W4:Y:S04]  /*8b5e0*/  LDL R17, [R1+0x6b9c] ;  /* 0x006b9c0001117983 */ /* 0x000f280000100800 */
[----:B------:R-:W4:Y:S04]  /*8b5f0*/  LDL R16, [R1+0x6bd8] ;  /* 0x006bd80001107983 */ /* 0x000f280000100800 */
[----:B--2---:R2:W-:Y:S04]  /*8b600*/  STL [R1+0x7438], R11 ;  /* 0x0074380b01007387 */ /* 0x0045e80000100800 */
[----:B------:R-:W4:Y:S04]  /*8b610*/  LDL R15, [R1+0x6bac] ;  /* 0x006bac00010f7983 */ /* 0x000f280000100800 */
[----:B------:R-:W4:Y:S04]  /*8b620*/  LDL R14, [R1+0x6be8] ;  /* 0x006be800010e7983 */ /* 0x000f280000100800 */
[----:B0-----:R-:W4:Y:S04]  /*8b630*/  LDL R13, [R1+0x6bbc] ;  /* 0x006bbc00010d7983 */ /* 0x001f280000100800 */
[----:B-1----:R-:W4:Y:S04]  /*8b640*/  LDL R12, [R1+0x6bf0] ;  /* 0x006bf000010c7983 */ /* 0x002f280000100800 */
[----:B---3--:R0:W-:Y:S04]  /*8b650*/  STL [R1+0x747c], R10 ;  /* 0x00747c0a01007387 */ /* 0x0081e80000100800 */
[----:B--2---:R-:W2:Y:S04]  /*8b660*/  LDL R11, [R1+0x6bcc] ;  /* 0x006bcc00010b7983 */ /* 0x004ea80000100800 */
[----:B0-----:R-:W3:Y:S01]  /*8b670*/  LDL R10, [R1+0x6bf8] ;  /* 0x006bf800010a7983 */ /* 0x001ee20000100800 */
[----:B------:R-:W-:Y:S01]  /*8b680*/  PRMT R9, RZ, 0x7610, R9 ;  /* 0x00007610ff097816 */ /* 0x000fe20000000009 */
[----:B----4-:R-:W-:-:S02]  /*8b690*/  @!P0 IMAD.MOV.U32 R2, RZ, RZ, R20 ;  /* 0x000000ffff028224 */ /* 0x010fc400078e0014 */
[----:B------:R-:W-:Y:S01]  /*8b6a0*/  @!P0 IMAD.MOV.U32 R3, RZ, RZ, R21 ;  /* 0x000000ffff038224 */ /* 0x000fe200078e0015 */
[----:B------:R-:W-:-:S04]  /*8b6b0*/  PRMT R8, RZ, 0x7610, R8 ;  /* 0x00007610ff087816 */ /* 0x000fc80000000008 */
[----:B------:R0:W4:Y:S01]  /*8b6c0*/  @!P0 LDG.E.U8 R9, desc[UR4][R2.64] ;  /* 0x0000000402098981 */ /* 0x000122000c1e1100 */
[----:B------:R-:W-:Y:S01]  /*8b6d0*/  PRMT R7, RZ, 0x7610, R7 ;  /* 0x00007610ff077816 */ /* 0x000fe20000000007 */
[----:B0-----:R-:W-:Y:S02]  /*8b6e0*/  @!P0 IMAD.MOV.U32 R2, RZ, RZ, R18 ;  /* 0x000000ffff028224 */ /* 0x001fe400078e0012 */
[----:B------:R-:W-:-:S05]  /*8b6f0*/  @!P0 IMAD.MOV.U32 R3, RZ, RZ, R19 ;  /* 0x000000ffff038224 */ /* 0x000fca00078e0013 */
[----:B------:R0:W4:Y:S01]  /*8b700*/  @!P0 LDG.E.U8 R8, desc[UR4][R2.64] ;  /* 0x0000000402088981 */ /* 0x000122000c1e1100 */
[----:B------:R-:W-:Y:S01]  /*8b710*/  PRMT R6, RZ, 0x7610, R6 ;  /* 0x00007610ff067816 */ /* 0x000fe20000000006 */
[----:B0-----:R-:W-:Y:S02]  /*8b720*/  @!P0 IMAD.MOV.U32 R2, RZ, RZ, R16 ;  /* 0x000000ffff028224 */ /* 0x001fe400078e0010 */
[----:B------:R-:W-:-:S05]  /*8b730*/  @!P0 IMAD.MOV.U32 R3, RZ, RZ, R17 ;  /* 0x000000ffff038224 */ /* 0x000fca00078e0011 */
[----:B------:R0:W4:Y:S01]  /*8b740*/  @!P0 LDG.E.U8 R7, desc[UR4][R2.64] ;  /* 0x0000000402078981 */ /* 0x000122000c1e1100 */
[----:B------:R-:W-:Y:S02]  /*8b750*/  PRMT R5, RZ, 0x7610, R5 ;  /* 0x00007610ff057816 */ /* 0x000fe40000000005 */
[----:B------:R-:W-:Y:S01]  /*8b760*/  PRMT R4, RZ, 0x7610, R4 ;  /* 0x00007610ff047816 */ /* 0x000fe20000000004 */
[----:B0-----:R-:W-:Y:S02]  /*8b770*/  @!P0 IMAD.MOV.U32 R3, RZ, RZ, R15 ;  /* 0x000000ffff038224 */ /* 0x001fe400078e000f */
[----:B------:R-:W-:-:S05]  /*8b780*/  @!P0 IMAD.MOV.U32 R2, RZ, RZ, R14 ;  /* 0x000000ffff028224 */ /* 0x000fca00078e000e */
[----:B------:R0:W4:Y:S02]  /*8b790*/  @!P0 LDG.E.U8 R6, desc[UR4][R2.64] ;  /* 0x0000000402068981 */ /* 0x000124000c1e1100 */
[----:B0-----:R-:W-:Y:S02]  /*8b7a0*/  @!P0 IMAD.MOV.U32 R2, RZ, RZ, R12 ;  /* 0x000000ffff028224 */ /* 0x001fe400078e000c */
[----:B------:R-:W-:-:S05]  /*8b7b0*/  @!P0 IMAD.MOV.U32 R3, RZ, RZ, R13 ;  /* 0x000000ffff038224 */ /* 0x000fca00078e000d */
[----:B------:R2:W4:Y:S02]  /*8b7c0*/  @!P0 LDG.E.U8 R5, desc[UR4][R2.64] ;  /* 0x0000000402058981 */ /* 0x000524000c1e1100 */
[----:B--2---:R-:W-:Y:S02]  /*8b7d0*/  @!P0 IMAD.MOV.U32 R3, RZ, RZ, R11 ;  /* 0x000000ffff038224 */ /* 0x004fe400078e000b */
[----:B---3--:R-:W-:-:S05]  /*8b7e0*/  @!P0 IMAD.MOV.U32 R2, RZ, RZ, R10 ;  /* 0x000000ffff028224 */ /* 0x008fca00078e000a */
[----:B------:R0:W2:Y:S04]  /*8b7f0*/  @!P0 LDG.E.U8 R4, desc[UR4][R2.64] ;  /* 0x0000000402048981 */ /* 0x0000a8000c1e1100 */
[----:B0-----:R-:W0:Y:S04]  /*8b800*/  LDS.U8 R3, [R0+UR6] ;  /* 0x0000000600037984 */ /* 0x001e280008000000 */
[----:B------:R-:W1:Y:S04]  /*8b810*/  LDS.U8 R2, [R0+UR6+0x208] ;  /* 0x0002080600027984 */ /* 0x000e680008000000 */
[----:B----4-:R-:W-:Y:S04]  /*8b820*/  STL [R1+0x7458], R9 ;  /* 0x0074580901007387 */ /* 0x010fe80000100800 */
[----:B------:R-:W-:Y:S04]  /*8b830*/  STL [R1+0x743c], R8 ;  /* 0x00743c0801007387 */ /* 0x000fe80000100800 */
[----:B------:R-:W-:Y:S04]  /*8b840*/  STL [R1+0x7440], R7 ;  /* 0x0074400701007387 */ /* 0x000fe80000100800 */
[----:B------:R-:W-:Y:S04]  /*8b850*/  STL [R1+0x7468], R6 ;  /* 0x0074680601007387 */ /* 0x000fe80000100800 */
[----:B------:R-:W-:Y:S04]  /*8b860*/  STL [R1+0x745c], R5 ;  /* 0x00745c0501007387 */ /* 0x000fe80000100800 */
[----:B------:R-:W-:Y:S04]  /*8b870*/  LDS.U8 R5, [R0+UR6+0xe188] ;  /* 0x00e1880600057984 */ /* 0x000fe80008000000 */
[----:B--2---:R-:W-:Y:S04]  /*8b880*/  STL [R1+0x7460], R4 ;  /* 0x0074600401007387 */ /* 0x004fe80000100800 */
[----:B0-----:R-:W-:Y:S04]  /*8b890*/  STL [R1+0x7464], R3 ;  /* 0x0074640301007387 */ /* 0x001fe80000100800 */
[----:B-1----:R-:W-:Y:S04]  /*8b8a0*/  STL [R1+0x7480], R2 ;  /* 0x0074800201007387 */ /* 0x002fe80000100800 */
[----:B------:R-:W0:Y:S04]  /*8b8b0*/  LDS.U8 R2, [R0+UR6+0x8] ;  /* 0x0000080600027984 */ /* 0x000e280008000000 */
[----:B------:R-:W1:Y:S04]  /*8b8c0*/  LDS.U8 R4, [R0+UR6+0x200] ;  /* 0x0002000600047984 */ /* 0x000e680008000000 */
[----:B------:R-:W2:Y:S04]  /*8b8d0*/  LDS.U8 R3, [R0+UR6+0x2000] ;  /* 0x0020000600037984 */ /* 0x000ea80008000000 */
[----:B0-----:R-:W-:Y:S04]  /*8b8e0*/  STL [R1+0x7fc], R2 ;  /* 0x0007fc0201007387 */ /* 0x001fe80000100800 */
[----:B------:R-:W0:Y:S04]  /*8b8f0*/  LDS.U8 R2, [R0+UR6+0x2208] ;  /* 0x0022080600027984 */ /* 0x000e280008000000 */
[----:B-1----:R-:W-:Y:S04]  /*8b900*/  STL [R1+0x7f8], R4 ;  /* 0x0007f80401007387 */ /* 0x002fe80000100800 */
[----:B------:R-:W1:Y:S04]  /*8b910*/  LDS.U8 R4, [R0+UR6+0x2008] ;  /* 0x0020080600047984 */ /* 0x000e680008000000 */
[----:B--2---:R-:W-:Y:S04]  /*8b920*/  STL [R1+0x804], R3 ;  /* 0x0008040301007387 */ /* 0x004fe80000100800 */
        /* <DEDUP_REMOVED lines=235> */
[----:B0-----:R0:W-:Y:S04]  /*8c7e0*/  STL [R1+0x7000], R2 ;  /* 0x0070000201007387 */ /* 0x0011e80000100800 */
[----:B-1----:R-:W-:Y:S04]  /*8c7f0*/  STL [R1+0x6ffc], R4 ;  /* 0x006ffc0401007387 */ /* 0x002fe80000100800 */
[----:B------:R-:W1:Y:S04]  /*8c800*/  LDS.U8 R4, [R0+UR6+0xe388] ;  /* 0x00e3880600047984 */ /* 0x000e680008000000 */
[----:B--2---:R-:W-:Y:S04]  /*8c810*/  STL [R1+0x7008], R3 ;  /* 0x0070080301007387 */ /* 0x004fe80000100800 */
[----:B------:R-:W2:Y:S01]  /*8c820*/  LDS.U8 R3, [R0+UR6+0xe380] ;  /* 0x00e3800600037984 */ /* 0x000ea20008000000 */
[----:B0-----:R-:W-:-:S03]  /*8c830*/  LOP3.LUT R2, R0, 0x410, RZ, 0x3c, !PT ;  /* 0x0000041000027812 */ /* 0x001fc600078e3cff */
[----:B-1----:R-:W-:Y:S04]  /*8c840*/  STL [R1+0x7004], R4 ;  /* 0x0070040401007387 */ /* 0x002fe80000100800 */
[----:B------:R-:W0:Y:S04]  /*8c850*/  LDS.U8 R4, [R2+UR6] ;  /* 0x0000000602047984 */ /* 0x000e280008000000 */
[----:B------:R-:W-:Y:S04]  /*8c860*/  STL [R1+0x7010], R5 ;  /* 0x0070100501007387 */ /* 0x000fe80000100800 */
        /* <DEDUP_REMOVED lines=247> */
[----:B--2---:R2:W-:Y:S04]  /*8d7e0*/  STL [R1+0x7200], R3 ;  /* 0x0072000301007387 */ /* 0x0045e80000100800 */
[----:B0-----:R-:W-:Y:S04]  /*8d7f0*/  STL [R1+0x71fc], R4 ;  /* 0x0071fc0401007387 */ /* 0x001fe80000100800 */
[----:B------:R-:W0:Y:S04]  /*8d800*/  LDS.U8 R4, [R2+UR6+0xe388] ;  /* 0x00e3880602047984 */ /* 0x000e280008000000 */
[----:B-1----:R-:W-:Y:S04]  /*8d810*/  STL [R1+0x7208], R5 ;  /* 0x0072080501007387 */ /* 0x002fe80000100800 */
[----:B------:R-:W1:Y:S01]  /*8d820*/  LDS.U8 R5, [R2+UR6+0xe188] ;  /* 0x00e1880602057984 */ /* 0x000e620008000000 */
[----:B--2---:R-:W-:-:S03]  /*8d830*/  LOP3.LUT R3, R0, 0x20, RZ, 0x3c, !PT ;  /* 0x0000002000037812 */ /* 0x004fc600078e3cff */
[----:B------:R-:W2:Y:S04]  /*8d840*/  LDS.U8 R2, [R2+UR6+0xe380] ;  /* 0x00e3800602027984 */ /* 0x000ea80008000000 */
[----:B0-----:R-:W-:Y:S04]  /*8d850*/  STL [R1+0x7204], R4 ;  /* 0x0072040401007387 */ /* 0x001fe80000100800 */
[----:B------:R-:W0:Y:S04]  /*8d860*/  LDS.U8 R4, [R3+UR6] ;  /* 0x0000000603047984 */ /* 0x000e280008000000 */
        /* <DEDUP_REMOVED lines=1280> */
[----:B------:R-:W1:Y:S04]  /*92870*/  LDS.U8 R5, [R3+UR6+0xe188] ;  /* 0x00e1880603057984 */ /* 0x000e680008000000 */
[----:B------:R-:W3:Y:S01]  /*92880*/  LDS.U8 R3, [R3+UR6+0xe380] ;  /* 0x00e3800603037984 */ /* 0x000ee20008000000 */
[----:B--2---:R-:W-:-:S03]  /*92890*/  LOP3.LUT R2, R0, 0x470, RZ, 0x3c, !PT ;  /* 0x0000047000027812 */ /* 0x004fc600078e3cff */
[----:B0-----:R-:W-:Y:S04]  /*928a0*/  STL [R1+0x7064], R4 ;  /* 0x0070640401007387 */ /* 0x001fe80000100800 */
[----:B------:R-:W0:Y:S04]  /*928b0*/  LDS.U8 R4, [R2+UR6] ;  /* 0x0000000602047984 */ /* 0x000e280008000000 */
[----:B-1----:R-:W-:Y:S04]  /*928c0*/  STL [R1+0x7070], R5 ;  /* 0x0070700501007387 */ /* 0x002fe80000100800 */
[----:B------:R-:W1:Y:S04]  /*928d0*/  LDS.U8 R5, [R2+UR6+0x208] ;  /* 0x0002080602057984 */ /* 0x000e680008000000 */
[----:B---3--:R-:W-:Y:S04]  /*928e0*/  STL [R1+0x706c], R3 ;  /* 0x00706c0301007387 */ /* 0x008fe80000100800 */
        /* <DEDUP_REMOVED lines=244> */
[----:B------:R-:W3:Y:S04]  /*93830*/  LDL.LU R26, [R1+0x5ec] ;  /* 0x0005ec00011a7983 */ /* 0x000ee80000300800 */
[----:B--2---:R-:W-:Y:S04]  /*93840*/  STL [R1+0x7260], R3 ;  /* 0x0072600301007387 */ /* 0x004fe80000100800 */
[----:B------:R-:W1:Y:S04]  /*93850*/  LDS.U8 R3, [R2+UR6+0xe180] ;  /* 0x00e1800602037984 */ /* 0x000e680008000000 */
[----:B0-----:R0:W-:Y:S04]  /*93860*/  STL [R1+0x725c], R4 ;  /* 0x00725c0401007387 */ /* 0x0011e80000100800 */
[----:B0-----:R-:W2:Y:S04]  /*93870*/  LDL.LU R4, [R1+0x7f4] ;  /* 0x0007f40001047983 */ /* 0x001ea80000300800 */
[----:B------:R-:W4:Y:S04]  /*93880*/  LDL.LU R5, [R1+0x5fc] ;  /* 0x0005fc0001057983 */ /* 0x000f280000300800 */
[----:B-1----:R-:W-:Y:S04]  /*93890*/  STL [R1+0x7268], R3 ;  /* 0x0072680301007387 */ /* 0x002fe80000100800 */
[----:B------:R-:W0:Y:S04]  /*938a0*/  LDS.U8 R3, [R2+UR6+0xe388] ;  /* 0x00e3880602037984 */ /* 0x000e280008000000 */
        /* <DEDUP_REMOVED lines=12> */
[----:B0-----:R-:W-:Y:S04]  /*93970*/  STL [R1+0x7264], R3 ;  /* 0x0072640301007387 */ /* 0x001fe80000100800 */
        /* <DEDUP_REMOVED lines=8> */
[----:B------:R-:W0:Y:S03]  /*93a00*/  S2R R28, SR_TID.X ;  /* 0x00000000001c7919 */ /* 0x000e260000002100 */
[----:B------:R-:W1:Y:S04]  /*93a10*/  LDS.U8 R3, [R2+UR6+0xe188] ;  /* 0x00e1880602037984 */ /* 0x000e680008000000 */
[----:B------:R-:W1:Y:S01]  /*93a20*/  LDS.U8 R2, [R2+UR6+0xe380] ;  /* 0x00e3800602027984 */ /* 0x000e620008000000 */
[----:B------:R-:W-:Y:S01]  /*93a30*/  BAR.SYNC.DEFER_BLOCKING 0x0 ;  /* 0x0000000000007b1d */ /* 0x000fe20000010000 */
[----:B0-----:R-:W-:-:S05]  /*93a40*/  LOP3.LUT R6, R28, 0x3f, RZ, 0xc0, !PT ;  /* 0x0000003f1c067812 */ /* 0x001fca00078ec0ff */
[----:B------:R-:W4:Y:S04]  /*93a50*/  LDL.LU R28, [R1+0x29c] ;  /* 0x00029c00011c7983 */ /* 0x000f280000300800 */
[----:B------:R-:W4:Y:S04]  /*93a60*/  LDL.LU R25, [R1+0x6ac] ;  /* 0x0006ac0001197983 */ /* 0x000f280000300800 */
[----:B-1----:R-:W-:Y:S04]  /*93a70*/  STL [R1+0x7270], R3 ;  /* 0x0072700301007387 */ /* 0x002fe80000100800 */
[----:B------:R-:W-:Y:S04]  /*93a80*/  STL [R1+0x726c], R2 ;  /* 0x00726c0201007387 */ /* 0x000fe80000100800 */
[----:B---3--:R0:W-:Y:S04]  /*93a90*/  STS.U8 [R6+UR6], R26 ;  /* 0x0000001a06007988 */ /* 0x0081e80008000006 */
[----:B0-----:R-:W3:Y:S04]  /*93aa0*/  LDL.LU R26, [R1+0x2ac] ;  /* 0x0002ac00011a7983 */ /* 0x001ee80000300800 */
        /* <DEDUP_REMOVED lines=25> */
[----:B------:R1:W-:Y:S04]  /*93c40*/  STS.U8 [R6+UR6+0x1800], R25 ;  /* 0x0018001906007988 */ /* 0x0003e80008000006 */
[----:B0-----:R-:W4:Y:S04]  /*93c50*/  LDL.LU R28, [R1+0x6cc] ;  /* 0x0006cc00011c7983 */ /* 0x001f280000300800 */
[----:B------:R-:W4:Y:S04]  /*93c60*/  LDL.LU R2, [R1+0x2cc] ;  /* 0x0002cc0001027983 */ /* 0x000f280000300800 */
[----:B------:R-:W4:Y:S04]  /*93c70*/  LDL.LU R3, [R1+0x6dc] ;  /* 0x0006dc0001037983 */ /* 0x000f280000300800 */
[----:B-1----:R-:W4:Y:S04]  /*93c80*/  LDL.LU R25, [R1+0x2dc] ;  /* 0x0002dc0001197983 */ /* 0x002f280000300800 */
        /* <DEDUP_REMOVED lines=23> */
[----:B0-----:R-:W2:Y:S04]  /*93e00*/  LDL.LU R29, [R1+0x38c] ;  /* 0x00038c00011d7983 */ /* 0x001ea80000300800 */
[----:B----4-:R0:W-:Y:S04]  /*93e10*/  STS.U8 [R6+UR6+0x1a00], R27 ;  /* 0x001a001b06007988 */ /* 0x0101e80008000006 */
[----:B0-----:R-:W4:Y:S04]  /*93e20*/  LDL.LU R27, [R1+0x79c] ;  /* 0x00079c00011b7983 */ /* 0x001f280000300800 */
[----:B------:R0:W-:Y:S04]  /*93e30*/  STS.U8 [R6+UR6+0x1c00], R28 ;  /* 0x001c001c06007988 */ /* 0x0001e80008000006 */
[----:B------:R-:W-:Y:S04]  /*93e40*/  STS.U8 [R6+UR6+0x1c40], R2 ;  /* 0x001c400206007988 */ /* 0x000fe80008000006 */
[----:B------:R-:W-:Y:S04]  /*93e50*/  STS.U8 [R6+UR6+0x1e40], R3 ;  /* 0x001e400306007988 */ /* 0x000fe80008000006 */
[----:B------:R1:W-:Y:S04]  /*93e60*/  STS.U8 [R6+UR6+0x1e00], R25 ;  /* 0x001e001906007988 */ /* 0x0003e80008000006 */
[----:B------:R-:W-:Y:S04]  /*93e70*/  STS.U8 [R6+UR6+0x2000], R4 ;  /* 0x0020000406007988 */ /* 0x000fe80008000006 */
[----:B------:R-:W-:Y:S04]  /*93e80*/  STS.U8 [R6+UR6+0x2040], R5 ;  /* 0x0020400506007988 */ /* 0x000fe80008000006 */
[----:B------:R-:W-:Y:S04]  /*93e90*/  STS.U8 [R6+UR6+0x2240], R7 ;  /* 0x0022400706007988 */ /* 0x000fe80008000006 */
        /* <DEDUP_REMOVED lines=9> */
[----:B-1----:R-:W4:Y:S04]  /*93f30*/  LDL.LU R25, [R1+0x7ac] ;  /* 0x0007ac0001197983 */ /* 0x002f280000300800 */
        /* <DEDUP_REMOVED lines=11> */
[----:B--2---:R0:W-:Y:S04]  /*93ff0*/  STS.U8 [R6+UR6+0x3440], R29 ;  /* 0x0034401d06007988 */ /* 0x0041e80008000006 */
[----:B0-----:R-:W2:Y:S04]  /*94000*/  LDL.LU R29, [R1+0x7bc] ;  /* 0x0007bc00011d7983 */ /* 0x001ea80000300800 */
[----:B----4-:R0:W-:Y:S04]  /*94010*/  STS.U8 [R6+UR6+0x3640], R27 ;  /* 0x0036401b06007988 */ /* 0x0101e80008000006 */
[----:B0-----:R-:W4:Y:S04]  /*94020*/  LDL.LU R27, [R1+0x3bc] ;  /* 0x0003bc00011b7983 */ /* 0x001f280000300800 */
        /* <DEDUP_REMOVED lines=26> */
[----:B---3--:R0:W-:Y:S04]  /*941d0*/  STS.U8 [R6+UR6+0x3840], R26 ;  /* 0x0038401a06007988 */ /* 0x0081e80008000006 */
[----:B0-----:R-:W3:Y:S04]  /*941e0*/  LDL.LU R26, [R1+0x150] ;  /* 0x00015000011a7983 */ /* 0x001ee80000300800 */
[----:B--2---:R0:W-:Y:S04]  /*941f0*/  STS.U8 [R6+UR6+0x3a40], R29 ;  /* 0x003a401d06007988 */ /* 0x0041e80008000006 */
[----:B0-----:R-:W2:Y:S04]  /*94200*/  LDL.LU R29, [R1+0x48c] ;  /* 0x00048c00011d7983 */ /* 0x001ea80000300800 */
[----:B----4-:R0:W-:Y:S04]  /*94210*/  STS.U8 [R6+UR6+0x3a00], R27 ;  /* 0x003a001b06007988 */ /* 0x0101e80008000006 */
[----:B0-----:R-:W4:Y:S04]  /*94220*/  LDL.LU R27, [R1+0x140] ;  /* 0x00014000011b7983 */ /* 0x001f280000300800 */
[----:B------:R-:W-:Y:S04]  /*94230*/  STS.U8 [R6+UR6+0x3c00], R2 ;  /* 0x003c000206007988 */ /* 0x000fe80008000006 */
[----:B------:R-:W-:Y:S04]  /*94240*/  STS.U8 [R6+UR6+0x3c40], R3 ;  /* 0x003c400306007988 */ /* 0x000fe80008000006 */
[----:B------:R0:W-:Y:S04]  /*94250*/  STS.U8 [R6+UR6+0x3e40], R28 ;  /* 0x003e401c06007988 */ /* 0x0001e80008000006 */
        /* <DEDUP_REMOVED lines=22> */
[----:B------:R0:W-:Y:S04]  /*943c0*/  STS.U8 [R6+UR6+0x5200], R25 ;  /* 0x0052001906007988 */ /* 0x0001e80008000006 */
[----:B0-----:R-:W4:Y:S04]  /*943d0*/  LDL.LU R25, [R1+0x4ac] ;  /* 0x0004ac0001197983 */ /* 0x001f280000300800 */
[----:B---3--:R-:W-:Y:S04]  /*943e0*/  STS.U8 [R6+UR6+0x5400], R26 ;  /* 0x0054001a06007988 */ /* 0x008fe80008000006 */
[----:B--2---:R0:W-:Y:S04]  /*943f0*/  STS.U8 [R6+UR6+0x5440], R29 ;  /* 0x0054401d06007988 */ /* 0x0041e80008000006 */
[----:B0-----:R-:W2:Y:S04]  /*94400*/  LDL.LU R29, [R1+0x100] ;  /* 0x00010000011d7983 */ /* 0x001ea80000300800 */
[----:B------:R-:W3:Y:S04]  /*94410*/  LDL.LU R2, [R1+0x4bc] ;  /* 0x0004bc0001027983 */ /* 0x000ee80000300800 */
[----:B------:R-:W3:Y:S04]  /*94420*/  LDL.LU R10, [R1+0xf0] ;  /* 0x0000f000010a7983 */ /* 0x000ee80000300800 */
        /* <DEDUP_REMOVED lines=24> */
[----:B------:R-:W4:Y:S04]  /*945b0*/  LDL.LU R23, [R1] ;  /* 0x0000000001177983 */ /* 0x000f280000300800 */
[----:B0-----:R-:W4:Y:S04]  /*945c0*/  LDL.LU R24, [R1+0x57c] ;  /* 0x00057c0001187983 */ /* 0x001f280000300800 */
[----:B------:R0:W-:Y:S04]  /*945d0*/  STS.U8 [R6+UR6+0x5840], R25 ;  /* 0x0058401906007988 */ /* 0x0001e80008000006 */
[----:B0-----:R-:W4:Y:S04]  /*945e0*/  LDL.LU R25, [R1+0x58c] ;  /* 0x00058c0001197983 */ /* 0x001f280000300800 */
[----:B--2---:R0:W-:Y:S04]  /*945f0*/  STS.U8 [R6+UR6+0x5a40], R29 ;  /* 0x005a401d06007988 */ /* 0x0041e80008000006 */
[----:B---3--:R1:W-:Y:S04]  /*94600*/  STS.U8 [R6+UR6+0x5a00], R2 ;  /* 0x005a000206007988 */ /* 0x0083e80008000006 */
[----:B------:R2:W-:Y:S04]  /*94610*/  STS.U8 [R6+UR6+0x5c00], R10 ;  /* 0x005c000a06007988 */ /* 0x0005e80008000006 */
[----:B0-----:R-:W3:Y:S04]  /*94620*/  LDL.LU R29, [R1+0x59c] ;  /* 0x00059c00011d7983 */ /* 0x001ee80000300800 */
[----:B-1----:R-:W3:Y:S04]  /*94630*/  LDL.LU R2, [R1+0x7480] ;  /* 0x0074800001027983 */ /* 0x002ee80000300800 */
[----:B--2---:R-:W2:Y:S04]  /*94640*/  LDL.LU R10, [R1+0x747c] ;  /* 0x00747c00010a7983 */ /* 0x004ea80000300800 */
[----:B----4-:R0:W-:Y:S04]  /*94650*/  STS.U8 [R6+UR6+0x5c40], R27 ;  /* 0x005c401b06007988 */ /* 0x0101e80008000006 */
[----:B------:R1:W-:Y:S04]  /*94660*/  STS.U8 [R6+UR6+0x5e40], R14 ;  /* 0x005e400e06007988 */ /* 0x0003e80008000006 */
[----:B------:R4:W-:Y:S04]  /*94670*/  STS.U8 [R6+UR6+0x5e00], R18 ;  /* 0x005e001206007988 */ /* 0x0009e80008000006 */
[----:B------:R4:W-:Y:S04]  /*94680*/  STS.U8 [R6+UR6+0x6000], R22 ;  /* 0x0060001606007988 */ /* 0x0009e80008000006 */
[----:B------:R4:W-:Y:S04]  /*94690*/  STS.U8 [R6+UR6+0x6040], R26 ;  /* 0x0060401a06007988 */ /* 0x0009e80008000006 */
[----:B0-----:R-:W2:Y:S04]  /*946a0*/  LDL.LU R27, [R1+0x5ac] ;  /* 0x0005ac00011b7983 */ /* 0x001ea80000300800 */
[----:B-1----:R-:W2:Y:S04]  /*946b0*/  LDL.LU R14, [R1+0x7478] ;  /* 0x00747800010e7983 */ /* 0x002ea80000300800 */
[----:B----4-:R-:W4:Y:S04]  /*946c0*/  LDL.LU R18, [R1+0x7474] ;  /* 0x0074740001127983 */ /* 0x010f280000300800 */
[----:B------:R-:W3:Y:S04]  /*946d0*/  LDL.LU R22, [R1+0x7470] ;  /* 0x0074700001167983 */ /* 0x000ee80000300800 */
        /* <DEDUP_REMOVED lines=22> */
[----:B---3--:R-:W-:Y:S04]  /*94840*/  STS.U8 [R6+UR6+0x7640], R22 ;  /* 0x0076401606007988 */ /* 0x008fe80008000006 */
[----:B------:R0:W-:Y:S04]  /*94850*/  STS.U8 [R6+UR6+0x7600], R29 ;  /* 0x0076001d06007988 */ /* 0x0001e80008000006 */
[----:B0-----:R-:W2:Y:S04]  /*94860*/  LDL.LU R29, [R1+0x5cc] ;  /* 0x0005cc00011d7983 */ /* 0x001ea80000300800 */
[----:B------:R-:W3:Y:S04]  /*94870*/  LDL.LU R23, [R1+0x5dc] ;  /* 0x0005dc0001177983 */ /* 0x000ee80000300800 */
[----:B----4-:R0:W-:Y:S04]  /*94880*/  STS.U8 [R6+UR6+0x7800], R18 ;  /* 0x0078001206007988 */ /* 0x0101e80008000006 */
        /* <DEDUP_REMOVED lines=11> */
[----:B------:R0:W-:Y:S01]  /*94940*/  STS.U8 [R6+UR6+0x7a40], R14 ;  /* 0x007a400e06007988 */ /* 0x0001e20008000006 */
[----:B------:R-:W1:Y:S03]  /*94950*/  S2R R15, SR_TID.X ;  /* 0x00000000000f7919 */ /* 0x000e660000002100 */
        /* <DEDUP_REMOVED lines=13> */
[----:B------:R-:W4:Y:S04]  /*94a30*/  LDL.LU R25, [R1+0x290] ;  /* 0x0002900001197983 */ /* 0x000f280000300800 */
[----:B-1----:R-:W3:Y:S01]  /*94a40*/  LDL.LU R6, [R1+0x7468] ;  /* 0x0074680001067983 */ /* 0x002ee20000300800 */
[----:B------:R-:W-:-:S05]  /*94a50*/  LOP3.LUT R10, R15, 0x3f, RZ, 0xc0, !PT ;  /* 0x0000003f0f0a7812 */ /* 0x000fca00078ec0ff */
[----:B--2---:R0:W-:Y:S04]  /*94a60*/  STS.U8 [R10+UR6+0x7c40], R29 ;  /* 0x007c401d0a007988 */ /* 0x0041e80008000006 */
[----:B0-----:R-:W2:Y:S01]  /*94a70*/  LDL.LU R29, [R1+0x6a0] ;  /* 0x0006a000011d7983 */ /* 0x001ea20000300800 */
[----:B------:R-:W-:-:S03]  /*94a80*/  LOP3.LUT R15, R10, 0x10, RZ, 0x3c, !PT ;  /* 0x000000100a0f7812 */ /* 0x000fc600078e3cff */
[----:B---3--:R-:W-:Y:S04]  /*94a90*/  STS.U8 [R10+UR6+0x7e40], R6 ;  /* 0x007e40060a007988 */ /* 0x008fe80008000006 */
[----:B------:R0:W-:Y:S04]  /*94aa0*/  STS.U8 [R10+UR6+0x7e00], R23 ;  /* 0x007e00170a007988 */ /* 0x0001e80008000006 */
[----:B----4-:R-:W-:Y:S04]  /*94ab0*/  STS.U8 [R15+UR6+0x80], R14 ;  /* 0x0000800e0f007988 */ /* 0x010fe80008000006 */
[----:B------:R-:W-:Y:S04]  /*94ac0*/  STS.U8 [R15+UR6+0xc0], R18 ;  /* 0x0000c0120f007988 */ /* 0x000fe80008000006 */
[----:B------:R-:W-:Y:S04]  /*94ad0*/  STS.U8 [R15+UR6+0x2c0], R22 ;  /* 0x0002c0160f007988 */ /* 0x000fe80008000006 */
[----:B------:R1:W-:Y:S04]  /*94ae0*/  STS.U8 [R15+UR6+0x280], R24 ;  /* 0x000280180f007988 */ /* 0x0003e80008000006 */
[----:B------:R-:W-:Y:S04]  /*94af0*/  STS.U8 [R15+UR6+0x480], R26 ;  /* 0x0004801a0f007988 */ /* 0x000fe80008000006 */
[----:B------:R-:W-:Y:S04]  /*94b00*/  STS.U8 [R15+UR6+0x4c0], R3 ;  /* 0x0004c0030f007988 */ /* 0x000fe80008000006 */
[----:B0-----:R-:W3:Y:S04]  /*94b10*/  LDL.LU R23, [R1+0x2a0] ;  /* 0x0002a00001177983 */ /* 0x001ee80000300800 */
[----:B------:R-:W-:Y:S04]  /*94b20*/  STS.U8 [R15+UR6+0x6c0], R4 ;  /* 0x0006c0040f007988 */ /* 0x000fe80008000006 */
[----:B------:R-:W-:Y:S04]  /*94b30*/  STS.U8 [R15+UR6+0x680], R5 ;  /* 0x000680050f007988 */ /* 0x000fe80008000006 */
[----:B------:R-:W-:Y:S04]  /*94b40*/  STS.U8 [R15+UR6+0x880], R7 ;  /* 0x000880070f007988 */ /* 0x000fe80008000006 */
[----:B-1----:R-:W4:Y:S04]  /*94b50*/  LDL.LU R24, [R1+0x6b0] ;  /* 0x0006b00001187983 */ /* 0x002f280000300800 */
        /* <DEDUP_REMOVED lines=13> */
[----:B------:R-:W4:Y:S04]  /*94c30*/  LDL.LU R6, [R1+0x6c0] ;  /* 0x0006c00001067983 */ /* 0x000f280000300800 */
[----:B------:R1:W-:Y:S04]  /*94c40*/  STS.U8 [R15+UR6+0x14c0], R25 ;  /* 0x0014c0190f007988 */ /* 0x0003e80008000006 */
[----:B0-----:R-:W4:Y:S04]  /*94c50*/  LDL.LU R28, [R1+0x2c0] ;  /* 0x0002c000011c7983 */ /* 0x001f280000300800 */
[----:B------:R-:W4:Y:S04]  /*94c60*/  LDL.LU R10, [R1+0x6d0] ;  /* 0x0006d000010a7983 */ /* 0x000f280000300800 */
[----:B-1----:R-:W4:Y:S04]  /*94c70*/  LDL.LU R25, [R1+0x2d0] ;  /* 0x0002d00001197983 */ /* 0x002f280000300800 */
        /* <DEDUP_REMOVED lines=8> */
[----:B------:R-:W4:Y:S04]  /*94d00*/  LDL.LU R26, [R1+0x300] ;  /* 0x00030000011a7983 */ /* 0x000f280000300800 */
[----:B------:R-:W4:Y:S04]  /*94d10*/  LDL.LU R3, [R1+0x710] ;  /* 0x0007100001037983 */ /* 0x000f280000300800 */
[----:B------:R-:W4:Y:S04]  /*94d20*/  LDL.LU R4, [R1+0x310] ;  /* 0x0003100001047983 */ /* 0x000f280000300800 */
[----:B------:R-:W4:Y:S04]  /*94d30*/  LDL.LU R5, [R1+0x720] ;  /* 0x0007200001057983 */ /* 0x000f280000300800 */
        /* <DEDUP_REMOVED lines=13> */
[----:B------:R-:W-:Y:S04]  /*94e10*/  STS.U8 [R15+UR6+0x1ac0], R6 ;  /* 0x001ac0060f007988 */ /* 0x000fe80008000006 */
[----:B------:R1:W-:Y:S04]  /*94e20*/  STS.U8 [R15+UR6+0x1a80], R28 ;  /* 0x001a801c0f007988 */ /* 0x0003e80008000006 */
[----:B------:R-:W-:Y:S04]  /*94e30*/  STS.U8 [R15+UR6+0x1c80], R10 ;  /* 0x001c800a0f007988 */ /* 0x000fe80008000006 */
[----:B------:R1:W-:Y:S04]  /*94e40*/  STS.U8 [R15+UR6+0x1cc0], R25 ;  /* 0x001cc0190f007988 */ /* 0x0003e80008000006 */
[----:B0-----:R-:W4:Y:S04]  /*94e50*/  LDL.LU R27, [R1+0x380] ;  /* 0x00038000011b7983 */ /* 0x001f280000300800 */
[----:B-1----:R-:W4:Y:S04]  /*94e60*/  LDL.LU R28, [R1+0x790] ;  /* 0x00079000011c7983 */ /* 0x002f280000300800 */
[----:B------:R-:W4:Y:S04]  /*94e70*/  LDL.LU R25, [R1+0x390] ;  /* 0x0003900001197983 */ /* 0x000f280000300800 */
[----:B--2---:R0:W-:Y:S04]  /*94e80*/  STS.U8 [R15+UR6+0x1ec0], R29 ;  /* 0x001ec01d0f007988 */ /* 0x0041e80008000006 */
[----:B0-----:R-:W2:Y:S04]  /*94e90*/  LDL.LU R29, [R1+0x7a0] ;  /* 0x0007a000011d7983 */ /* 0x001ea80000300800 */
[----:B------:R-:W-:Y:S04]  /*94ea0*/  STS.U8 [R15+UR6+0x1e80], R14 ;  /* 0x001e800e0f007988 */ /* 0x000fe80008000006 */
[----:B------:R-:W-:Y:S04]  /*94eb0*/  STS.U8 [R15+UR6+0x2080], R18 ;  /* 0x002080120f007988 */ /* 0x000fe80008000006 */
[----:B------:R-:W-:Y:S04]  /*94ec0*/  STS.U8 [R15+UR6+0x20c0], R22 ;  /* 0x0020c0160f007988 */ /* 0x000fe80008000006 */
[----:B---3--:R0:W-:Y:S04]  /*94ed0*/  STS.U8 [R15+UR6+0x22c0], R23 ;  /* 0x0022c0170f007988 */ /* 0x0081e80008000006 */
[----:B----4-:R-:W-:Y:S04]  /*94ee0*/  STS.U8 [R15+UR6+0x2280], R26 ;  /* 0x0022801a0f007988 */ /* 0x010fe80008000006 */
        /* <DEDUP_REMOVED lines=15> */
[----:B-1----:R-:W4:Y:S04]  /*94fe0*/  LDL.LU R24, [R1+0x7b0] ;  /* 0x0007b00001187983 */ /* 0x002f280000300800 */
[----:B------:R-:W-:Y:S04]  /*94ff0*/  STS.U8 [R15+UR6+0x32c0], R21 ;  /* 0x0032c0150f007988 */ /* 0x000fe80008000006 */
[----:B------:R-:W4:Y:S04]  /*95000*/  LDL.LU R6, [R1+0x3b0] ;  /* 0x0003b00001067983 */ /* 0x000f280000300800 */
[----:B------:R0:W-:Y:S04]  /*95010*/  STS.U8 [R15+UR6+0x3280], R27 ;  /* 0x0032801b0f007988 */ /* 0x0001e80008000006 */
[----:B------:R1:W-:Y:S04]  /*95020*/  STS.U8 [R15+UR6+0x3480], R28 ;  /* 0x0034801c0f007988 */ /* 0x0003e80008000006 */
[----:B------:R1:W-:Y:S04]  /*95030*/  STS.U8 [R15+UR6+0x34c0], R25 ;  /* 0x0034c0190f007988 */ /* 0x0003e80008000006 */
[----:B0-----:R-:W4:Y:S04]  /*95040*/  LDL.LU R27, [R1+0x7c0] ;  /* 0x0007c000011b7983 */ /* 0x001f280000300800 */
[----:B------:R-:W4:Y:S04]  /*95050*/  LDL.LU R10, [R1+0x3c0] ;  /* 0x0003c000010a7983 */ /* 0x000f280000300800 */
[----:B-1----:R-:W4:Y:S04]  /*95060*/  LDL.LU R28, [R1+0x7d0] ;  /* 0x0007d000011c7983 */ /* 0x002f280000300800 */
[----:B------:R-:W4:Y:S04]  /*95070*/  LDL.LU R25, [R1+0x3d0] ;  /* 0x0003d00001197983 */ /* 0x000f280000300800 */
        /* <DEDUP_REMOVED lines=20> */
[----:B---3--:R0:W-:Y:S04]  /*951c0*/  STS.U8 [R15+UR6+0x3680], R23 ;  /* 0x003680170f007988 */ /* 0x0081e80008000006 */
[----:B----4-:R1:W-:Y:S04]  /*951d0*/  STS.U8 [R15+UR6+0x3880], R24 ;  /* 0x003880180f007988 */ /* 0x0103e80008000006 */
[----:B------:R-:W-:Y:S04]  /*951e0*/  STS.U8 [R15+UR6+0x38c0], R6 ;  /* 0x0038c0060f007988 */ /* 0x000fe80008000006 */
[----:B0-----:R-:W3:Y:S04]  /*951f0*/  LDL.LU R23, [R1+0x470] ;  /* 0x0004700001177983 */ /* 0x001ee80000300800 */
[----:B-1----:R-:W4:Y:S04]  /*95200*/  LDL.LU R24, [R1+0x15c] ;  /* 0x00015c0001187983 */ /* 0x002f280000300800 */
[----:B------:R0:W-:Y:S04]  /*95210*/  STS.U8 [R15+UR6+0x3ac0], R27 ;  /* 0x003ac01b0f007988 */ /* 0x0001e80008000006 */
[----:B------:R-:W-:Y:S04]  /*95220*/  STS.U8 [R15+UR6+0x3a80], R10 ;  /* 0x003a800a0f007988 */ /* 0x000fe80008000006 */
[----:B------:R1:W-:Y:S04]  /*95230*/  STS.U8 [R15+UR6+0x3c80], R28 ;  /* 0x003c801c0f007988 */ /* 0x0003e80008000006 */
[----:B------:R1:W-:Y:S04]  /*95240*/  STS.U8 [R15+UR6+0x3cc0], R25 ;  /* 0x003cc0190f007988 */ /* 0x0003e80008000006 */
[----:B0-----:R-:W4:Y:S04]  /*95250*/  LDL.LU R27, [R1+0x480] ;  /* 0x00048000011b7983 */ /* 0x001f280000300800 */
[----:B-1----:R-:W4:Y:S04]  /*95260*/  LDL.LU R28, [R1+0x14c] ;  /* 0x00014c00011c7983 */ /* 0x002f280000300800 */
[----:B------:R-:W-:Y:S04]  /*95270*/  STS.U8 [R15+UR6+0x3ec0], R14 ;  /* 0x003ec00e0f007988 */ /* 0x000fe80008000006 */
[----:B------:R-:W-:Y:S04]  /*95280*/  STS.U8 [R15+UR6+0x3e80], R18 ;  /* 0x003e80120f007988 */ /* 0x000fe80008000006 */
[----:B------:R-:W-:Y:S04]  /*95290*/  STS.U8 [R15+UR6+0x4080], R22 ;  /* 0x004080160f007988 */ /* 0x000fe80008000006 */
[----:B------:R-:W4:Y:S04]  /*952a0*/  LDL.LU R25, [R1+0x490] ;  /* 0x0004900001197983 */ /* 0x000f280000300800 */
[----:B--2---:R0:W-:Y:S04]  /*952b0*/  STS.U8 [R15+UR6+0x40c0], R29 ;  /* 0x0040c01d0f007988 */ /* 0x0041e80008000006 */
[----:B0-----:R-:W2:Y:S04]  /*952c0*/  LDL.LU R29, [R1+0x12c] ;  /* 0x00012c00011d7983 */ /* 0x001ea80000300800 */
        /* <DEDUP_REMOVED lines=16> */
[----:B------:R-:W2:Y:S04]  /*953d0*/  LDL.LU R3, [R1+0x10c] ;  /* 0x00010c0001037983 */ /* 0x000ea80000300800 */
[----:B---3--:R-:W-:Y:S04]  /*953e0*/  STS.U8 [R15+UR6+0x50c0], R23 ;  /* 0x0050c0170f007988 */ /* 0x008fe80008000006 */
[----:B----4-:R0:W-:Y:S04]  /*953f0*/  STS.U8 [R15+UR6+0x52c0], R24 ;  /* 0x0052c0180f007988 */ /* 0x0101e80008000006 */
[----:B0-----:R-:W3:Y:S04]  /*95400*/  LDL.LU R24, [R1+0x4b0] ;  /* 0x0004b00001187983 */ /* 0x001ee80000300800 */
[----:B------:R-:W4:Y:S04]  /*95410*/  LDL.LU R4, [R1+0xfc] ;  /* 0x0000fc0001047983 */ /* 0x000f280000300800 */
[----:B------:R0:W-:Y:S04]  /*95420*/  STS.U8 [R15+UR6+0x5280], R27 ;  /* 0x0052801b0f007988 */ /* 0x0001e80008000006 */
[----:B------:R1:W-:Y:S04]  /*95430*/  STS.U8 [R15+UR6+0x5480], R28 ;  /* 0x0054801c0f007988 */ /* 0x0003e80008000006 */
[----:B0-----:R-:W4:Y:S04]  /*95440*/  LDL.LU R27, [R1+0x4c0] ;  /* 0x0004c000011b7983 */ /* 0x001f280000300800 */
[----:B-1----:R-:W4:Y:S04]  /*95450*/  LDL.LU R28, [R1+0xec] ;  /* 0x0000ec00011c7983 */ /* 0x002f280000300800 */
        /* <DEDUP_REMOVED lines=27> */
[----:B----4-:R1:W-:Y:S04]  /*95610*/  STS.U8 [R15+UR6+0x5ac0], R4 ;  /* 0x005ac0040f007988 */ /* 0x0103e80008000006 */
[----:B0-----:R-:W3:Y:S04]  /*95620*/  LDL.LU R24, [R1+0x580] ;  /* 0x0005800001187983 */ /* 0x001ee80000300800 */
[----:B-1----:R-:W4:Y:S04]  /*95630*/  LDL.LU R4, [R1+0x7460] ;  /* 0x0074600001047983 */ /* 0x002f280000300800 */
[----:B------:R0:W-:Y:S04]  /*95640*/  STS.U8 [R15+UR6+0x5a80], R27 ;  /* 0x005a801b0f007988 */ /* 0x0001e80008000006 */
        /* <DEDUP_REMOVED lines=11> */
[----:B------:R0:W-:Y:S04]  /*95700*/  STS.U8 [R15+UR6+0x60c0], R17 ;  /* 0x0060c0110f007988 */ /* 0x0001e80008000006 */
[----:B------:R1:W-:Y:S04]  /*95710*/  STS.U8 [R15+UR6+0x62c0], R21 ;  /* 0x0062c0150f007988 */ /* 0x0003e80008000006 */
        /* <DEDUP_REMOVED lines=20> */
[----:B0-----:R-:W4:Y:S04]  /*95860*/  LDL.LU R12, [R1+0x5d0] ;  /* 0x0005d000010c7983 */ /* 0x001f280000300800 */
[----:B--2---:R-:W-:Y:S04]  /*95870*/  STS.U8 [R15+UR6+0x72c0], R29 ;  /* 0x0072c01d0f007988 */ /* 0x004fe80008000006 */
[----:B---3--:R0:W-:Y:S04]  /*95880*/  STS.U8 [R15+UR6+0x7280], R24 ;  /* 0x007280180f007988 */ /* 0x0081e80008000006 */
[----:B----4-:R-:W-:Y:S04]  /*95890*/  STS.U8 [R15+UR6+0x7480], R25 ;  /* 0x007480190f007988 */ /* 0x010fe80008000006 */
[----:B------:R1:W-:Y:S04]  /*958a0*/  STS.U8 [R15+UR6+0x74c0], R27 ;  /* 0x0074c01b0f007988 */ /* 0x0003e80008000006 */
[----:B------:R-:W-:Y:S04]  /*958b0*/  STS.U8 [R15+UR6+0x76c0], R21 ;  /* 0x0076c0150f007988 */ /* 0x000fe80008000006 */
[----:B------:R2:W-:Y:S04]  /*958c0*/  STS.U8 [R15+UR6+0x7680], R28 ;  /* 0x0076801c0f007988 */ /* 0x0005e80008000006 */
[----:B------:R3:W-:Y:S04]  /*958d0*/  STS.U8 [R15+UR6+0x7880], R17 ;  /* 0x007880110f007988 */ /* 0x0007e80008000006 */
[----:B0-----:R-:W4:Y:S04]  /*958e0*/  LDL.LU R24, [R1+0x5e0] ;  /* 0x0005e00001187983 */ /* 0x001f280000300800 */
[----:B-1----:R-:W4:Y:S04]  /*958f0*/  LDL.LU R27, [R1+0x1f0] ;  /* 0x0001f000011b7983 */ /* 0x002f280000300800 */
[----:B--2---:R-:W2:Y:S04]  /*95900*/  LDL.LU R28, [R1+0x604] ;  /* 0x00060400011c7983 */ /* 0x004ea80000300800 */
[----:B---3--:R-:W3:Y:S04]  /*95910*/  LDL.LU R17, [R1+0x5f4] ;  /* 0x0005f40001117983 */ /* 0x008ee80000300800 */
[----:B------:R-:W-:Y:S04]  /*95920*/  STS.U8 [R15+UR6+0x78c0], R20 ;  /* 0x0078c0140f007988 */ /* 0x000fe80008000006 */
[----:B------:R-:W-:Y:S04]  /*95930*/  STS.U8 [R15+UR6+0x7ac0], R13 ;  /* 0x007ac00d0f007988 */ /* 0x000fe80008000006 */
[----:B------:R0:W-:Y:S04]  /*95940*/  STS.U8 [R15+UR6+0x7a80], R23 ;  /* 0x007a80170f007988 */ /* 0x0001e80008000006 */
        /* <DEDUP_REMOVED lines=9> */
[----:B0-----:R-:W0:Y:S03]  /*959e0*/  S2R R23, SR_TID.X ;  /* 0x0000000000177919 */ /* 0x001e260000002100 */
[----:B------:R-:W2:Y:S04]  /*959f0*/  LDL.LU R20, [R1+0x654] ;  /* 0x0006540001147983 */ /* 0x000ea80000300800 */
[----:B------:R-:W2:Y:S04]  /*95a00*/  LDL.LU R26, [R1+0x254] ;  /* 0x00025400011a7983 */ /* 0x000ea80000300800 */
[----:B------:R-:W-:Y:S04]  /*95a10*/  STS.U8 [R15+UR6+0x7c80], R9 ;  /* 0x007c80090f007988 */ /* 0x000fe80008000006 */
[----:B------:R-:W2:Y:S04]  /*95a20*/  LDL.LU R7, [R1+0x664] ;  /* 0x0006640001077983 */ /* 0x000ea80000300800 */
[----:B------:R1:W-:Y:S04]  /*95a30*/  STS.U8 [R15+UR6+0x7cc0], R12 ;  /* 0x007cc00c0f007988 */ /* 0x0003e80008000006 */
[----:B------:R-:W2:Y:S04]  /*95a40*/  LDL.LU R8, [R1+0x264] ;  /* 0x0002640001087983 */ /* 0x000ea80000300800 */
[----:B------:R1:W-:Y:S04]  /*95a50*/  STS.U8 [R15+UR6+0x7ec0], R5 ;  /* 0x007ec0050f007988 */ /* 0x0003e80008000006 */
[----:B------:R-:W2:Y:S01]  /*95a60*/  LDL.LU R11, [R1+0x674] ;  /* 0x00067400010b7983 */ /* 0x000ea20000300800 */
[----:B0-----:R-:W-:-:S03]  /*95a70*/  LOP3.LUT R25, R23, 0x3f, RZ, 0xc0, !PT ;  /* 0x0000003f17197812 */ /* 0x001fc600078ec0ff */
[----:B------:R-:W2:Y:S04]  /*95a80*/  LDL.LU R23, [R1+0x274] ;  /* 0x0002740001177983 */ /* 0x000ea80000300800 */
[----:B-1----:R-:W2:Y:S01]  /*95a90*/  LDL.LU R12, [R1+0x684] ;  /* 0x00068400010c7983 */ /* 0x002ea20000300800 */
[----:B------:R-:W-:-:S03]  /*95aa0*/  LOP3.LUT R5, R25, 0x20, RZ, 0x3c, !PT ;  /* 0x0000002019057812 */ /* 0x000fc600078e3cff */
[----:B----4-:R0:W-:Y:S04]  /*95ab0*/  STS.U8 [R15+UR6+0x7e80], R24 ;  /* 0x007e80180f007988 */ /* 0x0101e80008000006 */
[----:B---3--:R-:W-:Y:S04]  /*95ac0*/  STS.U8 [R5+UR6+0x100], R17 ;  /* 0x0001001105007988 */ /* 0x008fe80008000006 */
[----:B------:R1:W-:Y:S04]  /*95ad0*/  STS.U8 [R5+UR6+0x140], R27 ;  /* 0x0001401b05007988 */ /* 0x0003e80008000006 */
[----:B0-----:R-:W3:Y:S04]  /*95ae0*/  LDL.LU R15, [R1+0x284] ;  /* 0x00028400010f7983 */ /* 0x001ee80000300800 */
[----:B------:R-:W4:Y:S04]  /*95af0*/  LDL.LU R24, [R1+0x694] ;  /* 0x0006940001187983 */ /* 0x000f280000300800 */
[----:B--2---:R0:W-:Y:S04]  /*95b00*/  STS.U8 [R5+UR6+0x340], R28 ;  /* 0x0003401c05007988 */ /* 0x0041e80008000006 */
[----:B-1----:R-:W2:Y:S04]  /*95b10*/  LDL.LU R27, [R1+0x294] ;  /* 0x00029400011b7983 */ /* 0x002ea80000300800 */
[----:B0-----:R-:W2:Y:S04]  /*95b20*/  LDL.LU R28, [R1+0x6a4] ;  /* 0x0006a400011c7983 */ /* 0x001ea80000300800 */
[----:B------:R-:W-:Y:S04]  /*95b30*/  STS.U8 [R5+UR6+0x300], R21 ;  /* 0x0003001505007988 */ /* 0x000fe80008000006 */
[----:B------:R-:W-:Y:S04]  /*95b40*/  STS.U8 [R5+UR6+0x500], R29 ;  /* 0x0005001d05007988 */ /* 0x000fe80008000006 */
[----:B------:R0:W-:Y:S04]  /*95b50*/  STS.U8 [R5+UR6+0x540], R16 ;  /* 0x0005401005007988 */ /* 0x0001e80008000006 */
[----:B------:R-:W-:Y:S04]  /*95b60*/  STS.U8 [R5+UR6+0x740], R6 ;  /* 0x0007400605007988 */ /* 0x000fe80008000006 */
[----:B------:R-:W-:Y:S04]  /*95b70*/  STS.U8 [R5+UR6+0x700], R10 ;  /* 0x0007000a05007988 */ /* 0x000fe80008000006 */
[----:B------:R1:W-:Y:S04]  /*95b80*/  STS.U8 [R5+UR6+0x900], R19 ;  /* 0x0009001305007988 */ /* 0x0003e80008000006 */
[----:B------:R-:W-:Y:S04]  /*95b90*/  STS.U8 [R5+UR6+0x940], R14 ;  /* 0x0009400e05007988 */ /* 0x000fe80008000006 */
[----:B------:R-:W-:Y:S04]  /*95ba0*/  STS.U8 [R5+UR6+0xb40], R18 ;  /* 0x000b401205007988 */ /* 0x000fe80008000006 */
[----:B------:R-:W-:Y:S04]  /*95bb0*/  STS.U8 [R5+UR6+0xb00], R22 ;  /* 0x000b001605007988 */ /* 0x000fe80008000006 */
[----:B------:R1:W-:Y:S04]  /*95bc0*/  STS.U8 [R5+UR6+0xd00], R20 ;  /* 0x000d001405007988 */ /* 0x0003e80008000006 */
[----:B------:R-:W-:Y:S04]  /*95bd0*/  STS.U8 [R5+UR6+0xd40], R26 ;  /* 0x000d401a05007988 */ /* 0x000fe80008000006 */
[----:B0-----:R-:W2:Y:S04]  /*95be0*/  LDL.LU R16, [R1+0x2a4] ;  /* 0x0002a40001107983 */ /* 0x001ea80000300800 */
[----:B-1----:R-:W2:Y:S04]  /*95bf0*/  LDL.LU R19, [R1+0x6b4] ;  /* 0x0006b40001137983 */ /* 0x002ea80000300800 */
[----:B------:R-:W-:Y:S04]  /*95c00*/  STS.U8 [R5+UR6+0xf40], R7 ;  /* 0x000f400705007988 */ /* 0x000fe80008000006 */
[----:B------:R0:W-:Y:S04]  /*95c10*/  STS.U8 [R5+UR6+0xf00], R8 ;  /* 0x000f000805007988 */ /* 0x0001e80008000006 */
[----:B------:R1:W-:Y:S04]  /*95c20*/  STS.U8 [R5+UR6+0x1100], R11 ;  /* 0x0011000b05007988 */ /* 0x0003e80008000006 */
[----:B------:R-:W2:Y:S04]  /*95c30*/  LDL.LU R20, [R1+0x2b4] ;  /* 0x0002b40001147983 */ /* 0x000ea80000300800 */
[----:B------:R-:W2:Y:S04]  /*95c40*/  LDL.LU R9, [R1+0x6c4] ;  /* 0x0006c40001097983 */ /* 0x000ea80000300800 */
[----:B------:R-:W2:Y:S04]  /*95c50*/  LDL.LU R13, [R1+0x2c4] ;  /* 0x0002c400010d7983 */ /* 0x000ea80000300800 */
[----:B0-----:R-:W2:Y:S04]  /*95c60*/  LDL.LU R8, [R1+0x6d4] ;  /* 0x0006d40001087983 */ /* 0x001ea80000300800 */
[----:B-1----:R-:W2:Y:S04]  /*95c70*/  LDL.LU R11, [R1+0x2d4] ;  /* 0x0002d400010b7983 */ /* 0x002ea80000300800 */
[----:B------:R0:W-:Y:S04]  /*95c80*/  STS.U8 [R5+UR6+0x1140], R23 ;  /* 0x0011401705007988 */ /* 0x0001e80008000006 */
[----:B------:R-:W-:Y:S04]  /*95c90*/  STS.U8 [R5+UR6+0x1340], R12 ;  /* 0x0013400c05007988 */ /* 0x000fe80008000006 */
[----:B0-----:R-:W2:Y:S04]  /*95ca0*/  LDL.LU R23, [R1+0x6e4] ;  /* 0x0006e40001177983 */ /* 0x001ea80000300800 */
[----:B------:R-:W2:Y:S04]  /*95cb0*/  LDL.LU R17, [R1+0x2e4] ;  /* 0x0002e40001117983 */ /* 0x000ea80000300800 */
[----:B---3--:R-:W-:Y:S04]  /*95cc0*/  STS.U8 [R5+UR6+0x1300], R15 ;  /* 0x0013000f05007988 */ /* 0x008fe80008000006 */
[----:B----4-:R0:W-:Y:S04]  /*95cd0*/  STS.U8 [R5+UR6+0x1500], R24 ;  /* 0x0015001805007988 */ /* 0x0101e80008000006 */
[----:B--2---:R1:W-:Y:S04]  /*95ce0*/  STS.U8 [R5+UR6+0x1540], R27 ;  /* 0x0015401b05007988 */ /* 0x0043e80008000006 */
[----:B0-----:R-:W2:Y:S04]  /*95cf0*/  LDL.LU R24, [R1+0x6f4] ;  /* 0x0006f40001187983 */ /* 0x001ea80000300800 */
[----:B------:R0:W-:Y:S04]  /*95d00*/  STS.U8 [R5+UR6+0x1740], R28 ;  /* 0x0017401c05007988 */ /* 0x0001e80008000006 */
[----:B-1----:R-:W3:Y:S04]  /*95d10*/  LDL.LU R27, [R1+0x2f4] ;  /* 0x0002f400011b7983 */ /* 0x002ee80000300800 */
[----:B------:R-:W4:Y:S04]  /*95d20*/  LDL.LU R21, [R1+0x704] ;  /* 0x0007040001157983 */ /* 0x000f280000300800 */
[----:B------:R-:W4:Y:S04]  /*95d30*/  LDL.LU R29, [R1+0x304] ;  /* 0x00030400011d7983 */ /* 0x000f280000300800 */
[----:B0-----:R-:W4:Y:S04]  /*95d40*/  LDL.LU R28, [R1+0x714] ;  /* 0x00071400011c7983 */ /* 0x001f280000300800 */
        /* <DEDUP_REMOVED lines=8> */
[----:B------:R-:W4:Y:S04]  /*95dd0*/  LDL.LU R15, [R1+0x344] ;  /* 0x00034400010f7983 */ /* 0x000f280000300800 */
[----:B------:R1:W-:Y:S04]  /*95de0*/  STS.U8 [R5+UR6+0x1940], R20 ;  /* 0x0019401405007988 */ /* 0x0003e80008000006 */
[----:B------:R-:W4:Y:S04]  /*95df0*/  LDL.LU R26, [R1+0x754] ;  /* 0x00075400011a7983 */ /* 0x000f280000300800 */
[----:B------:R-:W4:Y:S04]  /*95e00*/  LDL.LU R7, [R1+0x354] ;  /* 0x0003540001077983 */ /* 0x000f280000300800 */
[----:B------:R-:W-:Y:S04]  /*95e10*/  STS.U8 [R5+UR6+0x1b40], R9 ;  /* 0x001b400905007988 */ /* 0x000fe80008000006 */
[----:B------:R-:W-:Y:S04]  /*95e20*/  STS.U8 [R5+UR6+0x1b00], R13 ;  /* 0x001b000d05007988 */ /* 0x000fe80008000006 */
[----:B0-----:R-:W4:Y:S04]  /*95e30*/  LDL.LU R16, [R1+0x764] ;  /* 0x0007640001107983 */ /* 0x001f280000300800 */
[----:B-1----:R-:W4:Y:S04]  /*95e40*/  LDL.LU R19, [R1+0x364] ;  /* 0x0003640001137983 */ /* 0x002f280000300800 */
[----:B------:R0:W-:Y:S04]  /*95e50*/  STS.U8 [R5+UR6+0x1d00], R8 ;  /* 0x001d000805007988 */ /* 0x0001e80008000006 */
[----:B------:R-:W4:Y:S04]  /*95e60*/  LDL.LU R20, [R1+0x774] ;  /* 0x0007740001147983 */ /* 0x000f280000300800 */
[----:B------:R1:W-:Y:S04]  /*95e70*/  STS.U8 [R5+UR6+0x1d40], R11 ;  /* 0x001d400b05007988 */ /* 0x0003e80008000006 */
[----:B0-----:R-:W4:Y:S04]  /*95e80*/  LDL.LU R8, [R1+0x374] ;  /* 0x0003740001087983 */ /* 0x001f280000300800 */
[----:B------:R0:W-:Y:S04]  /*95e90*/  STS.U8 [R5+UR6+0x1f40], R23 ;  /* 0x001f401705007988 */ /* 0x0001e80008000006 */
[----:B-1----:R-:W4:Y:S04]  /*95ea0*/  LDL.LU R11, [R1+0x784] ;  /* 0x00078400010b7983 */ /* 0x002f280000300800 */
[----:B------:R-:W-:Y:S04]  /*95eb0*/  STS.U8 [R5+UR6+0x1f00], R17 ;  /* 0x001f001105007988 */ /* 0x000fe80008000006 */
[----:B0-----:R-:W4:Y:S04]  /*95ec0*/  LDL.LU R23, [R1+0x384] ;  /* 0x0003840001177983 */ /* 0x001f280000300800 */
[----:B--2---:R0:W-:Y:S04]  /*95ed0*/  STS.U8 [R5+UR6+0x2100], R24 ;  /* 0x0021001805007988 */ /* 0x0041e80008000006 */
[----:B---3--:R1:W-:Y:S04]  /*95ee0*/  STS.U8 [R5+UR6+0x2140], R27 ;  /* 0x0021401b05007988 */ /* 0x0083e80008000006 */
[----:B----4-:R-:W-:Y:S04]  /*95ef0*/  STS.U8 [R5+UR6+0x2340], R21 ;  /* 0x0023401505007988 */ /* 0x010fe80008000006 */
[----:B0-----:R-:W2:Y:S04]  /*95f00*/  LDL.LU R24, [R1+0x794] ;  /* 0x0007940001187983 */ /* 0x001ea80000300800 */
[----:B------:R-:W-:Y:S04]  /*95f10*/  STS.U8 [R5+UR6+0x2300], R29 ;  /* 0x0023001d05007988 */ /* 0x000fe80008000006 */
[----:B------:R0:W-:Y:S04]  /*95f20*/  STS.U8 [R5+UR6+0x2500], R28 ;  /* 0x0025001c05007988 */ /* 0x0001e80008000006 */
[----:B-1----:R-:W3:Y:S04]  /*95f30*/  LDL.LU R27, [R1+0x394] ;  /* 0x00039400011b7983 */ /* 0x002ee80000300800 */
[----:B0-----:R-:W4:Y:S04]  /*95f40*/  LDL.LU R28, [R1+0x7a4] ;  /* 0x0007a400011c7983 */ /* 0x001f280000300800 */
        /* <DEDUP_REMOVED lines=8> */
[----:B------:R-:W-:Y:S04]  /*95fd0*/  STS.U8 [R5+UR6+0x2d40], R7 ;  /* 0x002d400705007988 */ /* 0x000fe80008000006 */
[----:B------:R1:W-:Y:S04]  /*95fe0*/  STS.U8 [R5+UR6+0x2f40], R16 ;  /* 0x002f401005007988 */ /* 0x0003e80008000006 */
[----:B0-----:R-:W4:Y:S04]  /*95ff0*/  LDL.LU R12, [R1+0x3a4] ;  /* 0x0003a400010c7983 */ /* 0x001f280000300800 */
[----:B------:R0:W-:Y:S04]  /*96000*/  STS.U8 [R5+UR6+0x2f00], R19 ;  /* 0x002f001305007988 */ /* 0x0001e80008000006 */
[----:B-1----:R-:W4:Y:S04]  /*96010*/  LDL.LU R15, [R1+0x7b4] ;  /* 0x0007b400010f7983 */ /* 0x002f280000300800 */
[----:B------:R-:W4:Y:S04]  /*96020*/  LDL.LU R9, [R1+0x3b4] ;  /* 0x0003b40001097983 */ /* 0x000f280000300800 */
[----:B------:R-:W4:Y:S04]  /*96030*/  LDL.LU R13, [R1+0x7c4] ;  /* 0x0007c400010d7983 */ /* 0x000f280000300800 */
[----:B------:R1:W-:Y:S04]  /*96040*/  STS.U8 [R5+UR6+0x3100], R20 ;  /* 0x0031001405007988 */ /* 0x0003e80008000006 */
[----:B------:R-:W4:Y:S04]  /*96050*/  LDL.LU R16, [R1+0x3c4] ;  /* 0x0003c40001107983 */ /* 0x000f280000300800 */
[----:B0-----:R-:W4:Y:S04]  /*96060*/  LDL.LU R19, [R1+0x7d4] ;  /* 0x0007d40001137983 */ /* 0x001f280000300800 */
[----:B------:R-:W-:Y:S04]  /*96070*/  STS.U8 [R5+UR6+0x3140], R8 ;  /* 0x0031400805007988 */ /* 0x000fe80008000006 */
[----:B------:R-:W-:Y:S04]  /*96080*/  STS.U8 [R5+UR6+0x3340], R11 ;  /* 0x0033400b05007988 */ /* 0x000fe80008000006 */
[----:B------:R0:W-:Y:S04]  /*96090*/  STS.U8 [R5+UR6+0x3300], R23 ;  /* 0x0033001705007988 */ /* 0x0001e80008000006 */
[----:B-1----:R-:W4:Y:S04]  /*960a0*/  LDL.LU R20, [R1+0x3d4] ;  /* 0x0003d40001147983 */ /* 0x002f280000300800 */
[----:B------:R-:W4:Y:S04]  /*960b0*/  LDL.LU R17, [R1+0x7e4] ;  /* 0x0007e40001117983 */ /* 0x000f280000300800 */
[----:B0-----:R-:W4:Y:S04]  /*960c0*/  LDL.LU R23, [R1+0x3e4] ;  /* 0x0003e40001177983 */ /* 0x001f280000300800 */
[----:B--2---:R0:W-:Y:S04]  /*960d0*/  STS.U8 [R5+UR6+0x3500], R24 ;  /* 0x0035001805007988 */ /* 0x0041e80008000006 */
[----:B---3--:R1:W-:Y:S04]  /*960e0*/  STS.U8 [R5+UR6+0x3540], R27 ;  /* 0x0035401b05007988 */ /* 0x0083e80008000006 */
[----:B0-----:R-:W2:Y:S04]  /*960f0*/  LDL.LU R24, [R1+0x1e8] ;  /* 0x0001e80001187983 */ /* 0x001ea80000300800 */
[----:B------:R-:W3:Y:S04]  /*96100*/  LDL.LU R21, [R1+0x3f4] ;  /* 0x0003f40001157983 */ /* 0x000ee80000300800 */
[----:B------:R-:W3:Y:S04]  /*96110*/  LDL.LU R29, [R1+0x1d8] ;  /* 0x0001d800011d7983 */ /* 0x000ee80000300800 */
[----:B----4-:R0:W-:Y:S04]  /*96120*/  STS.U8 [R5+UR6+0x3740], R28 ;  /* 0x0037401c05007988 */ /* 0x0101e80008000006 */
[----:B-1----:R-:W4:Y:S04]  /*96130*/  LDL.LU R27, [R1+0x404] ;  /* 0x00040400011b7983 */ /* 0x002f280000300800 */
[----:B------:R-:W4:Y:S04]  /*96140*/  LDL.LU R6, [R1+0x1c8] ;  /* 0x0001c80001067983 */ /* 0x000f280000300800 */
[----:B------:R-:W4:Y:S04]  /*96150*/  LDL.LU R10, [R1+0x414] ;  /* 0x00041400010a7983 */ /* 0x000f280000300800 */
[----:B0-----:R-:W4:Y:S04]  /*96160*/  LDL.LU R28, [R1+0x1b8] ;  /* 0x0001b800011c7983 */ /* 0x001f280000300800 */
[----:B------:R-:W4:Y:S04]  /*96170*/  LDL.LU R14, [R1+0x424] ;  /* 0x00042400010e7983 */ /* 0x000f280000300800 */
[----:B------:R-:W4:Y:S04]  /*96180*/  LDL.LU R18, [R1+0x1a8] ;  /* 0x0001a80001127983 */ /* 0x000f280000300800 */
        /* <DEDUP_REMOVED lines=8> */
[----:B------:R-:W4:Y:S04]  /*96210*/  LDL.LU R11, [R1+0x454] ;  /* 0x00045400010b7983 */ /* 0x000f280000300800 */
[----:B------:R1:W-:Y:S04]  /*96220*/  STS.U8 [R5+UR6+0x3b00], R16 ;  /* 0x003b001005007988 */ /* 0x0003e80008000006 */
[----:B0-----:R-:W4:Y:S04]  /*96230*/  LDL.LU R12, [R1+0x178] ;  /* 0x00017800010c7983 */ /* 0x001f280000300800 */
[----:B------:R0:W-:Y:S04]  /*96240*/  STS.U8 [R5+UR6+0x3d00], R19 ;  /* 0x003d001305007988 */ /* 0x0001e80008000006 */
[----:B-1----:R-:W4:Y:S04]  /*96250*/  LDL.LU R15, [R1+0x464] ;  /* 0x00046400010f7983 */ /* 0x002f280000300800 */
[----:B------:R1:W-:Y:S04]  /*96260*/  STS.U8 [R5+UR6+0x3d40], R20 ;  /* 0x003d401405007988 */ /* 0x0003e80008000006 */
[----:B------:R-:W-:Y:S04]  /*96270*/  STS.U8 [R5+UR6+0x3f40], R17 ;  /* 0x003f401105007988 */ /* 0x000fe80008000006 */
[----:B------:R-:W4:Y:S04]  /*96280*/  LDL.LU R16, [R1+0x168] ;  /* 0x0001680001107983 */ /* 0x000f280000300800 */
[----:B0-----:R-:W4:Y:S04]  /*96290*/  LDL.LU R19, [R1+0x474] ;  /* 0x0004740001137983 */ /* 0x001f280000300800 */
[----:B------:R0:W-:Y:S04]  /*962a0*/  STS.U8 [R5+UR6+0x3f00], R23 ;  /* 0x003f001705007988 */ /* 0x0001e80008000006 */
[----:B-1----:R-:W4:Y:S04]  /*962b0*/  LDL.LU R20, [R1+0x158] ;  /* 0x0001580001147983 */ /* 0x002f280000300800 */
[----:B0-----:R-:W4:Y:S04]  /*962c0*/  LDL.LU R23, [R1+0x484] ;  /* 0x0004840001177983 */ /* 0x001f280000300800 */
[----:B--2---:R0:W-:Y:S04]  /*962d0*/  STS.U8 [R5+UR6+0x4100], R24 ;  /* 0x0041001805007988 */ /* 0x0041e80008000006 */
[----:B---3--:R-:W-:Y:S04]  /*962e0*/  STS.U8 [R5+UR6+0x4140], R21 ;  /* 0x0041401505007988 */ /* 0x008fe80008000006 */
[----:B------:R-:W-:Y:S04]  /*962f0*/  STS.U8 [R5+UR6+0x4340], R29 ;  /* 0x0043401d05007988 */ /* 0x000fe80008000006 */
[----:B----4-:R1:W-:Y:S04]  /*96300*/  STS.U8 [R5+UR6+0x4300], R27 ;  /* 0x0043001b05007988 */ /* 0x0103e80008000006 */
[----:B------:R-:W-:Y:S04]  /*96310*/  STS.U8 [R5+UR6+0x4500], R6 ;  /* 0x0045000605007988 */ /* 0x000fe80008000006 */
[----:B------:R-:W-:Y:S04]  /*96320*/  STS.U8 [R5+UR6+0x4540], R10 ;  /* 0x0045400a05007988 */ /* 0x000fe80008000006 */
[----:B0-----:R-:W2:Y:S04]  /*96330*/  LDL.LU R24, [R1+0x148] ;  /* 0x0001480001187983 */ /* 0x001ea80000300800 */
[----:B------:R0:W-:Y:S04]  /*96340*/  STS.U8 [R5+UR6+0x4740], R28 ;  /* 0x0047401c05007988 */ /* 0x0001e80008000006 */
[----:B-1----:R-:W3:Y:S04]  /*96350*/  LDL.LU R27, [R1+0x494] ;  /* 0x00049400011b7983 */ /* 0x002ee80000300800 */
[----:B0-----:R-:W4:Y:S04]  /*96360*/  LDL.LU R28, [R1+0x128] ;  /* 0x00012800011c7983 */ /* 0x001f280000300800 */
[----:B------:R-:W-:Y:S04]  /*96370*/  STS.U8 [R5+UR6+0x4700], R14 ;  /* 0x0047000e05007988 */ /* 0x000fe80008000006 */
[----:B------:R0:W-:Y:S04]  /*96380*/  STS.U8 [R5+UR6+0x4900], R18 ;  /* 0x0049001205007988 */ /* 0x0001e80008000006 */
[----:B------:R-:W-:Y:S04]  /*96390*/  STS.U8 [R5+UR6+0x4940], R22 ;  /* 0x0049401605007988 */ /* 0x000fe80008000006 */
[----:B------:R-:W-:Y:S04]  /*963a0*/  STS.U8 [R5+UR6+0x4b40], R26 ;  /* 0x004b401a05007988 */ /* 0x000fe80008000006 */
[----:B------:R1:W-:Y:S04]  /*963b0*/  STS.U8 [R5+UR6+0x4b00], R7 ;  /* 0x004b000705007988 */ /* 0x0003e80008000006 */
[----:B------:R1:W-:Y:S04]  /*963c0*/  STS.U8 [R5+UR6+0x4d00], R8 ;  /* 0x004d000805007988 */ /* 0x0003e80008000006 */
[----:B------:R1:W-:Y:S04]  /*963d0*/  STS.U8 [R5+UR6+0x4d40], R11 ;  /* 0x004d400b05007988 */ /* 0x0003e80008000006 */
[----:B------:R-:W-:Y:S04]  /*963e0*/  STS.U8 [R5+UR6+0x4f40], R12 ;  /* 0x004f400c05007988 */ /* 0x000fe80008000006 */
[----:B0-----:R-:W4:Y:S04]  /*963f0*/  LDL.LU R18, [R1+0x4a4] ;  /* 0x0004a40001127983 */ /* 0x001f280000300800 */
[----:B-1----:R-:W4:Y:S04]  /*96400*/  LDL.LU R7, [R1+0x108] ;  /* 0x0001080001077983 */ /* 0x002f280000300800 */
[----:B------:R-:W4:Y:S04]  /*96410*/  LDL.LU R8, [R1+0x4b4] ;  /* 0x0004b40001087983 */ /* 0x000f280000300800 */
[----:B------:R-:W4:Y:S04]  /*96420*/  LDL.LU R6, [R1+0xf8] ;  /* 0x0000f80001067983 */ /* 0x000f280000300800 */
        /* <DEDUP_REMOVED lines=8> */
[----:B------:R1:W-:Y:S04]  /*964b0*/  STS.U8 [R5+UR6+0x5300], R23 ;  /* 0x0053001705007988 */ /* 0x0003e80008000006 */
[----:B0-----:R-:W4:Y:S04]  /*964c0*/  LDL.LU R19, [R1+0x4e4] ;  /* 0x0004e40001137983 */ /* 0x001f280000300800 */
[----:B------:R-:W4:Y:S04]  /*964d0*/  LDL.LU R12, [R1+0x88] ;  /* 0x00008800010c7983 */ /* 0x000f280000300800 */
[----:B------:R-:W4:Y:S04]  /*964e0*/  LDL.LU R15, [R1+0x4f4] ;  /* 0x0004f400010f7983 */ /* 0x000f280000300800 */
[----:B-1----:R-:W4:Y:S04]  /*964f0*/  LDL.LU R23, [R1+0x78] ;  /* 0x0000780001177983 */ /* 0x002f280000300800 */
[----:B------:R-:W4:Y:S04]  /*96500*/  LDL.LU R16, [R1+0x504] ;  /* 0x0005040001107983 */ /* 0x000f280000300800 */
[----:B------:R-:W4:Y:S04]  /*96510*/  LDL.LU R20, [R1+0x68] ;  /* 0x0000680001147983 */ /* 0x000f280000300800 */
[----:B--2---:R-:W-:Y:S04]  /*96520*/  STS.U8 [R5+UR6+0x5500], R24 ;  /* 0x0055001805007988 */ /* 0x004fe80008000006 */
[----:B---3--:R0:W-:Y:S04]  /*96530*/  STS.U8 [R5+UR6+0x5540], R27 ;  /* 0x0055401b05007988 */ /* 0x0081e80008000006 */
[----:B0-----:R-:W2:Y:S04]  /*96540*/  LDL.LU R27, [R1+0x514] ;  /* 0x00051400011b7983 */ /* 0x001ea80000300800 */
[----:B----4-:R0:W-:Y:S04]  /*96550*/  STS.U8 [R5+UR6+0x5740], R28 ;  /* 0x0057401c05007988 */ /* 0x0101e80008000006 */
[----:B------:R-:W3:Y:S04]  /*96560*/  LDL.LU R24, [R1+0x58] ;  /* 0x0000580001187983 */ /* 0x000ee80000300800 */
        /* <DEDUP_REMOVED lines=33> */
[----:B0-----:R-:W4:Y:S04]  /*96780*/  LDL.LU R16, [R1+0x742c] ;  /* 0x00742c0001107983 */ /* 0x001f280000300800 */
[----:B-1----:R-:W4:Y:S04]  /*96790*/  LDL.LU R20, [R1+0x7428] ;  /* 0x0074280001147983 */ /* 0x002f280000300800 */
[----:B--2---:R0:W-:Y:S04]  /*967a0*/  STS.U8 [R5+UR6+0x6540], R27 ;  /* 0x0065401b05007988 */ /* 0x0041e80008000006 */
[----:B---3--:R1:W-:Y:S04]  /*967b0*/  STS.U8 [R5+UR6+0x6740], R24 ;  /* 0x0067401805007988 */ /* 0x0083e80008000006 */
[----:B0-----:R-:W2:Y:S04]  /*967c0*/  LDL.LU R27, [R1+0x5b4] ;  /* 0x0005b400011b7983 */ /* 0x001ea80000300800 */
[----:B-1----:R-:W3:Y:S04]  /*967d0*/  LDL.LU R24, [R1+0x7424] ;  /* 0x0074240001187983 */ /* 0x002ee80000300800 */
[----:B----4-:R0:W-:Y:S04]  /*967e0*/  STS.U8 [R5+UR6+0x6700], R28 ;  /* 0x0067001c05007988 */ /* 0x0101e80008000006 */
[----:B0-----:R-:W4:Y:S04]  /*967f0*/  LDL.LU R28, [R1+0x7420] ;  /* 0x00742000011c7983 */ /* 0x001f280000300800 */
[----:B------:R-:W-:Y:S04]  /*96800*/  STS.U8 [R5+UR6+0x6900], R9 ;  /* 0x0069000905007988 */ /* 0x000fe80008000006 */
[----:B------:R0:W-:Y:S04]  /*96810*/  STS.U8 [R5+UR6+0x6940], R14 ;  /* 0x0069400e05007988 */ /* 0x0001e80008000006 */
[----:B------:R1:W-:Y:S04]  /*96820*/  STS.U8 [R5+UR6+0x6b40], R13 ;  /* 0x006b400d05007988 */ /* 0x0003e80008000006 */
[----:B------:R1:W-:Y:S04]  /*96830*/  STS.U8 [R5+UR6+0x6b00], R17 ;  /* 0x006b001105007988 */ /* 0x0003e80008000006 */
[----:B------:R1:W-:Y:S04]  /*96840*/  STS.U8 [R5+UR6+0x6d00], R21 ;  /* 0x006d001505007988 */ /* 0x0003e80008000006 */
[----:B------:R-:W-:Y:S04]  /*96850*/  STS.U8 [R5+UR6+0x6d40], R29 ;  /* 0x006d401d05007988 */ /* 0x000fe80008000006 */
[----:B------:R1:W-:Y:S04]  /*96860*/  STS.U8 [R5+UR6+0x6f40], R18 ;  /* 0x006f401205007988 */ /* 0x0003e80008000006 */
[----:B------:R-:W-:Y:S04]  /*96870*/  STS.U8 [R5+UR6+0x6f00], R6 ;  /* 0x006f000605007988 */ /* 0x000fe80008000006 */
[----:B0-----:R-:W2:Y:S04]  /*96880*/  LDL.LU R14, [R1+0x5c4] ;  /* 0x0005c400010e7983 */ /* 0x001ea80000300800 */
[----:B------:R-:W2:Y:S04]  /*96890*/  LDL.LU R9, [R1+0x5e4] ;  /* 0x0005e40001097983 */ /* 0x000ea80000300800 */
[----:B-1----:R-:W2:Y:S04]  /*968a0*/  LDL.LU R13, [R1+0x5f8] ;  /* 0x0005f800010d7983 */ /* 0x002ea80000300800 */
[----:B------:R-:W-:Y:S04]  /*968b0*/  STS.U8 [R5+UR6+0x7100], R10 ;  /* 0x0071000a05007988 */ /* 0x000fe80008000006 */
[----:B------:R-:W2:Y:S04]  /*968c0*/  LDL.LU R17, [R1+0x1f4] ;  /* 0x0001f40001117983 */ /* 0x000ea80000300800 */
[----:B------:R-:W2:Y:S04]  /*968d0*/  LDL.LU R21, [R1+0x608] ;  /* 0x0006080001157983 */ /* 0x000ea80000300800 */
[----:B------:R-:W-:Y:S04]  /*968e0*/  STS.U8 [R5+UR6+0x7140], R22 ;  /* 0x0071401605007988 */ /* 0x000fe80008000006 */
[----:B------:R-:W2:Y:S04]  /*968f0*/  LDL.LU R18, [R1+0x208] ;  /* 0x0002080001127983 */ /* 0x000ea80000300800 */
[----:B----4-:R0:W-:Y:S04]  /*96900*/  STS.U8 [R5+UR6+0x7340], R28 ;  /* 0x0073401c05007988 */ /* 0x0101e80008000006 */
[----:B------:R1:W-:Y:S04]  /*96910*/  STS.U8 [R5+UR6+0x7300], R26 ;  /* 0x0073001a05007988 */ /* 0x0003e80008000006 */
[----:B0-----:R-:W4:Y:S04]  /*96920*/  LDL.LU R28, [R1+0x5d4] ;  /* 0x0005d400011c7983 */ /* 0x001f280000300800 */
[----:B------:R-:W4:Y:S04]  /*96930*/  LDL.LU R29, [R1+0x618] ;  /* 0x00061800011d7983 */ /* 0x000f280000300800 */
[----:B------:R-:W4:Y:S04]  /*96940*/  LDL.LU R22, [R1+0x214] ;  /* 0x0002140001167983 */ /* 0x000f280000300800 */
[----:B-1----:R-:W4:Y:S04]  /*96950*/  LDL.LU R26, [R1+0x628] ;  /* 0x00062800011a7983 */ /* 0x002f280000300800 */
[----:B---3--:R-:W-:Y:S04]  /*96960*/  STS.U8 [R5+UR6+0x7500], R24 ;  /* 0x0075001805007988 */ /* 0x008fe80008000006 */
[----:B------:R0:W-:Y:S04]  /*96970*/  STS.U8 [R5+UR6+0x7540], R19 ;  /* 0x0075401305007988 */ /* 0x0001e80008000006 */
[----:B------:R-:W-:Y:S04]  /*96980*/  STS.U8 [R5+UR6+0x7740], R20 ;  /* 0x0077401405007988 */ /* 0x000fe80008000006 */
[----:B------:R1:W-:Y:S04]  /*96990*/  STS.U8 [R5+UR6+0x7700], R23 ;  /* 0x0077001705007988 */ /* 0x0003e80008000006 */
[----:B------:R-:W-:Y:S04]  /*969a0*/  STS.U8 [R5+UR6+0x7900], R16 ;  /* 0x0079001005007988 */ /* 0x000fe80008000006 */
[----:B--2---:R2:W-:Y:S04]  /*969b0*/  STS.U8 [R5+UR6+0x7940], R27 ;  /* 0x0079401b05007988 */ /* 0x0045e80008000006 */
[----:B0-----:R-:W3:Y:S04]  /*969c0*/  LDL.LU R19, [R1+0x228] ;  /* 0x0002280001137983 */ /* 0x001ee80000300800 */
[----:B-1----:R-:W3:Y:S04]  /*969d0*/  LDL.LU R23, [R1+0x638] ;  /* 0x0006380001177983 */ /* 0x002ee80000300800 */
[----:B------:R-:W3:Y:S04]  /*969e0*/  LDL.LU R6, [R1+0x238] ;  /* 0x0002380001067983 */ /* 0x000ee80000300800 */
[----:B--2---:R-:W2:Y:S04]  /*969f0*/  LDL.LU R27, [R1+0x648] ;  /* 0x00064800011b7983 */ /* 0x004ea80000300800 */
[----:B------:R-:W-:Y:S04]  /*96a00*/  STS.U8 [R5+UR6+0x7b40], R12 ;  /* 0x007b400c05007988 */ /* 0x000fe80008000006 */
[----:B------:R0:W-:Y:S04]  /*96a10*/  STS.U8 [R5+UR6+0x7b00], R14 ;  /* 0x007b000e05007988 */ /* 0x0001e80008000006 */
[----:B------:R-:W-:Y:S01]  /*96a20*/  STS.U8 [R5+UR6+0x7d00], R8 ;  /* 0x007d000805007988 */ /* 0x000fe20008000006 */
[----:B------:R-:W-:-:S03]  /*96a30*/  LOP3.LUT R25, R25, 0x30, RZ, 0x3c, !PT ;  /* 0x0000003019197812 */ /* 0x000fc600078e3cff */
[----:B------:R-:W2:Y:S04]  /*96a40*/  LDL.LU R10, [R1+0x248] ;  /* 0x00024800010a7983 */ /* 0x000ea80000300800 */
[----:B0-----:R-:W2:Y:S04]  /*96a50*/  LDL.LU R14, [R1+0x658] ;  /* 0x00065800010e7983 */ /* 0x001ea80000300800 */
[----:B----4-:R-:W-:Y:S04]  /*96a60*/  STS.U8 [R5+UR6+0x7d40], R28 ;  /* 0x007d401c05007988 */ /* 0x010fe80008000006 */
[----:B------:R0:W-:Y:S04]  /*96a70*/  STS.U8 [R5+UR6+0x7f40], R4 ;  /* 0x007f400405007988 */ /* 0x0001e80008000006 */
[----:B------:R-:W-:Y:S04]  /*96a80*/  STS.U8 [R5+UR6+0x7f00], R9 ;  /* 0x007f000905007988 */ /* 0x000fe80008000006 */
[----:B------:R-:W-:Y:S04]  /*96a90*/  STS.U8 [R25+UR6+0x180], R13 ;  /* 0x0001800d19007988 */ /* 0x000fe80008000006 */
[----:B------:R1:W-:Y:S04]  /*96aa0*/  STS.U8 [R25+UR6+0x1c0], R17 ;  /* 0x0001c01119007988 */ /* 0x0003e80008000006 */
[----:B------:R4:W-:Y:S04]  /*96ab0*/  STS.U8 [R25+UR6+0x3c0], R21 ;  /* 0x0003c01519007988 */ /* 0x0009e80008000006 */
[----:B------:R4:W-:Y:S04]  /*96ac0*/  STS.U8 [R25+UR6+0x380], R18 ;  /* 0x0003801219007988 */ /* 0x0009e80008000006 */
[----:B0-----:R-:W2:Y:S04]  /*96ad0*/  LDL.LU R4, [R1+0x258] ;  /* 0x0002580001047983 */ /* 0x001ea80000300800 */
[----:B------:R-:W2:Y:S04]  /*96ae0*/  LDL.LU R8, [R1+0x668] ;  /* 0x0006680001087983 */ /* 0x000ea80000300800 */
[----:B------:R-:W2:Y:S04]  /*96af0*/  LDL.LU R12, [R1+0x268] ;  /* 0x00026800010c7983 */ /* 0x000ea80000300800 */
[----:B------:R-:W2:Y:S04]  /*96b00*/  LDL.LU R16, [R1+0x678] ;  /* 0x0006780001107983 */ /* 0x000ea80000300800 */
[----:B------:R-:W2:Y:S04]  /*96b10*/  LDL.LU R20, [R1+0x278] ;  /* 0x0002780001147983 */ /* 0x000ea80000300800 */
[----:B-1----:R-:W2:Y:S04]  /*96b20*/  LDL.LU R17, [R1+0x688] ;  /* 0x0006880001117983 */ /* 0x002ea80000300800 */
[----:B----4-:R-:W4:Y:S04]  /*96b30*/  LDL.LU R21, [R1+0x288] ;  /* 0x0002880001157983 */ /* 0x010f280000300800 */
[----:B------:R-:W-:Y:S04]  /*96b40*/  STS.U8 [R25+UR6+0x580], R29 ;  /* 0x0005801d19007988 */ /* 0x000fe80008000006 */
[----:B------:R-:W4:Y:S04]  /*96b50*/  LDL.LU R18, [R1+0x698] ;  /* 0x0006980001127983 */ /* 0x000f280000300800 */
[----:B------:R0:W-:Y:S04]  /*96b60*/  STS.U8 [R25+UR6+0x5c0], R22 ;  /* 0x0005c01619007988 */ /* 0x0001e80008000006 */
[----:B------:R1:W-:Y:S04]  /*96b70*/  STS.U8 [R25+UR6+0x7c0], R26 ;  /* 0x0007c01a19007988 */ /* 0x0003e80008000006 */
[----:B---3--:R3:W-:Y:S04]  /*96b80*/  STS.U8 [R25+UR6+0x780], R19 ;  /* 0x0007801319007988 */ /* 0x0087e80008000006 */
[----:B------:R3:W-:Y:S04]  /*96b90*/  STS.U8 [R25+UR6+0x980], R23 ;  /* 0x0009801719007988 */ /* 0x0007e80008000006 */
[----:B0-----:R-:W4:Y:S04]  /*96ba0*/  LDL.LU R22, [R1+0x298] ;  /* 0x0002980001167983 */ /* 0x001f280000300800 */
[----:B-1----:R-:W4:Y:S04]  /*96bb0*/  LDL.LU R26, [R1+0x6a8] ;  /* 0x0006a800011a7983 */ /* 0x002f280000300800 */
[----:B---3--:R-:W3:Y:S04]  /*96bc0*/  LDL.LU R19, [R1+0x2a8] ;  /* 0x0002a80001137983 */ /* 0x008ee80000300800 */
[----:B------:R-:W-:Y:S04]  /*96bd0*/  STS.U8 [R25+UR6+0x9c0], R6 ;  /* 0x0009c00619007988 */ /* 0x000fe80008000006 */
[----:B------:R-:W3:Y:S04]  /*96be0*/  LDL.LU R23, [R1+0x6b8] ;  /* 0x0006b80001177983 */ /* 0x000ee80000300800 */
[----:B--2---:R0:W-:Y:S04]  /*96bf0*/  STS.U8 [R25+UR6+0xbc0], R27 ;  /* 0x000bc01b19007988 */ /* 0x0041e80008000006 */
[----:B0-----:R-:W2:Y:S04]  /*96c00*/  LDL.LU R27, [R1+0x2b8] ;  /* 0x0002b800011b7983 */ /* 0x001ea80000300800 */
[----:B------:R0:W-:Y:S04]  /*96c10*/  STS.U8 [R25+UR6+0xb80], R10 ;  /* 0x000b800a19007988 */ /* 0x0001e80008000006 */
[----:B------:R-:W2:Y:S04]  /*96c20*/  LDL.LU R29, [R1+0x6c8] ;  /* 0x0006c800011d7983 */ /* 0x000ea80000300800 */
[----:B------:R1:W-:Y:S04]  /*96c30*/  STS.U8 [R25+UR6+0xd80], R14 ;  /* 0x000d800e19007988 */ /* 0x0003e80008000006 */
[----:B------:R-:W2:Y:S04]  /*96c40*/  LDL.LU R24, [R1+0x2c8] ;  /* 0x0002c80001187983 */ /* 0x000ea80000300800 */
[----:B------:R-:W2:Y:S04]  /*96c50*/  LDL.LU R28, [R1+0x6d8] ;  /* 0x0006d800011c7983 */ /* 0x000ea80000300800 */
[----:B------:R-:W2:Y:S04]  /*96c60*/  LDL.LU R5, [R1+0x2d8] ;  /* 0x0002d80001057983 */ /* 0x000ea80000300800 */
[----:B------:R-:W2:Y:S04]  /*96c70*/  LDL.LU R9, [R1+0x6e8] ;  /* 0x0006e80001097983 */ /* 0x000ea80000300800 */
[----:B------:R-:W2:Y:S04]  /*96c80*/  LDL.LU R13, [R1+0x2e8] ;  /* 0x0002e800010d7983 */ /* 0x000ea80000300800 */
[----:B------:R-:W2:Y:S04]  /*96c90*/  LDL.LU R6, [R1+0x6f8] ;  /* 0x0006f80001067983 */ /* 0x000ea80000300800 */
[----:B0-----:R-:W2:Y:S04]  /*96ca0*/  LDL.LU R10, [R1+0x2f8] ;  /* 0x0002f800010a7983 */ /* 0x001ea80000300800 */
[----:B-1----:R-:W2:Y:S04]  /*96cb0*/  LDL.LU R14, [R1+0x708] ;  /* 0x00070800010e7983 */ /* 0x002ea80000300800 */
[----:B------:R-:W-:Y:S04]  /*96cc0*/  STS.U8 [R25+UR6+0xdc0], R4 ;  /* 0x000dc00419007988 */ /* 0x000fe80008000006 */
[----:B------:R-:W-:Y:S04]  /*96cd0*/  STS.U8 [R25+UR6+0xfc0], R8 ;  /* 0x000fc00819007988 */ /* 0x000fe80008000006 */
[----:B------:R-:W-:Y:S04]  /*96ce0*/  STS.U8 [R25+UR6+0xf80], R12 ;  /* 0x000f800c19007988 */ /* 0x000fe80008000006 */
[----:B------:R-:W-:Y:S04]  /*96cf0*/  STS.U8 [R25+UR6+0x1180], R16 ;  /* 0x0011801019007988 */ /* 0x000fe80008000006 */
[----:B------:R-:W-:Y:S04]  /*96d00*/  STS.U8 [R25+UR6+0x11c0], R20 ;  /* 0x0011c01419007988 */ /* 0x000fe80008000006 */
[----:B------:R0:W-:Y:S04]  /*96d10*/  STS.U8 [R25+UR6+0x13c0], R17 ;  /* 0x0013c01119007988 */ /* 0x0001e80008000006 */
[----:B----4-:R-:W-:Y:S04]  /*96d20*/  STS.U8 [R25+UR6+0x1380], R21 ;  /* 0x0013801519007988 */ /* 0x010fe80008000006 */
[----:B------:R1:W-:Y:S04]  /*96d30*/  STS.U8 [R25+UR6+0x1580], R18 ;  /* 0x0015801219007988 */ /* 0x0003e80008000006 */
[----:B0-----:R-:W4:Y:S04]  /*96d40*/  LDL.LU R17, [R1+0x308] ;  /* 0x0003080001117983 */ /* 0x001f280000300800 */
[----:B-1----:R-:W4:Y:S04]  /*96d50*/  LDL.LU R18, [R1+0x718] ;  /* 0x0007180001127983 */ /* 0x002f280000300800 */
[----:B------:R0:W-:Y:S04]  /*96d60*/  STS.U8 [R25+UR6+0x15c0], R22 ;  /* 0x0015c01619007988 */ /* 0x0001e80008000006 */
[----:B------:R1:W-:Y:S04]  /*96d70*/  STS.U8 [R25+UR6+0x17c0], R26 ;  /* 0x0017c01a19007988 */ /* 0x0003e80008000006 */
[----:B---3--:R3:W-:Y:S04]  /*96d80*/  STS.U8 [R25+UR6+0x1780], R19 ;  /* 0x0017801319007988 */ /* 0x0087e80008000006 */
[----:B0-----:R-:W4:Y:S04]  /*96d90*/  LDL.LU R22, [R1+0x318] ;  /* 0x0003180001167983 */ /* 0x001f280000300800 */
[----:B-1----:R-:W4:Y:S04]  /*96da0*/  LDL.LU R26, [R1+0x728] ;  /* 0x00072800011a7983 */ /* 0x002f280000300800 */
[----:B---3--:R-:W3:Y:S04]  /*96db0*/  LDL.LU R19, [R1+0x328] ;  /* 0x0003280001137983 */ /* 0x008ee80000300800 */
[----:B------:R0:W-:Y:S04]  /*96dc0*/  STS.U8 [R25+UR6+0x1980], R23 ;  /* 0x0019801719007988 */ /* 0x0001e80008000006 */
[----:B------:R-:W3:Y:S04]  /*96dd0*/  LDL.LU R21, [R1+0x738] ;  /* 0x0007380001157983 */ /* 0x000ee80000300800 */
[----:B--2---:R1:W-:Y:S04]  /*96de0*/  STS.U8 [R25+UR6+0x19c0], R27 ;  /* 0x0019c01b19007988 */ /* 0x0043e80008000006 */
[----:B0-----:R-:W2:Y:S04]  /*96df0*/  LDL.LU R23, [R1+0x338] ;  /* 0x0003380001177983 */ /* 0x001ea80000300800 */
[----:B-1----:R-:W2:Y:S04]  /*96e00*/  LDL.LU R27, [R1+0x748] ;  /* 0x00074800011b7983 */ /* 0x002ea80000300800 */
[----:B------:R0:W-:Y:S04]  /*96e10*/  STS.U8 [R25+UR6+0x1bc0], R29 ;  /* 0x001bc01d19007988 */ /* 0x0001e80008000006 */
[----:B------:R-:W-:Y:S04]  /*96e20*/  STS.U8 [R25+UR6+0x1b80], R24 ;  /* 0x001b801819007988 */ /* 0x000fe80008000006 */
[----:B------:R-:W-:Y:S04]  /*96e30*/  STS.U8 [R25+UR6+0x1d80], R28 ;  /* 0x001d801c19007988 */ /* 0x000fe80008000006 */
[----:B------:R-:W-:Y:S04]  /*96e40*/  STS.U8 [R25+UR6+0x1dc0], R5 ;  /* 0x001dc00519007988 */ /* 0x000fe80008000006 */
[----:B------:R-:W-:Y:S04]  /*96e50*/  STS.U8 [R25+UR6+0x1fc0], R9 ;  /* 0x001fc00919007988 */ /* 0x000fe80008000006 */
[----:B------:R-:W-:Y:S04]  /*96e60*/  STS.U8 [R25+UR6+0x1f80], R13 ;  /* 0x001f800d19007988 */ /* 0x000fe80008000006 */
[----:B------:R1:W-:Y:S04]  /*96e70*/  STS.U8 [R25+UR6+0x2180], R6 ;  /* 0x0021800619007988 */ /* 0x0003e80008000006 */
[----:B0-----:R-:W2:Y:S04]  /*96e80*/  LDL.LU R29, [R1+0x348] ;  /* 0x00034800011d7983 */ /* 0x001ea80000300800 */
[----:B------:R-:W2:Y:S04]  /*96e90*/  LDL.LU R4, [R1+0x758] ;  /* 0x0007580001047983 */ /* 0x000ea80000300800 */
[----:B------:R-:W2:Y:S04]  /*96ea0*/  LDL.LU R8, [R1+0x358] ;  /* 0x0003580001087983 */ /* 0x000ea80000300800 */
[----:B------:R-:W2:Y:S04]  /*96eb0*/  LDL.LU R12, [R1+0x768] ;  /* 0x00076800010c7983 */ /* 0x000ea80000300800 */
[----:B------:R-:W2:Y:S04]  /*96ec0*/  LDL.LU R16, [R1+0x368] ;  /* 0x0003680001107983 */ /* 0x000ea80000300800 */
[----:B------:R0:W-:Y:S04]  /*96ed0*/  STS.U8 [R25+UR6+0x21c0], R10 ;  /* 0x0021c00a19007988 */ /* 0x0001e80008000006 */
[----:B------:R-:W2:Y:S04]  /*96ee0*/  LDL.LU R20, [R1+0x778] ;  /* 0x0007780001147983 */ /* 0x000ea80000300800 */
[----:B------:R0:W-:Y:S04]  /*96ef0*/  STS.U8 [R25+UR6+0x23c0], R14 ;  /* 0x0023c00e19007988 */ /* 0x0001e80008000006 */
[----:B-1----:R-:W2:Y:S04]  /*96f00*/  LDL.LU R6, [R1+0x378] ;  /* 0x0003780001067983 */ /* 0x002ea80000300800 */
[----:B0-----:R-:W2:Y:S04]  /*96f10*/  LDL.LU R10, [R1+0x788] ;  /* 0x00078800010a7983 */ /* 0x001ea80000300800 */
[----:B------:R-:W2:Y:S04]  /*96f20*/  LDL.LU R14, [R1+0x388] ;  /* 0x00038800010e7983 */ /* 0x000ea80000300800 */
[----:B----4-:R-:W-:Y:S04]  /*96f30*/  STS.U8 [R25+UR6+0x2380], R17 ;  /* 0x0023801119007988 */ /* 0x010fe80008000006 */
[----:B------:R0:W-:Y:S04]  /*96f40*/  STS.U8 [R25+UR6+0x2580], R18 ;  /* 0x0025801219007988 */ /* 0x0001e80008000006 */
[----:B0-----:R-:W4:Y:S04]  /*96f50*/  LDL.LU R18, [R1+0x798] ;  /* 0x0007980001127983 */ /* 0x001f280000300800 */
[----:B------:R0:W-:Y:S04]  /*96f60*/  STS.U8 [R25+UR6+0x25c0], R22 ;  /* 0x0025c01619007988 */ /* 0x0001e80008000006 */
[----:B------:R1:W-:Y:S04]  /*96f70*/  STS.U8 [R25+UR6+0x27c0], R26 ;  /* 0x0027c01a19007988 */ /* 0x0003e80008000006 */
[----:B---3--:R3:W-:Y:S04]  /*96f80*/  STS.U8 [R25+UR6+0x2780], R19 ;  /* 0x0027801319007988 */ /* 0x0087e80008000006 */
[----:B0-----:R-:W4:Y:S04]  /*96f90*/  LDL.LU R22, [R1+0x398] ;  /* 0x0003980001167983 */ /* 0x001f280000300800 */
[----:B-1----:R-:W4:Y:S04]  /*96fa0*/  LDL.LU R26, [R1+0x7a8] ;  /* 0x0007a800011a7983 */ /* 0x002f280000300800 */
[----:B------:R-:W-:Y:S04]  /*96fb0*/  STS.U8 [R25+UR6+0x2980], R21 ;  /* 0x0029801519007988 */ /* 0x000fe80008000006 */
[----:B---3--:R-:W3:Y:S04]  /*96fc0*/  LDL.LU R19, [R1+0x3a8] ;  /* 0x0003a80001137983 */ /* 0x008ee80000300800 */
[----:B--2---:R0:W-:Y:S04]  /*96fd0*/  STS.U8 [R25+UR6+0x29c0], R23 ;  /* 0x0029c01719007988 */ /* 0x0041e80008000006 */
[----:B------:R1:W-:Y:S04]  /*96fe0*/  STS.U8 [R25+UR6+0x2bc0], R27 ;  /* 0x002bc01b19007988 */ /* 0x0003e80008000006 */
[----:B0-----:R-:W2:Y:S04]  /*96ff0*/  LDL.LU R23, [R1+0x7b8] ;  /* 0x0007b80001177983 */ /* 0x001ea80000300800 */
[----:B-1----:R-:W2:Y:S04]  /*97000*/  LDL.LU R27, [R1+0x3b8] ;  /* 0x0003b800011b7983 */ /* 0x002ea80000300800 */
[----:B------:R-:W2:Y:S04]  /*97010*/  LDL.LU R24, [R1+0x7c8] ;  /* 0x0007c80001187983 */ /* 0x000ea80000300800 */
[----:B------:R0:W-:Y:S04]  /*97020*/  STS.U8 [R25+UR6+0x2b80], R29 ;  /* 0x002b801d19007988 */ /* 0x0001e80008000006 */
        /* <DEDUP_REMOVED lines=11> */
[----:B0-----:R-:W2:Y:S04]  /*970e0*/  LDL.LU R29, [R1+0x3f8] ;  /* 0x0003f800011d7983 */ /* 0x001ea80000300800 */
[----:B------:R0:W-:Y:S04]  /*970f0*/  STS.U8 [R25+UR6+0x31c0], R6 ;  /* 0x0031c00619007988 */ /* 0x0001e80008000006 */
[----:B------:R1:W-:Y:S04]  /*97100*/  STS.U8 [R25+UR6+0x33c0], R10 ;  /* 0x0033c00a19007988 */ /* 0x0003e80008000006 */
[----:B------:R1:W-:Y:S04]  /*97110*/  STS.U8 [R25+UR6+0x3380], R14 ;  /* 0x0033800e19007988 */ /* 0x0003e80008000006 */
[----:B0-----:R-:W2:Y:S04]  /*97120*/  LDL.LU R6, [R1+0x1d4] ;  /* 0x0001d40001067983 */ /* 0x001ea80000300800 */
[----:B-1----:R-:W2:Y:S04]  /*97130*/  LDL.LU R10, [R1+0x408] ;  /* 0x00040800010a7983 */ /* 0x002ea80000300800 */
[----:B------:R-:W2:Y:S04]  /*97140*/  LDL.LU R14, [R1+0x1c4] ;  /* 0x0001c400010e7983 */ /* 0x000ea80000300800 */
[----:B----4-:R0:W-:Y:S04]  /*97150*/  STS.U8 [R25+UR6+0x3580], R18 ;  /* 0x0035801219007988 */ /* 0x0101e80008000006 */
[----:B0-----:R-:W4:Y:S04]  /*97160*/  LDL.LU R18, [R1+0x418] ;  /* 0x0004180001127983 */ /* 0x001f280000300800 */
[----:B------:R0:W-:Y:S04]  /*97170*/  STS.U8 [R25+UR6+0x35c0], R22 ;  /* 0x0035c01619007988 */ /* 0x0001e80008000006 */
[----:B------:R1:W-:Y:S04]  /*97180*/  STS.U8 [R25+UR6+0x37c0], R26 ;  /* 0x0037c01a19007988 */ /* 0x0003e80008000006 */
[----:B---3--:R3:W-:Y:S04]  /*97190*/  STS.U8 [R25+UR6+0x3780], R19 ;  /* 0x0037801319007988 */ /* 0x0087e80008000006 */
[----:B0-----:R-:W4:Y:S04]  /*971a0*/  LDL.LU R22, [R1+0x1b4] ;  /* 0x0001b40001167983 */ /* 0x001f280000300800 */
[----:B-1----:R-:W4:Y:S04]  /*971b0*/  LDL.LU R26, [R1+0x428] ;  /* 0x00042800011a7983 */ /* 0x002f280000300800 */
[----:B---3--:R-:W3:Y:S04]  /*971c0*/  LDL.LU R19, [R1+0x1a4] ;  /* 0x0001a40001137983 */ /* 0x008ee80000300800 */
[----:B--2---:R0:W-:Y:S04]  /*971d0*/  STS.U8 [R25+UR6+0x3980], R23 ;  /* 0x0039801719007988 */ /* 0x0041e80008000006 */
[----:B------:R1:W-:Y:S04]  /*971e0*/  STS.U8 [R25+UR6+0x39c0], R27 ;  /* 0x0039c01b19007988 */ /* 0x0003e80008000006 */
[----:B0-----:R-:W2:Y:S04]  /*971f0*/  LDL.LU R23, [R1+0x438] ;  /* 0x0004380001177983 */ /* 0x001ea80000300800 */
[----:B-1----:R-:W2:Y:S04]  /*97200*/  LDL.LU R27, [R1+0x194] ;  /* 0x00019400011b7983 */ /* 0x002ea80000300800 */
[----:B------:R-:W-:Y:S04]  /*97210*/  STS.U8 [R25+UR6+0x3bc0], R24 ;  /* 0x003bc01819007988 */ /* 0x000fe80008000006 */
        /* <DEDUP_REMOVED lines=8> */
[----:B------:R0:W-:Y:S04]  /*972a0*/  STS.U8 [R25+UR6+0x3f80], R17 ;  /* 0x003f801119007988 */ /* 0x0001e80008000006 */
[----:B------:R-:W2:Y:S04]  /*972b0*/  LDL.LU R20, [R1+0x468] ;  /* 0x0004680001147983 */ /* 0x000ea80000300800 */
        /* <DEDUP_REMOVED lines=10> */
[----:B0-----:R-:W2:Y:S04]  /*97360*/  LDL.LU R14, [R1+0x498] ;  /* 0x00049800010e7983 */ /* 0x001ea80000300800 */
[----:B----4-:R0:W-:Y:S04]  /*97370*/  STS.U8 [R25+UR6+0x45c0], R18 ;  /* 0x0045c01219007988 */ /* 0x0101e80008000006 */
[----:B0-----:R-:W4:Y:S04]  /*97380*/  LDL.LU R18, [R1+0x124] ;  /* 0x0001240001127983 */ /* 0x001f280000300800 */
[----:B------:R0:W-:Y:S04]  /*97390*/  STS.U8 [R25+UR6+0x47c0], R22 ;  /* 0x0047c01619007988 */ /* 0x0001e80008000006 */
[----:B------:R1:W-:Y:S04]  /*973a0*/  STS.U8 [R25+UR6+0x4780], R26 ;  /* 0x0047801a19007988 */ /* 0x0003e80008000006 */
[----:B---3--:R3:W-:Y:S04]  /*973b0*/  STS.U8 [R25+UR6+0x4980], R19 ;  /* 0x0049801319007988 */ /* 0x0087e80008000006 */
[----:B0-----:R-:W4:Y:S04]  /*973c0*/  LDL.LU R22, [R1+0x4a8] ;  /* 0x0004a80001167983 */ /* 0x001f280000300800 */
[----:B-1----:R-:W4:Y:S04]  /*973d0*/  LDL.LU R26, [R1+0x104] ;  /* 0x00010400011a7983 */ /* 0x002f280000300800 */
[----:B------:R-:W4:Y:S04]  /*973e0*/  LDL.LU R24, [R1+0x4b8] ;  /* 0x0004b80001187983 */ /* 0x000f280000300800 */
[----:B------:R-:W4:Y:S04]  /*973f0*/  LDL.LU R28, [R1+0xf4] ;  /* 0x0000f400011c7983 */ /* 0x000f280000300800 */
[----:B------:R-:W4:Y:S04]  /*97400*/  LDL.LU R5, [R1+0x4c8] ;  /* 0x0004c80001057983 */ /* 0x000f280000300800 */
[----:B------:R-:W4:Y:S04]  /*97410*/  LDL.LU R9, [R1+0xe4] ;  /* 0x0000e40001097983 */ /* 0x000f280000300800 */
[----:B------:R-:W4:Y:S04]  /*97420*/  LDL.LU R13, [R1+0x4d8] ;  /* 0x0004d800010d7983 */ /* 0x000f280000300800 */
[----:B--2---:R0:W-:Y:S04]  /*97430*/  STS.U8 [R25+UR6+0x49c0], R23 ;  /* 0x0049c01719007988 */ /* 0x0041e80008000006 */
[----:B---3--:R-:W2:Y:S04]  /*97440*/  LDL.LU R19, [R1+0x94] ;  /* 0x0000940001137983 */ /* 0x008ea80000300800 */
[----:B------:R1:W-:Y:S04]  /*97450*/  STS.U8 [R25+UR6+0x4bc0], R27 ;  /* 0x004bc01b19007988 */ /* 0x0003e80008000006 */
[----:B0-----:R-:W3:Y:S04]  /*97460*/  LDL.LU R23, [R1+0x4e8] ;  /* 0x0004e80001177983 */ /* 0x001ee80000300800 */
[----:B-1----:R-:W3:Y:S04]  /*97470*/  LDL.LU R27, [R1+0x84] ;  /* 0x00008400011b7983 */ /* 0x002ee80000300800 */
[----:B------:R-:W-:Y:S04]  /*97480*/  STS.U8 [R25+UR6+0x4b80], R4 ;  /* 0x004b800419007988 */ /* 0x000fe80008000006 */
[----:B------:R-:W-:Y:S04]  /*97490*/  STS.U8 [R25+UR6+0x4d80], R8 ;  /* 0x004d800819007988 */ /* 0x000fe80008000006 */
[----:B------:R-:W-:Y:S04]  /*974a0*/  STS.U8 [R25+UR6+0x4dc0], R12 ;  /* 0x004dc00c19007988 */ /* 0x000fe80008000006 */
[----:B------:R-:W-:Y:S04]  /*974b0*/  STS.U8 [R25+UR6+0x4fc0], R16 ;  /* 0x004fc01019007988 */ /* 0x000fe80008000006 */
[----:B------:R-:W-:Y:S04]  /*974c0*/  STS.U8 [R25+UR6+0x4f80], R20 ;  /* 0x004f801419007988 */ /* 0x000fe80008000006 */
[----:B------:R0:W-:Y:S04]  /*974d0*/  STS.U8 [R25+UR6+0x5180], R17 ;  /* 0x0051801119007988 */ /* 0x0001e80008000006 */
[----:B------:R1:W-:Y:S04]  /*974e0*/  STS.U8 [R25+UR6+0x51c0], R21 ;  /* 0x0051c01519007988 */ /* 0x0003e80008000006 */
[----:B------:R1:W-:Y:S04]  /*974f0*/  STS.U8 [R25+UR6+0x53c0], R29 ;  /* 0x0053c01d19007988 */ /* 0x0003e80008000006 */
[----:B------:R1:W-:Y:S04]  /*97500*/  STS.U8 [R25+UR6+0x5380], R6 ;  /* 0x0053800619007988 */ /* 0x0003e80008000006 */
[----:B------:R1:W-:Y:S04]  /*97510*/  STS.U8 [R25+UR6+0x5580], R10 ;  /* 0x0055800a19007988 */ /* 0x0003e80008000006 */
[----:B0-----:R-:W3:Y:S04]  /*97520*/  LDL.LU R17, [R1+0x4f8] ;  /* 0x0004f80001117983 */ /* 0x001ee80000300800 */
[----:B------:R0:W-:Y:S04]  /*97530*/  STS.U8 [R25+UR6+0x55c0], R14 ;  /* 0x0055c00e19007988 */ /* 0x0001e80008000006 */
[----:B-1----:R-:W3:Y:S04]  /*97540*/  LDL.LU R21, [R1+0x74] ;  /* 0x0000740001157983 */ /* 0x002ee80000300800 */
[----:B------:R-:W3:Y:S04]  /*97550*/  LDL.LU R29, [R1+0x508] ;  /* 0x00050800011d7983 */ /* 0x000ee80000300800 */
[----:B------:R-:W3:Y:S04]  /*97560*/  LDL.LU R6, [R1+0x64] ;  /* 0x0000640001067983 */ /* 0x000ee80000300800 */
[----:B------:R-:W3:Y:S04]  /*97570*/  LDL.LU R10, [R1+0x518] ;  /* 0x00051800010a7983 */ /* 0x000ee80000300800 */
[----:B0-----:R-:W3:Y:S04]  /*97580*/  LDL.LU R14, [R1+0x54] ;  /* 0x00005400010e7983 */ /* 0x001ee80000300800 */
[----:B----4-:R0:W-:Y:S04]  /*97590*/  STS.U8 [R25+UR6+0x57c0], R18 ;  /* 0x0057c01219007988 */ /* 0x0101e80008000006 */
[----:B0-----:R-:W4:Y:S04]  /*975a0*/  LDL.LU R18, [R1+0x528] ;  /* 0x0005280001127983 */ /* 0x001f280000300800 */
[----:B------:R0:W-:Y:S04]  /*975b0*/  STS.U8 [R25+UR6+0x5780], R22 ;  /* 0x0057801619007988 */ /* 0x0001e80008000006 */
[----:B------:R1:W-:Y:S04]  /*975c0*/  STS.U8 [R25+UR6+0x5980], R26 ;  /* 0x0059801a19007988 */ /* 0x0003e80008000006 */
[----:B------:R-:W-:Y:S04]  /*975d0*/  STS.U8 [R25+UR6+0x59c0], R24 ;  /* 0x0059c01819007988 */ /* 0x000fe80008000006 */
[----:B------:R-:W-:Y:S04]  /*975e0*/  STS.U8 [R25+UR6+0x5bc0], R28 ;  /* 0x005bc01c19007988 */ /* 0x000fe80008000006 */
[----:B------:R-:W-:Y:S04]  /*975f0*/  STS.U8 [R25+UR6+0x5b80], R5 ;  /* 0x005b800519007988 */ /* 0x000fe80008000006 */
[----:B------:R-:W-:Y:S04]  /*97600*/  STS.U8 [R25+UR6+0x5d80], R9 ;  /* 0x005d800919007988 */ /* 0x000fe80008000006 */
[----:B------:R-:W-:Y:S04]  /*97610*/  STS.U8 [R25+UR6+0x5dc0], R13 ;  /* 0x005dc00d19007988 */ /* 0x000fe80008000006 */
[----:B--2---:R2:W-:Y:S04]  /*97620*/  STS.U8 [R25+UR6+0x5fc0], R19 ;  /* 0x005fc01319007988 */ /* 0x0045e80008000006 */
[----:B0-----:R-:W4:Y:S04]  /*97630*/  LDL.LU R22, [R1+0x44] ;  /* 0x0000440001167983 */ /* 0x001f280000300800 */
[----:B-1----:R-:W4:Y:S04]  /*97640*/  LDL.LU R26, [R1+0x538] ;  /* 0x00053800011a7983 */ /* 0x002f280000300800 */
[----:B---3--:R0:W-:Y:S04]  /*97650*/  STS.U8 [R25+UR6+0x5f80], R23 ;  /* 0x005f801719007988 */ /* 0x0081e80008000006 */
[----:B--2---:R-:W2:Y:S04]  /*97660*/  LDL.LU R19, [R1+0x34] ;  /* 0x0000340001137983 */ /* 0x004ea80000300800 */
[----:B------:R1:W-:Y:S04]  /*97670*/  STS.U8 [R25+UR6+0x6180], R27 ;  /* 0x0061801b19007988 */ /* 0x0003e80008000006 */
[----:B0-----:R-:W3:Y:S04]  /*97680*/  LDL.LU R23, [R1+0x548] ;  /* 0x0005480001177983 */ /* 0x001ee80000300800 */
[----:B-1----:R-:W3:Y:S04]  /*97690*/  LDL.LU R27, [R1+0x24] ;  /* 0x00002400011b7983 */ /* 0x002ee80000300800 */
        /* <DEDUP_REMOVED lines=13> */
[----:B0-----:R-:W3:Y:S04]  /*97770*/  LDL.LU R17, [R1+0x5b8] ;  /* 0x0005b80001117983 */ /* 0x001ee80000300800 */
[----:B------:R-:W3:Y:S04]  /*97780*/  LDL.LU R9, [R1+0x5c8] ;  /* 0x0005c80001097983 */ /* 0x000ee80000300800 */
[----:B------:R-:W3:Y:S04]  /*97790*/  LDL.LU R13, [R1+0x5d8] ;  /* 0x0005d800010d7983 */ /* 0x000ee80000300800 */
[----:B-1----:R-:W3:Y:S04]  /*977a0*/  LDL.LU R21, [R1+0x204] ;  /* 0x0002040001157983 */ /* 0x002ee80000300800 */
[----:B------:R-:W3:Y:S04]  /*977b0*/  LDL.LU R29, [R1+0x5e8] ;  /* 0x0005e800011d7983 */ /* 0x000ee80000300800 */
[----:B------:R-:W3:Y:S04]  /*977c0*/  LDL.LU R6, [R1+0x7fc] ;  /* 0x0007fc0001067983 */ /* 0x000ee80000300800 */
[----:B------:R0:W-:Y:S04]  /*977d0*/  STS.U8 [R25+UR6+0x67c0], R14 ;  /* 0x0067c00e19007988 */ /* 0x0001e80008000006 */
[----:B------:R-:W3:Y:S04]  /*977e0*/  LDL.LU R10, [R1+0x7f8] ;  /* 0x0007f800010a7983 */ /* 0x000ee80000300800 */
[----:B0-----:R-:W3:Y:S04]  /*977f0*/  LDL.LU R14, [R1+0x804] ;  /* 0x00080400010e7983 */ /* 0x001ee80000300800 */
[----:B----4-:R0:W-:Y:S04]  /*97800*/  STS.U8 [R25+UR6+0x6780], R18 ;  /* 0x0067801219007988 */ /* 0x0101e80008000006 */
[----:B------:R1:W-:Y:S04]  /*97810*/  STS.U8 [R25+UR6+0x6980], R22 ;  /* 0x0069801619007988 */ /* 0x0003e80008000006 */
[----:B0-----:R-:W4:Y:S04]  /*97820*/  LDL.LU R18, [R1+0x800] ;  /* 0x0008000001127983 */ /* 0x001f280000300800 */
[----:B------:R0:W-:Y:S04]  /*97830*/  STS.U8 [R25+UR6+0x69c0], R26 ;  /* 0x0069c01a19007988 */ /* 0x0001e80008000006 */
[----:B--2---:R2:W-:Y:S04]  /*97840*/  STS.U8 [R25+UR6+0x6bc0], R19 ;  /* 0x006bc01319007988 */ /* 0x0045e80008000006 */
[----:B-1----:R-:W4:Y:S04]  /*97850*/  LDL.LU R22, [R1+0x80c] ;  /* 0x00080c0001167983 */ /* 0x002f280000300800 */
[----:B0-----:R-:W4:Y:S04]  /*97860*/  LDL.LU R26, [R1+0x808] ;  /* 0x00080800011a7983 */ /* 0x001f280000300800 */
[----:B---3--:R0:W-:Y:S04]  /*97870*/  STS.U8 [R25+UR6+0x6b80], R23 ;  /* 0x006b801719007988 */ /* 0x0081e80008000006 */
[----:B--2---:R-:W2:Y:S04]  /*97880*/  LDL.LU R19, [R1+0x741c] ;  /* 0x00741c0001137983 */ /* 0x004ea80000300800 */
        /* <DEDUP_REMOVED lines=8> */
[----:B----4-:R-:W-:Y:S04]  /*97910*/  STS.U8 [R25+UR6+0x73c0], R27 ;  /* 0x0073c01b19007988 */ /* 0x010fe80008000006 */
[----:B------:R-:W-:Y:S04]  /*97920*/  STS.U8 [R25+UR6+0x7380], R24 ;  /* 0x0073801819007988 */ /* 0x000fe80008000006 */
[----:B---3--:R-:W-:Y:S04]  /*97930*/  STS.U8 [R25+UR6+0x7580], R23 ;  /* 0x0075801719007988 */ /* 0x008fe80008000006 */
[----:B------:R-:W-:Y:S04]  /*97940*/  STS.U8 [R25+UR6+0x75c0], R28 ;  /* 0x0075c01c19007988 */ /* 0x000fe80008000006 */
[----:B--2---:R-:W-:Y:S04]  /*97950*/  STS.U8 [R25+UR6+0x77c0], R19 ;  /* 0x0077c01319007988 */ /* 0x004fe80008000006 */
[----:B------:R-:W-:Y:S04]  /*97960*/  STS.U8 [R25+UR6+0x7780], R5 ;  /* 0x0077800519007988 */ /* 0x000fe80008000006 */
[----:B------:R-:W-:Y:S04]  /*97970*/  STS.U8 [R25+UR6+0x7980], R15 ;  /* 0x0079800f19007988 */ /* 0x000fe80008000006 */
[----:B------:R0:W-:Y:S02]  /*97980*/  STS.U8 [R25+UR6+0x79c0], R17 ;  /* 0x0079c01119007988 */ /* 0x0001e40008000006 */
[----:B0-----:R-:W0:Y:S02]  /*97990*/  S2R R17, SR_TID.X ;  /* 0x0000000000117919 */ /* 0x001e240000002100 */
[----:B------:R-:W-:Y:S04]  /*979a0*/  STS.U8 [R25+UR6+0x7bc0], R11 ;  /* 0x007bc00b19007988 */ /* 0x000fe80008000006 */
[----:B------:R1:W-:Y:S04]  /*979b0*/  STS.U8 [R25+UR6+0x7b80], R9 ;  /* 0x007b800919007988 */ /* 0x0003e80008000006 */
[----:B------:R-:W-:Y:S04]  /*979c0*/  STS.U8 [R25+UR6+0x7d80], R7 ;  /* 0x007d800719007988 */ /* 0x000fe80008000006 */
[----:B------:R-:W-:Y:S04]  /*979d0*/  STS.U8 [R25+UR6+0x7dc0], R13 ;  /* 0x007dc00d19007988 */ /* 0x000fe80008000006 */
[----:B------:R-:W-:Y:S04]  /*979e0*/  STS.U8 [R25+UR6+0x7fc0], R21 ;  /* 0x007fc01519007988 */ /* 0x000fe80008000006 */
[----:B------:R-:W-:Y:S01]  /*979f0*/  STS.U8 [R25+UR6+0x7f80], R29 ;  /* 0x007f801d19007988 */ /* 0x000fe20008000006 */
[----:B------:R-:W-:Y:S06]  /*97a00*/  BAR.SYNC.DEFER_BLOCKING 0x0 ;  /* 0x0000000000007b1d */ /* 0x000fec0000010000 */
[----:B------:R-:W-:Y:S01]  /*97a10*/  STL [R1+0x7410], R26 ;  /* 0x0074101a01007387 */ /* 0x000fe20000100800 */
[C---:B0-----:R-:W-:Y:S01]  /*97a20*/  LOP3.LUT R8, R17.reuse, 0x7, RZ, 0xc0, !PT ;  /* 0x0000000711087812 */ /* 0x041fe200078ec0ff */
[----:B-1----:R-:W-:-:S04]  /*97a30*/  IMAD.SHL.U32 R9, R17, 0x2, RZ ;  /* 0x0000000211097824 */ /* 0x002fc800078e00ff */
[----:B------:R-:W-:-:S05]  /*97a40*/  IMAD R8, R8, 0x90, RZ ;  /* 0x0000009008087824 */ /* 0x000fca00078e02ff */
[----:B------:R-:W-:-:S05]  /*97a50*/  LOP3.LUT R8, R8, 0x30, R9, 0x78, !PT ;  /* 0x0000003008087812 */ /* 0x000fca00078e7809 */
[----:B------:R-:W0:Y:S04]  /*97a60*/  LDSM.16.M88.4 R24, [R8+UR6] ;  /* 0x000000060818783b */ /* 0x000e280008000200 */
[----:B0-----:R-:W-:Y:S04]  /*97a70*/  STL.64 [R1+0x2960], R24 ;  /* 0x0029601801007387 */ /* 0x001fe80000100a00 */
[----:B------:R0:W-:Y:S04]  /*97a80*/  STL.64 [R1+0x2968], R26 ;  /* 0x0029681a01007387 */ /* 0x0001e80000100a00 */
[----:B0-----:R-:W2:Y:S01]  /*97a90*/  LDL.LU R26, [R1+0x7410] ;  /* 0x00741000011a7983 */ /* 0x001ea20000300800 */
[----:B------:R-:W-:-:S02]  /*97aa0*/  IMAD R14, R18, 0x100, R14 ;  /* 0x00000100120e7824 */ /* 0x000fc400078e020e */
[----:B------:R-:W-:Y:S02]  /*97ab0*/  IMAD R12, R2, 0x100, R3 ;  /* 0x00000100020c7824 */ /* 0x000fe400078e0203 */
[----:B------:R-:W-:Y:S02]  /*97ac0*/  IMAD R13, R10, 0x100, R6 ;  /* 0x000001000a0d7824 */ /* 0x000fe400078e0206 */
[----:B------:R-:W-:Y:S01]  /*97ad0*/  IMAD.MOV.U32 R3, RZ, RZ, R8 ;  /* 0x000000ffff037224 */ /* 0x000fe200078e0008 */
[----:B------:R-:W-:Y:S02]  /*97ae0*/  F2FP.F16.E4M3.UNPACK_B R14, R14 ;  /* 0x0000000eff0e723e */ /* 0x000fe400020006ff */
[----:B------:R-:W-:Y:S02]  /*97af0*/  F2FP.F16.E4M3.UNPACK_B R12, R12 ;  /* 0x0000000cff0c723e */ /* 0x000fe400020006ff */
[----:B------:R-:W-:Y:S01]  /*97b00*/  F2FP.F16.E4M3.UNPACK_B R13, R13 ;  /* 0x0000000dff0d723e */ /* 0x000fe200020006ff */
[----:B------:R-:W-:Y:S04]  /*97b10*/  LDSM.16.M88.4 R8, [R3+UR6+0x800] ;  /* 0x000800060308783b */ /* 0x000fe80008000200 */
[----:B------:R-:W-:Y:S01]  /*97b20*/  LDSM.16.M88.4 R16, [R3+UR6+0xc00] ;  /* 0x000c00060310783b */ /* 0x000fe20008000200 */
[----:B--2---:R-:W-:-:S05]  /*97b30*/  IMAD R15, R26, 0x100, R22 ;  /* 0x000001001a0f7824 */ /* 0x004fca00078e0216 */
[----:B------:R-:W-:-:S05]  /*97b40*/  F2FP.F16.E4M3.UNPACK_B R15, R15 ;  /* 0x0000000fff0f723e */ /* 0x000fca00020006ff */
[----:B------:R-:W-:Y:S04]  /*97b50*/  STL.64 [R1+0x73f8], R14 ;  /* 0x0073f80e01007387 */ /* 0x000fe80000100a00 */
[----:B------:R-:W-:Y:S04]  /*97b60*/  STL.64 [R1+0x73f0], R12 ;  /* 0x0073f00c01007387 */ /* 0x000fe80000100a00 */
[----:B------:R-:W0:Y:S04]  /*97b70*/  LDSM.16.M88.4 R12, [R3+UR6+0x400] ;  /* 0x00040006030c783b */ /* 0x000e280008000200 */
[----:B0-----:R-:W-:Y:S04]  /*97b80*/  STL.64 [R1+0x2970], R12 ;  /* 0x0029700c01007387 */ /* 0x001fe80000100a00 */
[----:B------:R-:W-:Y:S04]  /*97b90*/  STL.64 [R1+0x2978], R14 ;  /* 0x0029780e01007387 */ /* 0x000fe80000100a00 */
[----:B------:R-:W0:Y:S04]  /*97ba0*/  LDSM.16.M88.4 R12, [R3+UR6+0x1000] ;  /* 0x00100006030c783b */ /* 0x000e280008000200 */
[----:B------:R-:W-:Y:S04]  /*97bb0*/  STL.64 [R1+0x2980], R8 ;  /* 0x0029800801007387 */ /* 0x000fe80000100a00 */
[----:B------:R-:W-:Y:S04]  /*97bc0*/  STL.64 [R1+0x2988], R10 ;  /* 0x0029880a01007387 */ /* 0x000fe80000100a00 */
[----:B------:R-:W1:Y:S04]  /*97bd0*/  LDSM.16.M88.4 R8, [R3+UR6+0x1400] ;  /* 0x001400060308783b */ /* 0x000e680008000200 */
[----:B------:R-:W-:Y:S04]  /*97be0*/  STL.64 [R1+0x2990], R16 ;  /* 0x0029901001007387 */ /* 0x000fe80000100a00 */
[----:B------:R-:W-:Y:S04]  /*97bf0*/  STL.64 [R1+0x2998], R18 ;  /* 0x0029981201007387 */ /* 0x000fe80000100a00 */
[----:B------:R-:W2:Y:S04]  /*97c00*/  LDSM.16.M88.4 R16, [R3+UR6+0x1800] ;  /* 0x001800060310783b */ /* 0x000ea80008000200 */
[----:B0-----:R-:W-:Y:S04]  /*97c10*/  STL.64 [R1+0x29a0], R12 ;  /* 0x0029a00c01007387 */ /* 0x001fe80000100a00 */
[----:B------:R-:W-:Y:S04]  /*97c20*/  STL.64 [R1+0x29a8], R14 ;  /* 0x0029a80e01007387 */ /* 0x000fe80000100a00 */
[----:B------:R-:W0:Y:S04]  /*97c30*/  LDSM.16.M88.4 R12, [R3+UR6+0x1c00] ;  /* 0x001c0006030c783b */ /* 0x000e280008000200 */
[----:B-1----:R-:W-:Y:S04]  /*97c40*/  STL.64 [R1+0x29b0], R8 ;  /* 0x0029b00801007387 */ /* 0x002fe80000100a00 */
[----:B------:R-:W-:Y:S04]  /*97c50*/  STL.64 [R1+0x29b8], R10 ;  /* 0x0029b80a01007387 */ /* 0x000fe80000100a00 */
[----:B------:R-:W1:Y:S04]  /*97c60*/  LDSM.16.M88.4 R8, [R3+UR6+0x2000] ;  /* 0x002000060308783b */ /* 0x000e680008000200 */
[----:B--2---:R-:W-:Y:S04]  /*97c70*/  STL.64 [R1+0x29c0], R16 ;  /* 0x0029c01001007387 */ /* 0x004fe80000100a00 */
        /* <DEDUP_REMOVED lines=37> */
[----:B0-----:R-:W-:Y:S04]  /*97ed0*/  STL.64 [R1+0x2a90], R12 ;  /* 0x002a900c01007387 */ /* 0x001fe80000100a00 */
[----:B------:R-:W-:Y:S04]  /*97ee0*/  STL.64 [R1+0x2a98], R14 ;  /* 0x002a980e01007387 */ /* 0x000fe80000100a00 */
[----:B-1----:R-:W-:Y:S01]  /*97ef0*/  STL.64 [R1+0x2aa0], R8 ;  /* 0x002aa00801007387 */ /* 0x002fe20000100a00 */
[----:B------:R-:W-:-:S03]  /*97f00*/  IMAD.MOV.U32 R28, RZ, RZ, R8 ;  /* 0x000000ffff1c7224 */ /* 0x000fc600078e0008 */
[----:B------:R-:W-:Y:S01]  /*97f10*/  STL.64 [R1+0x2aa8], R10 ;  /* 0x002aa80a01007387 */ /* 0x000fe20000100a00 */
[----:B------:R-:W-:-:S03]  /*97f20*/  IMAD.MOV.U32 R29, RZ, RZ, R9 ;  /* 0x000000ffff1d7224 */ /* 0x000fc600078e0009 */
[----:B------:R-:W0:Y:S01]  /*97f30*/  LDSM.16.M88.4 R8, [R3+UR6+0x5400] ;  /* 0x005400060308783b */ /* 0x000e220008000200 */
[----:B------:R-:W-:Y:S02]  /*97f40*/  IMAD.MOV.U32 R5, RZ, RZ, R24 ;  /* 0x000000ffff057224 */ /* 0x000fe400078e0018 */
[----:B------:R-:W-:Y:S01]  /*97f50*/  IMAD.MOV.U32 R4, RZ, RZ, R25 ;  /* 0x000000ffff047224 */ /* 0x000fe200078e0019 */
[----:B------:R-:W-:Y:S04]  /*97f60*/  LDSM.16.M88.4 R12, [R3+UR6+0x7400] ;  /* 0x00740006030c783b */ /* 0x000fe80008000200 */
[----:B0-----:R-:W-:Y:S01]  /*97f70*/  STL.64 [R1+0x2ab0], R8 ;  /* 0x002ab00801007387 */ /* 0x001fe20000100a00 */
[----:B------:R-:W-:-:S03]  /*97f80*/  IMAD.MOV.U32 R26, RZ, RZ, R8 ;  /* 0x000000ffff1a7224 */ /* 0x000fc600078e0008 */
[----:B------:R-:W-:Y:S01]  /*97f90*/  STL.64 [R1+0x2ab8], R10 ;  /* 0x002ab80a01007387 */ /* 0x000fe20000100a00 */
[----:B------:R-:W-:-:S03]  /*97fa0*/  IMAD.MOV.U32 R27, RZ, RZ, R9 ;  /* 0x000000ffff1b7224 */ /* 0x000fc600078e0009 */
[----:B------:R-:W0:Y:S04]  /*97fb0*/  LDSM.16.M88.4 R8, [R3+UR6+0x5800] ;  /* 0x005800060308783b */ /* 0x000e280008000200 */
[----:B0-----:R-:W-:Y:S01]  /*97fc0*/  STL.64 [R1+0x2ac0], R8 ;  /* 0x002ac00801007387 */ /* 0x001fe20000100a00 */
[----:B------:R-:W-:-:S03]  /*97fd0*/  IMAD.MOV.U32 R24, RZ, RZ, R8 ;  /* 0x000000ffff187224 */ /* 0x000fc600078e0008 */
[----:B------:R-:W-:Y:S01]  /*97fe0*/  STL.64 [R1+0x2ac8], R10 ;  /* 0x002ac80a01007387 */ /* 0x000fe20000100a00 */
[----:B------:R-:W-:-:S03]  /*97ff0*/  IMAD.MOV.U32 R25, RZ, RZ, R9 ;  /* 0x000000ffff197224 */ /* 0x000fc600078e0009 */
[----:B------:R-:W0:Y:S04]  /*98000*/  LDSM.16.M88.4 R8, [R3+UR6+0x5c00] ;  /* 0x005c00060308783b */ /* 0x000e280008000200 */
[----:B------:R-:W-:Y:S04]  /*98010*/  STL.64 [R1+0x7408], R26 ;  /* 0x0074081a01007387 */ /* 0x000fe80000100a00 */
[----:B------:R-:W-:Y:S01]  /*98020*/  STL.64 [R1+0x7400], R24 ;  /* 0x0074001801007387 */ /* 0x000fe20000100a00 */
[----:B------:R-:W-:-:S03]  /*98030*/  F2FP.F16.E4M3.UNPACK_B R2, R4 ;  /* 0x00000004ff02723e */ /* 0x000fc600020006ff */
[----:B------:R-:W-:Y:S01]  /*98040*/  LDSM.16.M88.4 R24, [R3+UR6+0x7c00] ;  /* 0x007c00060318783b */ /* 0x000fe20008000200 */
[----:B0-----:R-:W-:-:S03]  /*98050*/  IMAD.MOV.U32 R22, RZ, RZ, R8 ;  /* 0x000000ffff167224 */ /* 0x001fc600078e0008 */
[----:B------:R0:W-:Y:S02]  /*98060*/  STL.64 [R1+0x2ad0], R8 ;  /* 0x002ad00801007387 */ /* 0x0001e40000100a00 */
[----:B0-----:R-:W-:Y:S02]  /*98070*/  F2FP.F16.E4M3.UNPACK_B R8, R5 ;  /* 0x00000005ff08723e */ /* 0x001fe400020006ff */
[----:B------:R-:W0:Y:S04]  /*98080*/  LDSM.16.M88.4 R4, [R3+UR6+0x6000] ;  /* 0x006000060304783b */ /* 0x000e280008000200 */
[----:B------:R-:W-:Y:S04]  /*98090*/  STL.64 [R1+0x2ad8], R10 ;  /* 0x002ad80a01007387 */ /* 0x000fe80000100a00 */
[----:B------:R-:W-:Y:S04]  /*980a0*/  STL [R1+0x98], R8 ;  /* 0x0000980801007387 */ /* 0x000fe80000100800 */
[----:B------:R-:W-:Y:S04]  /*980b0*/  STL [R1+0x9c], R2 ;  /* 0x00009c0201007387 */ /* 0x000fe80000100800 */
        /* <DEDUP_REMOVED lines=19> */
[----:B------:R-:W0:Y:S01]  /*981f0*/  LDSM.16.M88.4 R4, [R3+UR6+0x7000] ;  /* 0x007000060304783b */ /* 0x000e220008000200 */
[----:B------:R-:W1:Y:S03]  /*98200*/  S2R R2, SR_TID.X ;  /* 0x0000000000027919 */ /* 0x000e660000002100 */
[----:B0-----:R-:W-:Y:S04]  /*98210*/  STL.64 [R1+0x2b20], R4 ;  /* 0x002b200401007387 */ /* 0x001fe80000100a00 */
[----:B------:R0:W-:Y:S04]  /*98220*/  STL.64 [R1+0x2b28], R6 ;  /* 0x002b280601007387 */ /* 0x0001e80000100a00 */
[----:B------:R-:W-:Y:S04]  /*98230*/  STL.64 [R1+0x2b30], R12 ;  /* 0x002b300c01007387 */ /* 0x000fe80000100a00 */
[----:B------:R-:W-:Y:S01]  /*98240*/  STL.64 [R1+0x2b38], R14 ;  /* 0x002b380e01007387 */ /* 0x000fe20000100a00 */
[----:B0-----:R-:W-:-:S02]  /*98250*/  IMAD.MOV.U32 R6, RZ, RZ, R12 ;  /* 0x000000ffff067224 */ /* 0x001fc400078e000c */
[----:B------:R-:W-:Y:S02]  /*98260*/  IMAD.MOV.U32 R7, RZ, RZ, R13 ;  /* 0x000000ffff077224 */ /* 0x000fe400078e000d */
[----:B------:R0:W2:Y:S01]  /*98270*/  LDSM.16.M88.4 R12, [R3+UR6+0x7800] ;  /* 0x00780006030c783b */ /* 0x0000a20008000200 */
[----:B------:R-:W-:Y:S02]  /*98280*/  IMAD.MOV.U32 R8, RZ, RZ, R4 ;  /* 0x000000ffff087224 */ /* 0x000fe400078e0004 */
[----:B------:R-:W-:Y:S02]  /*98290*/  IMAD.MOV.U32 R23, RZ, RZ, R9 ;  /* 0x000000ffff177224 */ /* 0x000fe400078e0009 */
[----:B------:R-:W-:Y:S02]  /*982a0*/  IMAD.MOV.U32 R9, RZ, RZ, R5 ;  /* 0x000000ffff097224 */ /* 0x000fe400078e0005 */
[----:B0-----:R-:W-:Y:S02]  /*982b0*/  IMAD.MOV.U32 R3, RZ, RZ, R25 ;  /* 0x000000ffff037224 */ /* 0x001fe400078e0019 */
[----:B--2---:R-:W-:Y:S01]  /*982c0*/  IMAD.MOV.U32 R4, RZ, RZ, R12 ;  /* 0x000000ffff047224 */ /* 0x004fe200078e000c */
[----:B------:R1:W-:Y:S01]  /*982d0*/  STL.64 [R1+0x2b40], R12 ;  /* 0x002b400c01007387 */ /* 0x0003e20000100a00 */
[----:B------:R-:W-:Y:S01]  /*982e0*/  IMAD.MOV.U32 R5, RZ, RZ, R13 ;  /* 0x000000ffff057224 */ /* 0x000fe200078e000d */
[C---:B-1----:R-:W-:Y:S01]  /*982f0*/  LOP3.LUT R12, R2.reuse, 0x7, RZ, 0xc0, !PT ;  /* 0x00000007020c7812 */ /* 0x042fe200078ec0ff */
[----:B------:R-:W-:-:S04]  /*98300*/  IMAD.SHL.U32 R13, R2, 0x2, RZ ;  /* 0x00000002020d7824 */ /* 0x000fc800078e00ff */
[----:B------:R-:W-:-:S05]  /*98310*/  IMAD R12, R12, 0x90, RZ ;  /* 0x000000900c0c7824 */ /* 0x000fca00078e02ff */
[----:B------:R-:W-:Y:S01]  /*98320*/  LOP3.LUT R12, R12, 0x30, R13, 0x78, !PT ;  /* 0x000000300c0c7812 */ /* 0x000fe200078e780d */
[----:B------:R-:W-:Y:S03]  /*98330*/  STL.64 [R1+0x2b48], R14 ;  /* 0x002b480e01007387 */ /* 0x000fe60000100a00 */
[----:B------:R-:W-:Y:S01]  /*98340*/  LOP3.LUT R12, R12, 0x40, RZ, 0x3c, !PT ;  /* 0x000000400c0c7812 */ /* 0x000fe200078e3cff */
[----:B------:R-:W-:Y:S01]  /*98350*/  STL.64 [R1+0x2b50], R24 ;  /* 0x002b501801007387 */ /* 0x000fe20000100a00 */
[----:B------:R-:W-:-:S03]  /*98360*/  IMAD.MOV.U32 R2, RZ, RZ, R24 ;  /* 0x000000ffff027224 */ /* 0x000fc600078e0018 */
[----:B------:R-:W-:Y:S04]  /*98370*/  STL.64 [R1+0x2b58], R26 ;  /* 0x002b581a01007387 */ /* 0x000fe80000100a00 */
[----:B------:R-:W0:Y:S04]  /*98380*/  LDSM.16.M88.4 R24, [R12+UR6] ;  /* 0x000000060c18783b */ /* 0x000e280008000200 */
[----:B0-----:R-:W-:Y:S04]  /*98390*/  STL.64 [R1+0x3760], R24 ;  /* 0x0037601801007387 */ /* 0x001fe80000100a00 */
[----:B------:R-:W-:Y:S04]  /*983a0*/  STL.64 [R1+0x3768], R26 ;  /* 0x0037681a01007387 */ /* 0x000fe80000100a00 */
[----:B------:R-:W0:Y:S04]  /*983b0*/  LDSM.16.M88.4 R24, [R12+UR6+0x400] ;  /* 0x000400060c18783b */ /* 0x000e280008000200 */
        /* <DEDUP_REMOVED lines=87> */
[----:B------:R-:W1:Y:S04]  /*98930*/  LDSM.16.M88.4 R12, [R12+UR6+0x7c00] ;  /* 0x007c00060c0c783b */ /* 0x000e680008000200 */
[----:B0-----:R-:W-:Y:S04]  /*98940*/  STL.64 [R1+0x3940], R24 ;  /* 0x0039401801007387 */ /* 0x001fe80000100a00 */
[----:B------:R0:W-:Y:S04]  /*98950*/  STL.64 [R1+0x3948], R26 ;  /* 0x0039481a01007387 */ /* 0x0001e80000100a00 */
[----:B0-----:R-:W2:Y:S04]  /*98960*/  LDL.LU.64 R26, [R1+0x7408] ;  /* 0x00740800011a7983 */ /* 0x001ea80000300a00 */
[----:B------:R-:W3:Y:S04]  /*98970*/  LDL.LU.64 R24, [R1+0x7400] ;  /* 0x0074000001187983 */ /* 0x000ee80000300a00 */
[----:B-1----:R-:W-:Y:S04]  /*98980*/  STL.64 [R1+0x3950], R12 ;  /* 0x0039500c01007387 */ /* 0x002fe80000100a00 */
[----:B------:R0:W-:Y:S04]  /*98990*/  STL.64 [R1+0x3958], R14 ;  /* 0x0039580e01007387 */ /* 0x0001e80000100a00 */
[----:B0-----:R-:W4:Y:S04]  /*989a0*/  LDL.LU.64 R14, [R1+0x73f8] ;  /* 0x0073f800010e7983 */ /* 0x001f280000300a00 */
[----:B------:R-:W4:Y:S04]  /*989b0*/  LDL.LU.64 R12, [R1+0x73f0] ;  /* 0x0073f000010c7983 */ /* 0x000f280000300a00 */
[----:B--2---:R0:W-:Y:S04]  /*989c0*/  STL.64 [R1+0x13f18], R26 ;  /* 0x013f181a01007387 */ /* 0x0041e80000100a00 */
[----:B0-----:R-:W2:Y:S04]  /*989d0*/  LDL R26, [R1+0x29b0] ;  /* 0x0029b000011a7983 */ /* 0x001ea80000100800 */
[----:B------:R-:W2:Y:S04]  /*989e0*/  LDL R27, [R1+0x29b4] ;  /* 0x0029b400011b7983 */ /* 0x000ea80000100800 */
[----:B---3--:R0:W-:Y:S04]  /*989f0*/  STL.64 [R1+0x13f10], R24 ;  /* 0x013f101801007387 */ /* 0x0081e80000100a00 */
[----:B--2---:R1:W-:Y:S04]  /*98a00*/  STL.64 [R1+0x13f68], R26 ;  /* 0x013f681a01007387 */ /* 0x0043e80000100a00 */
[----:B0-----:R-:W2:Y:S04]  /*98a10*/  LDL.LU.64 R24, [R1+0xd0] ;  /* 0x0000d00001187983 */ /* 0x001ea80000300a00 */
[----:B-1----:R-:W3:Y:S04]  /*98a20*/  LDL.LU.64 R26, [R1+0xd8] ;  /* 0x0000d800011a7983 */ /* 0x002ee80000300a00 */
[----:B---3--:R0:W-:Y:S04]  /*98a30*/  STL.64 [R1+0x13f80], R26 ;  /* 0x013f801a01007387 */ /* 0x0081e80000100a00 */
[----:B0-----:R-:W4:Y:S04]  /*98a40*/  LDL R26, [R1+0x98] ;  /* 0x00009800011a7983 */ /* 0x001f280000100800 */
[----:B------:R-:W4:Y:S04]  /*98a50*/  LDL R27, [R1+0x9c] ;  /* 0x00009c00011b7983 */ /* 0x000f280000100800 */
[----:B--2---:R0:W-:Y:S04]  /*98a60*/  STL.64 [R1+0x13f78], R24 ;  /* 0x013f781801007387 */ /* 0x0041e80000100a00 */
[----:B0-----:R-:W2:Y:S04]  /*98a70*/  LDL R24, [R1+0x2990] ;  /* 0x0029900001187983 */ /* 0x001ea80000100800 */
[----:B------:R-:W3:Y:S04]  /*98a80*/  LDL R25, [R1+0x2994] ;  /* 0x0029940001197983 */ /* 0x000ee80000100800 */
[----:B------:R0:W-:Y:S04]  /*98a90*/  STL.64 [R1+0x13f08], R22 ;  /* 0x013f081601007387 */ /* 0x0001e80000100a00 */
[----:B0-----:R-:W4:Y:S04]  /*98aa0*/  LDL R23, [R1+0x2984] ;  /* 0x0029840001177983 */ /* 0x001f280000100800 */
[----:B------:R-:W4:Y:S04]  /*98ab0*/  LDL R22, [R1+0x2980] ;  /* 0x0029800001167983 */ /* 0x000f280000100800 */
[----:B------:R0:W-:Y:S04]  /*98ac0*/  STL.64 [R1+0x13f00], R20 ;  /* 0x013f001401007387 */ /* 0x0001e80000100a00 */
[----:B0-----:R-:W2:Y:S04]  /*98ad0*/  LDL R20, [R1+0x29a0] ;  /* 0x0029a00001147983 */ /* 0x001ea80000100800 */
[----:B------:R-:W2:Y:S04]  /*98ae0*/  LDL R21, [R1+0x29a4] ;  /* 0x0029a40001157983 */ /* 0x000ea80000100800 */
[----:B----4-:R-:W-:Y:S04]  /*98af0*/  STL.64 [R1+0x13f90], R22 ;  /* 0x013f901601007387 */ /* 0x010fe80000100a00 */
[----:B--2---:R0:W-:Y:S04]  /*98b00*/  STL.64 [R1+0x13f88], R20 ;  /* 0x013f881401007387 */ /* 0x0041e80000100a00 */
[----:B0-----:R-:W2:Y:S04]  /*98b10*/  LDL.LU.64 R20, [R1+0xb0] ;  /* 0x0000b00001147983 */ /* 0x001ea80000300a00 */
[----:B------:R-:W2:Y:S04]  /*98b20*/  LDL.LU.64 R22, [R1+0xb8] ;  /* 0x0000b80001167983 */ /* 0x000ea80000300a00 */
[----:B------:R0:W-:Y:S04]  /*98b30*/  STL.64 [R1+0x13ef8], R18 ;  /* 0x013ef81201007387 */ /* 0x0001e80000100a00 */
[----:B0-----:R-:W4:Y:S04]  /*98b40*/  LDL R18, [R1+0x2970] ;  /* 0x0029700001127983 */ /* 0x001f280000100800 */
[----:B------:R-:W4:Y:S04]  /*98b50*/  LDL R19, [R1+0x2974] ;  /* 0x0029740001137983 */ /* 0x000f280000100800 */
[----:B------:R-:W-:Y:S04]  /*98b60*/  STL.64 [R1+0x13ef0], R16 ;  /* 0x013ef01001007387 */ /* 0x000fe80000100a00 */
[----:B------:R-:W-:Y:S04]  /*98b70*/  STL.64 [R1+0x13ee8], R10 ;  /* 0x013ee80a01007387 */ /* 0x000fe80000100a00 */
[----:B------:R0:W-:Y:S04]  /*98b80*/  STL.64 [R1+0x13ee0], R8 ;  /* 0x013ee00801007387 */ /* 0x0001e80000100a00 */
[----:B0-----:R-:W4:Y:S04]  /*98b90*/  LDL.LU.64 R8, [R1+0xc0] ;  /* 0x0000c00001087983 */ /* 0x001f280000300a00 */
[----:B------:R-:W4:Y:S04]  /*98ba0*/  LDL.LU.64 R10, [R1+0xc8] ;  /* 0x0000c800010a7983 */ /* 0x000f280000300a00 */
[----:B------:R-:W-:Y:S04]  /*98bb0*/  STL.64 [R1+0x13ed8], R6 ;  /* 0x013ed80601007387 */ /* 0x000fe80000100a00 */
[----:B------:R0:W-:Y:S02]  /*98bc0*/  STL.64 [R1+0x13ed0], R4 ;  /* 0x013ed00401007387 */ /* 0x0001e40000100a00 */
[----:B0-----:R-:W-:-:S02]  /*98bd0*/  IMAD.MOV.U32 R4, RZ, RZ, R24 ;  /* 0x000000ffff047224 */ /* 0x001fc400078e0018 */
[----:B---3--:R-:W-:Y:S01]  /*98be0*/  IMAD.MOV.U32 R5, RZ, RZ, R25 ;  /* 0x000000ffff057224 */ /* 0x008fe200078e0019 */
[----:B------:R-:W-:Y:S01]  /*98bf0*/  STL [R1+0x75c8], R0 ;  /* 0x0075c80001007387 */ /* 0x000fe20000100800 */
[----:B--2---:R-:W-:Y:S03]  /*98c00*/  HMMA.16816.F32 R24, R12, R26, R20 ;  /* 0x0000001a0c18723c */ /* 0x004fe60000001814 */
[----:B------:R-:W2:Y:S04]  /*98c10*/  LDL.LU.64 R22, [R1+0x13f90] ;  /* 0x013f900001167983 */ /* 0x000ea80000300a00 */
[----:B------:R-:W3:-:S15]  /*98c20*/  LDL.LU.64 R20, [R1+0x13f88] ;  /* 0x013f880001147983 */ /* 0x000ede0000300a00 */
[----:B------:R-:W-:-:S01]  /*98c30*/  NOP ;  /* 0x0000000000007918 */ /* 0x000fc20000000000 */
[----:B------:R-:W-:Y:S04]  /*98c40*/  STL.64 [R1+0xe0], R24 ;  /* 0x0000e01801007387 */ /* 0x000fe80000100a00 */
[----:B------:R0:W-:Y:S04]  /*98c50*/  STL.64 [R1+0xe8], R26 ;  /* 0x0000e81a01007387 */ /* 0x0001e80000100a00 */
[----:B0-----:R-:W3:Y:S04]  /*98c60*/  LDL.LU.64 R26, [R1+0x13f80] ;  /* 0x013f8000011a7983 */ /* 0x001ee80000300a00 */
[----:B------:R-:W3:Y:S04]  /*98c70*/  LDL.LU.64 R24, [R1+0x13f78] ;  /* 0x013f780001187983 */ /* 0x000ee80000300a00 */
[----:B------:R-:W2:Y:S04]  /*98c80*/  LDL R16, [R1+0x29d0] ;  /* 0x0029d00001107983 */ /* 0x000ea80000100800 */
[----:B------:R-:W2:Y:S01]  /*98c90*/  LDL R17, [R1+0x29d4] ;  /* 0x0029d40001117983 */ /* 0x000ea20000100800 */
[----:B----4-:R-:W-:-:S02]  /*98ca0*/  F2FP.F16.E4M3.UNPACK_B R6, R18 ;  /* 0x00000012ff06723e */ /* 0x010fc400020006ff */
[----:B------:R-:W-:-:S03]  /*98cb0*/  F2FP.F16.E4M3.UNPACK_B R7, R19 ;  /* 0x00000013ff07723e */ /* 0x000fc600020006ff */
[----:B------:R-:W-:Y:S04]  /*98cc0*/  STL [R1+0x90], R6 ;  /* 0x0000900601007387 */ /* 0x000fe80000100800 */
[----:B------:R-:W-:Y:S01]  /*98cd0*/  HMMA.16816.F32 R8, R12, R6, R8 ;  /* 0x000000060c08723c */ /* 0x000fe20000001808 */
[----:B--2---:R0:W-:Y:S05]  /*98ce0*/  STL.64 [R1+0x13f70], R16 ;  /* 0x013f701001007387 */ /* 0x0041ea0000100a00 */
[----:B------:R1:W-:Y:S04]  /*98cf0*/  STL [R1+0x94], R7 ;  /* 0x0000940701007387 */ /* 0x0003e80000100800 */
[----:B0-----:R-:W2:Y:S04]  /*98d00*/  LDL.LU.64 R16, [R1+0x110] ;  /* 0x0001100001107983 */ /* 0x001ea80000300a00 */
[----:B------:R-:W2:Y:S04]  /*98d10*/  LDL.LU.64 R18, [R1+0x118] ;  /* 0x0001180001127983 */ /* 0x000ea80000300a00 */
[----:B------:R-:W4:Y:S04]  /*98d20*/  LDL R6, [R1+0x29c0] ;  /* 0x0029c00001067983 */ /* 0x000f280000100800 */
[----:B-1----:R-:W4:Y:S04]  /*98d30*/  LDL R7, [R1+0x29c4] ;  /* 0x0029c40001077983 */ /* 0x002f280000100800 */
[----:B------:R0:W-:Y:S04]  /*98d40*/  STL.64 [R1+0xc0], R8 ;  /* 0x0000c00801007387 */ /* 0x0001e80000100a00 */
[----:B------:R-:W-:Y:S01]  /*98d50*/  STL.64 [R1+0xc8], R10 ;  /* 0x0000c80a01007387 */ /* 0x000fe20000100a00 */
[----:B------:R-:W-:-:S02]  /*98d60*/  F2FP.F16.E4M3.UNPACK_B R4, R4 ;  /* 0x00000004ff04723e */ /* 0x000fc400020006ff */
[----:B------:R-:W-:Y:S02]  /*98d70*/  F2FP.F16.E4M3.UNPACK_B R5, R5 ;  /* 0x00000005ff05723e */ /* 0x000fe400020006ff */
[----:B0-----:R-:W-:Y:S02]  /*98d80*/  F2FP.F16.E4M3.UNPACK_B R8, R22 ;  /* 0x00000016ff08723e */ /* 0x001fe400020006ff */
[----:B------:R-:W-:-:S05]  /*98d90*/  F2FP.F16.E4M3.UNPACK_B R9, R23 ;  /* 0x00000017ff09723e */ /* 0x000fca00020006ff */
[----:B------:R3:W-:Y:S02]  /*98da0*/  STL.64 [R1+0x88], R8 ;  /* 0x0000880801007387 */ /* 0x0007e40000100a00 */
[----:B---3--:R-:W-:Y:S02]  /*98db0*/  HMMA.16816.F32 R8, R12, R8, R24 ;  /* 0x000000080c08723c */ /* 0x008fe40000001818 */
[----:B------:R-:W3:Y:S04]  /*98dc0*/  LDL.LU.64 R24, [R1+0x130] ;  /* 0x0001300001187983 */ /* 0x000ee80000300a00 */
[----:B------:R-:W3:-:S15]  /*98dd0*/  LDL.LU.64 R26, [R1+0x138] ;  /* 0x00013800011a7983 */ /* 0x000ede0000300a00 */
[----:B------:R-:W-:-:S02]  /*98de0*/  NOP ;  /* 0x0000000000007918 */ /* 0x000fc40000000000 */
[----:B------:R0:W-:Y:S04]  /*98df0*/  STL.64 [R1+0xb0], R8 ;  /* 0x0000b00801007387 */ /* 0x0001e80000100a00 */
[----:B------:R1:W-:Y:S04]  /*98e00*/  STL.64 [R1+0xb8], R10 ;  /* 0x0000b80a01007387 */ /* 0x0003e80000100a00 */
[----:B0-----:R-:W4:Y:S04]  /*98e10*/  LDL.LU.64 R8, [R1+0x1ec0] ;  /* 0x001ec00001087983 */ /* 0x001f280000300a00 */
[----:B-1----:R-:W4:Y:S04]  /*98e20*/  LDL.LU.64 R10, [R1+0x1ec8] ;  /* 0x001ec800010a7983 */ /* 0x002f280000300a00 */
[----:B------:R-:W4:Y:S04]  /*98e30*/  LDL R22, [R1+0x29e0] ;  /* 0x0029e00001167983 */ /* 0x000f280000100800 */
[----:B------:R-:W4:Y:S04]  /*98e40*/  LDL R23, [R1+0x29e4] ;  /* 0x0029e40001177983 */ /* 0x000f280000100800 */
[----:B------:R-:W-:Y:S01]  /*98e50*/  STL.64 [R1+0x80], R4 ;  /* 0x0000800401007387 */ /* 0x000fe20000100a00 */
[----:B--2---:R-:W-:-:S15]  /*98e60*/  HMMA.16816.F32 R16, R12, R4, R16 ;  /* 0x000000040c10723c */ /* 0x004fde0000001810 */
[----:B------:R-:W-:-:S08]  /*98e70*/  NOP ;  /* 0x0000000000007918 */ /* 0x000fd00000000000 */
[----:B------:R0:W-:Y:S04]  /*98e80*/  STL.64 [R1+0xd0], R16 ;  /* 0x0000d01001007387 */ /* 0x0001e80000100a00 */
[----:B------:R1:W-:Y:S04]  /*98e90*/  STL.64 [R1+0xd8], R18 ;  /* 0x0000d81201007387 */ /* 0x0003e80000100a00 */
[----:B0-----:R-:W2:Y:S04]  /*98ea0*/  LDL.LU.64 R16, [R1+0x13f70] ;  /* 0x013f700001107983 */ /* 0x001ea80000300a00 */
[----:B-1----:R-:W4:Y:S04]  /*98eb0*/  LDL R18, [R1+0x29f0] ;  /* 0x0029f00001127983 */ /* 0x002f280000100800 */
[----:B------:R-:W4:Y:S01]  /*98ec0*/  LDL R19, [R1+0x29f4] ;  /* 0x0029f40001137983 */ /* 0x000f220000100800 */
[----:B------:R-:W-:-:S02]  /*98ed0*/  F2FP.F16.E4M3.UNPACK_B R4, R20 ;  /* 0x00000014ff04723e */ /* 0x000fc400020006ff */
[----:B------:R-:W-:-:S07]  /*98ee0*/  F2FP.F16.E4M3.UNPACK_B R5, R21 ;  /* 0x00000015ff05723e */ /* 0x000fce00020006ff */
[----:B---3--:R-:W-:Y:S06]  /*98ef0*/  HMMA.16816.F32 R24, R12, R4, R24 ;  /* 0x000000040c18723c */ /* 0x008fec0000001818 */
[----:B------:R-:W-:Y:S04]  /*98f00*/  STL [R1+0x78], R4 ;  /* 0x0000780401007387 */ /* 0x000fe80000100800 */
[----:B----4-:R-:W-:Y:S04]  /*98f10*/  STL.64 [R1+0x13f60], R18 ;  /* 0x013f601201007387 */ /* 0x010fe80000100a00 */
[----:B------:R-:W-:Y:S04]  /*98f20*/  STL [R1+0x7c], R5 ;  /* 0x00007c0501007387 */ /* 0x000fe80000100800 */
[----:B--2---:R0:W-:Y:S04]  /*98f30*/  STL.64 [R1+0x13f58], R16 ;  /* 0x013f581001007387 */ /* 0x0041e80000100a00 */
[----:B0-----:R-:W2:Y:S04]  /*98f40*/  LDL.LU.64 R16, [R1+0x1ed0] ;  /* 0x001ed00001107983 */ /* 0x001ea80000300a00 */
[----:B------:R-:W2:Y:S04]  /*98f50*/  LDL.LU.64 R18, [R1+0x1ed8] ;  /* 0x001ed80001127983 */ /* 0x000ea80000300a00 */
[----:B------:R-:W3:Y:S04]  /*98f60*/  LDL R20, [R1+0x2a00] ;  /* 0x002a000001147983 */ /* 0x000ee80000100800 */
[----:B------:R-:W4:Y:S04]  /*98f70*/  LDL R21, [R1+0x2a04] ;  /* 0x002a040001157983 */ /* 0x000f280000100800 */
[----:B------:R-:W-:Y:S04]  /*98f80*/  STL.64 [R1+0xf0], R24 ;  /* 0x0000f01801007387 */ /* 0x000fe80000100a00 */
[----:B------:R0:W-:Y:S04]  /*98f90*/  STL.64 [R1+0xf8], R26 ;  /* 0x0000f81a01007387 */ /* 0x0001e80000100a00 */
[----:B0-----:R-:W2:Y:S02]  /*98fa0*/  LDL.LU.64 R26, [R1+0x13f68] ;  /* 0x013f6800011a7983 */ /* 0x001ea40000300a00 */
[----:B--2---:R-:W-:-:S02]  /*98fb0*/  F2FP.F16.E4M3.UNPACK_B R4, R26 ;  /* 0x0000001aff04723e */ /* 0x004fc400020006ff */
[----:B------:R-:W-:-:S07]  /*98fc0*/  F2FP.F16.E4M3.UNPACK_B R5, R27 ;  /* 0x0000001bff05723e */ /* 0x000fce00020006ff */
[----:B------:R-:W-:Y:S06]  /*98fd0*/  HMMA.16816.F32 R24, R12, R4, R8 ;  /* 0x000000040c18723c */ /* 0x000fec0000001808 */
[----:B------:R-:W-:Y:S04]  /*98fe0*/  STL.64 [R1+0x70], R4 ;  /* 0x0000700401007387 */ /* 0x000fe80000100a00 */
[----:B------:R-:W2:Y:S04]  /*98ff0*/  LDL.LU.64 R8, [R1+0x1f00] ;  /* 0x001f000001087983 */ /* 0x000ea80000300a00 */
[----:B------:R-:W2:Y:S09]  /*99000*/  LDL.LU.64 R10, [R1+0x1f08] ;  /* 0x001f0800010a7983 */ /* 0x000eb20000300a00 */
[----:B------:R-:W-:Y:S04]  /*99010*/  STL.64 [R1+0x100], R24 ;  /* 0x0001001801007387 */ /* 0x000fe80000100a00 */
[----:B------:R0:W-:Y:S04]  /*99020*/  STL.64 [R1+0x108], R26 ;  /* 0x0001081a01007387 */ /* 0x0001e80000100a00 */
[----:B0-----:R-:W3:Y:S04]  /*99030*/  LDL R26, [R1+0x2a10] ;  /* 0x002a1000011a7983 */ /* 0x001ee80000100800 */
[----:B------:R-:W3:Y:S01]  /*99040*/  LDL R27, [R1+0x2a14] ;  /* 0x002a1400011b7983 */ /* 0x000ee20000100800 */
[----:B------:R-:W-:-:S02]  /*99050*/  F2FP.F16.E4M3.UNPACK_B R4, R6 ;  /* 0x00000006ff04723e */ /* 0x000fc400020006ff */
[----:B------:R-:W-:Y:S01]  /*99060*/  F2FP.F16.E4M3.UNPACK_B R5, R7 ;  /* 0x00000007ff05723e */ /* 0x000fe200020006ff */
[----:B---3--:R0:W-:Y:S04]  /*99070*/  STL.64 [R1+0x13f40], R26 ;  /* 0x013f401a01007387 */ /* 0x0081e80000100a00 */
[----:B------:R-:W3:Y:S04]  /*99080*/  LDL.LU.64 R24, [R1+0x1ef0] ;  /* 0x001ef00001187983 */ /* 0x000ee80000300a00 */
[----:B0-----:R-:W3:Y:S04]  /*99090*/  LDL.LU.64 R26, [R1+0x1ef8] ;  /* 0x001ef800011a7983 */ /* 0x001ee80000300a00 */
[----:B------:R0:W-:Y:S02]  /*990a0*/  STL.64 [R1+0x68], R4 ;  /* 0x0000680401007387 */ /* 0x0001e40000100a00 */
[----:B0-----:R-:W-:Y:S02]  /*990b0*/  HMMA.16816.F32 R4, R12, R4, R16 ;  /* 0x000000040c04723c */ /* 0x001fe40000001810 */
[----:B------:R-:W4:Y:S04]  /*990c0*/  LDL.LU.64 R18, [R1+0x13f60] ;  /* 0x013f600001127983 */ /* 0x000f280000300a00 */
[----:B------:R-:W2:-:S15]  /*990d0*/  LDL.LU.64 R16, [R1+0x13f58] ;  /* 0x013f580001107983 */ /* 0x000e9e0000300a00 */
[----:B------:R-:W-:-:S02]  /*990e0*/  NOP ;  /* 0x0000000000007918 */ /* 0x000fc40000000000 */
[----:B------:R2:W-:Y:S04]  /*990f0*/  STL.64 [R1+0x110], R4 ;  /* 0x0001100401007387 */ /* 0x0005e80000100a00 */
[----:B------:R-:W-:Y:S01]  /*99100*/  STL.64 [R1+0x118], R6 ;  /* 0x0001180601007387 */ /* 0x000fe20000100a00 */
[----:B--2---:R-:W-:Y:S02]  /*99110*/  F2FP.F16.E4M3.UNPACK_B R4, R16 ;  /* 0x00000010ff04723e */ /* 0x004fe400020006ff */
[----:B------:R-:W-:-:S05]  /*99120*/  F2FP.F16.E4M3.UNPACK_B R5, R17 ;  /* 0x00000011ff05723e */ /* 0x000fca00020006ff */
[----:B------:R3:W-:Y:S02]  /*99130*/  STL.64 [R1+0x60], R4 ;  /* 0x0000600401007387 */ /* 0x0007e40000100a00 */
[----:B---3--:R-:W-:Y:S02]  /*99140*/  HMMA.16816.F32 R4, R12, R4, R24 ;  /* 0x000000040c04723c */ /* 0x008fe40000001818 */
[----:B------:R-:W2:Y:S04]  /*99150*/  LDL.LU.64 R24, [R1+0x1f30] ;  /* 0x001f300001187983 */ /* 0x000ea80000300a00 */
[----:B------:R-:W3:-:S15]  /*99160*/  LDL.LU.64 R26, [R1+0x1f38] ;  /* 0x001f3800011a7983 */ /* 0x000ede0000300a00 */
[----:B------:R-:W-:-:S02]  /*99170*/  NOP ;  /* 0x0000000000007918 */ /* 0x000fc40000000000 */
[----:B------:R0:W-:Y:S04]  /*99180*/  STL.64 [R1+0x120], R4 ;  /* 0x0001200401007387 */ /* 0x0001e80000100a00 */
[----:B------:R-:W-:Y:S01]  /*99190*/  STL.64 [R1+0x128], R6 ;  /* 0x0001280601007387 */ /* 0x000fe20000100a00 */
[----:B0-----:R-:W-:Y:S02]  /*991a0*/  F2FP.F16.E4M3.UNPACK_B R4, R22 ;  /* 0x00000016ff04723e */ /* 0x001fe400020006ff */
[----:B------:R-:W-:Y:S01]  /*991b0*/  F2FP.F16.E4M3.UNPACK_B R5, R23 ;  /* 0x00000017ff05723e */ /* 0x000fe200020006ff */
[----:B---3--:R-:W-:Y:S04]  /*991c0*/  STL.64 [R1+0x13f50], R26 ;  /* 0x013f501a01007387 */ /* 0x008fe80000100a00 */
[----:B--2---:R0:W-:Y:S04]  /*991d0*/  STL.64 [R1+0x13f48], R24 ;  /* 0x013f481801007387 */ /* 0x0041e80000100a00 */
[----:B0-----:R-:W2:Y:S04]  /*991e0*/  LDL.LU.64 R24, [R1+0x1f20] ;  /* 0x001f200001187983 */ /* 0x001ea80000300a00 */
[----:B------:R-:W2:Y:S01]  /*991f0*/  LDL.LU.64 R26, [R1+0x1f28] ;  /* 0x001f2800011a7983 */ /* 0x000ea20000300a00 */
[----:B------:R-:W-:Y:S03]  /*99200*/  HMMA.16816.F32 R8, R12, R4, R8 ;  /* 0x000000040c08723c */ /* 0x000fe60000001808 */
[----:B------:R-:W3:Y:S04]  /*99210*/  LDL R22, [R1+0x2a20] ;  /* 0x002a200001167983 */ /* 0x000ee80000100800 */
[----:B------:R-:W3:Y:S04]  /*99220*/  LDL R23, [R1+0x2a24] ;  /* 0x002a240001177983 */ /* 0x000ee80000100800 */
[----:B------:R4:W-:Y:S01]  /*99230*/  STL.64 [R1+0x58], R4 ;  /* 0x0000580401007387 */ /* 0x0009e20000100a00 */
[----:B------:R-:W-:Y:S01]  /*99240*/  IMAD.MOV.U32 R0, RZ, RZ, R5 ;  /* 0x000000ffff007224 */ /* 0x000fe200078e0005 */
[----:B----4-:R-:W-:-:S02]  /*99250*/  F2FP.F16.E4M3.UNPACK_B R4, R18 ;  /* 0x00000012ff04723e */ /* 0x010fc400020006ff */
[----:B------:R-:W-:-:S08]  /*99260*/  F2FP.F16.E4M3.UNPACK_B R5, R19 ;  /* 0x00000013ff05723e */ /* 0x000fd000020006ff */
[----:B------:R0:W-:Y:S04]  /*99270*/  STL.64 [R1+0x130], R8 ;  /* 0x0001300801007387 */ /* 0x0001e80000100a00 */
[----:B------:R1:W-:Y:S04]  /*99280*/  STL.64 [R1+0x138], R10 ;  /* 0x0001380a01007387 */ /* 0x0003e80000100a00 */
[----:B0-----:R-:W4:Y:S04]  /*99290*/  LDL.LU.64 R8, [R1+0x1f50] ;  /* 0x001f500001087983 */ /* 0x001f280000300a00 */
[----:B-1----:R-:W4:Y:S04]  /*992a0*/  LDL.LU.64 R10, [R1+0x1f58] ;  /* 0x001f5800010a7983 */ /* 0x002f280000300a00 */
[----:B------:R-:W-:Y:S04]  /*992b0*/  STL [R1+0x13e48], R0 ;  /* 0x013e480001007387 */ /* 0x000fe80000100800 */
[----:B------:R-:W3:Y:S04]  /*992c0*/  LDL R18, [R1+0x2a30] ;  /* 0x002a300001127983 */ /* 0x000ee80000100800 */
[----:B------:R-:W3:Y:S04]  /*992d0*/  LDL R19, [R1+0x2a34] ;  /* 0x002a340001137983 */ /* 0x000ee80000100800 */
[----:B------:R2:W-:Y:S02]  /*992e0*/  STL.64 [R1+0x50], R4 ;  /* 0x0000500401007387 */ /* 0x0005e40000100a00 */
[----:B--2---:R-:W-:Y:S02]  /*992f0*/  HMMA.16816.F32 R4, R12, R4, R24 ;  /* 0x000000040c04723c */ /* 0x004fe40000001818 */
[----:B------:R-:W2:Y:S04]  /*99300*/  LDL.LU.64 R26, [R1+0x13f50] ;  /* 0x013f5000011a7983 */ /* 0x000ea80000300a00 */
[----:B------:R-:W2:-:S15]  /*99310*/  LDL.LU.64 R24, [R1+0x13f48] ;  /* 0x013f480001187983 */ /* 0x000e9e0000300a00 */
[----:B------:R-:W-:-:S02]  /*99320*/  NOP ;  /* 0x0000000000007918 */ /* 0x000fc40000000000 */
[----:B------:R0:W-:Y:S02]  /*99330*/  STL.64 [R1+0x140], R4 ;  /* 0x0001400401007387 */ /* 0x0001e40000100a00 */
[----:B0-----:R-:W-:Y:S02]  /*99340*/  F2FP.F16.E4M3.UNPACK_B R4, R20 ;  /* 0x00000014ff04723e */ /* 0x001fe400020006ff */
[----:B------:R-:W-:Y:S01]  /*99350*/  F2FP.F16.E4M3.UNPACK_B R5, R21 ;  /* 0x00000015ff05723e */ /* 0x000fe200020006ff */
[----:B------:R-:W-:Y:S04]  /*99360*/  STL.64 [R1+0x148], R6 ;  /* 0x0001480601007387 */ /* 0x000fe80000100a00 */
[----:B------:R-:W-:Y:S02]  /*99370*/  STL.64 [R1+0x48], R4 ;  /* 0x0000480401007387 */ /* 0x000fe40000100a00 */
[----:B--2---:R-:W-:-:S15]  /*99380*/  HMMA.16816.F32 R24, R12, R4, R24 ;  /* 0x000000040c18723c */ /* 0x004fde0000001818 */
[----:B------:R-:W-:-:S08]  /*99390*/  NOP ;  /* 0x0000000000007918 */ /* 0x000fd00000000000 */
[----:B------:R-:W-:Y:S04]  /*993a0*/  STL.64 [R1+0x150], R24 ;  /* 0x0001501801007387 */ /* 0x000fe80000100a00 */
[----:B------:R0:W-:Y:S04]  /*993b0*/  STL.64 [R1+0x158], R26 ;  /* 0x0001581a01007387 */ /* 0x0001e80000100a00 */
[----:B0-----:R-:W2:Y:S01]  /*993c0*/  LDL.LU.64 R26, [R1+0x13f40] ;  /* 0x013f4000011a7983 */ /* 0x001ea20000300a00 */
[----:B------:R-:W-:-:S03]  /*993d0*/  IMAD.MOV.U32 R0, RZ, RZ, R4 ;  /* 0x000000ffff007224 */ /* 0x000fc600078e0004 */
[----:B------:R-:W3:Y:S04]  /*993e0*/  LDL R6, [R1+0x2a40] ;  /* 0x002a400001067983 */ /* 0x000ee80000100800 */
[----:B------:R-:W3:Y:S04]  /*993f0*/  LDL R7, [R1+0x2a44] ;  /* 0x002a440001077983 */ /* 0x000ee80000100800 */
[----:B------:R-:W3:Y:S04]  /*99400*/  LDL R20, [R1+0x2a50] ;  /* 0x002a500001147983 */ /* 0x000ee80000100800 */
[----:B------:R-:W3:Y:S04]  /*99410*/  LDL R21, [R1+0x2a54] ;  /* 0x002a540001157983 */ /* 0x000ee80000100800 */
[----:B------:R-:W-:Y:S01]  /*99420*/  STL [R1+0x13e4c], R0 ;  /* 0x013e4c0001007387 */ /* 0x000fe20000100800 */
[----:B--2---:R-:W-:-:S02]  /*99430*/  F2FP.F16.E4M3.UNPACK_B R4, R26 ;  /* 0x0000001aff04723e */ /* 0x004fc400020006ff */
[----:B------:R-:W-:-:S07]  /*99440*/  F2FP.F16.E4M3.UNPACK_B R5, R27 ;  /* 0x0000001bff05723e */ /* 0x000fce00020006ff */
[----:B----4-:R-:W-:Y:S06]  /*99450*/  HMMA.16816.F32 R24, R12, R4, R8 ;  /* 0x000000040c18723c */ /* 0x010fec0000001808 */
[----:B------:R-:W-:Y:S04]  /*99460*/  STL.64 [R1+0x40], R4 ;  /* 0x0000400401007387 */ /* 0x000fe80000100a00 */
[----:B------:R-:W2:Y:S04]  /*99470*/  LDL.LU.64 R8, [R1+0x2060] ;  /* 0x0020600001087983 */ /* 0x000ea80000300a00 */
[----:B------:R-:W2:Y:S09]  /*99480*/  LDL.LU.64 R10, [R1+0x2068] ;  /* 0x00206800010a7983 */ /* 0x000eb20000300a00 */
[----:B------:R0:W-:Y:S04]  /*99490*/  STL.64 [R1+0x160], R24 ;  /* 0x0001601801007387 */ /* 0x0001e80000100a00 */
[----:B------:R1:W-:Y:S04]  /*994a0*/  STL.64 [R1+0x168], R26 ;  /* 0x0001681a01007387 */ /* 0x0003e80000100a00 */
[----:B0-----:R-:W4:Y:S04]  /*994b0*/  LDL R24, [R1+0x2a60] ;  /* 0x002a600001187983 */ /* 0x001f280000100800 */
[----:B-1----:R-:W2:Y:S04]  /*994c0*/  LDL R26, [R1+0x2a70] ;  /* 0x002a7000011a7983 */ /* 0x002ea80000100800 */
[----:B------:R-:W2:Y:S04]  /*994d0*/  LDL R27, [R1+0x2a74] ;  /* 0x002a7400011b7983 */ /* 0x000ea80000100800 */
[----:B------:R-:W4:Y:S01]  /*994e0*/  LDL R25, [R1+0x2a64] ;  /* 0x002a640001197983 */ /* 0x000f220000100800 */
[----:B---3--:R-:W-:-:S02]  /*994f0*/  F2FP.F16.E4M3.UNPACK_B R4, R22 ;  /* 0x00000016ff04723e */ /* 0x008fc400020006ff */
[----:B------:R-:W-:Y:S01]  /*99500*/  F2FP.F16.E4M3.UNPACK_B R5, R23 ;  /* 0x00000017ff05723e */ /* 0x000fe200020006ff */
[----:B--2---:R-:W-:Y:S04]  /*99510*/  STL.64 [R1+0x13f38], R26 ;  /* 0x013f381a01007387 */ /* 0x004fe80000100a00 */
[----:B----4-:R0:W-:Y:S04]  /*99520*/  STL.64 [R1+0x13f30], R24 ;  /* 0x013f301801007387 */ /* 0x0101e80000100a00 */
[----:B0-----:R-:W2:Y:S04]  /*99530*/  LDL.LU.64 R24, [R1+0x1f60] ;  /* 0x001f600001187983 */ /* 0x001ea80000300a00 */
[----:B------:R-:W2:Y:S04]  /*99540*/  LDL.LU.64 R26, [R1+0x1f68] ;  /* 0x001f6800011a7983 */ /* 0x000ea80000300a00 */
[----:B------:R-:W-:Y:S01]  /*99550*/  STL.64 [R1+0x38], R4 ;  /* 0x0000380401007387 */ /* 0x000fe20000100a00 */
[----:B--2---:R-:W-:-:S15]  /*99560*/  HMMA.16816.F32 R24, R12, R4, R24 ;  /* 0x000000040c18723c */ /* 0x004fde0000001818 */
[----:B------:R-:W-:-:S08]  /*99570*/  NOP ;  /* 0x0000000000007918 */ /* 0x000fd00000000000 */
[----:B------:R0:W-:Y:S04]  /*99580*/  STL.64 [R1+0x170], R24 ;  /* 0x0001701801007387 */ /* 0x0001e80000100a00 */
[----:B------:R1:W-:Y:S04]  /*99590*/  STL.64 [R1+0x178], R26 ;  /* 0x0001781a01007387 */ /* 0x0003e80000100a00 */
[----:B0-----:R-:W2:Y:S04]  /*995a0*/  LDL.LU.64 R24, [R1+0x2050] ;  /* 0x0020500001187983 */ /* 0x001ea80000300a00 */
[----:B-1----:R-:W2:Y:S04]  /*995b0*/  LDL.LU.64 R26, [R1+0x2058] ;  /* 0x00205800011a7983 */ /* 0x002ea80000300a00 */
[----:B------:R-:W3:Y:S04]  /*995c0*/  LDL R22, [R1+0x2a80] ;  /* 0x002a800001167983 */ /* 0x000ee80000100800 */
[----:B------:R-:W3:Y:S01]  /*995d0*/  LDL R23, [R1+0x2a84] ;  /* 0x002a840001177983 */ /* 0x000ee20000100800 */
[----:B------:R-:W-:-:S02]  /*995e0*/  F2FP.F16.E4M3.UNPACK_B R4, R18 ;  /* 0x00000012ff04723e */ /* 0x000fc400020006ff */
[----:B------:R-:W-:-:S07]  /*995f0*/  F2FP.F16.E4M3.UNPACK_B R5, R19 ;  /* 0x00000013ff05723e */ /* 0x000fce00020006ff */
[----:B------:R-:W-:Y:S01]  /*99600*/  HMMA.16816.F32 R16, R12, R4, R8 ;  /* 0x000000040c10723c */ /* 0x000fe20000001808 */
[----:B---3--:R-:W-:Y:S05]  /*99610*/  STL.64 [R1+0x13f28], R22 ;  /* 0x013f281601007387 */ /* 0x008fea0000100a00 */
[----:B------:R-:W-:Y:S04]  /*99620*/  STL.64 [R1+0x30], R4 ;  /* 0x0000300401007387 */ /* 0x000fe80000100a00 */
[----:B------:R-:W3:-:S13]  /*99630*/  LDL.LU.64 R8, [R1+0x2030] ;  /* 0x0020300001087983 */ /* 0x000eda0000300a00 */
[----:B------:R-:W-:Y:S04]  /*99640*/  STL.64 [R1+0x180], R16 ;  /* 0x0001801001007387 */ /* 0x000fe80000100a00 */
[----:B------:R0:W-:Y:S04]  /*99650*/  STL.64 [R1+0x188], R18 ;  /* 0x0001881201007387 */ /* 0x0001e80000100a00 */
[----:B------:R-:W3:Y:S04]  /*99660*/  LDL.LU.64 R10, [R1+0x2038] ;  /* 0x00203800010a7983 */ /* 0x000ee80000300a00 */
[----:B0-----:R-:W4:Y:S04]  /*99670*/  LDL R18, [R1+0x2a90] ;  /* 0x002a900001127983 */ /* 0x001f280000100800 */
[----:B------:R-:W4:Y:S01]  /*99680*/  LDL R19, [R1+0x2a94] ;  /* 0x002a940001137983 */ /* 0x000f220000100800 */
[----:B------:R-:W-:Y:S01]  /*99690*/  IMAD.MOV.U32 R0, RZ, RZ, R5 ;  /* 0x000000ffff007224 */ /* 0x000fe200078e0005 */
[----:B------:R-:W-:-:S02]  /*996a0*/  F2FP.F16.E4M3.UNPACK_B R4, R6 ;  /* 0x00000006ff04723e */ /* 0x000fc400020006ff */
[----:B------:R-:W-:Y:S01]  /*996b0*/  F2FP.F16.E4M3.UNPACK_B R5, R7 ;  /* 0x00000007ff05723e */ /* 0x000fe200020006ff */
[----:B----4-:R0:W-:Y:S04]  /*996c0*/  STL.64 [R1+0x13f20], R18 ;  /* 0x013f201201007387 */ /* 0x0101e80000100a00 */
[----:B------:R-:W4:Y:S04]  /*996d0*/  LDL.LU.64 R16, [R1+0x2040] ;  /* 0x0020400001107983 */ /* 0x000f280000300a00 */
[----:B0-----:R-:W4:Y:S04]  /*996e0*/  LDL.LU.64 R18, [R1+0x2048] ;  /* 0x0020480001127983 */ /* 0x001f280000300a00 */
[----:B------:R-:W-:Y:S04]  /*996f0*/  STL [R1+0x13e50], R0 ;  /* 0x013e500001007387 */ /* 0x000fe80000100800 */
[----:B------:R2:W-:Y:S02]  /*99700*/  STL.64 [R1+0x28], R4 ;  /* 0x0000280401007387 */ /* 0x0005e40000100a00 */
[----:B--2---:R-:W-:Y:S02]  /*99710*/  HMMA.16816.F32 R4, R12, R4, R24 ;  /* 0x000000040c04723c */ /* 0x004fe40000001818 */
[----:B------:R-:W2:Y:S04]  /*99720*/  LDL.LU.64 R26, [R1+0x13f38] ;  /* 0x013f3800011a7983 */ /* 0x000ea80000300a00 */
[----:B------:R-:W3:-:S15]  /*99730*/  LDL.LU.64 R24, [R1+0x13f30] ;  /* 0x013f300001187983 */ /* 0x000ede0000300a00 */
[----:B------:R-:W-:-:S02]  /*99740*/  NOP ;  /* 0x0000000000007918 */ /* 0x000fc40000000000 */
[----:B------:R0:W-:Y:S04]  /*99750*/  STL.64 [R1+0x190], R4 ;  /* 0x0001900401007387 */ /* 0x0001e80000100a00 */
[----:B------:R-:W-:Y:S01]  /*99760*/  STL.64 [R1+0x198], R6 ;  /* 0x0001980601007387 */ /* 0x000fe20000100a00 */
[----:B0-----:R-:W-:Y:S02]  /*99770*/  F2FP.F16.E4M3.UNPACK_B R4, R20 ;  /* 0x00000014ff04723e */ /* 0x001fe400020006ff */
[----:B------:R-:W-:Y:S02]  /*99780*/  F2FP.F16.E4M3.UNPACK_B R5, R21 ;  /* 0x00000015ff05723e */ /* 0x000fe400020006ff */
[----:B------:R-:W2:Y:S04]  /*99790*/  LDL.LU.64 R20, [R1+0x2020] ;  /* 0x0020200001147983 */ /* 0x000ea80000300a00 */
[----:B------:R-:W2:Y:S04]  /*997a0*/  LDL.LU.64 R22, [R1+0x2028] ;  /* 0x0020280001167983 */ /* 0x000ea80000300a00 */
[----:B------:R3:W-:Y:S01]  /*997b0*/  STL.64 [R1+0x20], R4 ;  /* 0x0000200401007387 */ /* 0x0007e20000100a00 */
[----:B------:R-:W-:Y:S01]  /*997c0*/  IMAD.MOV.U32 R0, RZ, RZ, R5 ;  /* 0x000000ffff007224 */ /* 0x000fe200078e0005 */
[----:B----4-:R-:W-:Y:S07]  /*997d0*/  HMMA.16816.F32 R16, R12, R4, R16 ;  /* 0x000000040c10723c */ /* 0x010fee0000001810 */
[----:B---3--:R-:W-:-:S02]  /*997e0*/  F2FP.F16.E4M3.UNPACK_B R4, R24 ;  /* 0x00000018ff04723e */ /* 0x008fc400020006ff */
[----:B------:R-:W-:-:S14]  /*997f0*/  F2FP.F16.E4M3.UNPACK_B R5, R25 ;  /* 0x00000019ff05723e */ /* 0x000fdc00020006ff */
[----:B------:R0:W-:Y:S04]  /*99800*/  STL.64 [R1+0x1a0], R16 ;  /* 0x0001a01001007387 */ /* 0x0001e80000100a00 */
[----:B------:R1:W-:Y:S04]  /*99810*/  STL.64 [R1+0x1a8], R18 ;  /* 0x0001a81201007387 */ /* 0x0003e80000100a00 */
[----:B0-----:R-:W3:Y:S04]  /*99820*/  LDL.LU.64 R16, [R1+0x2010] ;  /* 0x0020100001107983 */ /* 0x001ee80000300a00 */
[----:B-1----:R-:W3:Y:S04]  /*99830*/  LDL.LU.64 R18, [R1+0x2018] ;  /* 0x0020180001127983 */ /* 0x002ee80000300a00 */
[----:B------:R-:W-:Y:S04]  /*99840*/  STL [R1+0x13e88], R0 ;  /* 0x013e880001007387 */ /* 0x000fe80000100800 */
[----:B------:R0:W-:Y:S02]  /*99850*/  STL.64 [R1+0x18], R4 ;  /* 0x0000180401007387 */ /* 0x0001e40000100a00 */
[----:B0-----:R-:W-:Y:S07]  /*99860*/  HMMA.16816.F32 R4, R12, R4, R8 ;  /* 0x000000040c04723c */ /* 0x001fee0000001808 */
[----:B--2---:R-:W-:-:S02]  /*99870*/  F2FP.F16.E4M3.UNPACK_B R8, R26 ;  /* 0x0000001aff08723e */ /* 0x004fc400020006ff */
[----:B------:R-:W-:-:S07]  /*99880*/  F2FP.F16.E4M3.UNPACK_B R9, R27 ;  /* 0x0000001bff09723e */ /* 0x000fce00020006ff */
[----:B------:R-:W-:Y:S07]  /*99890*/  HMMA.16816.F32 R20, R12, R8, R20 ;  /* 0x000000080c14723c */ /* 0x000fee0000001814 */
[----:B------:R0:W-:Y:S04]  /*998a0*/  STL.64 [R1+0x1b0], R4 ;  /* 0x0001b00401007387 */ /* 0x0001e80000100a00 */
[----:B------:R1:W-:Y:S04]  /*998b0*/  STL.64 [R1+0x1b8], R6 ;  /* 0x0001b80601007387 */ /* 0x0003e80000100a00 */
[----:B------:R-:W2:Y:S04]  /*998c0*/  LDL.LU.64 R24, [R1+0x2000] ;  /* 0x0020000001187983 */ /* 0x000ea80000300a00 */
[----:B------:R-:W2:Y:S04]  /*998d0*/  LDL.LU.64 R26, [R1+0x2008] ;  /* 0x00200800011a7983 */ /* 0x000ea80000300a00 */
[----:B------:R-:W-:Y:S04]  /*998e0*/  STL [R1+0x10], R8 ;  /* 0x0000100801007387 */ /* 0x000fe80000100800 */
[----:B0-----:R-:W4:Y:S04]  /*998f0*/  LDL.LU.64 R4, [R1+0x1ff0] ;  /* 0x001ff00001047983 */ /* 0x001f280000300a00 */
[----:B------:R-:W-:Y:S04]  /*99900*/  STL [R1+0x14], R9 ;  /* 0x0000140901007387 */ /* 0x000fe80000100800 */
[----:B-1----:R-:W4:Y:S04]  /*99910*/  LDL.LU.64 R6, [R1+0x1ff8] ;  /* 0x001ff80001067983 */ /* 0x002f280000300a00 */
[----:B------:R-:W-:Y:S04]  /*99920*/  STL.64 [R1+0x1c0], R20 ;  /* 0x0001c01401007387 */ /* 0x000fe80000100a00 */
[----:B------:R0:W-:Y:S04]  /*99930*/  STL.64 [R1+0x1c8], R22 ;  /* 0x0001c81601007387 */ /* 0x0001e80000100a00 */
[----:B0-----:R-:W3:Y:S01]  /*99940*/  LDL.LU.64 R22, [R1+0x13f28] ;  /* 0x013f280001167983 */ /* 0x001ee20000300a00 */
[----:B------:R-:W-:-:S05]  /*99950*/  IMAD.MOV.U32 R0, RZ, RZ, R9 ;  /* 0x000000ffff007224 */ /* 0x000fca00078e0009 */
[----:B------:R-:W-:Y:S04]  /*99960*/  STL [R1+0x13ec8], R0 ;  /* 0x013ec80001007387 */ /* 0x000fe80000100800 */
[----:B------:R-:W4:Y:S01]  /*99970*/  LDL.LU.64 R20, [R1+0x1fe0] ;  /* 0x001fe00001147983 */ /* 0x000f220000300a00 */
[----:B---3--:R-:W-:Y:S02]  /*99980*/  F2FP.F16.E4M3.UNPACK_B R8, R22 ;  /* 0x00000016ff08723e */ /* 0x008fe400020006ff */
[----:B------:R-:W-:Y:S02]  /*99990*/  F2FP.F16.E4M3.UNPACK_B R9, R23 ;  /* 0x00000017ff09723e */ /* 0x000fe400020006ff */
[----:B------:R-:W3:Y:S05]  /*999a0*/  LDL.LU.64 R22, [R1+0x1fe8] ;  /* 0x001fe80001167983 */ /* 0x000eea0000300a00 */
[----:B------:R-:W-:Y:S06]  /*999b0*/  HMMA.16816.F32 R16, R12, R8, R16 ;  /* 0x000000080c10723c */ /* 0x000fec0000001810 */
[----:B------:R-:W-:-:S15]  /*999c0*/  STL.64 [R1+0x8], R8 ;  /* 0x0000080801007387 */ /* 0x000fde0000100a00 */
[----:B------:R-:W-:-:S02]  /*999d0*/  NOP ;  /* 0x0000000000007918 */ /* 0x000fc40000000000 */
[----:B------:R-:W-:Y:S04]  /*999e0*/  STL.64 [R1+0x1d0], R16 ;  /* 0x0001d01001007387 */ /* 0x000fe80000100a00 */
[----:B------:R0:W-:Y:S04]  /*999f0*/  STL.64 [R1+0x1d8], R18 ;  /* 0x0001d81201007387 */ /* 0x0001e80000100a00 */
[----:B0-----:R-:W2:Y:S01]  /*99a00*/  LDL.LU.64 R18, [R1+0x13f20] ;  /* 0x013f200001127983 */ /* 0x001ea20000300a00 */
[----:B------:R-:W-:-:S03]  /*99a10*/  IMAD.MOV.U32 R0, RZ, RZ, R9 ;  /* 0x000000ffff007224 */ /* 0x000fc600078e0009 */
[----:B------:R-:W3:Y:S04]  /*99a20*/  LDL.LU.64 R8, [R1+0x1fd0] ;  /* 0x001fd00001087983 */ /* 0x000ee80000300a00 */
[----:B------:R-:W3:Y:S01]  /*99a30*/  LDL.LU.64 R10, [R1+0x1fd8] ;  /* 0x001fd800010a7983 */ /* 0x000ee20000300a00 */
[----:B--2---:R-:W-:Y:S02]  /*99a40*/  F2FP.F16.E4M3.UNPACK_B R16, R18 ;  /* 0x00000012ff10723e */ /* 0x004fe400020006ff */
[----:B------:R-:W-:-:S05]  /*99a50*/  F2FP.F16.E4M3.UNPACK_B R17, R19 ;  /* 0x00000013ff11723e */ /* 0x000fca00020006ff */
[----:B------:R0:W-:Y:S02]  /*99a60*/  STL.64 [R1], R16 ;  /* 0x0000001001007387 */ /* 0x0001e40000100a00 */
[C---:B0-----:R-:W-:Y:S02]  /*99a70*/  HMMA.16816.F32 R16, R12.reuse, R16, R24 ;  /* 0x000000100c10723c */ /* 0x041fe40000001818 */
[----:B------:R-:W2:Y:S01]  /*99a80*/  LDL.LU.64 R26, [R1+0x13f18] ;  /* 0x013f1800011a7983 */ /* 0x000ea20000300a00 */
[----:B------:R-:W-:Y:S02]  /*99a90*/  F2FP.F16.E4M3.UNPACK_B R28, R28 ;  /* 0x0000001cff1c723e */ /* 0x000fe400020006ff */
[----:B------:R-:W-:Y:S01]  /*99aa0*/  F2FP.F16.E4M3.UNPACK_B R29, R29 ;  /* 0x0000001dff1d723e */ /* 0x000fe200020006ff */
[----:B------:R-:W3:Y:S06]  /*99ab0*/  LDL.LU.64 R24, [R1+0x13f10] ;  /* 0x013f100001187983 */ /* 0x000eec0000300a00 */
[----:B----4-:R-:W-:Y:S11]  /*99ac0*/  HMMA.16816.F32 R4, R12, R28, R4 ;  /* 0x0000001c0c04723c */ /* 0x010ff60000001804 */
[----:B------:R0:W-:Y:S04]  /*99ad0*/  STL.64 [R1+0x1e0], R16 ;  /* 0x0001e01001007387 */ /* 0x0001e80000100a00 */
[----:B------:R1:W-:Y:S04]  /*99ae0*/  STL.64 [R1+0x1e8], R18 ;  /* 0x0001e81201007387 */ /* 0x0003e80000100a00 */
[----:B0-----:R-:W4:Y:S04]  /*99af0*/  LDL.LU.64 R16, [R1+0x1fc0] ;  /* 0x001fc00001107983 */ /* 0x001f280000300a00 */
[----:B-1----:R-:W4:Y:S04]  /*99b00*/  LDL.LU.64 R18, [R1+0x1fc8] ;  /* 0x001fc80001127983 */ /* 0x002f280000300a00 */
[----:B------:R0:W-:Y:S04]  /*99b10*/  STL.64 [R1+0x1f0], R4 ;  /* 0x0001f00401007387 */ /* 0x0001e80000100a00 */
[----:B------:R1:W-:Y:S04]  /*99b20*/  STL.64 [R1+0x1f8], R6 ;  /* 0x0001f80601007387 */ /* 0x0003e80000100a00 */
[----:B0-----:R-:W4:Y:S04]  /*99b30*/  LDL.LU.64 R4, [R1+0x1fb0] ;  /* 0x001fb00001047983 */ /* 0x001f280000300a00 */
[----:B-1----:R-:W4:Y:S01]  /*99b40*/  LDL.LU.64 R6, [R1+0x1fb8] ;  /* 0x001fb80001067983 */ /* 0x002f220000300a00 */
[----:B--2---:R-:W-:-:S02]  /*99b50*/  F2FP.F16.E4M3.UNPACK_B R26, R26 ;  /* 0x0000001aff1a723e */ /* 0x004fc400020006ff */
[----:B------:R-:W-:-:S07]  /*99b60*/  F2FP.F16.E4M3.UNPACK_B R27, R27 ;  /* 0x0000001bff1b723e */ /* 0x000fce00020006ff */
[----:B---3--:R-:W-:-:S15]  /*99b70*/  HMMA.16816.F32 R20, R12, R26, R20 ;  /* 0x0000001a0c14723c */ /* 0x008fde0000001814 */
[----:B------:R-:W-:-:S08]  /*99b80*/  NOP ;  /* 0x0000000000007918 */ /* 0x000fd00000000000 */
[----:B------:R-:W-:Y:S04]  /*99b90*/  STL.64 [R1+0x200], R20 ;  /* 0x0002001401007387 */ /* 0x000fe80000100a00 */
[----:B------:R0:W-:Y:S04]  /*99ba0*/  STL.64 [R1+0x208], R22 ;  /* 0x0002081601007387 */ /* 0x0001e80000100a00 */
[----:B0-----:R-:W2:Y:S01]  /*99bb0*/  LDL.LU.64 R22, [R1+0x13f08] ;  /* 0x013f080001167983 */ /* 0x001ea20000300a00 */
[----:B------:R-:W-:Y:S02]  /*99bc0*/  F2FP.F16.E4M3.UNPACK_B R24, R24 ;  /* 0x00000018ff18723e */ /* 0x000fe400020006ff */
[----:B------:R-:W-:Y:S01]  /*99bd0*/  F2FP.F16.E4M3.UNPACK_B R25, R25 ;  /* 0x00000019ff19723e */ /* 0x000fe200020006ff */
[----:B------:R-:W3:Y:S06]  /*99be0*/  LDL.LU.64 R20, [R1+0x13f00] ;  /* 0x013f000001147983 */ /* 0x000eec0000300a00 */
[----:B------:R-:W-:-:S15]  /*99bf0*/  HMMA.16816.F32 R8, R12, R24, R8 ;  /* 0x000000180c08723c */ /* 0x000fde0000001808 */
[----:B------:R-:W-:-:S08]  /*99c00*/  NOP ;  /* 0x0000000000007918 */ /* 0x000fd00000000000 */
[----:B------:R0:W-:Y:S04]  /*99c10*/  STL.64 [R1+0x210], R8 ;  /* 0x0002100801007387 */ /* 0x0001e80000100a00 */
[----:B------:R1:W-:Y:S04]  /*99c20*/  STL.64 [R1+0x218], R10 ;  /* 0x0002180a01007387 */ /* 0x0003e80000100a00 */
[----:B0-----:R-:W3:Y:S04]  /*99c30*/  LDL.LU.64 R8, [R1+0x1fa0] ;  /* 0x001fa00001087983 */ /* 0x001ee80000300a00 */
[----:B-1----:R-:W3:Y:S04]  /*99c40*/  LDL.LU.64 R10, [R1+0x1fa8] ;  /* 0x001fa800010a7983 */ /* 0x002ee80000300a00 */
[----:B------:R-:W-:Y:S04]  /*99c50*/  STL.64 [R1+0x13d28], R26 ;  /* 0x013d281a01007387 */ /* 0x000fe80000100a00 */
[----:B------:R0:W-:Y:S04]  /*99c60*/  STL.64 [R1+0x13d20], R24 ;  /* 0x013d201801007387 */ /* 0x0001e80000100a00 */
[----:B0-----:R-:W3:Y:S04]  /*99c70*/  LDL.LU.64 R24, [R1+0x1f90] ;  /* 0x001f900001187983 */ /* 0x001ee80000300a00 */
[----:B------:R-:W3:Y:S01]  /*99c80*/  LDL.LU.64 R26, [R1+0x1f98] ;  /* 0x001f9800011a7983 */ /* 0x000ee20000300a00 */
[----:B--2---:R-:W-:-:S02]  /*99c90*/  F2FP.F16.E4M3.UNPACK_B R22, R22 ;  /* 0x00000016ff16723e */ /* 0x004fc400020006ff */
[----:B------:R-:W-:-:S07]  /*99ca0*/  F2FP.F16.E4M3.UNPACK_B R23, R23 ;  /* 0x00000017ff17723e */ /* 0x000fce00020006ff */
[----:B----4-:R-:W-:-:S15]  /*99cb0*/  HMMA.16816.F32 R16, R12, R22, R16 ;  /* 0x000000160c10723c */ /* 0x010fde0000001810 */
[----:B------:R-:W-:-:S08]  /*99cc0*/  NOP ;  /* 0x0000000000007918 */ /* 0x000fd00000000000 */
[----:B------:R-:W-:Y:S04]  /*99cd0*/  STL.64 [R1+0x220], R16 ;  /* 0x0002201001007387 */ /* 0x000fe80000100a00 */
[----:B------:R0:W-:Y:S04]  /*99ce0*/  STL.64 [R1+0x228], R18 ;  /* 0x0002281201007387 */ /* 0x0001e80000100a00 */
[----:B0-----:R-:W2:Y:S01]  /*99cf0*/  LDL.LU.64 R18, [R1+0x13ef8] ;  /* 0x013ef80001127983 */ /* 0x001ea20000300a00 */
[----:B---3--:R-:W-:Y:S02]  /*99d00*/  F2FP.F16.E4M3.UNPACK_B R20, R20 ;  /* 0x00000014ff14723e */ /* 0x008fe400020006ff */
[----:B------:R-:W-:Y:S01]  /*99d10*/  F2FP.F16.E4M3.UNPACK_B R21, R21 ;  /* 0x00000015ff15723e */ /* 0x000fe200020006ff */
[----:B------:R-:W3:Y:S06]  /*99d20*/  LDL.LU.64 R16, [R1+0x13ef0] ;  /* 0x013ef00001107983 */ /* 0x000eec0000300a00 */
[----:B------:R-:W-:-:S15]  /*99d30*/  HMMA.16816.F32 R4, R12, R20, R4 ;  /* 0x000000140c04723c */ /* 0x000fde0000001804 */
[----:B------:R-:W-:-:S08]  /*99d40*/  NOP ;  /* 0x0000000000007918 */ /* 0x000fd00000000000 */
[----:B------:R0:W-:Y:S04]  /*99d50*/  STL.64 [R1+0x230], R4 ;  /* 0x0002300401007387 */ /* 0x0001e80000100a00 */
[----:B------:R1:W-:Y:S04]  /*99d60*/  STL.64 [R1+0x238], R6 ;  /* 0x0002380601007387 */ /* 0x0003e80000100a00 */
[----:B0-----:R-:W4:Y:S04]  /*99d70*/  LDL.LU.64 R4, [R1+0x1f80] ;  /* 0x001f800001047983 */ /* 0x001f280000300a00 */
[----:B-1----:R-:W4:Y:S04]  /*99d80*/  LDL.LU.64 R6, [R1+0x1f88] ;  /* 0x001f880001067983 */ /* 0x002f280000300a00 */
[----:B------:R-:W-:Y:S04]  /*99d90*/  STL.64 [R1+0x13d18], R22 ;  /* 0x013d181601007387 */ /* 0x000fe80000100a00 */
[----:B------:R0:W-:Y:S04]  /*99da0*/  STL.64 [R1+0x13d10], R20 ;  /* 0x013d101401007387 */ /* 0x0001e80000100a00 */
[----:B0-----:R-:W4:Y:S04]  /*99db0*/  LDL.LU.64 R20, [R1+0x2070] ;  /* 0x0020700001147983 */ /* 0x001f280000300a00 */
[----:B------:R-:W4:Y:S01]  /*99dc0*/  LDL.LU.64 R22, [R1+0x2078] ;  /* 0x0020780001167983 */ /* 0x000f220000300a00 */
[----:B--2---:R-:W-:-:S02]  /*99dd0*/  F2FP.F16.E4M3.UNPACK_B R18, R18 ;  /* 0x00000012ff12723e */ /* 0x004fc400020006ff */
[----:B------:R-:W-:-:S07]  /*99de0*/  F2FP.F16.E4M3.UNPACK_B R19, R19 ;  /* 0x00000013ff13723e */ /* 0x000fce00020006ff */
[----:B------:R-:W-:-:S15]  /*99df0*/  HMMA.16816.F32 R8, R12, R18, R8 ;  /* 0x000000120c08723c */ /* 0x000fde0000001808 */
[----:B------:R-:W-:-:S08]  /*99e00*/  NOP ;  /* 0x0000000000007918 */ /* 0x000fd00000000000 */
[----:B------:R-:W-:Y:S04]  /*99e10*/  STL.64 [R1+0x240], R8 ;  /* 0x0002400801007387 */ /* 0x000fe80000100a00 */
[----:B------:R0:W-:Y:S04]  /*99e20*/  STL.64 [R1+0x248], R10 ;  /* 0x0002480a01007387 */ /* 0x0001e80000100a00 */
[----:B0-----:R-:W2:Y:S04]  /*99e30*/  LDL.LU.64 R10, [R1+0x13ee8] ;  /* 0x013ee800010a7983 */ /* 0x001ea80000300a00 */
[----:B------:R-:W4:Y:S01]  /*99e40*/  LDL.LU.64 R8, [R1+0x13ee0] ;  /* 0x013ee00001087983 */ /* 0x000f220000300a00 */
[----:B---3--:R-:W-:-:S02]  /*99e50*/  F2FP.F16.E4M3.UNPACK_B R16, R16 ;  /* 0x00000010ff10723e */ /* 0x008fc400020006ff */
[----:B------:R-:W-:-:S07]  /*99e60*/  F2FP.F16.E4M3.UNPACK_B R17, R17 ;  /* 0x00000011ff11723e */ /* 0x000fce00020006ff */
        /* <DEDUP_REMOVED lines=12> */
[----:B----4-:R-:W-:Y:S01]  /*99f30*/  HMMA.16816.F32 R4, R12, R10, R4 ;  /* 0x0000000a0c04723c */ /* 0x010fe20000001804 */
[----:B------:R-:W-:Y:S02]  /*99f40*/  F2FP.F16.E4M3.UNPACK_B R8, R8 ;  /* 0x00000008ff08723e */ /* 0x000fe400020006ff */
[----:B------:R-:W-:-:S15]  /*99f50*/  F2FP.F16.E4M3.UNPACK_B R9, R9 ;  /* 0x00000009ff09723e */ /* 0x000fde00020006ff */
[----:B------:R-:W-:-:S05]  /*99f60*/  NOP ;  /* 0x0000000000007918 */ /* 0x000fca0000000000 */
[----:B------:R-:W-:Y:S04]  /*99f70*/  STL.64 [R1+0x260], R4 ;  /* 0x0002600401007387 */ /* 0x000fe80000100a00 */
[----:B------:R0:W-:Y:S04]  /*99f80*/  STL.64 [R1+0x268], R6 ;  /* 0x0002680601007387 */ /* 0x0001e80000100a00 */
[----:B0-----:R-:W2:Y:S04]  /*99f90*/  LDL.LU.64 R6, [R1+0x13ed8] ;  /* 0x013ed80001067983 */ /* 0x001ea80000300a00 */
[----:B------:R-:W4:Y:S01]  /*99fa0*/  LDL.LU.64 R4, [R1+0x13ed0] ;  /* 0x013ed00001047983 */ /* 0x000f220000300a00 */
[----:B------:R-:W-:Y:S03]  /*99fb0*/  HMMA.16816.F32 R20, R12, R8, R20 ;  /* 0x000000080c14723c */ /* 0x000fe60000001814 */
[----:B------:R-:W-:Y:S04]  /*99fc0*/  STL.64 [R1+0x13cf8], R10 ;  /* 0x013cf80a01007387 */ /* 0x000fe80000100a00 */
[----:B------:R-:W-:-:S15]  /*99fd0*/  STL.64 [R1+0x13cf0], R8 ;  /* 0x013cf00801007387 */ /* 0x000fde0000100a00 */
[----:B------:R-:W-:-:S01]  /*99fe0*/  NOP ;  /* 0x0000000000007918 */ /* 0x000fc20000000000 */
[----:B------:R0:W-:Y:S04]  /*99ff0*/  STL.64 [R1+0x8c0], R20 ;  /* 0x0008c01401007387 */ /* 0x0001e80000100a00 */
[----:B------:R1:W-:Y:S04]  /*9a000*/  STL.64 [R1+0x8c8], R22 ;  /* 0x0008c81601007387 */ /* 0x0003e80000100a00 */
[----:B0-----:R-:W3:Y:S04]  /*9a010*/  LDL.LU.64 R20, [R1+0x2090] ;  /* 0x0020900001147983 */ /* 0x001ee80000300a00 */
[----:B-1----:R-:W3:Y:S01]  /*9a020*/  LDL.LU.64 R22, [R1+0x2098] ;  /* 0x0020980001167983 */ /* 0x002ee20000300a00 */
[----:B------:R-:W-:-:S02]  /*9a030*/  F2FP.F16.E4M3.UNPACK_B R2, R2 ;  /* 0x00000002ff02723e */ /* 0x000fc400020006ff */
[----:B------:R-:W-:Y:S02]  /*9a040*/  F2FP.F16.E4M3.UNPACK_B R3, R3 ;  /* 0x00000003ff03723e */ /* 0x000fe400020006ff */
[----:B--2---:R-:W-:Y:S02]  /*9a050*/  F2FP.F16.E4M3.UNPACK_B R6, R6 ;  /* 0x00000006ff06723e */ /* 0x004fe400020006ff */
[----:B------:R-:W-:Y:S02]  /*9a060*/  F2FP.F16.E4M3.UNPACK_B R7, R7 ;  /* 0x00000007ff07723e */ /* 0x000fe400020006ff */
[----:B----4-:R-:W-:Y:S02]  /*9a070*/  F2FP.F16.E4M3.UNPACK_B R4, R4 ;  /* 0x00000004ff04723e */ /* 0x010fe400020006ff */
[----:B------:R-:W-:-:S03]  /*9a080*/  F2FP.F16.E4M3.UNPACK_B R5, R5 ;  /* 0x00000005ff05723e */ /* 0x000fc600020006ff */
[C---:B---3--:R-:W-:Y:S06]  /*9a090*/  HMMA.16816.F32 R8, R12.reuse, R6, R16 ;  /* 0x000000060c08723c */ /* 0x048fec0000001810 */
[----:B------:R-:W-:-:S15]  /*9a0a0*/  HMMA.16816.F32 R16, R12, R4, R24 ;  /* 0x000000040c10723c */ /* 0x000fde0000001818 */
[----:B------:R-:W-:-:S02]  /*9a0b0*/  NOP ;  /* 0x0000000000007918 */ /* 0x000fc40000000000 */
[----:B------:R0:W-:Y:S04]  /*9a0c0*/  STL.64 [R1+0x8b0], R8 ;  /* 0x0008b00801007387 */ /* 0x0001e80000100a00 */
[----:B------:R1:W-:Y:S04]  /*9a0d0*/  STL.64 [R1+0x8b8], R10 ;  /* 0x0008b80a01007387 */ /* 0x0003e80000100a00 */
[----:B0-----:R-:W2:Y:S04]  /*9a0e0*/  LDL.LU R8, [R1+0x814] ;  /* 0x0008140001087983 */ /* 0x001ea80000300800 */
[----:B------:R-:W2:Y:S04]  /*9a0f0*/  LDL.LU R9, [R1+0x810] ;  /* 0x0008100001097983 */ /* 0x000ea80000300800 */
[----:B------:R0:W-:Y:S04]  /*9a100*/  STL.64 [R1+0x8a0], R16 ;  /* 0x0008a01001007387 */ /* 0x0001e80000100a00 */
[----:B------:R3:W-:Y:S04]  /*9a110*/  STL.64 [R1+0x8a8], R18 ;  /* 0x0008a81201007387 */ /* 0x0007e80000100a00 */
[----:B-1----:R-:W4:Y:S04]  /*9a120*/  LDL.LU R10, [R1+0x81c] ;  /* 0x00081c00010a7983 */ /* 0x002f280000300800 */
[----:B------:R-:W4:Y:S04]  /*9a130*/  LDL.LU R11, [R1+0x818] ;  /* 0x00081800010b7983 */ /* 0x000f280000300800 */
[----:B0-----:R-:W2:Y:S04]  /*9a140*/  LDL.LU R16, [R1+0x824] ;  /* 0x0008240001107983 */ /* 0x001ea80000300800 */
[----:B------:R-:W2:Y:S04]  /*9a150*/  LDL.LU R17, [R1+0x820] ;  /* 0x0008200001117983 */ /* 0x000ea80000300800 */
[----:B---3--:R-:W3:Y:S04]  /*9a160*/  LDL.LU R18, [R1+0x82c] ;  /* 0x00082c0001127983 */ /* 0x008ee80000300800 */
[----:B------:R-:W3:Y:S04]  /*9a170*/  LDL.LU R19, [R1+0x828] ;  /* 0x0008280001137983 */ /* 0x000ee80000300800 */
[----:B------:R-:W-:Y:S04]  /*9a180*/  STL.64 [R1+0x13ce8], R6 ;  /* 0x013ce80601007387 */ /* 0x000fe80000100a00 */
[----:B------:R0:W-:Y:S02]  /*9a190*/  STL.64 [R1+0x13ce0], R4 ;  /* 0x013ce00401007387 */ /* 0x0001e40000100a00 */
[----:B0-----:R-:W-:Y:S02]  /*9a1a0*/  HMMA.16816.F32 R4, R12, R2, R20 ;  /* 0x000000020c04723c */ /* 0x001fe40000001814 */
[----:B------:R-:W4:-:S15]  /*9a1b0*/  LDL R22, [R1+0x70] ;  /* 0x0000700001167983 */ /* 0x000f1e0000100800 */
[----:B------:R-:W-:-:S06]  /*9a1c0*/  NOP ;  /* 0x0000000000007918 */ /* 0x000fcc0000000000 */
[----:B------:R-:W-:Y:S04]  /*9a1d0*/  STL.64 [R1+0x2a0], R4 ;  /* 0x0002a00401007387 */ /* 0x000fe80000100a00 */
[----:B------:R-:W-:Y:S04]  /*9a1e0*/  STL.64 [R1+0x2a8], R6 ;  /* 0x0002a80601007387 */ /* 0x000fe80000100a00 */
[----:B------:R-:W4:Y:S04]  /*9a1f0*/  LDL R23, [R1+0x74] ;  /* 0x0000740001177983 */ /* 0x000f280000100800 */
[----:B------:R-:W2:Y:S04]  /*9a200*/  LDL R20, [R1+0x78] ;  /* 0x0000780001147983 */ /* 0x000ea80000100800 */
[----:B------:R-:W2:Y:S04]  /*9a210*/  LDL R21, [R1+0x7c] ;  /* 0x00007c0001157983 */ /* 0x000ea80000100800 */
[----:B----4-:R0:W-:Y:S04]  /*9a220*/  STL.64 [R1+0x13e58], R22 ;  /* 0x013e581601007387 */ /* 0x0101e80000100a00 */
[----:B--2---:R1:W-:Y:S04]  /*9a230*/  STL.64 [R1+0x13e70], R20 ;  /* 0x013e701401007387 */ /* 0x0043e80000100a00 */
[----:B------:R-:W2:Y:S04]  /*9a240*/  LDL R24, [R1+0x68] ;  /* 0x0000680001187983 */ /* 0x000ea80000100800 */
[----:B------:R-:W2:Y:S04]  /*9a250*/  LDL R25, [R1+0x6c] ;  /* 0x00006c0001197983 */ /* 0x000ea80000100800 */
[----:B------:R-:W4:Y:S04]  /*9a260*/  LDL R26, [R1+0x60] ;  /* 0x00006000011a7983 */ /* 0x000f280000100800 */
[----:B------:R-:W4:Y:S04]  /*9a270*/  LDL R27, [R1+0x64] ;  /* 0x00006400011b7983 */ /* 0x000f280000100800 */
[----:B0-----:R-:W3:Y:S04]  /*9a280*/  LDL R22, [R1+0x80] ;  /* 0x0000800001167983 */ /* 0x001ee80000100800 */
[----:B------:R-:W3:Y:S04]  /*9a290*/  LDL R23, [R1+0x84] ;  /* 0x0000840001177983 */ /* 0x000ee80000100800 */
[----:B-1----:R-:W2:Y:S04]  /*9a2a0*/  LDL R20, [R1+0x88] ;  /* 0x0000880001147983 */ /* 0x002ea80000100800 */
[----:B------:R-:W2:Y:S04]  /*9a2b0*/  LDL R21, [R1+0x8c] ;  /* 0x00008c0001157983 */ /* 0x000ea80000100800 */
[----:B---3--:R0:W-:Y:S04]  /*9a2c0*/  STL.64 [R1+0x13e98], R22 ;  /* 0x013e981601007387 */ /* 0x0081e80000100a00 */
[----:B0-----:R-:W3:Y:S04]  /*9a2d0*/  LDL R22, [R1+0x90] ;  /* 0x0000900001167983 */ /* 0x001ee80000100800 */
[----:B------:R-:W3:Y:S04]  /*9a2e0*/  LDL R23, [R1+0x94] ;  /* 0x0000940001177983 */ /* 0x000ee80000100800 */
[----:B--2---:R0:W-:Y:S01]  /*9a2f0*/  STL.64 [R1+0x13e90], R20 ;  /* 0x013e901401007387 */ /* 0x0041e20000100a00 */
[----:B------:R-:W-:-:S02]  /*9a300*/  IMAD R14, R17, 0x100, R16 ;  /* 0x00000100110e7824 */ /* 0x000fc400078e0210 */
[----:B------:R-:W-:Y:S02]  /*9a310*/  IMAD R15, R19, 0x100, R18 ;  /* 0x00000100130f7824 */ /* 0x000fe400078e0212 */
[----:B------:R-:W-:Y:S01]  /*9a320*/  IMAD.MOV.U32 R17, RZ, RZ, R0 ;  /* 0x000000ffff117224 */ /* 0x000fe200078e0000 */
[----:B0-----:R-:W2:Y:S04]  /*9a330*/  LDL R20, [R1+0x98] ;  /* 0x0000980001147983 */ /* 0x001ea80000100800 */
[----:B------:R-:W2:Y:S04]  /*9a340*/  LDL R21, [R1+0x9c] ;  /* 0x00009c0001157983 */ /* 0x000ea80000100800 */
[----:B---3--:R-:W-:Y:S04]  /*9a350*/  STL.64 [R1+0x13eb0], R22 ;  /* 0x013eb01601007387 */ /* 0x008fe80000100a00 */
[----:B----4-:R-:W-:Y:S04]  /*9a360*/  STL.64 [R1+0x13e68], R26 ;  /* 0x013e681a01007387 */ /* 0x010fe80000100a00 */
[----:B------:R0:W-:Y:S04]  /*9a370*/  STL.64 [R1+0x13e60], R24 ;  /* 0x013e601801007387 */ /* 0x0001e80000100a00 */
[----:B------:R-:W3:Y:S04]  /*9a380*/  LDL R18, [R1] ;  /* 0x0000000001127983 */ /* 0x000ee80000100800 */
[----:B------:R-:W3:Y:S04]  /*9a390*/  LDL R19, [R1+0x4] ;  /* 0x0000040001137983 */ /* 0x000ee80000100800 */
[----:B------:R-:W4:Y:S04]  /*9a3a0*/  LDL R16, [R1+0x8] ;  /* 0x0000080001107983 */ /* 0x000f280000100800 */
[----:B------:R-:W2:Y:S04]  /*9a3b0*/  LDL.LU R0, [R1+0x13ec8] ;  /* 0x013ec80001007983 */ /* 0x000ea80000300800 */
[----:B0-----:R-:W3:Y:S04]  /*9a3c0*/  LDL.LU.64 R24, [R1+0x1eb0] ;  /* 0x001eb00001187983 */ /* 0x001ee80000300a00 */
[----:B------:R-:W4:Y:S04]  /*9a3d0*/  LDL.LU.64 R26, [R1+0x1eb8] ;  /* 0x001eb800011a7983 */ /* 0x000f280000300a00 */
[----:B----4-:R-:W-:Y:S04]  /*9a3e0*/  STL.64 [R1+0x13e80], R26 ;  /* 0x013e801a01007387 */ /* 0x010fe80000100a00 */
[----:B---3--:R0:W-:Y:S04]  /*9a3f0*/  STL.64 [R1+0x13e78], R24 ;  /* 0x013e781801007387 */ /* 0x0081e80000100a00 */
[----:B0-----:R-:W3:Y:S04]  /*9a400*/  LDL.LU.64 R24, [R1+0x1ee0] ;  /* 0x001ee00001187983 */ /* 0x001ee80000300a00 */
[----:B------:R-:W4:Y:S04]  /*9a410*/  LDL.LU.64 R26, [R1+0x1ee8] ;  /* 0x001ee800011a7983 */ /* 0x000f280000300a00 */
[----:B----4-:R-:W-:Y:S04]  /*9a420*/  STL.64 [R1+0x13ea8], R26 ;  /* 0x013ea81a01007387 */ /* 0x010fe80000100a00 */
[----:B---3--:R0:W-:Y:S04]  /*9a430*/  STL.64 [R1+0x13ea0], R24 ;  /* 0x013ea01801007387 */ /* 0x0081e80000100a00 */
[----:B0-----:R-:W3:Y:S04]  /*9a440*/  LDL.LU.64 R24, [R1+0x1f40] ;  /* 0x001f400001187983 */ /* 0x001ee80000300a00 */
[----:B------:R-:W4:Y:S01]  /*9a450*/  LDL.LU.64 R26, [R1+0x1f48] ;  /* 0x001f4800011a7983 */ /* 0x000f220000300a00 */
[----:B------:R-:W-:-:S02]  /*9a460*/  IMAD R12, R9, 0x100, R8 ;  /* 0x00000100090c7824 */ /* 0x000fc400078e0208 */
[----:B------:R-:W-:Y:S01]  /*9a470*/  IMAD R13, R11, 0x100, R10 ;  /* 0x000001000b0d7824 */ /* 0x000fe200078e020a */
[----:B------:R-:W-:Y:S02]  /*9a480*/  F2FP.F16.E4M3.UNPACK_B R14, R14 ;  /* 0x0000000eff0e723e */ /* 0x000fe400020006ff */
[----:B------:R-:W-:Y:S01]  /*9a490*/  F2FP.F16.E4M3.UNPACK_B R15, R15 ;  /* 0x0000000fff0f723e */ /* 0x000fe200020006ff */
[----:B----4-:R-:W-:Y:S04]  /*9a4a0*/  STL.64 [R1+0x13ec0], R26 ;  /* 0x013ec01a01007387 */ /* 0x010fe80000100a00 */
[----:B---3--:R0:W-:Y:S04]  /*9a4b0*/  STL.64 [R1+0x13eb8], R24 ;  /* 0x013eb81801007387 */ /* 0x0081e80000100a00 */
[----:B0-----:R-:W2:Y:S04]  /*9a4c0*/  LDL.LU.64 R24, [R1+0x1f70] ;  /* 0x001f700001187983 */ /* 0x001ea80000300a00 */
[----:B------:R-:W2:Y:S01]  /*9a4d0*/  LDL.LU.64 R26, [R1+0x1f78] ;  /* 0x001f7800011a7983 */ /* 0x000ea20000300a00 */
[----:B------:R-:W-:-:S02]  /*9a4e0*/  F2FP.F16.E4M3.UNPACK_B R12, R12 ;  /* 0x0000000cff0c723e */ /* 0x000fc400020006ff */
[----:B------:R-:W-:Y:S01]  /*9a4f0*/  F2FP.F16.E4M3.UNPACK_B R13, R13 ;  /* 0x0000000dff0d723e */ /* 0x000fe200020006ff */
[----:B------:R-:W3:Y:S04]  /*9a500*/  LDL.LU.64 R4, [R1+0x1e90] ;  /* 0x001e900001047983 */ /* 0x000ee80000300a00 */
[----:B------:R-:W3:Y:S04]  /*9a510*/  LDL.LU.64 R6, [R1+0x1e98] ;  /* 0x001e980001067983 */ /* 0x000ee80000300a00 */
[----:B------:R-:W4:Y:S04]  /*9a520*/  LDL.LU.64 R8, [R1+0x2f10] ;  /* 0x002f100001087983 */ /* 0x000f280000300a00 */
[----:B------:R-:W4:Y:S04]  /*9a530*/  LDL.LU.64 R10, [R1+0x2f18] ;  /* 0x002f1800010a7983 */ /* 0x000f280000300a00 */
[----:B------:R-:W-:Y:S04]  /*9a540*/  STL.64 [R1+0x13d50], R18 ;  /* 0x013d501201007387 */ /* 0x000fe80000100a00 */
[----:B------:R0:W-:Y:S04]  /*9a550*/  STL.64 [R1+0x13d68], R16 ;  /* 0x013d681001007387 */ /* 0x0001e80000100a00 */
[----:B0-----:R-:W3:Y:S04]  /*9a560*/  LDL.LU.64 R16, [R1+0x1f10] ;  /* 0x001f100001107983 */ /* 0x001ee80000300a00 */
[----:B------:R-:W3:Y:S01]  /*9a570*/  LDL.LU.64 R18, [R1+0x1f18] ;  /* 0x001f180001127983 */ /* 0x000ee20000300a00 */
[----:B--2---:R-:W-:Y:S03]  /*9a580*/  HMMA.16816.F32 R20, R12, R20, R24 ;  /* 0x000000140c14723c */ /* 0x004fe60000001818 */
[----:B------:R-:W2:Y:S04]  /*9a590*/  LDL.LU.64 R26, [R1+0x13ec0] ;  /* 0x013ec000011a7983 */ /* 0x000ea80000300a00 */
[----:B------:R-:W2:-:S15]  /*9a5a0*/  LDL.LU.64 R24, [R1+0x13eb8] ;  /* 0x013eb80001187983 */ /* 0x000e9e0000300a00 */
[----:B------:R-:W-:-:S01]  /*9a5b0*/  NOP ;  /* 0x0000000000007918 */ /* 0x000fc20000000000 */
[----:B------:R-:W-:Y:S04]  /*9a5c0*/  STL.64 [R1+0x890], R20 ;  /* 0x0008901401007387 */ /* 0x000fe80000100a00 */
[----:B------:R0:W-:Y:S04]  /*9a5d0*/  STL.64 [R1+0x898], R22 ;  /* 0x0008981601007387 */ /* 0x0001e80000100a00 */
[----:B0-----:R-:W2:Y:S02]  /*9a5e0*/  LDL.LU.64 R22, [R1+0x13eb0] ;  /* 0x013eb00001167983 */ /* 0x001ea40000300a00 */
[----:B--2---:R-:W-:Y:S02]  /*9a5f0*/  HMMA.16816.F32 R20, R12, R22, R24 ;  /* 0x000000160c14723c */ /* 0x004fe40000001818 */
[----:B------:R-:W2:Y:S04]  /*9a600*/  LDL.LU.64 R26, [R1+0x13ea8] ;  /* 0x013ea800011a7983 */ /* 0x000ea80000300a00 */
[----:B------:R-:W2:-:S15]  /*9a610*/  LDL.LU.64 R24, [R1+0x13ea0] ;  /* 0x013ea00001187983 */ /* 0x000e9e0000300a00 */
[----:B------:R-:W-:-:S02]  /*9a620*/  NOP ;  /* 0x0000000000007918 */ /* 0x000fc40000000000 */
[----:B------:R-:W-:Y:S04]  /*9a630*/  STL.64 [R1+0x880], R20 ;  /* 0x0008801401007387 */ /* 0x000fe80000100a00 */
[----:B------:R0:W-:Y:S04]  /*9a640*/  STL.64 [R1+0x888], R22 ;  /* 0x0008881601007387 */ /* 0x0001e80000100a00 */
[----:B0-----:R-:W2:Y:S04]  /*9a650*/  LDL.LU.64 R22, [R1+0x13e98] ;  /* 0x013e980001167983 */ /* 0x001ea80000300a00 */
[----:B------:R-:W3:Y:S02]  /*9a660*/  LDL.LU.64 R20, [R1+0x13e90] ;  /* 0x013e900001147983 */ /* 0x000ee40000300a00 */
[----:B---3--:R-:W-:-:S15]  /*9a670*/  HMMA.16816.F32 R16, R12, R20, R16 ;  /* 0x000000140c10723c */ /* 0x008fde0000001810 */
[----:B------:R-:W-:-:S08]  /*9a680*/  NOP ;  /* 0x0000000000007918 */ /* 0x000fd00000000000 */
[----:B------:R-:W-:Y:S04]  /*9a690*/  STL.64 [R1+0x870], R16 ;  /* 0x0008701001007387 */ /* 0x000fe80000100a00 */
[----:B------:R0:W-:Y:S04]  /*9a6a0*/  STL.64 [R1+0x878], R18 ;  /* 0x0008781201007387 */ /* 0x0001e80000100a00 */
[----:B0-----:R-:W3:Y:S01]  /*9a6b0*/  LDL R18, [R1+0x10] ;  /* 0x0000100001127983 */ /* 0x001ee20000100800 */
[----:B--2---:R-:W-:Y:S01]  /*9a6c0*/  HMMA.16816.F32 R20, R12, R22, R24 ;  /* 0x000000160c14723c */ /* 0x004fe20000001818 */
[----:B------:R-:W-:-:S02]  /*9a6d0*/  IMAD.MOV.U32 R19, RZ, RZ, R0 ;  /* 0x000000ffff137224 */ /* 0x000fc400078e0000 */
[----:B------:R-:W2:Y:S04]  /*9a6e0*/  LDL.LU R0, [R1+0x13e88] ;  /* 0x013e880001007983 */ /* 0x000ea80000300800 */
[----:B---3--:R0:W-:Y:S04]  /*9a6f0*/  STL.64 [R1+0x13d80], R18 ;  /* 0x013d801201007387 */ /* 0x0081e80000100a00 */
[----:B------:R-:W3:Y:S04]  /*9a700*/  LDL.LU.64 R16, [R1+0x1ea0] ;  /* 0x001ea00001107983 */ /* 0x000ee80000300a00 */
[----:B0-----:R-:W3:Y:S04]  /*9a710*/  LDL.LU.64 R18, [R1+0x1ea8] ;  /* 0x001ea80001127983 */ /* 0x001ee80000300a00 */
[----:B------:R-:W4:Y:S04]  /*9a720*/  LDL.LU.64 R26, [R1+0x13e80] ;  /* 0x013e8000011a7983 */ /* 0x000f280000300a00 */
[----:B------:R-:W4:Y:S04]  /*9a730*/  LDL.LU.64 R24, [R1+0x13e78] ;  /* 0x013e780001187983 */ /* 0x000f280000300a00 */
[----:B------:R0:W-:Y:S04]  /*9a740*/  STL.64 [R1+0x860], R20 ;  /* 0x0008601401007387 */ /* 0x0001e80000100a00 */
[----:B------:R4:W-:Y:S04]  /*9a750*/  STL.64 [R1+0x868], R22 ;  /* 0x0008681601007387 */ /* 0x0009e80000100a00 */
[----:B0-----:R-:W4:Y:S02]  /*9a760*/  LDL.LU.64 R20, [R1+0x13e70] ;  /* 0x013e700001147983 */ /* 0x001f240000300a00 */
[----:B----4-:R-:W-:Y:S02]  /*9a770*/  HMMA.16816.F32 R20, R12, R20, R24 ;  /* 0x000000140c14723c */ /* 0x010fe40000001818 */
[----:B------:R-:W4:Y:S04]  /*9a780*/  LDL.LU.64 R26, [R1+0x13e68] ;  /* 0x013e6800011a7983 */ /* 0x000f280000300a00 */
[----:B------:R-:W2:-:S15]  /*9a790*/  LDL.LU.64 R24, [R1+0x13e60] ;  /* 0x013e600001187983 */ /* 0x000e9e0000300a00 */
[----:B------:R-:W-:-:S02]  /*9a7a0*/  NOP ;  /* 0x0000000000007918 */ /* 0x000fc40000000000 */
[----:B------:R-:W-:Y:S04]  /*9a7b0*/  STL.64 [R1+0x850], R20 ;  /* 0x0008501401007387 */ /* 0x000fe80000100a00 */
[----:B------:R0:W-:Y:S04]  /*9a7c0*/  STL.64 [R1+0x858], R22 ;  /* 0x0008581601007387 */ /* 0x0001e80000100a00 */
[----:B0-----:R-:W3:Y:S02]  /*9a7d0*/  LDL.LU.64 R22, [R1+0x13e58] ;  /* 0x013e580001167983 */ /* 0x001ee40000300a00 */
[----:B---3--:R-:W-:Y:S02]  /*9a7e0*/  HMMA.16816.F32 R20, R12, R22, R16 ;  /* 0x000000160c14723c */ /* 0x008fe40000001810 */
[----:B------:R-:W3:-:S15]  /*9a7f0*/  LDL R16, [R1+0x18] ;  /* 0x0000180001107983 */ /* 0x000ede0000100800 */
[----:B------:R-:W-:-:S06]  /*9a800*/  NOP ;  /* 0x0000000000007918 */ /* 0x000fcc0000000000 */
[----:B------:R-:W-:Y:S04]  /*9a810*/  STL.64 [R1+0x840], R20 ;  /* 0x0008401401007387 */ /* 0x000fe80000100a00 */
[----:B------:R-:W-:Y:S04]  /*9a820*/  STL.64 [R1+0x848], R22 ;  /* 0x0008481601007387 */ /* 0x000fe80000100a00 */
[----:B------:R-:W3:Y:S01]  /*9a830*/  LDL R17, [R1+0x1c] ;  /* 0x00001c0001117983 */ /* 0x000ee20000100800 */
[C---:B----4-:R-:W-:Y:S03]  /*9a840*/  HMMA.16816.F32 R8, R12.reuse, R26, R8 ;  /* 0x0000001a0c08723c */ /* 0x050fe60000001808 */
[----:B---3--:R2:W-:Y:S03]  /*9a850*/  STL.64 [R1+0x13d98], R16 ;  /* 0x013d981001007387 */ /* 0x0085e60000100a00 */
[----:B--2---:R-:W-:Y:S01]  /*9a860*/  HMMA.16816.F32 R16, R12, R24, R4 ;  /* 0x000000180c10723c */ /* 0x004fe20000001804 */
[----:B------:R-:W2:Y:S06]  /*9a870*/  LDL R6, [R1+0x20] ;  /* 0x0000200001067983 */ /* 0x000eac0000100800 */
[----:B------:R-:W-:-:S15]  /*9a880*/  IMAD.MOV.U32 R7, RZ, RZ, R0 ;  /* 0x000000ffff077224 */ /* 0x000fde00078e0000 */
[----:B------:R-:W-:-:S01]  /*9a890*/  NOP ;  /* 0x0000000000007918 */ /* 0x000fc20000000000 */
[----:B------:R-:W-:Y:S04]  /*9a8a0*/  STL.64 [R1+0x830], R16 ;  /* 0x0008301001007387 */ /* 0x000fe80000100a00 */
[----:B------:R-:W-:Y:S04]  /*9a8b0*/  STL.64 [R1+0x838], R18 ;  /* 0x0008381201007387 */ /* 0x000fe80000100a00 */
[----:B------:R-:W3:Y:S04]  /*9a8c0*/  LDL.LU R0, [R1+0x13e50] ;  /* 0x013e500001007983 */ /* 0x000ee80000300800 */
[----:B--2---:R0:W-:Y:S04]  /*9a8d0*/  STL.64 [R1+0x13da0], R6 ;  /* 0x013da00601007387 */ /* 0x0041e80000100a00 */
[----:B------:R-:W2:Y:S04]  /*9a8e0*/  LDL R4, [R1+0x28] ;  /* 0x0000280001047983 */ /* 0x000ea80000100800 */
[----:B------:R-:W-:Y:S04]  /*9a8f0*/  STL.64 [R1+0x820], R8 ;  /* 0x0008200801007387 */ /* 0x000fe80000100a00 */
[----:B------:R-:W-:Y:S04]  /*9a900*/  STL.64 [R1+0x828], R10 ;  /* 0x0008280a01007387 */ /* 0x000fe80000100a00 */
[----:B------:R-:W2:Y:S04]  /*9a910*/  LDL R5, [R1+0x2c] ;  /* 0x00002c0001057983 */ /* 0x000ea80000100800 */
[----:B0-----:R-:W4:Y:S01]  /*9a920*/  LDL R6, [R1+0x30] ;  /* 0x0000300001067983 */ /* 0x001f220000100800 */
[----:B---3--:R-:W-:-:S03]  /*9a930*/  IMAD.MOV.U32 R7, RZ, RZ, R0 ;  /* 0x000000ffff077224 */ /* 0x008fc600078e0000 */
[----:B------:R-:W3:Y:S04]  /*9a940*/  LDL.LU R0, [R1+0x13e4c] ;  /* 0x013e4c0001007983 */ /* 0x000ee80000300800 */
[----:B--2---:R0:W-:Y:S04]  /*9a950*/  STL.64 [R1+0x13db8], R4 ;  /* 0x013db80401007387 */ /* 0x0041e80000100a00 */
[----:B0-----:R-:W2:Y:S04]  /*9a960*/  LDL R4, [R1+0x38] ;  /* 0x0000380001047983 */ /* 0x001ea80000100800 */
[----:B------:R-:W2:Y:S04]  /*9a970*/  LDL R5, [R1+0x3c] ;  /* 0x00003c0001057983 */ /* 0x000ea80000100800 */
[----:B----4-:R0:W-:Y:S04]  /*9a980*/  STL.64 [R1+0x13dd0], R6 ;  /* 0x013dd00601007387 */ /* 0x0101e80000100a00 */
[----:B0-----:R-:W4:Y:S04]  /*9a990*/  LDL R6, [R1+0x40] ;  /* 0x0000400001067983 */ /* 0x001f280000100800 */
[----:B------:R-:W4:Y:S04]  /*9a9a0*/  LDL R7, [R1+0x44] ;  /* 0x0000440001077983 */ /* 0x000f280000100800 */
[----:B--2---:R3:W-:Y:S02]  /*9a9b0*/  STL.64 [R1+0x13de8], R4 ;  /* 0x013de80401007387 */ /* 0x0047e40000100a00 */
[----:B---3--:R-:W-:-:S02]  /*9a9c0*/  IMAD.MOV.U32 R4, RZ, RZ, R0 ;  /* 0x000000ffff047224 */ /* 0x008fc400078e0000 */
[----:B------:R-:W2:Y:S04]  /*9a9d0*/  LDL.LU R0, [R1+0x13e48] ;  /* 0x013e480001007983 */ /* 0x000ea80000300800 */
[----:B------:R-:W3:Y:S04]  /*9a9e0*/  LDL R5, [R1+0x4c] ;  /* 0x00004c0001057983 */ /* 0x000ee80000100800 */
[----:B----4-:R0:W-:Y:S04]  /*9a9f0*/  STL.64 [R1+0x13e00], R6 ;  /* 0x013e000601007387 */ /* 0x0101e80000100a00 */
[----:B0-----:R-:W4:Y:S04]  /*9aa00*/  LDL R6, [R1+0x50] ;  /* 0x0000500001067983 */ /* 0x001f280000100800 */
[----:B------:R-:W4:Y:S04]  /*9aa10*/  LDL R7, [R1+0x54] ;  /* 0x0000540001077983 */ /* 0x000f280000100800 */
[----:B---3--:R0:W-:Y:S04]  /*9aa20*/  STL.64 [R1+0x13e18], R4 ;  /* 0x013e180401007387 */ /* 0x0081e80000100a00 */
[----:B0-----:R-:W3:Y:S04]  /*9aa30*/  LDL R4, [R1+0x58] ;  /* 0x0000580001047983 */ /* 0x001ee80000100800 */
[----:B----4-:R-:W-:Y:S04]  /*9aa40*/  STL.64 [R1+0x13e30], R6 ;  /* 0x013e300601007387 */ /* 0x010fe80000100a00 */
[----:B------:R-:W4:Y:S04]  /*9aa50*/  LDL.LU.64 R16, [R1+0x2e90] ;  /* 0x002e900001107983 */ /* 0x000f280000300a00 */
[----:B------:R-:W2:Y:S04]  /*9aa60*/  LDL.LU.64 R18, [R1+0x2e98] ;  /* 0x002e980001127983 */ /* 0x000ea80000300a00 */
[----:B--2---:R-:W-:Y:S04]  /*9aa70*/  STL.64 [R1+0x13db0], R18 ;  /* 0x013db01201007387 */ /* 0x004fe80000100a00 */
[----:B----4-:R0:W-:Y:S04]  /*9aa80*/  STL.64 [R1+0x13da8], R16 ;  /* 0x013da81001007387 */ /* 0x0101e80000100a00 */
[----:B0-----:R-:W2:Y:S04]  /*9aa90*/  LDL.LU.64 R16, [R1+0x2ea0] ;  /* 0x002ea00001107983 */ /* 0x001ea80000300a00 */
[----:B------:R-:W4:Y:S04]  /*9aaa0*/  LDL.LU.64 R18, [R1+0x2ea8] ;  /* 0x002ea80001127983 */ /* 0x000f280000300a00 */
[----:B----4-:R-:W-:Y:S04]  /*9aab0*/  STL.64 [R1+0x13dc8], R18 ;  /* 0x013dc81201007387 */ /* 0x010fe80000100a00 */
[----:B--2---:R0:W-:Y:S04]  /*9aac0*/  STL.64 [R1+0x13dc0], R16 ;  /* 0x013dc01001007387 */ /* 0x0041e80000100a00 */
        /* <DEDUP_REMOVED lines=20> */
[----:B0-----:R-:W3:Y:S04]  /*9ac10*/  LDL.LU.64 R16, [R1+0x2f00] ;  /* 0x002f000001107983 */ /* 0x001ee80000300a00 */
[----:B------:R-:W3:Y:S04]  /*9ac20*/  LDL.LU.64 R18, [R1+0x2f08] ;  /* 0x002f080001127983 */ /* 0x000ee80000300a00 */
[----:B------:R-:W2:Y:S04]  /*9ac30*/  LDL.LU.64 R24, [R1+0x2e40] ;  /* 0x002e400001187983 */ /* 0x000ea80000300a00 */
        /* <DEDUP_REMOVED lines=8> */
[----:B------:R-:W4:Y:S01]  /*9acc0*/  LDL.LU.64 R26, [R1+0x2e68] ;  /* 0x002e6800011a7983 */ /* 0x000f220000300a00 */
[----:B------:R-:W-:-:S07]  /*9acd0*/  IMAD.MOV.U32 R5, RZ, RZ, R0 ;  /* 0x000000ffff057224 */ /* 0x000fce00078e0000 */
[C---:B---3--:R-:W-:Y:S01]  /*9ace0*/  HMMA.16816.F32 R4, R12.reuse, R4, R16 ;  /* 0x000000040c04723c */ /* 0x048fe20000001810 */
[----:B----4-:R-:W-:Y:S04]  /*9acf0*/  STL.64 [R1+0x13d78], R26 ;  /* 0x013d781a01007387 */ /* 0x010fe80000100a00 */
[----:B--2---:R0:W-:Y:S04]  /*9ad00*/  STL.64 [R1+0x13d70], R24 ;  /* 0x013d701801007387 */ /* 0x0041e80000100a00 */
[----:B0-----:R-:W2:Y:S04]  /*9ad10*/  LDL.LU.64 R24, [R1+0x2e70] ;  /* 0x002e700001187983 */ /* 0x001ea80000300a00 */
[----:B------:R-:W3:Y:S04]  /*9ad20*/  LDL.LU.64 R26, [R1+0x2e78] ;  /* 0x002e7800011a7983 */ /* 0x000ee80000300a00 */
[----:B---3--:R-:W-:Y:S04]  /*9ad30*/  STL.64 [R1+0x13d90], R26 ;  /* 0x013d901a01007387 */ /* 0x008fe80000100a00 */
[----:B--2---:R0:W-:Y:S04]  /*9ad40*/  STL.64 [R1+0x13d88], R24 ;  /* 0x013d881801007387 */ /* 0x0041e80000100a00 */
[----:B0-----:R-:W2:Y:S04]  /*9ad50*/  LDL.LU.64 R24, [R1+0x2e80] ;  /* 0x002e800001187983 */ /* 0x001ea80000300a00 */
[----:B------:R-:W2:Y:S04]  /*9ad60*/  LDL.LU.64 R26, [R1+0x2e88] ;  /* 0x002e8800011a7983 */ /* 0x000ea80000300a00 */
[----:B------:R-:W3:Y:S04]  /*9ad70*/  LDL.LU.64 R20, [R1+0x2e30] ;  /* 0x002e300001147983 */ /* 0x000ee80000300a00 */
[----:B------:R-:W3:Y:S04]  /*9ad80*/  LDL.LU.64 R22, [R1+0x2e38] ;  /* 0x002e380001167983 */ /* 0x000ee80000300a00 */
[----:B------:R-:W4:Y:S04]  /*9ad90*/  LDL.LU.64 R8, [R1+0x2e20] ;  /* 0x002e200001087983 */ /* 0x000f280000300a00 */
[----:B------:R-:W4:Y:S04]  /*9ada0*/  LDL.LU.64 R10, [R1+0x2e28] ;  /* 0x002e2800010a7983 */ /* 0x000f280000300a00 */
[----:B------:R-:W2:Y:S04]  /*9adb0*/  LDL.LU.64 R18, [R1+0x13e40] ;  /* 0x013e400001127983 */ /* 0x000ea80000300a00 */
[----:B------:R-:W2:Y:S04]  /*9adc0*/  LDL.LU.64 R16, [R1+0x13e38] ;  /* 0x013e380001107983 */ /* 0x000ea80000300a00 */
[----:B------:R-:W-:Y:S04]  /*9add0*/  STL.64 [R1+0x810], R4 ;  /* 0x0008100401007387 */ /* 0x000fe80000100a00 */
[----:B------:R0:W-:Y:S04]  /*9ade0*/  STL.64 [R1+0x818], R6 ;  /* 0x0008180601007387 */ /* 0x0001e80000100a00 */
[----:B0-----:R-:W2:Y:S02]  /*9adf0*/  LDL.LU.64 R6, [R1+0x13e30] ;  /* 0x013e300001067983 */ /* 0x001ea40000300a00 */
[----:B--2---:R-:W-:Y:S02]  /*9ae00*/  HMMA.16816.F32 R4, R12, R6, R16 ;  /* 0x000000060c04723c */ /* 0x004fe40000001810 */
[----:B------:R-:W2:Y:S04]  /*9ae10*/  LDL.LU.64 R18, [R1+0x13e28] ;  /* 0x013e280001127983 */ /* 0x000ea80000300a00 */
[----:B------:R-:W2:-:S15]  /*9ae20*/  LDL.LU.64 R16, [R1+0x13e20] ;  /* 0x013e200001107983 */ /* 0x000e9e0000300a00 */
[----:B------:R-:W-:-:S02]  /*9ae30*/  NOP ;  /* 0x0000000000007918 */ /* 0x000fc40000000000 */
[----:B------:R0:W-:Y:S04]  /*9ae40*/  STL.64 [R1+0x800], R4 ;  /* 0x0008000401007387 */ /* 0x0001e80000100a00 */
        /* <DEDUP_REMOVED lines=38> */
[----:B------:R-:W2:-:S15]  /*9b0b0*/  LDL.LU.64 R16, [R1+0x13d98] ;  /* 0x013d980001107983 */ /* 0x000e9e0000300a00 */
[----:B------:R-:W-:-:S06]  /*9b0c0*/  NOP ;  /* 0x0000000000007918 */ /* 0x000fcc0000000000 */
[----:B------:R0:W-:Y:S04]  /*9b0d0*/  STL.64 [R1+0x7a0], R4 ;  /* 0x0007a00401007387 */ /* 0x0001e80000100a00 */
[----:B------:R1:W-:Y:S04]  /*9b0e0*/  STL.64 [R1+0x7a8], R6 ;  /* 0x0007a80601007387 */ /* 0x0003e80000100a00 */
[----:B0-----:R-:W4:Y:S04]  /*9b0f0*/  LDL.LU.64 R4, [R1+0x2e00] ;  /* 0x002e000001047983 */ /* 0x001f280000300a00 */
[----:B-1----:R-:W4:Y:S01]  /*9b100*/  LDL.LU.64 R6, [R1+0x2e08] ;  /* 0x002e080001067983 */ /* 0x002f220000300a00 */
        /* <DEDUP_REMOVED lines=27> */
[----:B0-----:R-:W4:Y:S04]  /*9b2c0*/  LDL.LU.64 R18, [R1+0x13d38] ;  /* 0x013d380001127983 */ /* 0x001f280000300a00 */
[----:B------:R-:W4:Y:S01]  /*9b2d0*/  LDL.LU.64 R16, [R1+0x13d30] ;  /* 0x013d300001107983 */ /* 0x000f220000300a00 */
[----:B--2---:R-:W-:-:S15]  /*9b2e0*/  HMMA.16816.F32 R24, R12, R28, R24 ;  /* 0x0000001c0c18723c */ /* 0x004fde0000001818 */
[----:B------:R-:W-:-:S08]  /*9b2f0*/  NOP ;  /* 0x0000000000007918 */ /* 0x000fd00000000000 */
[----:B------:R-:W-:Y:S04]  /*9b300*/  STL.64 [R1+0x750], R24 ;  /* 0x0007501801007387 */ /* 0x000fe80000100a00 */
[----:B------:R0:W-:Y:S04]  /*9b310*/  STL.64 [R1+0x758], R26 ;  /* 0x0007581a01007387 */ /* 0x0001e80000100a00 */
[----:B0-----:R-:W3:Y:S04]  /*9b320*/  LDL.LU.64 R26, [R1+0x13d28] ;  /* 0x013d2800011a7983 */ /* 0x001ee80000300a00 */
[----:B------:R-:W4:Y:S01]  /*9b330*/  LDL.LU.64 R24, [R1+0x13d20] ;  /* 0x013d200001187983 */ /* 0x000f220000300a00 */
[C---:B---3--:R-:W-:Y:S06]  /*9b340*/  HMMA.16816.F32 R20, R12.reuse, R26, R20 ;  /* 0x0000001a0c14723c */ /* 0x048fec0000001814 */
[----:B----4-:R-:W-:-:S15]  /*9b350*/  HMMA.16816.F32 R8, R12, R24, R8 ;  /* 0x000000180c08723c */ /* 0x010fde0000001808 */
[----:B------:R-:W-:-:S02]  /*9b360*/  NOP ;  /* 0x0000000000007918 */ /* 0x000fc40000000000 */
[----:B------:R-:W-:Y:S04]  /*9b370*/  STL.64 [R1+0x740], R20 ;  /* 0x0007401401007387 */ /* 0x000fe80000100a00 */
[----:B------:R0:W-:Y:S04]  /*9b380*/  STL.64 [R1+0x748], R22 ;  /* 0x0007481601007387 */ /* 0x0001e80000100a00 */
[----:B0-----:R-:W2:Y:S04]  /*9b390*/  LDL.LU.64 R22, [R1+0x13d18] ;  /* 0x013d180001167983 */ /* 0x001ea80000300a00 */
[----:B------:R-:W3:Y:S04]  /*9b3a0*/  LDL.LU.64 R20, [R1+0x13d10] ;  /* 0x013d100001147983 */ /* 0x000ee80000300a00 */
[----:B------:R0:W-:Y:S04]  /*9b3b0*/  STL.64 [R1+0x730], R8 ;  /* 0x0007300801007387 */ /* 0x0001e80000100a00 */
[----:B------:R1:W-:Y:S04]  /*9b3c0*/  STL.64 [R1+0x738], R10 ;  /* 0x0007380a01007387 */ /* 0x0003e80000100a00 */
[----:B0-----:R-:W4:Y:S04]  /*9b3d0*/  LDL.LU.64 R8, [R1+0x2de0] ;  /* 0x002de00001087983 */ /* 0x001f280000300a00 */
[----:B-1----:R-:W2:Y:S04]  /*9b3e0*/  LDL.LU.64 R10, [R1+0x2de8] ;  /* 0x002de800010a7983 */ /* 0x002ea80000300a00 */
[----:B--2---:R-:W-:Y:S04]  /*9b3f0*/  STL.64 [R1+0x13d08], R10 ;  /* 0x013d080a01007387 */ /* 0x004fe80000100a00 */
[----:B----4-:R0:W-:Y:S04]  /*9b400*/  STL.64 [R1+0x13d00], R8 ;  /* 0x013d000801007387 */ /* 0x0101e80000100a00 */
[----:B0-----:R-:W2:Y:S04]  /*9b410*/  LDL.LU.64 R8, [R1+0x2df0] ;  /* 0x002df00001087983 */ /* 0x001ea80000300a00 */
[----:B------:R-:W2:Y:S04]  /*9b420*/  LDL.LU.64 R10, [R1+0x2df8] ;  /* 0x002df800010a7983 */ /* 0x000ea80000300a00 */
[----:B------:R-:W-:Y:S04]  /*9b430*/  STL.64 [R1+0x13b80], R26 ;  /* 0x013b801a01007387 */ /* 0x000fe80000100a00 */
[----:B------:R0:W-:Y:S04]  /*9b440*/  STL.64 [R1+0x13b78], R24 ;  /* 0x013b781801007387 */ /* 0x0001e80000100a00 */
[----:B0-----:R-:W4:Y:S04]  /*9b450*/  LDL.LU.64 R24, [R1+0x2e10] ;  /* 0x002e100001187983 */ /* 0x001f280000300a00 */
[----:B------:R-:W4:Y:S02]  /*9b460*/  LDL.LU.64 R26, [R1+0x2e18] ;  /* 0x002e1800011a7983 */ /* 0x000f240000300a00 */
[----:B----4-:R-:W-:-:S15]  /*9b470*/  HMMA.16816.F32 R24, R12, R22, R24 ;  /* 0x000000160c18723c */ /* 0x010fde0000001818 */
[----:B------:R-:W-:-:S08]  /*9b480*/  NOP ;  /* 0x0000000000007918 */ /* 0x000fd00000000000 */
[----:B------:R-:W-:Y:S04]  /*9b490*/  STL.64 [R1+0x720], R24 ;  /* 0x0007201801007387 */ /* 0x000fe80000100a00 */
[----:B------:R3:W-:Y:S02]  /*9b4a0*/  STL.64 [R1+0x728], R26 ;  /* 0x0007281a01007387 */ /* 0x0007e40000100a00 */
[----:B---3--:R-:W-:Y:S02]  /*9b4b0*/  HMMA.16816.F32 R24, R12, R20, R4 ;  /* 0x000000140c18723c */ /* 0x008fe40000001804 */
[----:B------:R-:W3:Y:S04]  /*9b4c0*/  LDL.LU.64 R4, [R1+0x2dc0] ;  /* 0x002dc00001047983 */ /* 0x000ee80000300a00 */
[----:B------:R-:W3:-:S15]  /*9b4d0*/  LDL.LU.64 R6, [R1+0x2dc8] ;  /* 0x002dc80001067983 */ /* 0x000ede0000300a00 */
[----:B------:R-:W-:-:S02]  /*9b4e0*/  NOP ;  /* 0x0000000000007918 */ /* 0x000fc40000000000 */
[----:B------:R0:W-:Y:S04]  /*9b4f0*/  STL.64 [R1+0x710], R24 ;  /* 0x0007101801007387 */ /* 0x0001e80000100a00 */
[----:B------:R-:W-:Y:S04]  /*9b500*/  STL.64 [R1+0x718], R26 ;  /* 0x0007181a01007387 */ /* 0x000fe80000100a00 */
[----:B0-----:R-:W4:Y:S04]  /*9b510*/  LDL.LU R24, [R1+0x8dc] ;  /* 0x0008dc0001187983 */ /* 0x001f280000300800 */
[----:B------:R-:W4:Y:S04]  /*9b520*/  LDL.LU R25, [R1+0x8d8] ;  /* 0x0008d80001197983 */ /* 0x000f280000300800 */
[----:B------:R0:W-:Y:S04]  /*9b530*/  STL.64 [R1+0x13b60], R22 ;  /* 0x013b601601007387 */ /* 0x0001e80000100a00 */
[----:B0-----:R-:W3:Y:S04]  /*9b540*/  LDL.LU R22, [R1+0x8d4] ;  /* 0x0008d40001167983 */ /* 0x001ee80000300800 */
[----:B------:R-:W3:Y:S01]  /*9b550*/  LDL.LU R23, [R1+0x8d0] ;  /* 0x0008d00001177983 */ /* 0x000ee20000300800 */
[C---:B--2---:R-:W-:Y:S03]  /*9b560*/  HMMA.16816.F32 R8, R12.reuse, R18, R8 ;  /* 0x000000120c08723c */ /* 0x044fe60000001808 */
[----:B------:R0:W-:Y:S04]  /*9b570*/  STL.64 [R1+0x13b58], R20 ;  /* 0x013b581401007387 */ /* 0x0001e80000100a00 */
[----:B---3--:R1:W-:Y:S04]  /*9b580*/  STL.64 [R1+0x13cd8], R22 ;  /* 0x013cd81601007387 */ /* 0x0083e80000100a00 */
[----:B0-----:R-:W2:Y:S04]  /*9b590*/  LDL.LU.64 R20, [R1+0x2db0] ;  /* 0x002db00001147983 */ /* 0x001ea80000300a00 */
[----:B-1----:R-:W2:Y:S08]  /*9b5a0*/  LDL.LU.64 R22, [R1+0x2db8] ;  /* 0x002db80001167983 */ /* 0x002eb00000300a00 */
[----:B------:R-:W-:Y:S04]  /*9b5b0*/  STL.64 [R1+0x700], R8 ;  /* 0x0007000801007387 */ /* 0x000fe80000100a00 */
[----:B------:R0:W-:Y:S04]  /*9b5c0*/  STL.64 [R1+0x708], R10 ;  /* 0x0007080a01007387 */ /* 0x0001e80000100a00 */
[----:B0-----:R-:W3:Y:S04]  /*9b5d0*/  LDL.LU.64 R10, [R1+0x13d08] ;  /* 0x013d0800010a7983 */ /* 0x001ee80000300a00 */
[----:B------:R-:W3:Y:S02]  /*9b5e0*/  LDL.LU.64 R8, [R1+0x13d00] ;  /* 0x013d000001087983 */ /* 0x000ee40000300a00 */
[----:B---3--:R-:W-:-:S15]  /*9b5f0*/  HMMA.16816.F32 R8, R12, R16, R8 ;  /* 0x000000100c08723c */ /* 0x008fde0000001808 */
[----:B------:R-:W-:-:S08]  /*9b600*/  NOP ;  /* 0x0000000000007918 */ /* 0x000fd00000000000 */
[----:B------:R-:W-:Y:S04]  /*9b610*/  STL.64 [R1+0x6f0], R8 ;  /* 0x0006f00801007387 */ /* 0x000fe80000100a00 */
[----:B------:R0:W-:Y:S04]  /*9b620*/  STL.64 [R1+0x6f8], R10 ;  /* 0x0006f80a01007387 */ /* 0x0001e80000100a00 */
[----:B0-----:R-:W3:Y:S04]  /*9b630*/  LDL.LU.64 R10, [R1+0x13cf8] ;  /* 0x013cf800010a7983 */ /* 0x001ee80000300a00 */
[----:B------:R-:W4:Y:S04]  /*9b640*/  LDL.LU.64 R8, [R1+0x13cf0] ;  /* 0x013cf00001087983 */ /* 0x000f280000300a00 */
[----:B------:R-:W-:Y:S04]  /*9b650*/  STL.64 [R1+0x13b40], R18 ;  /* 0x013b401201007387 */ /* 0x000fe80000100a00 */
[----:B------:R0:W-:Y:S04]  /*9b660*/  STL.64 [R1+0x13b38], R16 ;  /* 0x013b381001007387 */ /* 0x0001e80000100a00 */
[----:B0-----:R-:W3:Y:S04]  /*9b670*/  LDL.LU.64 R16, [R1+0x2dd0] ;  /* 0x002dd00001107983 */ /* 0x001ee80000300a00 */
[----:B------:R-:W3:Y:S01]  /*9b680*/  LDL.LU.64 R18, [R1+0x2dd8] ;  /* 0x002dd80001127983 */ /* 0x000ee20000300a00 */
[C---:B----4-:R-:W-:Y:S06]  /*9b690*/  HMMA.16816.F32 R4, R12.reuse, R8, R4 ;  /* 0x000000080c04723c */ /* 0x050fec0000001804 */
[----:B---3--:R-:W-:-:S15]  /*9b6a0*/  HMMA.16816.F32 R16, R12, R10, R16 ;  /* 0x0000000a0c10723c */ /* 0x008fde0000001810 */
[----:B------:R-:W-:-:S08]  /*9b6b0*/  NOP ;  /* 0x0000000000007918 */ /* 0x000fd00000000000 */
[----:B------:R0:W-:Y:S04]  /*9b6c0*/  STL.64 [R1+0x6e0], R16 ;  /* 0x0006e01001007387 */ /* 0x0001e80000100a00 */
[----:B------:R1:W-:Y:S04]  /*9b6d0*/  STL.64 [R1+0x6e8], R18 ;  /* 0x0006e81201007387 */ /* 0x0003e80000100a00 */
[----:B0-----:R-:W3:Y:S04]  /*9b6e0*/  LDL.LU.64 R16, [R1+0x1d00] ;  /* 0x001d000001107983 */ /* 0x001ee80000300a00 */
[----:B-1----:R-:W3:Y:S04]  /*9b6f0*/  LDL.LU.64 R18, [R1+0x1d08] ;  /* 0x001d080001127983 */ /* 0x002ee80000300a00 */
[----:B------:R-:W-:Y:S04]  /*9b700*/  STL [R1+0x13b30], R10 ;  /* 0x013b300a01007387 */ /* 0x000fe80000100800 */
[----:B------:R-:W-:Y:S04]  /*9b710*/  STL [R1+0x13b2c], R11 ;  /* 0x013b2c0b01007387 */ /* 0x000fe80000100800 */
[----:B------:R-:W-:Y:S04]  /*9b720*/  STL.64 [R1+0x6d0], R4 ;  /* 0x0006d00401007387 */ /* 0x000fe80000100a00 */
[----:B------:R0:W-:Y:S04]  /*9b730*/  STL.64 [R1+0x6d8], R6 ;  /* 0x0006d80601007387 */ /* 0x0001e80000100a00 */
[----:B0-----:R-:W2:Y:S04]  /*9b740*/  LDL.LU.64 R6, [R1+0x13ce8] ;  /* 0x013ce80001067983 */ /* 0x001ea80000300a00 */
[----:B------:R-:W4:Y:S04]  /*9b750*/  LDL.LU.64 R4, [R1+0x13ce0] ;  /* 0x013ce00001047983 */ /* 0x000f280000300a00 */
[----:B------:R-:W3:Y:S04]  /*9b760*/  LDL.LU R26, [R1+0x8f4] ;  /* 0x0008f400011a7983 */ /* 0x000ee80000300800 */
[----:B------:R-:W3:Y:S04]  /*9b770*/  LDL.LU R27, [R1+0x8f0] ;  /* 0x0008f000011b7983 */ /* 0x000ee80000300800 */
[----:B------:R-:W-:Y:S04]  /*9b780*/  STL [R1+0x13b34], R8 ;  /* 0x013b340801007387 */ /* 0x000fe80000100800 */
[----:B------:R0:W-:Y:S04]  /*9b790*/  STL [R1+0x13b28], R9 ;  /* 0x013b280901007387 */ /* 0x0001e80000100800 */
[----:B0-----:R-:W4:Y:S04]  /*9b7a0*/  LDL.LU.64 R8, [R1+0x2da0] ;  /* 0x002da00001087983 */ /* 0x001f280000300a00 */
[----:B------:R-:W4:Y:S01]  /*9b7b0*/  LDL.LU.64 R10, [R1+0x2da8] ;  /* 0x002da800010a7983 */ /* 0x000f220000300a00 */
[C---:B--2---:R-:W-:Y:S06]  /*9b7c0*/  HMMA.16816.F32 R20, R12.reuse, R6, R20 ;  /* 0x000000060c14723c */ /* 0x044fec0000001814 */
[----:B----4-:R-:W-:-:S15]  /*9b7d0*/  HMMA.16816.F32 R8, R12, R4, R8 ;  /* 0x000000040c08723c */ /* 0x010fde0000001808 */
[----:B------:R-:W-:-:S02]  /*9b7e0*/  NOP ;  /* 0x0000000000007918 */ /* 0x000fc40000000000 */
[----:B------:R-:W-:Y:S04]  /*9b7f0*/  STL.64 [R1+0x6c0], R20 ;  /* 0x0006c01401007387 */ /* 0x000fe80000100a00 */
[----:B------:R0:W-:Y:S04]  /*9b800*/  STL.64 [R1+0x6c8], R22 ;  /* 0x0006c81601007387 */ /* 0x0001e80000100a00 */
[----:B0-----:R-:W2:Y:S04]  /*9b810*/  LDL.LU.64 R22, [R1+0x13cd8] ;  /* 0x013cd80001167983 */ /* 0x001ea80000300a00 */
[----:B------:R-:W-:Y:S04]  /*9b820*/  STL.64 [R1+0x6b0], R8 ;  /* 0x0006b00801007387 */ /* 0x000fe80000100a00 */
[----:B------:R0:W-:Y:S04]  /*9b830*/  STL.64 [R1+0x6b8], R10 ;  /* 0x0006b80a01007387 */ /* 0x0001e80000100a00 */
[----:B0-----:R-:W4:Y:S04]  /*9b840*/  LDL.LU R10, [R1+0x8fc] ;  /* 0x0008fc00010a7983 */ /* 0x001f280000300800 */
[----:B------:R-:W4:Y:S04]  /*9b850*/  LDL.LU R0, [R1+0x8f8] ;  /* 0x0008f80001007983 */ /* 0x000f280000300800 */
[----:B------:R-:W2:Y:S01]  /*9b860*/  LDL.64 R8, [R1+0x68] ;  /* 0x0000680001087983 */ /* 0x000ea20000100a00 */
[----:B---3--:R-:W-:Y:S03]  /*9b870*/  HMMA.16816.F32 R12, R12, R2, R16 ;  /* 0x000000020c0c723c */ /* 0x008fe60000001810 */
[----:B--2---:R-:W-:Y:S04]  /*9b880*/  STL.64 [R1+0x13c70], R8 ;  /* 0x013c700801007387 */ /* 0x004fe80000100a00 */
[----:B------:R-:W-:Y:S04]  /*9b890*/  STL.64 [R1+0x13b10], R6 ;  /* 0x013b100601007387 */ /* 0x000fe80000100a00 */
[----:B------:R0:W-:Y:S04]  /*9b8a0*/  STL.64 [R1+0x13b08], R4 ;  /* 0x013b080401007387 */ /* 0x0001e80000100a00 */
[----:B------:R-:W2:Y:S04]  /*9b8b0*/  LDL R18, [R1+0x70] ;  /* 0x0000700001127983 */ /* 0x000ea80000100800 */
[----:B0-----:R-:W3:Y:S04]  /*9b8c0*/  LDL.64 R4, [R1+0x60] ;  /* 0x0000600001047983 */ /* 0x001ee80000100a00 */
[----:B------:R-:W-:Y:S04]  /*9b8d0*/  STL.64 [R1+0x290], R12 ;  /* 0x0002900c01007387 */ /* 0x000fe80000100a00 */
[----:B------:R-:W-:Y:S04]  /*9b8e0*/  STL.64 [R1+0x298], R14 ;  /* 0x0002980e01007387 */ /* 0x000fe80000100a00 */
[----:B------:R-:W2:Y:S04]  /*9b8f0*/  LDL R19, [R1+0x74] ;  /* 0x0000740001137983 */ /* 0x000ea80000100800 */
[----:B--2---:R0:W-:Y:S04]  /*9b900*/  STL.64 [R1+0x13c78], R18 ;  /* 0x013c781201007387 */ /* 0x0041e80000100a00 */
[----:B------:R-:W2:Y:S04]  /*9b910*/  LDL R16, [R1+0x78] ;  /* 0x0000780001107983 */ /* 0x000ea80000100800 */
[----:B------:R-:W2:Y:S04]  /*9b920*/  LDL R17, [R1+0x7c] ;  /* 0x00007c0001117983 */ /* 0x000ea80000100800 */
[----:B--2---:R-:W-:Y:S04]  /*9b930*/  STL.64 [R1+0x13c90], R16 ;  /* 0x013c901001007387 */ /* 0x004fe80000100a00 */
[----:B0-----:R-:W2:Y:S04]  /*9b940*/  LDL R18, [R1+0x80] ;  /* 0x0000800001127983 */ /* 0x001ea80000100800 */
[----:B------:R-:W2:Y:S04]  /*9b950*/  LDL R19, [R1+0x84] ;  /* 0x0000840001137983 */ /* 0x000ea80000100800 */
[----:B------:R-:W4:Y:S04]  /*9b960*/  LDL R20, [R1+0x90] ;  /* 0x0000900001147983 */ /* 0x000f280000100800 */
[----:B------:R-:W4:Y:S01]  /*9b970*/  LDL R21, [R1+0x94] ;  /* 0x0000940001157983 */ /* 0x000f220000100800 */
[----:B------:R-:W-:-:S03]  /*9b980*/  IMAD R12, R23, 0x100, R22 ;  /* 0x00000100170c7824 */ /* 0x000fc600078e0216 */
[----:B--2---:R-:W-:Y:S04]  /*9b990*/  STL.64 [R1+0x13ca8], R18 ;  /* 0x013ca81201007387 */ /* 0x004fe80000100a00 */
[----:B------:R-:W2:Y:S04]  /*9b9a0*/  LDL.64 R22, [R1+0x88] ;  /* 0x0000880001167983 */ /* 0x000ea80000100a00 */
[----:B--2---:R0:W-:Y:S04]  /*9b9b0*/  STL.64 [R1+0x13cb0], R22 ;  /* 0x013cb01601007387 */ /* 0x0041e80000100a00 */
[----:B------:R-:W2:Y:S01]  /*9b9c0*/  LDL.64 R6, [R1+0x58] ;  /* 0x0000580001067983 */ /* 0x000ea20000100a00 */
[----:B------:R-:W-:-:S02]  /*9b9d0*/  IMAD R14, R27, 0x100, R26 ;  /* 0x000001001b0e7824 */ /* 0x000fc400078e021a */
[----:B------:R-:W-:Y:S01]  /*9b9e0*/  IMAD R13, R25, 0x100, R24 ;  /* 0x00000100190d7824 */ /* 0x000fe200078e0218 */
[----:B0-----:R-:W4:Y:S04]  /*9b9f0*/  LDL.64 R22, [R1+0x98] ;  /* 0x0000980001167983 */ /* 0x001f280000100a00 */
[----:B--2---:R-:W-:Y:S04]  /*9ba00*/  STL.64 [R1+0x13c68], R6 ;  /* 0x013c680601007387 */ /* 0x004fe80000100a00 */
[----:B---3--:R-:W-:Y:S04]  /*9ba10*/  STL.64 [R1+0x13c60], R4 ;  /* 0x013c600401007387 */ /* 0x008fe80000100a00 */
[----:B------:R-:W2:Y:S04]  /*9ba20*/  LDL R26, [R1+0x48] ;  /* 0x00004800011a7983 */ /* 0x000ea80000100800 */
[----:B------:R-:W2:Y:S04]  /*9ba30*/  LDL R27, [R1+0x4c] ;  /* 0x00004c00011b7983 */ /* 0x000ea80000100800 */
[----:B------:R-:W3:Y:S04]  /*9ba40*/  LDL.64 R24, [R1+0x50] ;  /* 0x0000500001187983 */ /* 0x000ee80000100a00 */
[----:B--2---:R-:W-:Y:S04]  /*9ba50*/  STL.64 [R1+0x13c58], R26 ;  /* 0x013c581a01007387 */ /* 0x004fe80000100a00 */
[----:B---3--:R-:W-:Y:S04]  /*9ba60*/  STL.64 [R1+0x13c50], R24 ;  /* 0x013c501801007387 */ /* 0x008fe80000100a00 */
[----:B------:R-:W2:Y:S04]  /*9ba70*/  LDL.LU.64 R16, [R1+0x2d70] ;  /* 0x002d700001107983 */ /* 0x000ea80000300a00 */
[----:B------:R-:W3:Y:S04]  /*9ba80*/  LDL.LU.64 R18, [R1+0x2d78] ;  /* 0x002d780001127983 */ /* 0x000ee80000300a00 */
[----:B---3--:R-:W-:Y:S04]  /*9ba90*/  STL.64 [R1+0x13cc0], R18 ;  /* 0x013cc01201007387 */ /* 0x008fe80000100a00 */
[----:B--2---:R0:W-:Y:S04]  /*9baa0*/  STL.64 [R1+0x13cb8], R16 ;  /* 0x013cb81001007387 */ /* 0x0041e80000100a00 */
[----:B0-----:R-:W2:Y:S04]  /*9bab0*/  LDL.LU.64 R16, [R1+0x2d80] ;  /* 0x002d800001107983 */ /* 0x001ea80000300a00 */
[----:B------:R-:W3:Y:S01]  /*9bac0*/  LDL.LU.64 R18, [R1+0x2d88] ;  /* 0x002d880001127983 */ /* 0x000ee20000300a00 */
[----:B----4-:R-:W-:-:S03]  /*9bad0*/  IMAD R15, R0, 0x100, R10 ;  /* 0x00000100000f7824 */ /* 0x010fc600078e020a */
[----:B---3--:R-:W-:Y:S04]  /*9bae0*/  STL.64 [R1+0x13cd0], R18 ;  /* 0x013cd01201007387 */ /* 0x008fe80000100a00 */
[----:B--2---:R0:W-:Y:S04]  /*9baf0*/  STL.64 [R1+0x13cc8], R16 ;  /* 0x013cc81001007387 */ /* 0x0041e80000100a00 */
[----:B0-----:R-:W2:Y:S04]  /*9bb00*/  LDL.LU.64 R16, [R1+0x2d90] ;  /* 0x002d900001107983 */ /* 0x001ea80000300a00 */
[----:B------:R-:W2:Y:S04]  /*9bb10*/  LDL.LU.64 R18, [R1+0x2d98] ;  /* 0x002d980001127983 */ /* 0x000ea80000300a00 */
[----:B------:R-:W3:Y:S04]  /*9bb20*/  LDL.LU.64 R8, [R1+0x2d40] ;  /* 0x002d400001087983 */ /* 0x000ee80000300a00 */
[----:B------:R-:W4:Y:S01]  /*9bb30*/  LDL.LU.64 R10, [R1+0x2d48] ;  /* 0x002d4800010a7983 */ /* 0x000f220000300a00 */
[----:B------:R-:W-:-:S02]  /*9bb40*/  F2FP.F16.E4M3.UNPACK_B R12, R12 ;  /* 0x0000000cff0c723e */ /* 0x000fc400020006ff */
[----:B------:R-:W-:Y:S02]  /*9bb50*/  F2FP.F16.E4M3.UNPACK_B R13, R13 ;  /* 0x0000000dff0d723e */ /* 0x000fe400020006ff */
[----:B------:R-:W-:Y:S02]  /*9bb60*/  F2FP.F16.E4M3.UNPACK_B R14, R14 ;  /* 0x0000000eff0e723e */ /* 0x000fe400020006ff */
[----:B------:R-:W-:Y:S01]  /*9bb70*/  F2FP.F16.E4M3.UNPACK_B R15, R15 ;  /* 0x0000000fff0f723e */ /* 0x000fe200020006ff */
[----:B----4-:R-:W-:Y:S04]  /*9bb80*/  STL.64 [R1+0x13c88], R10 ;  /* 0x013c880a01007387 */ /* 0x010fe80000100a00 */
[----:B---3--:R0:W-:Y:S04]  /*9bb90*/  STL.64 [R1+0x13c80], R8 ;  /* 0x013c800801007387 */ /* 0x0081e80000100a00 */
[----:B0-----:R-:W3:Y:S04]  /*9bba0*/  LDL.LU.64 R8, [R1+0x2d50] ;  /* 0x002d500001087983 */ /* 0x001ee80000300a00 */
[----:B------:R-:W4:Y:S01]  /*9bbb0*/  LDL.LU.64 R10, [R1+0x2d58] ;  /* 0x002d5800010a7983 */ /* 0x000f220000300a00 */
[----:B--2---:R-:W-:Y:S03]  /*9bbc0*/  HMMA.16816.F32 R16, R12, R22, R16 ;  /* 0x000000160c10723c */ /* 0x004fe60000001810 */
[----:B----4-:R-:W-:Y:S04]  /*9bbd0*/  STL.64 [R1+0x13ca0], R10 ;  /* 0x013ca00a01007387 */ /* 0x010fe80000100a00 */
[----:B---3--:R0:W-:Y:S04]  /*9bbe0*/  STL.64 [R1+0x13c98], R8 ;  /* 0x013c980801007387 */ /* 0x0081e80000100a00 */
[----:B0-----:R-:W2:Y:S04]  /*9bbf0*/  LDL.LU.64 R8, [R1+0x2d60] ;  /* 0x002d600001087983 */ /* 0x001ea80000300a00 */
[----:B------:R-:W2:Y:S04]  /*9bc00*/  LDL.LU.64 R10, [R1+0x2d68] ;  /* 0x002d6800010a7983 */ /* 0x000ea80000300a00 */
[----:B------:R-:W3:Y:S04]  /*9bc10*/  LDL.LU.64 R4, [R1+0x2d30] ;  /* 0x002d300001047983 */ /* 0x000ee80000300a00 */
[----:B------:R-:W3:Y:S04]  /*9bc20*/  LDL.LU.64 R6, [R1+0x2d38] ;  /* 0x002d380001067983 */ /* 0x000ee80000300a00 */
[----:B------:R-:W4:Y:S04]  /*9bc30*/  LDL.LU.64 R24, [R1+0x2d20] ;  /* 0x002d200001187983 */ /* 0x000f280000300a00 */
[----:B------:R-:W4:Y:S04]  /*9bc40*/  LDL.LU.64 R26, [R1+0x2d28] ;  /* 0x002d2800011a7983 */ /* 0x000f280000300a00 */
[----:B------:R-:W-:Y:S04]  /*9bc50*/  STL.64 [R1+0x6a0], R16 ;  /* 0x0006a01001007387 */ /* 0x000fe80000100a00 */
[----:B------:R0:W-:Y:S04]  /*9bc60*/  STL.64 [R1+0x6a8], R18 ;  /* 0x0006a81201007387 */ /* 0x0001e80000100a00 */
[----:B0-----:R-:W2:Y:S04]  /*9bc70*/  LDL.LU.64 R18, [R1+0x13cd0] ;  /* 0x013cd00001127983 */ /* 0x001ea80000300a00 */
[----:B------:R-:W2:Y:S01]  /*9bc80*/  LDL.LU.64 R16, [R1+0x13cc8] ;  /* 0x013cc80001107983 */ /* 0x000ea20000300a00 */
[----:B------:R-:W-:-:S05]  /*9bc90*/  IMAD.MOV.U32 R0, RZ, RZ, R23 ;  /* 0x000000ffff007224 */ /* 0x000fca00078e0017 */
[----:B------:R-:W-:Y:S01]  /*9bca0*/  STL [R1+0x13b00], R0 ;  /* 0x013b000001007387 */ /* 0x000fe20000100800 */
[----:B--2---:R-:W-:Y:S03]  /*9bcb0*/  HMMA.16816.F32 R20, R12, R20, R16 ;  /* 0x000000140c14723c */ /* 0x004fe60000001810 */
[----:B------:R-:W2:Y:S04]  /*9bcc0*/  LDL.LU.64 R18, [R1+0x13cc0] ;  /* 0x013cc00001127983 */ /* 0x000ea80000300a00 */
[----:B------:R-:W2:-:S15]  /*9bcd0*/  LDL.LU.64 R16, [R1+0x13cb8] ;  /* 0x013cb80001107983 */ /* 0x000e9e0000300a00 */
[----:B------:R-:W-:-:S01]  /*9bce0*/  NOP ;  /* 0x0000000000007918 */ /* 0x000fc20000000000 */
[----:B------:R-:W-:Y:S04]  /*9bcf0*/  STL.64 [R1+0x690], R20 ;  /* 0x0006901401007387 */ /* 0x000fe80000100a00 */
[----:B------:R0:W-:Y:S04]  /*9bd00*/  STL.64 [R1+0x698], R22 ;  /* 0x0006981601007387 */ /* 0x0001e80000100a00 */
[----:B0-----:R-:W2:Y:S02]  /*9bd10*/  LDL.LU.64 R22, [R1+0x13cb0] ;  /* 0x013cb00001167983 */ /* 0x001ea40000300a00 */
[----:B--2---:R-:W-:-:S15]  /*9bd20*/  HMMA.16816.F32 R16, R12, R22, R16 ;  /* 0x000000160c10723c */ /* 0x004fde0000001810 */
[----:B------:R-:W-:-:S08]  /*9bd30*/  NOP ;  /* 0x0000000000007918 */ /* 0x000fd00000000000 */
[----:B------:R-:W-:Y:S04]  /*9bd40*/  STL.64 [R1+0x680], R16 ;  /* 0x0006801001007387 */ /* 0x000fe80000100a00 */
[----:B------:R0:W-:Y:S04]  /*9bd50*/  STL.64 [R1+0x688], R18 ;  /* 0x0006881201007387 */ /* 0x0001e80000100a00 */
[----:B0-----:R-:W2:Y:S01]  /*9bd60*/  LDL.LU.64 R18, [R1+0x13ca8] ;  /* 0x013ca80001127983 */ /* 0x001ea20000300a00 */
[----:B------:R-:W-:-:S03]  /*9bd70*/  IMAD.MOV.U32 R0, RZ, RZ, R22 ;  /* 0x000000ffff007224 */ /* 0x000fc600078e0016 */
[----:B------:R-:W4:Y:S04]  /*9bd80*/  LDL.LU.64 R20, [R1+0x2d00] ;  /* 0x002d000001147983 */ /* 0x000f280000300a00 */
[----:B------:R-:W4:Y:S01]  /*9bd90*/  LDL.LU.64 R22, [R1+0x2d08] ;  /* 0x002d080001167983 */ /* 0x000f220000300a00 */
[----:B--2---:R-:W-:Y:S03]  /*9bda0*/  HMMA.16816.F32 R16, R12, R18, R8 ;  /* 0x000000120c10723c */ /* 0x004fe60000001808 */
[----:B------:R-:W2:Y:S04]  /*9bdb0*/  LDL.LU.64 R10, [R1+0x13ca0] ;  /* 0x013ca000010a7983 */ /* 0x000ea80000300a00 */
[----:B------:R-:W2:-:S15]  /*9bdc0*/  LDL.LU.64 R8, [R1+0x13c98] ;  /* 0x013c980001087983 */ /* 0x000e9e0000300a00 */
[----:B------:R-:W-:-:S01]  /*9bdd0*/  NOP ;  /* 0x0000000000007918 */ /* 0x000fc20000000000 */
        /* <DEDUP_REMOVED lines=11> */
[----:B------:R-:W3:-:S15]  /*9be90*/  LDL.LU.64 R8, [R1+0x13c70] ;  /* 0x013c700001087983 */ /* 0x000ede0000300a00 */
[----:B------:R-:W-:-:S06]  /*9bea0*/  NOP ;  /* 0x0000000000007918 */ /* 0x000fcc0000000000 */
[----:B------:R0:W-:Y:S04]  /*9beb0*/  STL.64 [R1+0x650], R16 ;  /* 0x0006501001007387 */ /* 0x0001e80000100a00 */
[----:B------:R1:W-:Y:S04]  /*9bec0*/  STL.64 [R1+0x658], R18 ;  /* 0x0006581201007387 */ /* 0x0003e80000100a00 */
[----:B0-----:R-:W2:Y:S04]  /*9bed0*/  LDL.LU.64 R16, [R1+0x2cf0] ;  /* 0x002cf00001107983 */ /* 0x001ea80000300a00 */
[----:B-1----:R-:W2:Y:S01]  /*9bee0*/  LDL.LU.64 R18, [R1+0x2cf8] ;  /* 0x002cf80001127983 */ /* 0x002ea20000300a00 */
[----:B---3--:R-:W-:-:S15]  /*9bef0*/  HMMA.16816.F32 R4, R12, R8, R4 ;  /* 0x000000080c04723c */ /* 0x008fde0000001804 */
[----:B------:R-:W-:-:S08]  /*9bf00*/  NOP ;  /* 0x0000000000007918 */ /* 0x000fd00000000000 */
[----:B------:R-:W-:Y:S04]  /*9bf10*/  STL.64 [R1+0x640], R4 ;  /* 0x0006400401007387 */ /* 0x000fe80000100a00 */
[----:B------:R0:W-:Y:S04]  /*9bf20*/  STL.64 [R1+0x648], R6 ;  /* 0x0006480601007387 */ /* 0x0001e80000100a00 */
[----:B0-----:R-:W3:Y:S04]  /*9bf30*/  LDL.LU.64 R6, [R1+0x13c68] ;  /* 0x013c680001067983 */ /* 0x001ee80000300a00 */
[----:B------:R-:W4:Y:S01]  /*9bf40*/  LDL.LU.64 R4, [R1+0x13c60] ;  /* 0x013c600001047983 */ /* 0x000f220000300a00 */
[----:B------:R-:W-:Y:S01]  /*9bf50*/  IMAD.MOV.U32 R11, RZ, RZ, R8 ;  /* 0x000000ffff0b7224 */ /* 0x000fe200078e0008 */
[----:B----4-:R-:W-:Y:S06]  /*9bf60*/  HMMA.16816.F32 R24, R12, R4, R24 ;  /* 0x000000040c18723c */ /* 0x010fec0000001818 */
[----:B------:R-:W-:-:S02]  /*9bf70*/  IMAD.MOV.U32 R10, RZ, RZ, R5 ;  /* 0x000000ffff0a7224 */ /* 0x000fc400078e0005 */
[----:B------:R-:W-:-:S15]  /*9bf80*/  IMAD.MOV.U32 R8, RZ, RZ, R4 ;  /* 0x000000ffff087224 */ /* 0x000fde00078e0004 */
[----:B------:R-:W-:Y:S04]  /*9bf90*/  STL.64 [R1+0x630], R24 ;  /* 0x0006301801007387 */ /* 0x000fe80000100a00 */
[----:B------:R0:W-:Y:S04]  /*9bfa0*/  STL.64 [R1+0x638], R26 ;  /* 0x0006381a01007387 */ /* 0x0001e80000100a00 */
[----:B0-----:R-:W2:Y:S04]  /*9bfb0*/  LDL.LU.64 R26, [R1+0x13c58] ;  /* 0x013c5800011a7983 */ /* 0x001ea80000300a00 */
[----:B------:R-:W4:Y:S04]  /*9bfc0*/  LDL.LU.64 R24, [R1+0x13c50] ;  /* 0x013c500001187983 */ /* 0x000f280000300a00 */
[----:B------:R-:W-:Y:S04]  /*9bfd0*/  STL.64 [R1+0x13b50], R10 ;  /* 0x013b500a01007387 */ /* 0x000fe80000100a00 */
[----:B------:R0:W-:Y:S04]  /*9bfe0*/  STL.64 [R1+0x13b48], R8 ;  /* 0x013b480801007387 */ /* 0x0001e80000100a00 */
[----:B0-----:R-:W2:Y:S04]  /*9bff0*/  LDL.LU.64 R8, [R1+0x2d10] ;  /* 0x002d100001087983 */ /* 0x001ea80000300a00 */
[----:B------:R-:W2:Y:S01]  /*9c000*/  LDL.LU.64 R10, [R1+0x2d18] ;  /* 0x002d1800010a7983 */ /* 0x000ea20000300a00 */
[----:B---3--:R-:W-:-:S02]  /*9c010*/  IMAD.MOV.U32 R5, RZ, RZ, R6 ;  /* 0x000000ffff057224 */ /* 0x008fc400078e0006 */
[----:B------:R-:W-:Y:S01]  /*9c020*/  IMAD.MOV.U32 R4, RZ, RZ, R7 ;  /* 0x000000ffff047224 */ /* 0x000fe200078e0007 */
[----:B--2---:R-:W-:-:S15]  /*9c030*/  HMMA.16816.F32 R8, R12, R6, R8 ;  /* 0x000000060c08723c */ /* 0x004fde0000001808 */
[----:B------:R-:W-:-:S08]  /*9c040*/  NOP ;  /* 0x0000000000007918 */ /* 0x000fd00000000000 */
[----:B------:R-:W-:Y:S04]  /*9c050*/  STL.64 [R1+0x620], R8 ;  /* 0x0006200801007387 */ /* 0x000fe80000100a00 */
[----:B------:R4:W-:Y:S02]  /*9c060*/  STL.64 [R1+0x628], R10 ;  /* 0x0006280a01007387 */ /* 0x0009e40000100a00 */
[----:B----4-:R-:W-:Y:S06]  /*9c070*/  HMMA.16816.F32 R8, R12, R24, R20 ;  /* 0x000000180c08723c */ /* 0x010fec0000001814 */
[----:B------:R-:W-:-:S02]  /*9c080*/  IMAD.MOV.U32 R7, RZ, RZ, R24 ;  /* 0x000000ffff077224 */ /* 0x000fc400078e0018 */
[----:B------:R-:W-:-:S15]  /*9c090*/  IMAD.MOV.U32 R6, RZ, RZ, R25 ;  /* 0x000000ffff067224 */ /* 0x000fde00078e0019 */
[----:B------:R-:W-:Y:S04]  /*9c0a0*/  STL.64 [R1+0x610], R8 ;  /* 0x0006100801007387 */ /* 0x000fe80000100a00 */
[----:B------:R-:W-:Y:S04]  /*9c0b0*/  STL.64 [R1+0x618], R10 ;  /* 0x0006180a01007387 */ /* 0x000fe80000100a00 */
[----:B------:R-:W-:Y:S04]  /*9c0c0*/  STL.64 [R1+0x13b70], R6 ;  /* 0x013b700601007387 */ /* 0x000fe80000100a00 */
[----:B------:R0:W-:Y:S04]  /*9c0d0*/  STL.64 [R1+0x13b68], R4 ;  /* 0x013b680401007387 */ /* 0x0001e80000100a00 */
[----:B------:R-:W2:Y:S01]  /*9c0e0*/  LDL.LU.64 R24, [R1+0x2c50] ;  /* 0x002c500001187983 */ /* 0x000ea20000300a00 */
[----:B0-----:R-:W-:Y:S03]  /*9c0f0*/  HMMA.16816.F32 R4, R12, R26, R16 ;  /* 0x0000001a0c04723c */ /* 0x001fe60000001810 */
[----:B------:R-:W3:-:S15]  /*9c100*/  LDL.LU.64 R26, [R1+0x2c58] ;  /* 0x002c5800011a7983 */ /* 0x000ede0000300a00 */
[----:B------:R-:W-:-:S05]  /*9c110*/  NOP ;  /* 0x0000000000007918 */ /* 0x000fca0000000000 */
[----:B------:R-:W-:Y:S04]  /*9c120*/  STL.64 [R1+0x600], R4 ;  /* 0x0006000401007387 */ /* 0x000fe80000100a00 */
[----:B------:R-:W-:Y:S04]  /*9c130*/  STL.64 [R1+0x608], R6 ;  /* 0x0006080601007387 */ /* 0x000fe80000100a00 */
[----:B---3--:R0:W-:Y:S04]  /*9c140*/  STL.64 [R1+0x13b90], R26 ;  /* 0x013b901a01007387 */ /* 0x0081e80000100a00 */
[----:B0-----:R-:W3:Y:S04]  /*9c150*/  LDL R26, [R1] ;  /* 0x00000000011a7983 */ /* 0x001ee80000100800 */
[----:B------:R-:W3:Y:S04]  /*9c160*/  LDL R27, [R1+0x4] ;  /* 0x00000400011b7983 */ /* 0x000ee80000100800 */
[----:B--2---:R0:W-:Y:S04]  /*9c170*/  STL.64 [R1+0x13b88], R24 ;  /* 0x013b881801007387 */ /* 0x0041e80000100a00 */
[----:B0-----:R-:W2:Y:S04]  /*9c180*/  LDL R24, [R1+0x8] ;  /* 0x0000080001187983 */ /* 0x001ea80000100800 */
[----:B------:R-:W2:Y:S04]  /*9c190*/  LDL R25, [R1+0xc] ;  /* 0x00000c0001197983 */ /* 0x000ea80000100800 */
[----:B---3--:R0:W-:Y:S04]  /*9c1a0*/  STL.64 [R1+0x13ba8], R26 ;  /* 0x013ba81a01007387 */ /* 0x0081e80000100a00 */
[----:B0-----:R-:W3:Y:S04]  /*9c1b0*/  LDL R26, [R1+0x10] ;  /* 0x00001000011a7983 */ /* 0x001ee80000100800 */
        /* <DEDUP_REMOVED lines=11> */
[----:B------:R-:W3:Y:S04]  /*9c270*/  LDL R18, [R1+0x38] ;  /* 0x0000380001127983 */ /* 0x000ee80000100800 */
[----:B------:R-:W3:Y:S04]  /*9c280*/  LDL R19, [R1+0x3c] ;  /* 0x00003c0001137983 */ /* 0x000ee80000100800 */
[----:B------:R-:W4:Y:S04]  /*9c290*/  LDL R16, [R1+0x40] ;  /* 0x0000400001107983 */ /* 0x000f280000100800 */
[----:B------:R-:W4:Y:S04]  /*9c2a0*/  LDL R17, [R1+0x44] ;  /* 0x0000440001117983 */ /* 0x000f280000100800 */
[----:B0-----:R-:W4:Y:S04]  /*9c2b0*/  LDL R26, [R1+0x30] ;  /* 0x00003000011a7983 */ /* 0x001f280000100800 */
[----:B------:R-:W4:Y:S04]  /*9c2c0*/  LDL R27, [R1+0x34] ;  /* 0x00003400011b7983 */ /* 0x000f280000100800 */
[----:B---3--:R-:W-:Y:S04]  /*9c2d0*/  STL.64 [R1+0x13c38], R18 ;  /* 0x013c381201007387 */ /* 0x008fe80000100a00 */
[----:B------:R-:W3:Y:S04]  /*9c2e0*/  LDL.LU.64 R8, [R1+0x2cd0] ;  /* 0x002cd00001087983 */ /* 0x000ee80000300a00 */
[----:B------:R-:W2:Y:S04]  /*9c2f0*/  LDL.LU.64 R10, [R1+0x2cd8] ;  /* 0x002cd800010a7983 */ /* 0x000ea80000300a00 */
[----:B--2---:R-:W-:Y:S04]  /*9c300*/  STL.64 [R1+0x13c48], R10 ;  /* 0x013c480a01007387 */ /* 0x004fe80000100a00 */
[----:B---3--:R0:W-:Y:S04]  /*9c310*/  STL.64 [R1+0x13c40], R8 ;  /* 0x013c400801007387 */ /* 0x0081e80000100a00 */
[----:B0-----:R-:W4:Y:S04]  /*9c320*/  LDL.LU.64 R8, [R1+0x2ce0] ;  /* 0x002ce00001087983 */ /* 0x001f280000300a00 */
[----:B------:R-:W4:Y:S04]  /*9c330*/  LDL.LU.64 R10, [R1+0x2ce8] ;  /* 0x002ce800010a7983 */ /* 0x000f280000300a00 */
[----:B------:R-:W-:Y:S04]  /*9c340*/  STL.64 [R1+0x13c20], R24 ;  /* 0x013c201801007387 */ /* 0x000fe80000100a00 */
[----:B------:R-:W2:Y:S04]  /*9c350*/  LDL.LU.64 R4, [R1+0x2c40] ;  /* 0x002c400001047983 */ /* 0x000ea80000300a00 */
[----:B------:R-:W3:Y:S04]  /*9c360*/  LDL.LU.64 R6, [R1+0x2c48] ;  /* 0x002c480001067983 */ /* 0x000ee80000300a00 */
[----:B---3--:R-:W-:Y:S04]  /*9c370*/  STL.64 [R1+0x13ba0], R6 ;  /* 0x013ba00601007387 */ /* 0x008fe80000100a00 */
[----:B--2---:R0:W-:Y:S04]  /*9c380*/  STL.64 [R1+0x13b98], R4 ;  /* 0x013b980401007387 */ /* 0x0041e80000100a00 */
[----:B0-----:R-:W2:Y:S04]  /*9c390*/  LDL.LU.64 R4, [R1+0x2c60] ;  /* 0x002c600001047983 */ /* 0x001ea80000300a00 */
        /* <DEDUP_REMOVED lines=16> */
[----:B------:R-:W3:Y:S01]  /*9c4a0*/  LDL.LU.64 R6, [R1+0x2ca8] ;  /* 0x002ca80001067983 */ /* 0x000ee20000300a00 */
[C---:B----4-:R-:W-:Y:S03]  /*9c4b0*/  HMMA.16816.F32 R16, R12.reuse, R16, R8 ;  /* 0x000000100c10723c */ /* 0x050fe60000001808 */
[----:B---3--:R-:W-:Y:S04]  /*9c4c0*/  STL.64 [R1+0x13c18], R6 ;  /* 0x013c180601007387 */ /* 0x008fe80000100a00 */
        /* <DEDUP_REMOVED lines=13> */
[----:B0-----:R-:W4:Y:S01]  /*9c5a0*/  LDL.LU.64 R18, [R1+0x13c38] ;  /* 0x013c380001127983 */ /* 0x001f220000300a00 */
[C---:B--2---:R-:W-:Y:S06]  /*9c5b0*/  HMMA.16816.F32 R24, R12.reuse, R26, R4 ;  /* 0x0000001a0c18723c */ /* 0x044fec0000001804 */
[----:B----4-:R-:W-:Y:S01]  /*9c5c0*/  HMMA.16816.F32 R16, R12, R18, R8 ;  /* 0x000000120c10723c */ /* 0x010fe20000001808 */
[----:B------:R-:W2:Y:S04]  /*9c5d0*/  LDL.LU.64 R8, [R1+0x2c20] ;  /* 0x002c200001087983 */ /* 0x000ea80000300a00 */
[----:B------:R-:W2:-:S15]  /*9c5e0*/  LDL.LU.64 R10, [R1+0x2c28] ;  /* 0x002c2800010a7983 */ /* 0x000e9e0000300a00 */
[----:B------:R-:W-:-:S03]  /*9c5f0*/  NOP ;  /* 0x0000000000007918 */ /* 0x000fc60000000000 */
[----:B------:R0:W-:Y:S04]  /*9c600*/  STL.64 [R1+0x5e0], R16 ;  /* 0x0005e01001007387 */ /* 0x0001e80000100a00 */
[----:B------:R1:W-:Y:S04]  /*9c610*/  STL.64 [R1+0x5e8], R18 ;  /* 0x0005e81201007387 */ /* 0x0003e80000100a00 */
[----:B0-----:R-:W4:Y:S04]  /*9c620*/  LDL.LU.64 R16, [R1+0x2c10] ;  /* 0x002c100001107983 */ /* 0x001f280000300a00 */
[----:B-1----:R-:W4:Y:S04]  /*9c630*/  LDL.LU.64 R18, [R1+0x2c18] ;  /* 0x002c180001127983 */ /* 0x002f280000300a00 */
[----:B------:R-:W3:Y:S04]  /*9c640*/  LDL.LU.64 R6, [R1+0x13c30] ;  /* 0x013c300001067983 */ /* 0x000ee80000300a00 */
[----:B------:R-:W3:Y:S04]  /*9c650*/  LDL.LU.64 R4, [R1+0x13c28] ;  /* 0x013c280001047983 */ /* 0x000ee80000300a00 */
[----:B------:R0:W-:Y:S04]  /*9c660*/  STL.64 [R1+0x5d0], R24 ;  /* 0x0005d01801007387 */ /* 0x0001e80000100a00 */
[----:B------:R3:W-:Y:S04]  /*9c670*/  STL.64 [R1+0x5d8], R26 ;  /* 0x0005d81a01007387 */ /* 0x0007e80000100a00 */
[----:B0-----:R-:W3:Y:S02]  /*9c680*/  LDL.LU.64 R24, [R1+0x13c20] ;  /* 0x013c200001187983 */ /* 0x001ee40000300a00 */
[----:B---3--:R-:W-:Y:S02]  /*9c690*/  HMMA.16816.F32 R24, R12, R24, R4 ;  /* 0x000000180c18723c */ /* 0x008fe40000001804 */
[----:B------:R-:W3:Y:S04]  /*9c6a0*/  LDL.LU.64 R6, [R1+0x13c18] ;  /* 0x013c180001067983 */ /* 0x000ee80000300a00 */
[----:B------:R-:W3:-:S15]  /*9c6b0*/  LDL.LU.64 R4, [R1+0x13c10] ;  /* 0x013c100001047983 */ /* 0x000ede0000300a00 */
[----:B------:R-:W-:-:S02]  /*9c6c0*/  NOP ;  /* 0x0000000000007918 */ /* 0x000fc40000000000 */
[----:B------:R-:W-:Y:S04]  /*9c6d0*/  STL.64 [R1+0x5c0], R24 ;  /* 0x0005c01801007387 */ /* 0x000fe80000100a00 */
[----:B------:R0:W-:Y:S04]  /*9c6e0*/  STL.64 [R1+0x5c8], R26 ;  /* 0x0005c81a01007387 */ /* 0x0001e80000100a00 */
[----:B0-----:R-:W3:Y:S02]  /*9c6f0*/  LDL.LU.64 R26, [R1+0x13c08] ;  /* 0x013c0800011a7983 */ /* 0x001ee40000300a00 */
[----:B---3--:R-:W-:Y:S02]  /*9c700*/  HMMA.16816.F32 R24, R12, R26, R4 ;  /* 0x0000001a0c18723c */ /* 0x008fe40000001804 */
[----:B------:R-:W3:Y:S04]  /*9c710*/  LDL.LU.64 R6, [R1+0x13c00] ;  /* 0x013c000001067983 */ /* 0x000ee80000300a00 */
[----:B------:R-:W3:-:S15]  /*9c720*/  LDL.LU.64 R4, [R1+0x13bf8] ;  /* 0x013bf80001047983 */ /* 0x000ede0000300a00 */
[----:B------:R-:W-:-:S02]  /*9c730*/  NOP ;  /* 0x0000000000007918 */ /* 0x000fc40000000000 */
        /* <DEDUP_REMOVED lines=30> */
[----:B0-----:R-:W2:Y:S04]  /*9c920*/  LDL.LU.64 R26, [R1+0x13b90] ;  /* 0x013b9000011a7983 */ /* 0x001ea80000300a00 */
[----:B------:R-:W2:Y:S02]  /*9c930*/  LDL.LU.64 R24, [R1+0x13b88] ;  /* 0x013b880001187983 */ /* 0x000ea40000300a00 */
[----:B--2---:R-:W-:-:S15]  /*9c940*/  HMMA.16816.F32 R24, R12, R28, R24 ;  /* 0x0000001c0c18723c */ /* 0x004fde0000001818 */
[----:B------:R-:W-:-:S08]  /*9c950*/  NOP ;  /* 0x0000000000007918 */ /* 0x000fd00000000000 */
[----:B------:R-:W-:Y:S04]  /*9c960*/  STL.64 [R1+0x560], R24 ;  /* 0x0005601801007387 */ /* 0x000fe80000100a00 */
[----:B------:R0:W-:Y:S04]  /*9c970*/  STL.64 [R1+0x568], R26 ;  /* 0x0005681a01007387 */ /* 0x0001e80000100a00 */
[----:B0-----:R-:W3:Y:S04]  /*9c980*/  LDL.LU.64 R26, [R1+0x13b80] ;  /* 0x013b8000011a7983 */ /* 0x001ee80000300a00 */
[----:B------:R-:W2:Y:S04]  /*9c990*/  LDL.LU.64 R24, [R1+0x13b78] ;  /* 0x013b780001187983 */ /* 0x000ea80000300a00 */
[----:B------:R-:W-:Y:S01]  /*9c9a0*/  STL.64 [R1+0x13a68], R28 ;  /* 0x013a681c01007387 */ /* 0x000fe20000100a00 */
[C---:B---3--:R-:W-:Y:S06]  /*9c9b0*/  HMMA.16816.F32 R4, R12.reuse, R26, R4 ;  /* 0x0000001a0c04723c */ /* 0x048fec0000001804 */
[----:B--2---:R-:W-:-:S15]  /*9c9c0*/  HMMA.16816.F32 R20, R12, R24, R20 ;  /* 0x000000180c14723c */ /* 0x004fde0000001814 */
[----:B------:R-:W-:-:S02]  /*9c9d0*/  NOP ;  /* 0x0000000000007918 */ /* 0x000fc40000000000 */
[----:B------:R-:W-:Y:S04]  /*9c9e0*/  STL.64 [R1+0x550], R4 ;  /* 0x0005500401007387 */ /* 0x000fe80000100a00 */
[----:B------:R0:W-:Y:S04]  /*9c9f0*/  STL.64 [R1+0x558], R6 ;  /* 0x0005580601007387 */ /* 0x0001e80000100a00 */
[----:B0-----:R-:W2:Y:S04]  /*9ca00*/  LDL.LU.64 R6, [R1+0x13b70] ;  /* 0x013b700001067983 */ /* 0x001ea80000300a00 */
[----:B------:R-:W3:Y:S04]  /*9ca10*/  LDL.LU.64 R4, [R1+0x13b68] ;  /* 0x013b680001047983 */ /* 0x000ee80000300a00 */
[----:B------:R-:W-:Y:S04]  /*9ca20*/  STL.64 [R1+0x540], R20 ;  /* 0x0005401401007387 */ /* 0x000fe80000100a00 */
[----:B------:R0:W-:Y:S04]  /*9ca30*/  STL.64 [R1+0x548], R22 ;  /* 0x0005481601007387 */ /* 0x0001e80000100a00 */
[----:B0-----:R-:W4:Y:S04]  /*9ca40*/  LDL.LU.64 R22, [R1+0x13b60] ;  /* 0x013b600001167983 */ /* 0x001f280000300a00 */
[----:B------:R-:W2:Y:S04]  /*9ca50*/  LDL.LU.64 R20, [R1+0x13b58] ;  /* 0x013b580001147983 */ /* 0x000ea80000300a00 */
[----:B------:R-:W-:Y:S04]  /*9ca60*/  STL.64 [R1+0x13970], R26 ;  /* 0x0139701a01007387 */ /* 0x000fe80000100a00 */
[----:B------:R0:W-:Y:S04]  /*9ca70*/  STL.64 [R1+0x13968], R24 ;  /* 0x0139681801007387 */ /* 0x0001e80000100a00 */
[----:B0-----:R-:W3:Y:S04]  /*9ca80*/  LDL.LU.64 R24, [R1+0x2c00] ;  /* 0x002c000001187983 */ /* 0x001ee80000300a00 */
[----:B------:R-:W3:Y:S01]  /*9ca90*/  LDL.LU.64 R26, [R1+0x2c08] ;  /* 0x002c0800011a7983 */ /* 0x000ee20000300a00 */
[C---:B----4-:R-:W-:Y:S06]  /*9caa0*/  HMMA.16816.F32 R8, R12.reuse, R22, R8 ;  /* 0x000000160c08723c */ /* 0x050fec0000001808 */
[----:B--2---:R-:W-:-:S15]  /*9cab0*/  HMMA.16816.F32 R16, R12, R20, R16 ;  /* 0x000000140c10723c */ /* 0x004fde0000001810 */
[----:B------:R-:W-:-:S02]  /*9cac0*/  NOP ;  /* 0x0000000000007918 */ /* 0x000fc40000000000 */
[----:B------:R-:W-:Y:S04]  /*9cad0*/  STL.64 [R1+0x530], R8 ;  /* 0x0005300801007387 */ /* 0x000fe80000100a00 */
[----:B------:R0:W-:Y:S04]  /*9cae0*/  STL.64 [R1+0x538], R10 ;  /* 0x0005380a01007387 */ /* 0x0001e80000100a00 */
[----:B0-----:R-:W2:Y:S04]  /*9caf0*/  LDL.LU.64 R10, [R1+0x13b50] ;  /* 0x013b5000010a7983 */ /* 0x001ea80000300a00 */
[----:B------:R-:W4:Y:S04]  /*9cb00*/  LDL.LU.64 R8, [R1+0x13b48] ;  /* 0x013b480001087983 */ /* 0x000f280000300a00 */
[----:B------:R-:W-:Y:S04]  /*9cb10*/  STL.64 [R1+0x520], R16 ;  /* 0x0005201001007387 */ /* 0x000fe80000100a00 */
[----:B------:R0:W-:Y:S04]  /*9cb20*/  STL.64 [R1+0x528], R18 ;  /* 0x0005281201007387 */ /* 0x0001e80000100a00 */
[----:B0-----:R-:W3:Y:S04]  /*9cb30*/  LDL.LU.64 R18, [R1+0x13b40] ;  /* 0x013b400001127983 */ /* 0x001ee80000300a00 */
[----:B------:R-:W2:Y:S04]  /*9cb40*/  LDL.LU.64 R16, [R1+0x13b38] ;  /* 0x013b380001107983 */ /* 0x000ea80000300a00 */
[----:B------:R-:W-:Y:S04]  /*9cb50*/  STL.64 [R1+0x13950], R22 ;  /* 0x0139501601007387 */ /* 0x000fe80000100a00 */
[----:B------:R0:W-:Y:S04]  /*9cb60*/  STL.64 [R1+0x13948], R20 ;  /* 0x0139481401007387 */ /* 0x0001e80000100a00 */
[----:B0-----:R-:W2:Y:S04]  /*9cb70*/  LDL.LU.64 R20, [R1+0x2bf0] ;  /* 0x002bf00001147983 */ /* 0x001ea80000300a00 */
[----:B------:R-:W2:Y:S01]  /*9cb80*/  LDL.LU.64 R22, [R1+0x2bf8] ;  /* 0x002bf80001167983 */ /* 0x000ea20000300a00 */
[C---:B---3--:R-:W-:Y:S06]  /*9cb90*/  HMMA.16816.F32 R24, R12.reuse, R18, R24 ;  /* 0x000000120c18723c */ /* 0x048fec0000001818 */
[----:B--2---:R-:W-:-:S15]  /*9cba0*/  HMMA.16816.F32 R20, R12, R16, R20 ;  /* 0x000000100c14723c */ /* 0x004fde0000001814 */
[----:B------:R-:W-:-:S02]  /*9cbb0*/  NOP ;  /* 0x0000000000007918 */ /* 0x000fc40000000000 */
[----:B------:R0:W-:Y:S04]  /*9cbc0*/  STL.64 [R1+0x510], R24 ;  /* 0x0005101801007387 */ /* 0x0001e80000100a00 */
[----:B------:R1:W-:Y:S01]  /*9cbd0*/  STL.64 [R1+0x518], R26 ;  /* 0x0005181a01007387 */ /* 0x0003e20000100a00 */
[----:B0-----:R-:W-:Y:S02]  /*9cbe0*/  IMAD.MOV.U32 R24, RZ, RZ, R5 ;  /* 0x000000ffff187224 */ /* 0x001fe400078e0005 */
[----:B------:R-:W-:Y:S02]  /*9cbf0*/  IMAD.MOV.U32 R25, RZ, RZ, R4 ;  /* 0x000000ffff197224 */ /* 0x000fe400078e0004 */
[----:B-1----:R-:W-:Y:S01]  /*9cc00*/  IMAD.MOV.U32 R26, RZ, RZ, R7 ;  /* 0x000000ffff1a7224 */ /* 0x002fe200078e0007 */
[----:B------:R-:W-:Y:S04]  /*9cc10*/  STL.64 [R1+0x500], R20 ;  /* 0x0005001401007387 */ /* 0x000fe80000100a00 */
[----:B------:R4:W-:Y:S01]  /*9cc20*/  STL.64 [R1+0x508], R22 ;  /* 0x0005081601007387 */ /* 0x0009e20000100a00 */
[----:B------:R-:W-:-:S03]  /*9cc30*/  IMAD.MOV.U32 R27, RZ, RZ, R6 ;  /* 0x000000ffff1b7224 */ /* 0x000fc600078e0006 */
[----:B------:R-:W2:Y:S04]  /*9cc40*/  LDL.LU.64 R4, [R1+0x2bd0] ;  /* 0x002bd00001047983 */ /* 0x000ea80000300a00 */
[----:B------:R-:W3:Y:S01]  /*9cc50*/  LDL.LU.64 R6, [R1+0x2bd8] ;  /* 0x002bd80001067983 */ /* 0x000ee20000300a00 */
[----:B----4-:R-:W-:Y:S02]  /*9cc60*/  IMAD.MOV.U32 R22, RZ, RZ, R8 ;  /* 0x000000ffff167224 */ /* 0x010fe400078e0008 */
[----:B------:R-:W-:Y:S02]  /*9cc70*/  IMAD.MOV.U32 R23, RZ, RZ, R10 ;  /* 0x000000ffff177224 */ /* 0x000fe400078e000a */
[----:B------:R-:W-:Y:S01]  /*9cc80*/  IMAD.MOV.U32 R20, RZ, RZ, R11 ;  /* 0x000000ffff147224 */ /* 0x000fe200078e000b */
[----:B---3--:R-:W-:Y:S04]  /*9cc90*/  STL.64 [R1+0x13b20], R6 ;  /* 0x013b200601007387 */ /* 0x008fe80000100a00 */
[----:B--2---:R0:W-:Y:S04]  /*9cca0*/  STL.64 [R1+0x13b18], R4 ;  /* 0x013b180401007387 */ /* 0x0041e80000100a00 */
[----:B0-----:R-:W2:Y:S04]  /*9ccb0*/  LDL.LU.64 R4, [R1+0x2be0] ;  /* 0x002be00001047983 */ /* 0x001ea80000300a00 */
[----:B------:R-:W2:Y:S04]  /*9ccc0*/  LDL.LU.64 R6, [R1+0x2be8] ;  /* 0x002be80001067983 */ /* 0x000ea80000300a00 */
[----:B------:R0:W-:Y:S04]  /*9ccd0*/  STL.64 [R1+0x13a60], R26 ;  /* 0x013a601a01007387 */ /* 0x0001e80000100a00 */
[----:B0-----:R-:W3:Y:S04]  /*9cce0*/  LDL.LU R26, [R1+0x90c] ;  /* 0x00090c00011a7983 */ /* 0x001ee80000300800 */
[----:B------:R-:W3:Y:S04]  /*9ccf0*/  LDL.LU R27, [R1+0x908] ;  /* 0x00090800011b7983 */ /* 0x000ee80000300800 */
[----:B------:R0:W-:Y:S04]  /*9cd00*/  STL.64 [R1+0x13a58], R24 ;  /* 0x013a581801007387 */ /* 0x0001e80000100a00 */
[----:B0-----:R-:W4:Y:S04]  /*9cd10*/  LDL.LU R24, [R1+0x904] ;  /* 0x0009040001187983 */ /* 0x001f280000300800 */
[----:B------:R-:W4:Y:S04]  /*9cd20*/  LDL.LU R25, [R1+0x900] ;  /* 0x0009000001197983 */ /* 0x000f280000300800 */
[----:B------:R-:W3:Y:S04]  /*9cd30*/  LDL.LU R8, [R1+0x13b34] ;  /* 0x013b340001087983 */ /* 0x000ee80000300800 */
[----:B------:R-:W2:Y:S04]  /*9cd40*/  LDL.LU R10, [R1+0x13b30] ;  /* 0x013b3000010a7983 */ /* 0x000ea80000300800 */
[----:B------:R-:W2:Y:S01]  /*9cd50*/  LDL.LU R11, [R1+0x13b2c] ;  /* 0x013b2c00010b7983 */ /* 0x000ea20000300800 */
[----:B------:R-:W-:-:S03]  /*9cd60*/  IMAD.MOV.U32 R21, RZ, RZ, R9 ;  /* 0x000000ffff157224 */ /* 0x000fc600078e0009 */
[----:B------:R-:W3:Y:S04]  /*9cd70*/  LDL.LU R9, [R1+0x13b28] ;  /* 0x013b280001097983 */ /* 0x000ee80000300800 */
[----:B------:R-:W-:Y:S04]  /*9cd80*/  STL.64 [R1+0x13a78], R22 ;  /* 0x013a781601007387 */ /* 0x000fe80000100a00 */
[----:B------:R0:W-:Y:S04]  /*9cd90*/  STL.64 [R1+0x13a70], R20 ;  /* 0x013a701401007387 */ /* 0x0001e80000100a00 */
[----:B0-----:R-:W4:Y:S04]  /*9cda0*/  LDL.LU.64 R20, [R1+0x1980] ;  /* 0x0019800001147983 */ /* 0x001f280000300a00 */
[----:B------:R-:W4:Y:S04]  /*9cdb0*/  LDL.LU.64 R22, [R1+0x1988] ;  /* 0x0019880001167983 */ /* 0x000f280000300a00 */
[----:B------:R-:W4:Y:S04]  /*9cdc0*/  LDL.64 R28, [R1+0x70] ;  /* 0x00007000011c7983 */ /* 0x000f280000100a00 */
        /* <DEDUP_REMOVED lines=14> */
[----:B0-----:R-:W2:Y:S04]  /*9ceb0*/  LDL.LU.64 R6, [R1+0x13b10] ;  /* 0x013b100001067983 */ /* 0x001ea80000300a00 */
[----:B------:R-:W3:Y:S04]  /*9cec0*/  LDL.LU.64 R4, [R1+0x13b08] ;  /* 0x013b080001047983 */ /* 0x000ee80000300a00 */
        /* <DEDUP_REMOVED lines=8> */
[----:B------:R-:W-:Y:S04]  /*9cf50*/  STL.64 [R1+0x13918], R6 ;  /* 0x0139180601007387 */ /* 0x000fe80000100a00 */
[----:B---3--:R0:W-:Y:S01]  /*9cf60*/  STL.64 [R1+0x13910], R4 ;  /* 0x0139100401007387 */ /* 0x0081e20000100a00 */
[C---:B----4-:R-:W-:Y:S06]  /*9cf70*/  HMMA.16816.F32 R8, R12.reuse, R4, R16 ;  /* 0x000000040c08723c */ /* 0x050fec0000001810 */
[----:B0-----:R-:W-:-:S15]  /*9cf80*/  HMMA.16816.F32 R4, R12, R2, R20 ;  /* 0x000000020c04723c */ /* 0x001fde0000001814 */
[----:B------:R-:W-:-:S02]  /*9cf90*/  NOP ;  /* 0x0000000000007918 */ /* 0x000fc40000000000 */
[----:B------:R-:W-:Y:S04]  /*9cfa0*/  STL.64 [R1+0x4c0], R8 ;  /* 0x0004c00801007387 */ /* 0x000fe80000100a00 */
[----:B------:R-:W-:Y:S04]  /*9cfb0*/  STL.64 [R1+0x4c8], R10 ;  /* 0x0004c80a01007387 */ /* 0x000fe80000100a00 */
[----:B------:R-:W-:Y:S04]  /*9cfc0*/  STL.64 [R1+0x280], R4 ;  /* 0x0002800401007387 */ /* 0x000fe80000100a00 */
[----:B------:R-:W-:Y:S04]  /*9cfd0*/  STL.64 [R1+0x288], R6 ;  /* 0x0002880601007387 */ /* 0x000fe80000100a00 */
[----:B------:R-:W2:Y:S04]  /*9cfe0*/  LDL.LU.64 R20, [R1+0x2950] ;  /* 0x0029500001147983 */ /* 0x000ea80000300a00 */
[----:B------:R-:W3:Y:S04]  /*9cff0*/  LDL.LU.64 R22, [R1+0x2958] ;  /* 0x0029580001167983 */ /* 0x000ee80000300a00 */
[----:B---3--:R0:W-:Y:S04]  /*9d000*/  STL.64 [R1+0x13a88], R22 ;  /* 0x013a881601007387 */ /* 0x0081e80000100a00 */
[----:B0-----:R-:W3:Y:S04]  /*9d010*/  LDL R22, [R1+0x78] ;  /* 0x0000780001167983 */ /* 0x001ee80000100800 */
[----:B------:R-:W3:Y:S04]  /*9d020*/  LDL R23, [R1+0x7c] ;  /* 0x00007c0001177983 */ /* 0x000ee80000100800 */
[----:B--2---:R0:W-:Y:S04]  /*9d030*/  STL.64 [R1+0x13a80], R20 ;  /* 0x013a801401007387 */ /* 0x0041e80000100a00 */
[----:B0-----:R-:W2:Y:S04]  /*9d040*/  LDL R20, [R1+0x80] ;  /* 0x0000800001147983 */ /* 0x001ea80000100800 */
[----:B------:R-:W2:Y:S04]  /*9d050*/  LDL R21, [R1+0x84] ;  /* 0x0000840001157983 */ /* 0x000ea80000100800 */
[----:B---3--:R0:W-:Y:S02]  /*9d060*/  STL.64 [R1+0x13aa0], R22 ;  /* 0x013aa01601007387 */ /* 0x0081e40000100a00 */
[----:B0-----:R-:W-:-:S02]  /*9d070*/  IMAD.MOV.U32 R22, RZ, RZ, R0 ;  /* 0x000000ffff167224 */ /* 0x001fc400078e0000 */
[----:B------:R-:W3:Y:S04]  /*9d080*/  LDL.LU R0, [R1+0x13b00] ;  /* 0x013b000001007983 */ /* 0x000ee80000300800 */
[----:B------:R-:W4:Y:S04]  /*9d090*/  LDL R23, [R1+0x8c] ;  /* 0x00008c0001177983 */ /* 0x000f280000100800 */
[----:B--2---:R0:W-:Y:S04]  /*9d0a0*/  STL.64 [R1+0x13ab8], R20 ;  /* 0x013ab81401007387 */ /* 0x0041e80000100a00 */
[----:B0-----:R-:W2:Y:S04]  /*9d0b0*/  LDL R20, [R1+0x90] ;  /* 0x0000900001147983 */ /* 0x001ea80000100800 */
[----:B------:R-:W2:Y:S01]  /*9d0c0*/  LDL R21, [R1+0x94] ;  /* 0x0000940001157983 */ /* 0x000ea20000100800 */
[----:B------:R-:W-:-:S02]  /*9d0d0*/  IMAD R12, R25, 0x100, R24 ;  /* 0x00000100190c7824 */ /* 0x000fc400078e0218 */
[----:B------:R-:W-:Y:S01]  /*9d0e0*/  IMAD R13, R27, 0x100, R26 ;  /* 0x000001001b0d7824 */ /* 0x000fe200078e021a */
[----:B----4-:R0:W-:Y:S04]  /*9d0f0*/  STL.64 [R1+0x13ad0], R22 ;  /* 0x013ad01601007387 */ /* 0x0101e80000100a00 */
[----:B0-----:R-:W4:Y:S04]  /*9d100*/  LDL R22, [R1+0x98] ;  /* 0x0000980001167983 */ /* 0x001f280000100800 */
[----:B------:R-:W4:Y:S01]  /*9d110*/  LDL.LU R14, [R1+0x910] ;  /* 0x00091000010e7983 */ /* 0x000f220000300800 */
[----:B---3--:R-:W-:-:S03]  /*9d120*/  IMAD.MOV.U32 R23, RZ, RZ, R0 ;  /* 0x000000ffff177224 */ /* 0x008fc600078e0000 */
[----:B------:R-:W3:Y:S04]  /*9d130*/  LDL.LU R15, [R1+0x91c] ;  /* 0x00091c00010f7983 */ /* 0x000ee80000300800 */
[----:B------:R-:W3:Y:S04]  /*9d140*/  LDL.LU R0, [R1+0x918] ;  /* 0x0009180001007983 */ /* 0x000ee80000300800 */
[----:B--2---:R0:W-:Y:S04]  /*9d150*/  STL.64 [R1+0x13ae8], R20 ;  /* 0x013ae81401007387 */ /* 0x0041e80000100a00 */
[----:B0-----:R-:W4:Y:S04]  /*9d160*/  LDL.LU R21, [R1+0x914] ;  /* 0x0009140001157983 */ /* 0x001f280000300800 */
        /* <DEDUP_REMOVED lines=18> */
[----:B----4-:R-:W-:-:S02]  /*9d290*/  IMAD R14, R14, 0x100, R21 ;  /* 0x000001000e0e7824 */ /* 0x010fc400078e0215 */
[----:B------:R-:W-:Y:S01]  /*9d2a0*/  IMAD R15, R0, 0x100, R15 ;  /* 0x00000100000f7824 */ /* 0x000fe200078e020f */
[----:B------:R-:W-:Y:S02]  /*9d2b0*/  F2FP.F16.E4M3.UNPACK_B R12, R12 ;  /* 0x0000000cff0c723e */ /* 0x000fe400020006ff */
[----:B------:R-:W-:Y:S01]  /*9d2c0*/  F2FP.F16.E4M3.UNPACK_B R13, R13 ;  /* 0x0000000dff0d723e */ /* 0x000fe200020006ff */
[----:B---3--:R-:W-:Y:S04]  /*9d2d0*/  STL.64 [R1+0x13af8], R26 ;  /* 0x013af81a01007387 */ /* 0x008fe80000100a00 */
[----:B--2---:R0:W-:Y:S04]  /*9d2e0*/  STL.64 [R1+0x13af0], R24 ;  /* 0x013af01801007387 */ /* 0x0041e80000100a00 */
        /* <DEDUP_REMOVED lines=51> */
[----:B------:R-:W2:Y:S01]  /*9d620*/  LDL.LU.64 R20, [R1+0x13a70] ;  /* 0x013a700001147983 */ /* 0x000ea20000300a00 */
[----:B------:R-:W-:-:S03]  /*9d630*/  IMAD.MOV.U32 R0, RZ, RZ, R29 ;  /* 0x000000ffff007224 */ /* 0x000fc600078e001d */
[----:B------:R-:W4:Y:S01]  /*9d640*/  LDL.LU.64 R28, [R1+0x13a68] ;  /* 0x013a6800011c7983 */ /* 0x000f220000300a00 */
[----:B--2---:R-:W-:-:S15]  /*9d650*/  HMMA.16816.F32 R24, R12, R20, R24 ;  /* 0x000000140c18723c */ /* 0x004fde0000001818 */
[----:B------:R-:W-:-:S08]  /*9d660*/  NOP ;  /* 0x0000000000007918 */ /* 0x000fd00000000000 */
[----:B------:R-:W-:Y:S04]  /*9d670*/  STL.64 [R1+0x450], R24 ;  /* 0x0004501801007387 */ /* 0x000fe80000100a00 */
[----:B------:R0:W-:Y:S04]  /*9d680*/  STL.64 [R1+0x458], R26 ;  /* 0x0004581a01007387 */ /* 0x0001e80000100a00 */
[----:B0-----:R-:W2:Y:S04]  /*9d690*/  LDL.LU.64 R26, [R1+0x13a60] ;  /* 0x013a6000011a7983 */ /* 0x001ea80000300a00 */
[----:B------:R-:W4:Y:S01]  /*9d6a0*/  LDL.LU.64 R24, [R1+0x13a58] ;  /* 0x013a580001187983 */ /* 0x000f220000300a00 */
[----:B---3--:R-:W-:-:S15]  /*9d6b0*/  HMMA.16816.F32 R16, R12, R22, R16 ;  /* 0x000000160c10723c */ /* 0x008fde0000001810 */
[----:B------:R-:W-:-:S08]  /*9d6c0*/  NOP ;  /* 0x0000000000007918 */ /* 0x000fd00000000000 */
[----:B------:R-:W-:Y:S04]  /*9d6d0*/  STL.64 [R1+0x440], R16 ;  /* 0x0004401001007387 */ /* 0x000fe80000100a00 */
[----:B------:R-:W-:Y:S01]  /*9d6e0*/  STL.64 [R1+0x448], R18 ;  /* 0x0004481201007387 */ /* 0x000fe20000100a00 */
[C---:B----4-:R-:W-:Y:S03]  /*9d6f0*/  HMMA.16816.F32 R8, R12.reuse, R24, R8 ;  /* 0x000000180c08723c */ /* 0x050fe60000001808 */
[----:B------:R-:W3:Y:S03]  /*9d700*/  LDL.LU.64 R24, [R1+0x2860] ;  /* 0x0028600001187983 */ /* 0x000ee60000300a00 */
[----:B--2---:R-:W-:-:S15]  /*9d710*/  HMMA.16816.F32 R4, R12, R26, R4 ;  /* 0x0000001a0c04723c */ /* 0x004fde0000001804 */
[----:B------:R-:W-:-:S02]  /*9d720*/  NOP ;  /* 0x0000000000007918 */ /* 0x000fc40000000000 */
[----:B------:R-:W-:Y:S04]  /*9d730*/  STL.64 [R1+0x430], R8 ;  /* 0x0004300801007387 */ /* 0x000fe80000100a00 */
[----:B------:R-:W-:Y:S04]  /*9d740*/  STL.64 [R1+0x438], R10 ;  /* 0x0004380a01007387 */ /* 0x000fe80000100a00 */
[----:B------:R-:W2:Y:S04]  /*9d750*/  LDL.LU.64 R26, [R1+0x2868] ;  /* 0x00286800011a7983 */ /* 0x000ea80000300a00 */
[----:B------:R-:W-:Y:S04]  /*9d760*/  STL.64 [R1+0x420], R4 ;  /* 0x0004200401007387 */ /* 0x000fe80000100a00 */
[----:B------:R-:W-:Y:S04]  /*9d770*/  STL.64 [R1+0x428], R6 ;  /* 0x0004280601007387 */ /* 0x000fe80000100a00 */
[----:B--2---:R0:W-:Y:S04]  /*9d780*/  STL.64 [R1+0x13980], R26 ;  /* 0x0139801a01007387 */ /* 0x0041e80000100a00 */
[----:B0-----:R-:W2:Y:S04]  /*9d790*/  LDL R26, [R1] ;  /* 0x00000000011a7983 */ /* 0x001ea80000100800 */
        /* <DEDUP_REMOVED lines=17> */
[----:B------:R-:W2:Y:S04]  /*9d8b0*/  LDL R10, [R1+0x38] ;  /* 0x00003800010a7983 */ /* 0x000ea80000100800 */
[----:B------:R-:W2:Y:S04]  /*9d8c0*/  LDL R11, [R1+0x3c] ;  /* 0x00003c00010b7983 */ /* 0x000ea80000100800 */
[----:B------:R-:W4:Y:S04]  /*9d8d0*/  LDL R8, [R1+0x40] ;  /* 0x0000400001087983 */ /* 0x000f280000100800 */
[----:B------:R-:W4:Y:S04]  /*9d8e0*/  LDL R9, [R1+0x44] ;  /* 0x0000440001097983 */ /* 0x000f280000100800 */
[----:B0-----:R-:W3:Y:S04]  /*9d8f0*/  LDL R26, [R1+0x30] ;  /* 0x00003000011a7983 */ /* 0x001ee80000100800 */
[----:B------:R-:W3:Y:S04]  /*9d900*/  LDL R27, [R1+0x34] ;  /* 0x00003400011b7983 */ /* 0x000ee80000100800 */
[----:B--2---:R0:W-:Y:S04]  /*9d910*/  STL.64 [R1+0x13a28], R10 ;  /* 0x013a280a01007387 */ /* 0x0041e80000100a00 */
[----:B0-----:R-:W2:Y:S04]  /*9d920*/  LDL R10, [R1+0x48] ;  /* 0x00004800010a7983 */ /* 0x001ea80000100800 */
[----:B------:R-:W2:Y:S04]  /*9d930*/  LDL R11, [R1+0x4c] ;  /* 0x00004c00010b7983 */ /* 0x000ea80000100800 */
[----:B----4-:R-:W-:Y:S04]  /*9d940*/  STL.64 [R1+0x13a40], R8 ;  /* 0x013a400801007387 */ /* 0x010fe80000100a00 */
[----:B------:R-:W4:Y:S04]  /*9d950*/  LDL.LU.64 R4, [R1+0x28e0] ;  /* 0x0028e00001047983 */ /* 0x000f280000300a00 */
[----:B------:R-:W3:Y:S04]  /*9d960*/  LDL.LU.64 R6, [R1+0x28e8] ;  /* 0x0028e80001067983 */ /* 0x000ee80000300a00 */
[----:B---3--:R-:W-:Y:S04]  /*9d970*/  STL.64 [R1+0x13a38], R6 ;  /* 0x013a380601007387 */ /* 0x008fe80000100a00 */
[----:B----4-:R0:W-:Y:S04]  /*9d980*/  STL.64 [R1+0x13a30], R4 ;  /* 0x013a300401007387 */ /* 0x0101e80000100a00 */
[----:B0-----:R-:W3:Y:S04]  /*9d990*/  LDL.LU.64 R4, [R1+0x28f0] ;  /* 0x0028f00001047983 */ /* 0x001ee80000300a00 */
[----:B------:R-:W4:Y:S04]  /*9d9a0*/  LDL.LU.64 R6, [R1+0x28f8] ;  /* 0x0028f80001067983 */ /* 0x000f280000300a00 */
[----:B----4-:R-:W-:Y:S04]  /*9d9b0*/  STL.64 [R1+0x13a50], R6 ;  /* 0x013a500601007387 */ /* 0x010fe80000100a00 */
[----:B---3--:R0:W-:Y:S04]  /*9d9c0*/  STL.64 [R1+0x13a48], R4 ;  /* 0x013a480401007387 */ /* 0x0081e80000100a00 */
[----:B0-----:R-:W2:Y:S04]  /*9d9d0*/  LDL.LU.64 R4, [R1+0x2900] ;  /* 0x0029000001047983 */ /* 0x001ea80000300a00 */
[----:B------:R-:W2:Y:S04]  /*9d9e0*/  LDL.LU.64 R6, [R1+0x2908] ;  /* 0x0029080001067983 */ /* 0x000ea80000300a00 */
[----:B------:R-:W-:Y:S04]  /*9d9f0*/  STL.64 [R1+0x13a10], R24 ;  /* 0x013a101801007387 */ /* 0x000fe80000100a00 */
[----:B------:R-:W3:Y:S04]  /*9da00*/  LDL.LU.64 R16, [R1+0x2850] ;  /* 0x0028500001107983 */ /* 0x000ee80000300a00 */
        /* <DEDUP_REMOVED lines=21> */
[C---:B--2---:R-:W-:Y:S03]  /*9db60*/  HMMA.16816.F32 R8, R12.reuse, R10, R4 ;  /* 0x0000000a0c08723c */ /* 0x044fe60000001804 */
[----:B----4-:R-:W-:Y:S04]  /*9db70*/  STL.64 [R1+0x13a08], R18 ;  /* 0x013a081201007387 */ /* 0x010fe80000100a00 */
[----:B---3--:R0:W-:Y:S04]  /*9db80*/  STL.64 [R1+0x13a00], R16 ;  /* 0x013a001001007387 */ /* 0x0081e80000100a00 */
        /* <DEDUP_REMOVED lines=10> */
[----:B------:R0:W-:Y:S04]  /*9dc30*/  STL.64 [R1+0x410], R8 ;  /* 0x0004100801007387 */ /* 0x0001e80000100a00 */
[----:B------:R4:W-:Y:S04]  /*9dc40*/  STL.64 [R1+0x418], R10 ;  /* 0x0004180a01007387 */ /* 0x0009e80000100a00 */
[----:B0-----:R-:W4:Y:S02]  /*9dc50*/  LDL.LU.64 R8, [R1+0x13a40] ;  /* 0x013a400001087983 */ /* 0x001f240000300a00 */
[----:B----4-:R-:W-:Y:S02]  /*9dc60*/  HMMA.16816.F32 R8, R12, R8, R4 ;  /* 0x000000080c08723c */ /* 0x010fe40000001804 */
[----:B------:R-:W4:Y:S04]  /*9dc70*/  LDL.LU.64 R6, [R1+0x13a38] ;  /* 0x013a380001067983 */ /* 0x000f280000300a00 */
[----:B------:R-:W4:-:S15]  /*9dc80*/  LDL.LU.64 R4, [R1+0x13a30] ;  /* 0x013a300001047983 */ /* 0x000f1e0000300a00 */
[----:B------:R-:W-:-:S02]  /*9dc90*/  NOP ;  /* 0x0000000000007918 */ /* 0x000fc40000000000 */
[----:B------:R-:W-:Y:S04]  /*9dca0*/  STL.64 [R1+0x400], R8 ;  /* 0x0004000801007387 */ /* 0x000fe80000100a00 */
[----:B------:R0:W-:Y:S04]  /*9dcb0*/  STL.64 [R1+0x408], R10 ;  /* 0x0004080a01007387 */ /* 0x0001e80000100a00 */
[----:B0-----:R-:W4:Y:S01]  /*9dcc0*/  LDL.LU.64 R10, [R1+0x13a28] ;  /* 0x013a2800010a7983 */ /* 0x001f220000300a00 */
[C---:B--2---:R-:W-:Y:S03]  /*9dcd0*/  HMMA.16816.F32 R24, R12.reuse, R26, R16 ;  /* 0x0000001a0c18723c */ /* 0x044fe60000001810 */
[----:B------:R-:W2:Y:S03]  /*9dce0*/  LDL.LU.64 R8, [R1+0x2830] ;  /* 0x0028300001087983 */ /* 0x000ea60000300a00 */
[----:B----4-:R-:W-:Y:S01]  /*9dcf0*/  HMMA.16816.F32 R4, R12, R10, R4 ;  /* 0x0000000a0c04723c */ /* 0x010fe20000001804 */
[----:B------:R-:W2:-:S15]  /*9dd00*/  LDL.LU.64 R10, [R1+0x2838] ;  /* 0x00283800010a7983 */ /* 0x000e9e0000300a00 */
[----:B------:R-:W-:-:S07]  /*9dd10*/  NOP ;  /* 0x0000000000007918 */ /* 0x000fce0000000000 */
        /* <DEDUP_REMOVED lines=57> */
[----:B------:R-:W2:Y:S01]  /*9e0b0*/  LDL.LU.64 R24, [R1+0x13968] ;  /* 0x0139680001187983 */ /* 0x000ea20000300a00 */
        /* <DEDUP_REMOVED lines=13> */
[----:B0-----:R-:W3:Y:S04]  /*9e190*/  LDL.LU R24, [R1+0x93c] ;  /* 0x00093c0001187983 */ /* 0x001ee80000300800 */
[----:B------:R-:W3:Y:S04]  /*9e1a0*/  LDL.LU R25, [R1+0x938] ;  /* 0x0009380001197983 */ /* 0x000ee80000300800 */
[----:B---3--:R4:W-:Y:S02]  /*9e1b0*/  STL.64 [R1+0x13920], R24 ;  /* 0x0139201801007387 */ /* 0x0089e40000100a00 */
[----:B----4-:R-:W-:Y:S02]  /*9e1c0*/  HMMA.16816.F32 R24, R12, R22, R8 ;  /* 0x000000160c18723c */ /* 0x010fe40000001808 */
[----:B------:R-:W3:-:S15]  /*9e1d0*/  LDL.LU.64 R8, [R1+0x2800] ;  /* 0x0028000001087983 */ /* 0x000ede0000300a00 */
[----:B------:R-:W-:-:S06]  /*9e1e0*/  NOP ;  /* 0x0000000000007918 */ /* 0x000fcc0000000000 */
[----:B------:R-:W-:Y:S04]  /*9e1f0*/  STL.64 [R1+0x340], R24 ;  /* 0x0003401801007387 */ /* 0x000fe80000100a00 */
[----:B------:R-:W-:Y:S04]  /*9e200*/  STL.64 [R1+0x348], R26 ;  /* 0x0003481a01007387 */ /* 0x000fe80000100a00 */
[----:B------:R-:W4:Y:S01]  /*9e210*/  LDL.LU.64 R10, [R1+0x2808] ;  /* 0x00280800010a7983 */ /* 0x000f220000300a00 */
[----:B--2---:R-:W-:-:S15]  /*9e220*/  HMMA.16816.F32 R4, R12, R20, R4 ;  /* 0x000000140c04723c */ /* 0x004fde0000001804 */
[----:B------:R-:W-:-:S08]  /*9e230*/  NOP ;  /* 0x0000000000007918 */ /* 0x000fd00000000000 */
[----:B------:R-:W-:Y:S04]  /*9e240*/  STL.64 [R1+0x330], R4 ;  /* 0x0003300401007387 */ /* 0x000fe80000100a00 */
[----:B------:R-:W-:Y:S04]  /*9e250*/  STL.64 [R1+0x338], R6 ;  /* 0x0003380601007387 */ /* 0x000fe80000100a00 */
        /* <DEDUP_REMOVED lines=8> */
[----:B------:R0:W-:Y:S04]  /*9e2e0*/  STL.64 [R1+0x137d8], R22 ;  /* 0x0137d81601007387 */ /* 0x0001e80000100a00 */
[----:B0-----:R-:W2:Y:S04]  /*9e2f0*/  LDL.LU R22, [R1+0x934] ;  /* 0x0009340001167983 */ /* 0x001ea80000300800 */
[----:B------:R-:W2:Y:S04]  /*9e300*/  LDL.LU R23, [R1+0x930] ;  /* 0x0009300001177983 */ /* 0x000ea80000300800 */
[----:B------:R0:W-:Y:S04]  /*9e310*/  STL.64 [R1+0x137d0], R20 ;  /* 0x0137d01401007387 */ /* 0x0001e80000100a00 */
[----:B0-----:R-:W3:Y:S04]  /*9e320*/  LDL.LU R20, [R1+0x92c] ;  /* 0x00092c0001147983 */ /* 0x001ee80000300800 */
[----:B------:R-:W3:Y:S04]  /*9e330*/  LDL.LU R21, [R1+0x928] ;  /* 0x0009280001157983 */ /* 0x000ee80000300800 */
[----:B--2---:R-:W-:Y:S04]  /*9e340*/  STL.64 [R1+0x138f8], R22 ;  /* 0x0138f81601007387 */ /* 0x004fe80000100a00 */
[----:B---3--:R0:W-:Y:S04]  /*9e350*/  STL.64 [R1+0x138f0], R20 ;  /* 0x0138f01401007387 */ /* 0x0081e80000100a00 */
[----:B0-----:R-:W2:Y:S04]  /*9e360*/  LDL.LU.64 R20, [R1+0x27c0] ;  /* 0x0027c00001147983 */ /* 0x001ea80000300a00 */
[----:B------:R-:W3:Y:S01]  /*9e370*/  LDL.LU.64 R22, [R1+0x27c8] ;  /* 0x0027c80001167983 */ /* 0x000ee20000300a00 */
[C---:B------:R-:W-:Y:S03]  /*9e380*/  HMMA.16816.F32 R8, R12.reuse, R18, R8 ;  /* 0x000000120c08723c */ /* 0x040fe60000001808 */
[----:B---3--:R-:W-:Y:S04]  /*9e390*/  STL.64 [R1+0x13908], R22 ;  /* 0x0139081601007387 */ /* 0x008fe80000100a00 */
[----:B--2---:R0:W-:Y:S04]  /*9e3a0*/  STL.64 [R1+0x13900], R20 ;  /* 0x0139001401007387 */ /* 0x0041e80000100a00 */
[----:B0-----:R-:W2:Y:S04]  /*9e3b0*/  LDL.LU.64 R20, [R1+0x27d0] ;  /* 0x0027d00001147983 */ /* 0x001ea80000300a00 */
[----:B------:R-:W2:Y:S08]  /*9e3c0*/  LDL.LU.64 R22, [R1+0x27d8] ;  /* 0x0027d80001167983 */ /* 0x000eb00000300a00 */
        /* <DEDUP_REMOVED lines=10> */
[----:B------:R0:W-:Y:S04]  /*9e470*/  STL.64 [R1+0x137b8], R18 ;  /* 0x0137b81201007387 */ /* 0x0001e80000100a00 */
[----:B0-----:R-:W2:Y:S04]  /*9e480*/  LDL.LU R18, [R1+0x924] ;  /* 0x0009240001127983 */ /* 0x001ea80000300800 */
[----:B------:R-:W2:Y:S04]  /*9e490*/  LDL.LU R19, [R1+0x920] ;  /* 0x0009200001137983 */ /* 0x000ea80000300800 */
[----:B------:R-:W-:Y:S01]  /*9e4a0*/  STL.64 [R1+0x137b0], R16 ;  /* 0x0137b01001007387 */ /* 0x000fe20000100a00 */
[C---:B---3--:R-:W-:Y:S06]  /*9e4b0*/  HMMA.16816.F32 R24, R12.reuse, R10, R24 ;  /* 0x0000000a0c18723c */ /* 0x048fec0000001818 */
[----:B----4-:R-:W-:-:S15]  /*9e4c0*/  HMMA.16816.F32 R4, R12, R8, R4 ;  /* 0x000000080c04723c */ /* 0x010fde0000001804 */
[----:B------:R-:W-:-:S02]  /*9e4d0*/  NOP ;  /* 0x0000000000007918 */ /* 0x000fc40000000000 */
[----:B------:R0:W-:Y:S04]  /*9e4e0*/  STL.64 [R1+0x300], R24 ;  /* 0x0003001801007387 */ /* 0x0001e80000100a00 */
[----:B------:R-:W-:Y:S04]  /*9e4f0*/  STL.64 [R1+0x308], R26 ;  /* 0x0003081a01007387 */ /* 0x000fe80000100a00 */
[----:B0-----:R-:W3:Y:S04]  /*9e500*/  LDL.LU.64 R24, [R1+0x13920] ;  /* 0x0139200001187983 */ /* 0x001ee80000300a00 */
[----:B------:R-:W-:Y:S04]  /*9e510*/  STL.64 [R1+0x2f0], R4 ;  /* 0x0002f00401007387 */ /* 0x000fe80000100a00 */
[----:B------:R0:W-:Y:S04]  /*9e520*/  STL.64 [R1+0x2f8], R6 ;  /* 0x0002f80601007387 */ /* 0x0001e80000100a00 */
[----:B0-----:R-:W2:Y:S04]  /*9e530*/  LDL.LU.64 R6, [R1+0x13918] ;  /* 0x0139180001067983 */ /* 0x001ea80000300a00 */
[----:B------:R-:W4:Y:S04]  /*9e540*/  LDL.LU.64 R4, [R1+0x13910] ;  /* 0x0139100001047983 */ /* 0x000f280000300a00 */
[----:B------:R-:W3:Y:S04]  /*9e550*/  LDL.64 R26, [R1+0x98] ;  /* 0x00009800011a7983 */ /* 0x000ee80000100a00 */
[----:B------:R-:W-:Y:S04]  /*9e560*/  STL.64 [R1+0x13798], R10 ;  /* 0x0137980a01007387 */ /* 0x000fe80000100a00 */
[----:B------:R0:W-:Y:S04]  /*9e570*/  STL.64 [R1+0x13790], R8 ;  /* 0x0137900801007387 */ /* 0x0001e80000100a00 */
[----:B0-----:R-:W3:Y:S04]  /*9e580*/  LDL.LU.64 R8, [R1+0x17a0] ;  /* 0x0017a00001087983 */ /* 0x001ee80000300a00 */
[----:B------:R-:W3:Y:S01]  /*9e590*/  LDL.LU.64 R10, [R1+0x17a8] ;  /* 0x0017a800010a7983 */ /* 0x000ee20000300a00 */
[----:B--2---:R-:W-:-:S15]  /*9e5a0*/  HMMA.16816.F32 R20, R12, R6, R20 ;  /* 0x000000060c14723c */ /* 0x004fde0000001814 */
[----:B------:R-:W-:-:S08]  /*9e5b0*/  NOP ;  /* 0x0000000000007918 */ /* 0x000fd00000000000 */
[----:B------:R-:W-:Y:S04]  /*9e5c0*/  STL.64 [R1+0x2e0], R20 ;  /* 0x0002e01401007387 */ /* 0x000fe80000100a00 */
[----:B------:R0:W-:Y:S04]  /*9e5d0*/  STL.64 [R1+0x2e8], R22 ;  /* 0x0002e81601007387 */ /* 0x0001e80000100a00 */
[----:B0-----:R-:W4:Y:S04]  /*9e5e0*/  LDL.LU.64 R22, [R1+0x13908] ;  /* 0x0139080001167983 */ /* 0x001f280000300a00 */
[----:B------:R-:W4:Y:S02]  /*9e5f0*/  LDL.LU.64 R20, [R1+0x13900] ;  /* 0x0139000001147983 */ /* 0x000f240000300a00 */
[----:B----4-:R-:W-:-:S15]  /*9e600*/  HMMA.16816.F32 R20, R12, R4, R20 ;  /* 0x000000040c14723c */ /* 0x010fde0000001814 */
[----:B------:R-:W-:-:S08]  /*9e610*/  NOP ;  /* 0x0000000000007918 */ /* 0x000fd00000000000 */
[----:B------:R-:W-:Y:S04]  /*9e620*/  STL.64 [R1+0x2d0], R20 ;  /* 0x0002d01401007387 */ /* 0x000fe80000100a00 */
[----:B------:R0:W-:Y:S04]  /*9e630*/  STL.64 [R1+0x2d8], R22 ;  /* 0x0002d81601007387 */ /* 0x0001e80000100a00 */
[----:B0-----:R-:W2:Y:S04]  /*9e640*/  LDL.LU.64 R22, [R1+0x138f8] ;  /* 0x0138f80001167983 */ /* 0x001ea80000300a00 */
[----:B------:R-:W4:Y:S04]  /*9e650*/  LDL.LU.64 R20, [R1+0x138f0] ;  /* 0x0138f00001147983 */ /* 0x000f280000300a00 */
[----:B------:R-:W-:Y:S04]  /*9e660*/  STL.64 [R1+0x13778], R6 ;  /* 0x0137780601007387 */ /* 0x000fe80000100a00 */
[----:B------:R3:W-:Y:S02]  /*9e670*/  STL.64 [R1+0x13770], R4 ;  /* 0x0137700401007387 */ /* 0x0007e40000100a00 */
[----:B---3--:R-:W-:Y:S07]  /*9e680*/  HMMA.16816.F32 R4, R12, R2, R8 ;  /* 0x000000020c04723c */ /* 0x008fee0000001808 */
[----:B------:R-:W-:-:S15]  /*9e690*/  IMAD R12, R19, 0x100, R18 ;  /* 0x00000100130c7824 */ /* 0x000fde00078e0212 */
[----:B------:R-:W-:-:S01]  /*9e6a0*/  NOP ;  /* 0x0000000000007918 */ /* 0x000fc20000000000 */
[----:B------:R0:W-:Y:S04]  /*9e6b0*/  STL.64 [R1+0x270], R4 ;  /* 0x0002700401007387 */ /* 0x0001e80000100a00 */
[----:B------:R1:W-:Y:S04]  /*9e6c0*/  STL.64 [R1+0x278], R6 ;  /* 0x0002780601007387 */ /* 0x0003e80000100a00 */
[----:B------:R-:W3:Y:S04]  /*9e6d0*/  LDL R8, [R1+0x90] ;  /* 0x0000900001087983 */ /* 0x000ee80000100800 */
[----:B------:R-:W3:Y:S04]  /*9e6e0*/  LDL R9, [R1+0x94] ;  /* 0x0000940001097983 */ /* 0x000ee80000100800 */
[----:B------:R-:W3:Y:S04]  /*9e6f0*/  LDL.64 R10, [R1+0x88] ;  /* 0x00008800010a7983 */ /* 0x000ee80000100a00 */
[----:B------:R-:W3:Y:S01]  /*9e700*/  LDL R18, [R1+0x70] ;  /* 0x0000700001127983 */ /* 0x000ee20000100800 */
[----:B--2---:R-:W-:-:S03]  /*9e710*/  IMAD R14, R23, 0x100, R22 ;  /* 0x00000100170e7824 */ /* 0x004fc600078e0216 */
[----:B------:R-:W2:Y:S04]  /*9e720*/  LDL R22, [R1+0x60] ;  /* 0x0000600001167983 */ /* 0x000ea80000100800 */
[----:B------:R-:W2:Y:S04]  /*9e730*/  LDL R23, [R1+0x64] ;  /* 0x0000640001177983 */ /* 0x000ea80000100800 */
[----:B0-----:R-:W2:Y:S04]  /*9e740*/  LDL.LU.64 R4, [R1+0x2790] ;  /* 0x0027900001047983 */ /* 0x001ea80000300a00 */
[----:B-1----:R-:W2:Y:S04]  /*9e750*/  LDL.LU.64 R6, [R1+0x2798] ;  /* 0x0027980001067983 */ /* 0x002ea80000300a00 */
[----:B------:R-:W2:Y:S01]  /*9e760*/  LDL.64 R16, [R1+0x78] ;  /* 0x0000780001107983 */ /* 0x000ea20000100a00 */
[----:B------:R-:W-:-:S02]  /*9e770*/  IMAD.MOV.U32 R19, RZ, RZ, R0 ;  /* 0x000000ffff137224 */ /* 0x000fc400078e0000 */
[----:B----4-:R-:W-:-:S03]  /*9e780*/  IMAD R13, R21, 0x100, R20 ;  /* 0x00000100150d7824 */ /* 0x010fc600078e0214 */
[----:B---3--:R-:W-:Y:S04]  /*9e790*/  STL.64 [R1+0x138e8], R18 ;  /* 0x0138e81201007387 */ /* 0x008fe80000100a00 */
[----:B--2---:R0:W-:Y:S04]  /*9e7a0*/  STL.64 [R1+0x138e0], R16 ;  /* 0x0138e01001007387 */ /* 0x0041e80000100a00 */
[----:B0-----:R-:W2:Y:S04]  /*9e7b0*/  LDL.LU.64 R16, [R1+0x27b0] ;  /* 0x0027b00001107983 */ /* 0x001ea80000300a00 */
[----:B------:R-:W2:Y:S04]  /*9e7c0*/  LDL.LU.64 R18, [R1+0x27b8] ;  /* 0x0027b80001127983 */ /* 0x000ea80000300a00 */
[----:B------:R-:W3:Y:S01]  /*9e7d0*/  LDL.64 R20, [R1+0x68] ;  /* 0x0000680001147983 */ /* 0x000ee20000100a00 */
[----:B------:R-:W-:Y:S01]  /*9e7e0*/  IMAD R15, R25, 0x100, R24 ;  /* 0x00000100190f7824 */ /* 0x000fe200078e0218 */
[----:B------:R-:W-:-:S02]  /*9e7f0*/  F2FP.F16.E4M3.UNPACK_B R12, R12 ;  /* 0x0000000cff0c723e */ /* 0x000fc400020006ff */
[----:B------:R-:W-:Y:S02]  /*9e800*/  F2FP.F16.E4M3.UNPACK_B R13, R13 ;  /* 0x0000000dff0d723e */ /* 0x000fe400020006ff */
[----:B------:R-:W-:Y:S02]  /*9e810*/  F2FP.F16.E4M3.UNPACK_B R14, R14 ;  /* 0x0000000eff0e723e */ /* 0x000fe400020006ff */
[----:B------:R-:W-:Y:S01]  /*9e820*/  F2FP.F16.E4M3.UNPACK_B R15, R15 ;  /* 0x0000000fff0f723e */ /* 0x000fe200020006ff */
[----:B------:R-:W-:Y:S01]  /*9e830*/  STL.64 [R1+0x138d8], R22 ;  /* 0x0138d81601007387 */ /* 0x000fe20000100a00 */
[----:B------:R-:W-:-:S05]  /*9e840*/  IMAD.MOV.U32 R0, RZ, RZ, R27 ;  /* 0x000000ffff007224 */ /* 0x000fca00078e001b */
[C---:B--2---:R-:W-:Y:S01]  /*9e850*/  HMMA.16816.F32 R16, R12.reuse, R26, R16 ;  /* 0x0000001a0c10723c */ /* 0x044fe20000001810 */
[----:B---3--:R0:W-:Y:S04]  /*9e860*/  STL.64 [R1+0x138d0], R20 ;  /* 0x0138d01401007387 */ /* 0x0081e80000100a00 */
[----:B0-----:R-:W2:Y:S04]  /*9e870*/  LDL.LU.64 R20, [R1+0x27a0] ;  /* 0x0027a00001147983 */ /* 0x001ea80000300a00 */
[----:B------:R-:W2:Y:S04]  /*9e880*/  LDL.LU.64 R22, [R1+0x27a8] ;  /* 0x0027a80001167983 */ /* 0x000ea80000300a00 */
[----:B------:R-:W3:Y:S10]  /*9e890*/  LDL R26, [R1] ;  /* 0x00000000011a7983 */ /* 0x000ef40000100800 */
[----:B------:R0:W-:Y:S04]  /*9e8a0*/  STL.64 [R1+0x2c0], R16 ;  /* 0x0002c01001007387 */ /* 0x0001e80000100a00 */
[----:B------:R1:W-:Y:S04]  /*9e8b0*/  STL.64 [R1+0x2c8], R18 ;  /* 0x0002c81201007387 */ /* 0x0003e80000100a00 */
[----:B------:R-:W3:Y:S04]  /*9e8c0*/  LDL R27, [R1+0x4] ;  /* 0x00000400011b7983 */ /* 0x000ee80000100800 */
[----:B------:R-:W4:Y:S04]  /*9e8d0*/  LDL R24, [R1+0x8] ;  /* 0x0000080001187983 */ /* 0x000f280000100800 */
[----:B------:R-:W4:Y:S01]  /*9e8e0*/  LDL R25, [R1+0xc] ;  /* 0x00000c0001197983 */ /* 0x000f220000100800 */
[C---:B------:R-:W-:Y:S03]  /*9e8f0*/  HMMA.16816.F32 R4, R12.reuse, R10, R4 ;  /* 0x0000000a0c04723c */ /* 0x040fe60000001804 */
[----:B0-----:R-:W4:Y:S04]  /*9e900*/  LDL.LU.64 R16, [R1+0x2780] ;  /* 0x0027800001107983 */ /* 0x001f280000300a00 */
[----:B-1----:R-:W4:Y:S01]  /*9e910*/  LDL.LU.64 R18, [R1+0x2788] ;  /* 0x0027880001127983 */ /* 0x002f220000300a00 */
[----:B--2---:R-:W-:Y:S03]  /*9e920*/  HMMA.16816.F32 R20, R12, R8, R20 ;  /* 0x000000080c14723c */ /* 0x004fe60000001814 */
[----:B---3--:R-:W-:Y:S04]  /*9e930*/  STL.64 [R1+0x137e0], R26 ;  /* 0x0137e01a01007387 */ /* 0x008fe80000100a00 */
[----:B----4-:R0:W-:Y:S04]  /*9e940*/  STL.64 [R1+0x137f8], R24 ;  /* 0x0137f81801007387 */ /* 0x0101e80000100a00 */
[----:B0-----:R-:W2:Y:S04]  /*9e950*/  LDL R24, [R1+0x80] ;  /* 0x0000800001187983 */ /* 0x001ea80000100800 */
[----:B------:R-:W2:Y:S04]  /*9e960*/  LDL R25, [R1+0x84] ;  /* 0x0000840001197983 */ /* 0x000ea80000100800 */
[----:B------:R-:W-:Y:S04]  /*9e970*/  STL [R1+0x13750], R0 ;  /* 0x0137500001007387 */ /* 0x000fe80000100800 */
[----:B------:R0:W-:Y:S04]  /*9e980*/  STL.64 [R1+0x2b0], R20 ;  /* 0x0002b01401007387 */ /* 0x0001e80000100a00 */
[----:B------:R1:W-:Y:S04]  /*9e990*/  STL.64 [R1+0x2b8], R22 ;  /* 0x0002b81601007387 */ /* 0x0003e80000100a00 */
[----:B0-----:R-:W3:Y:S04]  /*9e9a0*/  LDL.LU.64 R20, [R1+0x2770] ;  /* 0x0027700001147983 */ /* 0x001ee80000300a00 */
[----:B-1----:R-:W3:Y:S04]  /*9e9b0*/  LDL.LU.64 R22, [R1+0x2778] ;  /* 0x0027780001167983 */ /* 0x002ee80000300a00 */
[----:B------:R-:W4:Y:S04]  /*9e9c0*/  LDL.LU.64 R8, [R1+0x2750] ;  /* 0x0027500001087983 */ /* 0x000f280000300a00 */
[----:B------:R0:W-:Y:S01]  /*9e9d0*/  STL.64 [R1+0x8d0], R4 ;  /* 0x0008d00401007387 */ /* 0x0001e20000100a00 */
[----:B------:R-:W-:-:S03]  /*9e9e0*/  IMAD.MOV.U32 R0, RZ, RZ, R11 ;  /* 0x000000ffff007224 */ /* 0x000fc600078e000b */
[----:B------:R1:W-:Y:S04]  /*9e9f0*/  STL.64 [R1+0x8d8], R6 ;  /* 0x0008d80601007387 */ /* 0x0003e80000100a00 */
[----:B------:R-:W4:Y:S04]  /*9ea00*/  LDL.LU.64 R10, [R1+0x2758] ;  /* 0x00275800010a7983 */ /* 0x000f280000300a00 */
[----:B0-----:R-:W4:Y:S04]  /*9ea10*/  LDL.LU.64 R4, [R1+0x2740] ;  /* 0x0027400001047983 */ /* 0x001f280000300a00 */
[----:B-1----:R-:W4:Y:S04]  /*9ea20*/  LDL.LU.64 R6, [R1+0x2748] ;  /* 0x0027480001067983 */ /* 0x002f280000300a00 */
[----:B------:R-:W2:Y:S04]  /*9ea30*/  LDL R26, [R1+0x10] ;  /* 0x00001000011a7983 */ /* 0x000ea80000100800 */
[----:B------:R-:W2:Y:S04]  /*9ea40*/  LDL R27, [R1+0x14] ;  /* 0x00001400011b7983 */ /* 0x000ea80000100800 */
[----:B--2---:R0:W-:Y:S02]  /*9ea50*/  STL.64 [R1+0x13810], R26 ;  /* 0x0138101a01007387 */ /* 0x0041e40000100a00 */
[----:B0-----:R-:W-:Y:S02]  /*9ea60*/  HMMA.16816.F32 R24, R12, R24, R16 ;  /* 0x000000180c18723c */ /* 0x001fe40000001810 */
[----:B------:R-:W-:Y:S04]  /*9ea70*/  STL [R1+0x13754], R0 ;  /* 0x0137540001007387 */ /* 0x000fe80000100800 */
[----:B------:R-:W2:Y:S04]  /*9ea80*/  LDL.LU.64 R18, [R1+0x138e8] ;  /* 0x0138e80001127983 */ /* 0x000ea80000300a00 */
[----:B------:R-:W3:-:S13]  /*9ea90*/  LDL.LU.64 R16, [R1+0x138e0] ;  /* 0x0138e00001107983 */ /* 0x000eda0000300a00 */
[----:B------:R0:W-:Y:S04]  /*9eaa0*/  STL.64 [R1+0x8f0], R24 ;  /* 0x0008f01801007387 */ /* 0x0001e80000100a00 */
[----:B------:R-:W-:Y:S04]  /*9eab0*/  STL.64 [R1+0x8f8], R26 ;  /* 0x0008f81a01007387 */ /* 0x000fe80000100a00 */
[----:B0-----:R-:W4:Y:S04]  /*9eac0*/  LDL R24, [R1+0x18] ;  /* 0x0000180001187983 */ /* 0x001f280000100800 */
[----:B------:R-:W4:Y:S04]  /*9ead0*/  LDL R25, [R1+0x1c] ;  /* 0x00001c0001197983 */ /* 0x000f280000100800 */
[----:B----4-:R0:W-:Y:S04]  /*9eae0*/  STL.64 [R1+0x13828], R24 ;  /* 0x0138281801007387 */ /* 0x0101e80000100a00 */
[----:B0-----:R-:W2:Y:S04]  /*9eaf0*/  LDL.LU.64 R24, [R1+0x2760] ;  /* 0x0027600001187983 */ /* 0x001ea80000300a00 */
[----:B------:R-:W2:Y:S01]  /*9eb00*/  LDL.LU.64 R26, [R1+0x2768] ;  /* 0x00276800011a7983 */ /* 0x000ea20000300a00 */
[----:B---3--:R-:W-:Y:S06]  /*9eb10*/  HMMA.16816.F32 R20, R12, R16, R20 ;  /* 0x000000100c14723c */ /* 0x008fec0000001814 */
[----:B------:R-:W-:-:S15]  /*9eb20*/  IMAD.MOV.U32 R0, RZ, RZ, R16 ;  /* 0x000000ffff007224 */ /* 0x000fde00078e0010 */
[----:B------:R-:W-:-:S02]  /*9eb30*/  NOP ;  /* 0x0000000000007918 */ /* 0x000fc40000000000 */
[----:B------:R-:W-:Y:S04]  /*9eb40*/  STL.64 [R1+0x900], R20 ;  /* 0x0009001401007387 */ /* 0x000fe80000100a00 */
[----:B------:R0:W-:Y:S04]  /*9eb50*/  STL.64 [R1+0x908], R22 ;  /* 0x0009081601007387 */ /* 0x0001e80000100a00 */
[----:B0-----:R-:W3:Y:S04]  /*9eb60*/  LDL.LU.64 R22, [R1+0x138d8] ;  /* 0x0138d80001167983 */ /* 0x001ee80000300a00 */
[----:B------:R-:W4:Y:S04]  /*9eb70*/  LDL.LU.64 R20, [R1+0x138d0] ;  /* 0x0138d00001147983 */ /* 0x000f280000300a00 */
[----:B------:R-:W-:Y:S01]  /*9eb80*/  STL [R1+0x13758], R0 ;  /* 0x0137580001007387 */ /* 0x000fe20000100800 */
[----:B--2---:R-:W-:Y:S03]  /*9eb90*/  HMMA.16816.F32 R16, R12, R18, R24 ;  /* 0x000000120c10723c */ /* 0x004fe60000001818 */
[----:B------:R-:W2:-:S15]  /*9eba0*/  LDL R26, [R1+0x20] ;  /* 0x00002000011a7983 */ /* 0x000e9e0000100800 */
[----:B------:R-:W-:-:S05]  /*9ebb0*/  NOP ;  /* 0x0000000000007918 */ /* 0x000fca0000000000 */
[----:B------:R-:W-:Y:S04]  /*9ebc0*/  STL.64 [R1+0x910], R16 ;  /* 0x0009101001007387 */ /* 0x000fe80000100a00 */
[----:B------:R-:W-:Y:S04]  /*9ebd0*/  STL.64 [R1+0x918], R18 ;  /* 0x0009181201007387 */ /* 0x000fe80000100a00 */
[----:B------:R-:W2:Y:S01]  /*9ebe0*/  LDL R27, [R1+0x24] ;  /* 0x00002400011b7983 */ /* 0x000ea20000100800 */
[C---:B----4-:R-:W-:Y:S06]  /*9ebf0*/  HMMA.16816.F32 R8, R12.reuse, R20, R8 ;  /* 0x000000140c08723c */ /* 0x050fec0000001808 */
[----:B---3--:R-:W-:Y:S01]  /*9ec00*/  HMMA.16816.F32 R4, R12, R22, R4 ;  /* 0x000000160c04723c */ /* 0x008fe20000001804 */
[----:B--2---:R0:W-:-:S15]  /*9ec10*/  STL.64 [R1+0x13840], R26 ;  /* 0x0138401a01007387 */ /* 0x0041de0000100a00 */
[----:B------:R-:W-:-:S01]  /*9ec20*/  NOP ;  /* 0x0000000000007918 */ /* 0x000fc20000000000 */
[----:B------:R-:W-:Y:S04]  /*9ec30*/  STL.64 [R1+0x920], R8 ;  /* 0x0009200801007387 */ /* 0x000fe80000100a00 */
[----:B------:R-:W-:Y:S04]  /*9ec40*/  STL.64 [R1+0x928], R10 ;  /* 0x0009280a01007387 */ /* 0x000fe80000100a00 */
[----:B------:R-:W2:Y:S04]  /*9ec50*/  LDL R24, [R1+0x28] ;  /* 0x0000280001187983 */ /* 0x000ea80000100800 */
[----:B------:R-:W-:Y:S04]  /*9ec60*/  STL.64 [R1+0x930], R4 ;  /* 0x0009300401007387 */ /* 0x000fe80000100a00 */
[----:B------:R-:W-:Y:S04]  /*9ec70*/  STL.64 [R1+0x938], R6 ;  /* 0x0009380601007387 */ /* 0x000fe80000100a00 */
[----:B------:R-:W2:Y:S04]  /*9ec80*/  LDL R25, [R1+0x2c] ;  /* 0x00002c0001197983 */ /* 0x000ea80000100800 */
        /* <DEDUP_REMOVED lines=13> */
[----:B------:R-:W3:Y:S01]  /*9ed60*/  LDL R11, [R1+0x5c] ;  /* 0x00005c00010b7983 */ /* 0x000ee20000100800 */
[----:B------:R-:W-:-:S03]  /*9ed70*/  IMAD.MOV.U32 R0, RZ, RZ, R21 ;  /* 0x000000ffff007224 */ /* 0x000fc600078e0015 */
[----:B0-----:R-:W4:Y:S04]  /*9ed80*/  LDL R26, [R1+0x50] ;  /* 0x00005000011a7983 */ /* 0x001f280000100800 */
[----:B------:R-:W4:Y:S04]  /*9ed90*/  LDL R27, [R1+0x54] ;  /* 0x00005400011b7983 */ /* 0x000f280000100800 */
[----:B------:R-:W3:Y:S04]  /*9eda0*/  LDL.LU.64 R4, [R1+0x2730] ;  /* 0x0027300001047983 */ /* 0x000ee80000300a00 */
[----:B------:R-:W3:Y:S04]  /*9edb0*/  LDL.LU.64 R6, [R1+0x2738] ;  /* 0x0027380001067983 */ /* 0x000ee80000300a00 */
[----:B--2---:R-:W-:Y:S04]  /*9edc0*/  STL.64 [R1+0x138b8], R24 ;  /* 0x0138b81801007387 */ /* 0x004fe80000100a00 */
        /* <DEDUP_REMOVED lines=38> */
[C---:B---3--:R-:W-:Y:S03]  /*9f030*/  HMMA.16816.F32 R4, R12.reuse, R10, R4 ;  /* 0x0000000a0c04723c */ /* 0x048fe60000001804 */
[----:B----4-:R-:W-:Y:S04]  /*9f040*/  STL.64 [R1+0x138c8], R22 ;  /* 0x0138c81601007387 */ /* 0x010fe80000100a00 */
        /* <DEDUP_REMOVED lines=88> */
[----:B------:R-:W2:Y:S01]  /*9f5d0*/  LDL.LU.64 R24, [R1+0x137c0] ;  /* 0x0137c00001187983 */ /* 0x000ea20000300a00 */
[----:B---3--:R-:W-:Y:S06]  /*9f5e0*/  HMMA.16816.F32 R16, R12, R28, R16 ;  /* 0x0000001c0c10723c */ /* 0x008fec0000001810 */
[----:B------:R0:W-:Y:S04]  /*9f5f0*/  STL.64 [R1+0x13628], R28 ;  /* 0x0136281c01007387 */ /* 0x0001e80000100a00 */
[----:B0-----:R-:W3:-:S13]  /*9f600*/  LDL.LU R28, [R1+0xb54] ;  /* 0x000b5400011c7983 */ /* 0x001eda0000300800 */
[----:B------:R0:W-:Y:S04]  /*9f610*/  STL.64 [R1+0xa40], R16 ;  /* 0x000a401001007387 */ /* 0x0001e80000100a00 */
[----:B------:R1:W-:Y:S04]  /*9f620*/  STL.64 [R1+0xa48], R18 ;  /* 0x000a481201007387 */ /* 0x0003e80000100a00 */
[----:B------:R-:W3:Y:S04]  /*9f630*/  LDL.LU R29, [R1+0xb50] ;  /* 0x000b5000011d7983 */ /* 0x000ee80000300800 */
[----:B0-----:R-:W3:Y:S01]  /*9f640*/  LDL.LU.64 R16, [R1+0x2640] ;  /* 0x0026400001107983 */ /* 0x001ee20000300a00 */
[C---:B----4-:R-:W-:Y:S06]  /*9f650*/  HMMA.16816.F32 R8, R12.reuse, R26, R8 ;  /* 0x0000001a0c08723c */ /* 0x050fec0000001808 */
[----:B--2---:R-:W-:-:S15]  /*9f660*/  HMMA.16816.F32 R4, R12, R24, R4 ;  /* 0x000000180c04723c */ /* 0x004fde0000001804 */
[----:B------:R-:W-:-:S02]  /*9f670*/  NOP ;  /* 0x0000000000007918 */ /* 0x000fc40000000000 */
[----:B------:R0:W-:Y:S04]  /*9f680*/  STL.64 [R1+0xa50], R8 ;  /* 0x000a500801007387 */ /* 0x0001e80000100a00 */
[----:B------:R2:W-:Y:S04]  /*9f690*/  STL.64 [R1+0xa58], R10 ;  /* 0x000a580a01007387 */ /* 0x0005e80000100a00 */
[----:B-1----:R-:W3:Y:S04]  /*9f6a0*/  LDL.LU.64 R18, [R1+0x2648] ;  /* 0x0026480001127983 */ /* 0x002ee80000300a00 */
[----:B------:R-:W-:Y:S04]  /*9f6b0*/  STL.64 [R1+0xa70], R4 ;  /* 0x000a700401007387 */ /* 0x000fe80000100a00 */
[----:B------:R-:W-:Y:S04]  /*9f6c0*/  STL.64 [R1+0xa78], R6 ;  /* 0x000a780601007387 */ /* 0x000fe80000100a00 */
[----:B0-----:R-:W4:Y:S04]  /*9f6d0*/  LDL.LU.64 R8, [R1+0x2610] ;  /* 0x0026100001087983 */ /* 0x001f280000300a00 */
[----:B--2---:R-:W2:Y:S04]  /*9f6e0*/  LDL.LU.64 R10, [R1+0x2618] ;  /* 0x00261800010a7983 */ /* 0x004ea80000300a00 */
[----:B--2---:R-:W-:Y:S04]  /*9f6f0*/  STL.64 [R1+0x137a8], R10 ;  /* 0x0137a80a01007387 */ /* 0x004fe80000100a00 */
[----:B----4-:R0:W-:Y:S04]  /*9f700*/  STL.64 [R1+0x137a0], R8 ;  /* 0x0137a00801007387 */ /* 0x0101e80000100a00 */
[----:B0-----:R-:W2:Y:S04]  /*9f710*/  LDL.LU.64 R8, [R1+0x2620] ;  /* 0x0026200001087983 */ /* 0x001ea80000300a00 */
[----:B------:R-:W2:Y:S04]  /*9f720*/  LDL.LU.64 R10, [R1+0x2628] ;  /* 0x00262800010a7983 */ /* 0x000ea80000300a00 */
[----:B------:R-:W4:Y:S04]  /*9f730*/  LDL.LU.64 R4, [R1+0x25f0] ;  /* 0x0025f00001047983 */ /* 0x000f280000300a00 */
[----:B------:R-:W2:Y:S01]  /*9f740*/  LDL.LU.64 R6, [R1+0x25f8] ;  /* 0x0025f80001067983 */ /* 0x000ea20000300a00 */
[C---:B---3--:R-:W-:Y:S03]  /*9f750*/  HMMA.16816.F32 R16, R12.reuse, R22, R16 ;  /* 0x000000160c10723c */ /* 0x048fe60000001810 */
[----:B--2---:R-:W-:Y:S04]  /*9f760*/  STL.64 [R1+0x13788], R6 ;  /* 0x0137880601007387 */ /* 0x004fe80000100a00 */
[----:B----4-:R0:W-:Y:S04]  /*9f770*/  STL.64 [R1+0x13780], R4 ;  /* 0x0137800401007387 */ /* 0x0101e80000100a00 */
        /* <DEDUP_REMOVED lines=8> */
[----:B---3--:R-:W-:Y:S04]  /*9f800*/  STL.64 [R1+0x13768], R26 ;  /* 0x0137681a01007387 */ /* 0x008fe80000100a00 */
[----:B----4-:R0:W-:Y:S04]  /*9f810*/  STL.64 [R1+0x13760], R24 ;  /* 0x0137601801007387 */ /* 0x0101e80000100a00 */
[----:B0-----:R-:W3:Y:S04]  /*9f820*/  LDL.LU.64 R24, [R1+0x2630] ;  /* 0x0026300001187983 */ /* 0x001ee80000300a00 */
[----:B------:R-:W3:Y:S04]  /*9f830*/  LDL.LU.64 R26, [R1+0x2638] ;  /* 0x00263800011a7983 */ /* 0x000ee80000300a00 */
[----:B------:R-:W-:Y:S04]  /*9f840*/  STL.64 [R1+0xa80], R16 ;  /* 0x000a801001007387 */ /* 0x000fe80000100a00 */
[----:B------:R0:W-:Y:S04]  /*9f850*/  STL.64 [R1+0xa88], R18 ;  /* 0x000a881201007387 */ /* 0x0001e80000100a00 */
[----:B0-----:R-:W4:Y:S04]  /*9f860*/  LDL.LU.64 R18, [R1+0x137b8] ;  /* 0x0137b80001127983 */ /* 0x001f280000300a00 */
[----:B------:R-:W2:Y:S01]  /*9f870*/  LDL.LU.64 R16, [R1+0x137b0] ;  /* 0x0137b00001107983 */ /* 0x000ea20000300a00 */
[C---:B---3--:R-:W-:Y:S06]  /*9f880*/  HMMA.16816.F32 R24, R12.reuse, R20, R24 ;  /* 0x000000140c18723c */ /* 0x048fec0000001818 */
[----:B----4-:R-:W-:-:S15]  /*9f890*/  HMMA.16816.F32 R8, R12, R18, R8 ;  /* 0x000000120c08723c */ /* 0x010fde0000001808 */
[----:B------:R-:W-:-:S02]  /*9f8a0*/  NOP ;  /* 0x0000000000007918 */ /* 0x000fc40000000000 */
[----:B------:R0:W-:Y:S04]  /*9f8b0*/  STL.64 [R1+0xa90], R24 ;  /* 0x000a901801007387 */ /* 0x0001e80000100a00 */
[----:B------:R1:W-:Y:S04]  /*9f8c0*/  STL.64 [R1+0xa98], R26 ;  /* 0x000a981a01007387 */ /* 0x0003e80000100a00 */
[----:B0-----:R-:W3:Y:S04]  /*9f8d0*/  LDL.LU.64 R24, [R1+0x25e0] ;  /* 0x0025e00001187983 */ /* 0x001ee80000300a00 */
[----:B-1----:R-:W3:Y:S04]  /*9f8e0*/  LDL.LU.64 R26, [R1+0x25e8] ;  /* 0x0025e800011a7983 */ /* 0x002ee80000300a00 */
[----:B------:R0:W-:Y:S04]  /*9f8f0*/  STL.64 [R1+0x13610], R22 ;  /* 0x0136101601007387 */ /* 0x0001e80000100a00 */
[----:B0-----:R-:W4:Y:S04]  /*9f900*/  LDL.LU R22, [R1+0xb44] ;  /* 0x000b440001167983 */ /* 0x001f280000300800 */
[----:B------:R-:W4:Y:S04]  /*9f910*/  LDL.LU R23, [R1+0xb40] ;  /* 0x000b400001177983 */ /* 0x000f280000300800 */
[----:B------:R-:W-:Y:S04]  /*9f920*/  STL.64 [R1+0x13608], R20 ;  /* 0x0136081401007387 */ /* 0x000fe80000100a00 */
        /* <DEDUP_REMOVED lines=8> */
[----:B0-----:R-:W2:Y:S04]  /*9f9b0*/  LDL.LU.64 R10, [R1+0x13798] ;  /* 0x01379800010a7983 */ /* 0x001ea80000300a00 */
[----:B------:R-:W3:Y:S04]  /*9f9c0*/  LDL.LU.64 R8, [R1+0x13790] ;  /* 0x0137900001087983 */ /* 0x000ee80000300a00 */
        /* <DEDUP_REMOVED lines=18> */
[----:B0-----:R-:W3:Y:S04]  /*9faf0*/  LDL.LU.64 R8, [R1+0x25d0] ;  /* 0x0025d00001087983 */ /* 0x001ee80000300a00 */
[----:B------:R-:W3:Y:S01]  /*9fb00*/  LDL.LU.64 R10, [R1+0x25d8] ;  /* 0x0025d800010a7983 */ /* 0x000ee20000300a00 */
[C---:B--2---:R-:W-:Y:S06]  /*9fb10*/  HMMA.16816.F32 R24, R12.reuse, R6, R24 ;  /* 0x000000060c18723c */ /* 0x044fec0000001818 */
[----:B---3--:R-:W-:-:S15]  /*9fb20*/  HMMA.16816.F32 R8, R12, R4, R8 ;  /* 0x000000040c08723c */ /* 0x008fde0000001808 */
[----:B------:R-:W-:-:S02]  /*9fb30*/  NOP ;  /* 0x0000000000007918 */ /* 0x000fc40000000000 */
[----:B------:R-:W-:Y:S04]  /*9fb40*/  STL.64 [R1+0xb00], R24 ;  /* 0x000b001801007387 */ /* 0x000fe80000100a00 */
[----:B------:R0:W-:Y:S04]  /*9fb50*/  STL.64 [R1+0xb08], R26 ;  /* 0x000b081a01007387 */ /* 0x0001e80000100a00 */
[----:B0-----:R-:W2:Y:S04]  /*9fb60*/  LDL.LU.64 R26, [R1+0x13768] ;  /* 0x01376800011a7983 */ /* 0x001ea80000300a00 */
[----:B------:R-:W3:Y:S04]  /*9fb70*/  LDL.LU.64 R24, [R1+0x13760] ;  /* 0x0137600001187983 */ /* 0x000ee80000300a00 */
[----:B------:R-:W-:Y:S04]  /*9fb80*/  STL.64 [R1+0x135e0], R6 ;  /* 0x0135e00601007387 */ /* 0x000fe80000100a00 */
[----:B------:R4:W-:Y:S02]  /*9fb90*/  STL.64 [R1+0x135d8], R4 ;  /* 0x0135d80401007387 */ /* 0x0009e40000100a00 */
[----:B----4-:R-:W-:Y:S02]  /*9fba0*/  HMMA.16816.F32 R4, R12, R2, R16 ;  /* 0x000000020c04723c */ /* 0x010fe40000001810 */
[----:B------:R0:W-:Y:S04]  /*9fbb0*/  STL.64 [R1+0xb30], R8 ;  /* 0x000b300801007387 */ /* 0x0001e80000100a00 */
[----:B------:R1:W-:-:S15]  /*9fbc0*/  STL.64 [R1+0xb38], R10 ;  /* 0x000b380a01007387 */ /* 0x0003de0000100a00 */
[----:B------:R-:W-:-:S02]  /*9fbd0*/  NOP ;  /* 0x0000000000007918 */ /* 0x000fc40000000000 */
[----:B------:R-:W-:Y:S04]  /*9fbe0*/  STL.64 [R1+0xb20], R4 ;  /* 0x000b200401007387 */ /* 0x000fe80000100a00 */
[----:B------:R-:W-:Y:S04]  /*9fbf0*/  STL.64 [R1+0xb28], R6 ;  /* 0x000b280601007387 */ /* 0x000fe80000100a00 */
[----:B------:R-:W4:Y:S04]  /*9fc00*/  LDL R18, [R1+0x58] ;  /* 0x0000580001127983 */ /* 0x000f280000100800 */
[----:B------:R-:W4:Y:S04]  /*9fc10*/  LDL R19, [R1+0x5c] ;  /* 0x00005c0001137983 */ /* 0x000f280000100800 */
[----:B------:R-:W2:Y:S01]  /*9fc20*/  LDL.64 R16, [R1+0x60] ;  /* 0x0000600001107983 */ /* 0x000ea20000100a00 */
[----:B------:R-:W-:-:S03]  /*9fc30*/  IMAD R14, R29, 0x100, R28 ;  /* 0x000001001d0e7824 */ /* 0x000fc600078e021c */
[----:B------:R-:W3:Y:S01]  /*9fc40*/  LDL R28, [R1+0x68] ;  /* 0x00006800011c7983 */ /* 0x000ee20000100800 */
[----:B------:R-:W-:-:S03]  /*9fc50*/  IMAD.MOV.U32 R29, RZ, RZ, R0 ;  /* 0x000000ffff1d7224 */ /* 0x000fc600078e0000 */
[----:B------:R-:W3:Y:S04]  /*9fc60*/  LDL.LU R0, [R1+0x13758] ;  /* 0x0137580001007983 */ /* 0x000ee80000300800 */
[----:B----4-:R-:W-:Y:S04]  /*9fc70*/  STL.64 [R1+0x136c8], R18 ;  /* 0x0136c81201007387 */ /* 0x010fe80000100a00 */
[----:B--2---:R-:W-:Y:S04]  /*9fc80*/  STL.64 [R1+0x136c0], R16 ;  /* 0x0136c01001007387 */ /* 0x004fe80000100a00 */
[----:B0-----:R-:W2:Y:S04]  /*9fc90*/  LDL.64 R8, [R1+0x50] ;  /* 0x0000500001087983 */ /* 0x001ea80000100a00 */
[----:B-1----:R-:W4:Y:S04]  /*9fca0*/  LDL R10, [R1+0x70] ;  /* 0x00007000010a7983 */ /* 0x002f280000100800 */
[----:B------:R-:W4:Y:S01]  /*9fcb0*/  LDL R11, [R1+0x74] ;  /* 0x00007400010b7983 */ /* 0x000f220000100800 */
[----:B------:R-:W-:-:S03]  /*9fcc0*/  IMAD R15, R27, 0x100, R26 ;  /* 0x000001001b0f7824 */ /* 0x000fc600078e021a */
[----:B------:R-:W4:Y:S04]  /*9fcd0*/  LDL R26, [R1+0x30] ;  /* 0x00003000011a7983 */ /* 0x000f280000100800 */
[----:B------:R-:W4:Y:S04]  /*9fce0*/  LDL R27, [R1+0x34] ;  /* 0x00003400011b7983 */ /* 0x000f280000100800 */
[----:B------:R-:W4:Y:S04]  /*9fcf0*/  LDL R20, [R1+0x40] ;  /* 0x0000400001147983 */ /* 0x000f280000100800 */
        /* <DEDUP_REMOVED lines=8> */
[----:B----4-:R0:W-:Y:S04]  /*9fd80*/  STL.64 [R1+0x13708], R10 ;  /* 0x0137080a01007387 */ /* 0x0101e80000100a00 */
[----:B0-----:R-:W4:Y:S01]  /*9fd90*/  LDL R10, [R1+0x88] ;  /* 0x00008800010a7983 */ /* 0x001f220000100800 */
[----:B--2---:R-:W-:-:S03]  /*9fda0*/  IMAD.MOV.U32 R11, RZ, RZ, R0 ;  /* 0x000000ffff0b7224 */ /* 0x004fc600078e0000 */
[----:B------:R-:W2:Y:S04]  /*9fdb0*/  LDL.LU R0, [R1+0x13750] ;  /* 0x0137500001007983 */ /* 0x000ea80000300800 */
[----:B---3--:R0:W-:Y:S04]  /*9fdc0*/  STL.64 [R1+0x13700], R8 ;  /* 0x0137000801007387 */ /* 0x0081e80000100a00 */
[----:B----4-:R1:W-:Y:S04]  /*9fdd0*/  STL.64 [R1+0x13720], R10 ;  /* 0x0137200a01007387 */ /* 0x0103e80000100a00 */
[----:B0-----:R-:W3:Y:S04]  /*9fde0*/  LDL R8, [R1+0x90] ;  /* 0x0000900001087983 */ /* 0x001ee80000100800 */
[----:B------:R-:W3:Y:S01]  /*9fdf0*/  LDL R9, [R1+0x94] ;  /* 0x0000940001097983 */ /* 0x000ee20000100800 */
[----:B------:R-:W-:-:S03]  /*9fe00*/  IMAD R12, R23, 0x100, R22 ;  /* 0x00000100170c7824 */ /* 0x000fc600078e0216 */
[----:B------:R-:W4:Y:S04]  /*9fe10*/  LDL R22, [R1+0x48] ;  /* 0x0000480001167983 */ /* 0x000f280000100800 */
[----:B------:R-:W4:Y:S04]  /*9fe20*/  LDL R23, [R1+0x4c] ;  /* 0x00004c0001177983 */ /* 0x000f280000100800 */
[----:B-1----:R-:W4:Y:S04]  /*9fe30*/  LDL R10, [R1+0x98] ;  /* 0x00009800010a7983 */ /* 0x002f280000100800 */
[----:B---3--:R-:W-:Y:S04]  /*9fe40*/  STL.64 [R1+0x13738], R8 ;  /* 0x0137380801007387 */ /* 0x008fe80000100a00 */
[----:B------:R-:W3:Y:S04]  /*9fe50*/  LDL.LU.64 R16, [R1+0x2560] ;  /* 0x0025600001107983 */ /* 0x000ee80000300a00 */
[----:B------:R-:W2:Y:S04]  /*9fe60*/  LDL.LU.64 R18, [R1+0x2568] ;  /* 0x0025680001127983 */ /* 0x000ea80000300a00 */
[----:B--2---:R-:W-:Y:S04]  /*9fe70*/  STL.64 [R1+0x136e0], R18 ;  /* 0x0136e01201007387 */ /* 0x004fe80000100a00 */
[----:B---3--:R0:W-:Y:S04]  /*9fe80*/  STL.64 [R1+0x136d8], R16 ;  /* 0x0136d81001007387 */ /* 0x0081e80000100a00 */
        /* <DEDUP_REMOVED lines=14> */
[----:B------:R-:W-:-:S02]  /*9ff70*/  IMAD R13, R25, 0x100, R24 ;  /* 0x00000100190d7824 */ /* 0x000fc400078e0218 */
[----:B------:R-:W-:Y:S01]  /*9ff80*/  IMAD.MOV.U32 R11, RZ, RZ, R0 ;  /* 0x000000ffff0b7224 */ /* 0x000fe200078e0000 */
[----:B------:R-:W-:Y:S02]  /*9ff90*/  F2FP.F16.E4M3.UNPACK_B R12, R12 ;  /* 0x0000000cff0c723e */ /* 0x000fe400020006ff */
[----:B------:R-:W-:Y:S01]  /*9ffa0*/  F2FP.F16.E4M3.UNPACK_B R14, R14 ;  /* 0x0000000eff0e723e */ /* 0x000fe200020006ff */
[----:B---3--:R-:W-:Y:S04]  /*9ffb0*/  STL.64 [R1+0x13748], R18 ;  /* 0x0137481201007387 */ /* 0x008fe80000100a00 */
[----:B--2---:R0:W-:Y:S04]  /*9ffc0*/  STL.64 [R1+0x13740], R16 ;  /* 0x0137401001007387 */ /* 0x0041e80000100a00 */
[----:B0-----:R-:W2:Y:S04]  /*9ffd0*/  LDL.LU.64 R16, [R1+0x25c0] ;  /* 0x0025c00001107983 */ /* 0x001ea80000300a00 */
[----:B------:R-:W2:Y:S04]  /*9ffe0*/  LDL.LU.64 R18, [R1+0x25c8] ;  /* 0x0025c80001127983 */ /* 0x000ea80000300a00 */
[----:B------:R-:W3:Y:S04]  /*9fff0*/  LDL.LU.64 R4, [R1+0x2540] ;  /* 0x0025400001047983 */ /* 0x000ee80000300a00 */
[----:B------:R-:W3:Y:S04]  /*a0000*/  LDL.LU.64 R6, [R1+0x2548] ;  /* 0x0025480001067983 */ /* 0x000ee80000300a00 */
[----:B------:R0:W-:Y:S04]  /*a0010*/  STL.64 [R1+0x136a0], R20 ;  /* 0x0136a01401007387 */ /* 0x0001e80000100a00 */
[----:B----4-:R1:W-:Y:S04]  /*a0020*/  STL.64 [R1+0x136b8], R22 ;  /* 0x0136b81601007387 */ /* 0x0103e80000100a00 */
[----:B0-----:R-:W4:Y:S04]  /*a0030*/  LDL.LU.64 R20, [R1+0x2590] ;  /* 0x0025900001147983 */ /* 0x001f280000300a00 */
[----:B-1----:R-:W4:Y:S04]  /*a0040*/  LDL.LU.64 R22, [R1+0x2598] ;  /* 0x0025980001167983 */ /* 0x002f280000300a00 */
[----:B------:R-:W3:Y:S01]  /*a0050*/  LDL.64 R24, [R1+0x38] ;  /* 0x0000380001187983 */ /* 0x000ee20000100a00 */
[----:B------:R-:W-:-:S02]  /*a0060*/  F2FP.F16.E4M3.UNPACK_B R13, R13 ;  /* 0x0000000dff0d723e */ /* 0x000fc400020006ff */
[----:B------:R-:W-:Y:S01]  /*a0070*/  F2FP.F16.E4M3.UNPACK_B R15, R15 ;  /* 0x0000000fff0f723e */ /* 0x000fe200020006ff */
[----:B------:R-:W-:Y:S06]  /*a0080*/  STL.64 [R1+0x136b0], R26 ;  /* 0x0136b01a01007387 */ /* 0x000fec0000100a00 */
[C---:B--2---:R-:W-:Y:S01]  /*a0090*/  HMMA.16816.F32 R8, R12.reuse, R10, R16 ;  /* 0x0000000a0c08723c */ /* 0x044fe20000001810 */
[----:B---3--:R0:W-:Y:S04]  /*a00a0*/  STL.64 [R1+0x136a8], R24 ;  /* 0x0136a81801007387 */ /* 0x0081e80000100a00 */
[----:B0-----:R-:W2:Y:S04]  /*a00b0*/  LDL.LU.64 R24, [R1+0x2550] ;  /* 0x0025500001187983 */ /* 0x001ea80000300a00 */
[----:B------:R-:W2:Y:S04]  /*a00c0*/  LDL.LU.64 R26, [R1+0x2558] ;  /* 0x00255800011a7983 */ /* 0x000ea80000300a00 */
[----:B------:R-:W3:Y:S04]  /*a00d0*/  LDL.LU.64 R18, [R1+0x13748] ;  /* 0x0137480001127983 */ /* 0x000ee80000300a00 */
[----:B------:R-:W3:Y:S06]  /*a00e0*/  LDL.LU.64 R16, [R1+0x13740] ;  /* 0x0137400001107983 */ /* 0x000eec0000300a00 */
        /* <DEDUP_REMOVED lines=16> */
[----:B0-----:R-:W4:Y:S04]  /*a01f0*/  LDL.LU.64 R10, [R1+0x13708] ;  /* 0x01370800010a7983 */ /* 0x001f280000300a00 */
[----:B------:R-:W3:Y:S01]  /*a0200*/  LDL.LU.64 R8, [R1+0x13700] ;  /* 0x0137000001087983 */ /* 0x000ee20000300a00 */
[C---:B----4-:R-:W-:Y:S06]  /*a0210*/  HMMA.16816.F32 R20, R12.reuse, R10, R20 ;  /* 0x0000000a0c14723c */ /* 0x050fec0000001814 */
[----:B---3--:R-:W-:-:S15]  /*a0220*/  HMMA.16816.F32 R8, R12, R8, R16 ;  /* 0x000000080c08723c */ /* 0x008fde0000001810 */
[----:B------:R-:W-:-:S02]  /*a0230*/  NOP ;  /* 0x0000000000007918 */ /* 0x000fc40000000000 */
[----:B------:R0:W-:Y:S04]  /*a0240*/  STL.64 [R1+0xb80], R20 ;  /* 0x000b801401007387 */ /* 0x0001e80000100a00 */
[----:B------:R1:W-:Y:S04]  /*a0250*/  STL.64 [R1+0xb88], R22 ;  /* 0x000b881601007387 */ /* 0x0003e80000100a00 */
[----:B0-----:R-:W3:Y:S04]  /*a0260*/  LDL.LU.64 R20, [R1+0x2530] ;  /* 0x0025300001147983 */ /* 0x001ee80000300a00 */
[----:B-1----:R-:W3:Y:S04]  /*a0270*/  LDL.LU.64 R22, [R1+0x2538] ;  /* 0x0025380001167983 */ /* 0x002ee80000300a00 */
[----:B------:R-:W4:Y:S04]  /*a0280*/  LDL.LU.64 R18, [R1+0x136f8] ;  /* 0x0136f80001127983 */ /* 0x000f280000300a00 */
[----:B------:R-:W4:Y:S04]  /*a0290*/  LDL.LU.64 R16, [R1+0x136f0] ;  /* 0x0136f00001107983 */ /* 0x000f280000300a00 */
[----:B------:R-:W-:Y:S04]  /*a02a0*/  STL.64 [R1+0xb90], R8 ;  /* 0x000b900801007387 */ /* 0x000fe80000100a00 */
[----:B------:R0:W-:Y:S04]  /*a02b0*/  STL.64 [R1+0xb98], R10 ;  /* 0x000b980a01007387 */ /* 0x0001e80000100a00 */
[----:B0-----:R-:W4:Y:S02]  /*a02c0*/  LDL.LU.64 R10, [R1+0x136e8] ;  /* 0x0136e800010a7983 */ /* 0x001f240000300a00 */
[----:B----4-:R-:W-:Y:S02]  /*a02d0*/  HMMA.16816.F32 R8, R12, R10, R16 ;  /* 0x0000000a0c08723c */ /* 0x010fe40000001810 */
[----:B------:R-:W4:Y:S04]  /*a02e0*/  LDL.LU.64 R18, [R1+0x136e0] ;  /* 0x0136e00001127983 */ /* 0x000f280000300a00 */
[----:B------:R-:W4:-:S15]  /*a02f0*/  LDL.LU.64 R16, [R1+0x136d8] ;  /* 0x0136d80001107983 */ /* 0x000f1e0000300a00 */
[----:B------:R-:W-:-:S02]  /*a0300*/  NOP ;  /* 0x0000000000007918 */ /* 0x000fc40000000000 */
[----:B------:R0:W-:Y:S04]  /*a0310*/  STL.64 [R1+0xba0], R8 ;  /* 0x000ba00801007387 */ /* 0x0001e80000100a00 */
[----:B------:R-:W-:Y:S04]  /*a0320*/  STL.64 [R1+0xba8], R10 ;  /* 0x000ba80a01007387 */ /* 0x000fe80000100a00 */
[----:B0-----:R-:W3:Y:S01]  /*a0330*/  LDL.LU.64 R8, [R1+0x136d0] ;  /* 0x0136d00001087983 */ /* 0x001ee20000300a00 */
[----:B----4-:R-:W-:-:S15]  /*a0340*/  HMMA.16816.F32 R16, R12, R28, R16 ;  /* 0x0000001c0c10723c */ /* 0x010fde0000001810 */
[----:B------:R-:W-:-:S08]  /*a0350*/  NOP ;  /* 0x0000000000007918 */ /* 0x000fd00000000000 */
[----:B------:R-:W-:Y:S04]  /*a0360*/  STL.64 [R1+0xbc0], R16 ;  /* 0x000bc01001007387 */ /* 0x000fe80000100a00 */
[----:B------:R0:W-:Y:S04]  /*a0370*/  STL.64 [R1+0xbc8], R18 ;  /* 0x000bc81201007387 */ /* 0x0001e80000100a00 */
[----:B0-----:R-:W4:Y:S04]  /*a0380*/  LDL.LU.64 R18, [R1+0x136c8] ;  /* 0x0136c80001127983 */ /* 0x001f280000300a00 */
[----:B------:R-:W2:Y:S04]  /*a0390*/  LDL.LU.64 R16, [R1+0x136c0] ;  /* 0x0136c00001107983 */ /* 0x000ea80000300a00 */
[----:B------:R-:W3:Y:S01]  /*a03a0*/  LDL.64 R28, [R1] ;  /* 0x00000000011c7983 */ /* 0x000ee20000100a00 */
[C---:B--2---:R-:W-:Y:S06]  /*a03b0*/  HMMA.16816.F32 R24, R12.reuse, R16, R24 ;  /* 0x000000100c18723c */ /* 0x044fec0000001818 */
[----:B----4-:R-:W-:Y:S01]  /*a03c0*/  HMMA.16816.F32 R4, R12, R18, R4 ;  /* 0x000000120c04723c */ /* 0x010fe20000001804 */
[----:B------:R-:W-:-:S05]  /*a03d0*/  IMAD.MOV.U32 R0, RZ, RZ, R17 ;  /* 0x000000ffff007224 */ /* 0x000fca00078e0011 */
[----:B------:R-:W-:Y:S11]  /*a03e0*/  STL [R1+0x13570], R0 ;  /* 0x0135700001007387 */ /* 0x000ff60000100800 */
[----:B------:R0:W-:Y:S04]  /*a03f0*/  STL.64 [R1+0xbd0], R24 ;  /* 0x000bd01801007387 */ /* 0x0001e80000100a00 */
[----:B------:R1:W-:Y:S04]  /*a0400*/  STL.64 [R1+0xbd8], R26 ;  /* 0x000bd81a01007387 */ /* 0x0003e80000100a00 */
[----:B0-----:R-:W2:Y:S04]  /*a0410*/  LDL.LU.64 R24, [R1+0x2520] ;  /* 0x0025200001187983 */ /* 0x001ea80000300a00 */
[----:B-1----:R-:W2:Y:S04]  /*a0420*/  LDL.LU.64 R26, [R1+0x2528] ;  /* 0x00252800011a7983 */ /* 0x002ea80000300a00 */
[----:B------:R0:W-:Y:S04]  /*a0430*/  STL.64 [R1+0xbf0], R4 ;  /* 0x000bf00401007387 */ /* 0x0001e80000100a00 */
[----:B------:R1:W-:Y:S04]  /*a0440*/  STL.64 [R1+0xbf8], R6 ;  /* 0x000bf80601007387 */ /* 0x0003e80000100a00 */
[----:B------:R-:W4:Y:S04]  /*a0450*/  LDL.LU.64 R16, [R1+0x2500] ;  /* 0x0025000001107983 */ /* 0x000f280000300a00 */
[----:B------:R-:W4:Y:S04]  /*a0460*/  LDL.LU.64 R18, [R1+0x2508] ;  /* 0x0025080001127983 */ /* 0x000f280000300a00 */
[----:B0-----:R-:W4:Y:S04]  /*a0470*/  LDL.LU.64 R4, [R1+0x24f0] ;  /* 0x0024f00001047983 */ /* 0x001f280000300a00 */
[----:B-1----:R-:W4:Y:S04]  /*a0480*/  LDL.LU.64 R6, [R1+0x24f8] ;  /* 0x0024f80001067983 */ /* 0x002f280000300a00 */
[----:B------:R-:W2:Y:S01]  /*a0490*/  LDL.64 R10, [R1+0x10] ;  /* 0x00001000010a7983 */ /* 0x000ea20000100a00 */
[----:B---3--:R-:W-:Y:S06]  /*a04a0*/  HMMA.16816.F32 R20, R12, R8, R20 ;  /* 0x000000080c14723c */ /* 0x008fec0000001814 */
[----:B------:R-:W-:Y:S01]  /*a04b0*/  IMAD.MOV.U32 R0, RZ, RZ, R8 ;  /* 0x000000ffff007224 */ /* 0x000fe200078e0008 */
[----:B--2---:R-:W-:-:S15]  /*a04c0*/  STL.64 [R1+0x13668], R10 ;  /* 0x0136680a01007387 */ /* 0x004fde0000100a00 */
[----:B------:R-:W-:-:S01]  /*a04d0*/  NOP ;  /* 0x0000000000007918 */ /* 0x000fc20000000000 */
[----:B------:R-:W-:Y:S04]  /*a04e0*/  STL.64 [R1+0xc00], R20 ;  /* 0x000c001401007387 */ /* 0x000fe80000100a00 */
[----:B------:R0:W-:Y:S04]  /*a04f0*/  STL.64 [R1+0xc08], R22 ;  /* 0x000c081601007387 */ /* 0x0001e80000100a00 */
[----:B0-----:R-:W2:Y:S04]  /*a0500*/  LDL.LU.64 R22, [R1+0x136b8] ;  /* 0x0136b80001167983 */ /* 0x001ea80000300a00 */
[----:B------:R-:W3:Y:S04]  /*a0510*/  LDL.64 R10, [R1+0x20] ;  /* 0x00002000010a7983 */ /* 0x000ee80000100a00 */
[----:B------:R-:W4:Y:S04]  /*a0520*/  LDL R8, [R1+0x18] ;  /* 0x0000180001087983 */ /* 0x000f280000100800 */
[----:B------:R-:W4:Y:S01]  /*a0530*/  LDL R9, [R1+0x1c] ;  /* 0x00001c0001097983 */ /* 0x000f220000100800 */
[C---:B--2---:R-:W-:Y:S03]  /*a0540*/  HMMA.16816.F32 R20, R12.reuse, R22, R24 ;  /* 0x000000160c14723c */ /* 0x044fe60000001818 */
[----:B---3--:R-:W-:Y:S04]  /*a0550*/  STL.64 [R1+0x13698], R10 ;  /* 0x0136980a01007387 */ /* 0x008fe80000100a00 */
[----:B----4-:R0:W-:Y:S04]  /*a0560*/  STL.64 [R1+0x13690], R8 ;  /* 0x0136900801007387 */ /* 0x0101e80000100a00 */
[----:B0-----:R-:W2:Y:S04]  /*a0570*/  LDL.LU.64 R8, [R1+0x2510] ;  /* 0x0025100001087983 */ /* 0x001ea80000300a00 */
[----:B------:R-:W2:Y:S04]  /*a0580*/  LDL.LU.64 R10, [R1+0x2518] ;  /* 0x00251800010a7983 */ /* 0x000ea80000300a00 */
[----:B------:R-:W-:Y:S04]  /*a0590*/  STL [R1+0x13574], R0 ;  /* 0x0135740001007387 */ /* 0x000fe80000100800 */
[----:B------:R-:W3:Y:S04]  /*a05a0*/  LDL.LU.64 R26, [R1+0x136b0] ;  /* 0x0136b000011a7983 */ /* 0x000ee80000300a00 */
[----:B------:R-:W4:Y:S04]  /*a05b0*/  LDL.LU.64 R24, [R1+0x136a8] ;  /* 0x0136a80001187983 */ /* 0x000f280000300a00 */
[----:B------:R0:W-:Y:S04]  /*a05c0*/  STL.64 [R1+0xc10], R20 ;  /* 0x000c101401007387 */ /* 0x0001e80000100a00 */
[----:B------:R1:W-:Y:S04]  /*a05d0*/  STL.64 [R1+0xc18], R22 ;  /* 0x000c181601007387 */ /* 0x0003e80000100a00 */
[----:B0-----:R-:W2:Y:S04]  /*a05e0*/  LDL.LU.64 R20, [R1+0x136a0] ;  /* 0x0136a00001147983 */ /* 0x001ea80000300a00 */
[----:B-1----:R-:W4:Y:S04]  /*a05f0*/  LDL R22, [R1+0x28] ;  /* 0x0000280001167983 */ /* 0x002f280000100800 */
[----:B------:R-:W4:Y:S01]  /*a0600*/  LDL R23, [R1+0x2c] ;  /* 0x00002c0001177983 */ /* 0x000f220000100800 */
[C---:B--2---:R-:W-:Y:S06]  /*a0610*/  HMMA.16816.F32 R8, R12.reuse, R20, R8 ;  /* 0x000000140c08723c */ /* 0x044fec0000001808 */
[----:B---3--:R-:W-:Y:S01]  /*a0620*/  HMMA.16816.F32 R4, R12, R26, R4 ;  /* 0x0000001a0c04723c */ /* 0x008fe20000001804 */
[----:B----4-:R-:W-:-:S15]  /*a0630*/  IMAD.MOV.U32 R0, RZ, RZ, R25 ;  /* 0x000000ffff007224 */ /* 0x010fde00078e0019 */
[----:B------:R-:W-:-:S01]  /*a0640*/  NOP ;  /* 0x0000000000007918 */ /* 0x000fc20000000000 */
[----:B------:R-:W-:Y:S04]  /*a0650*/  STL.64 [R1+0xc20], R8 ;  /* 0x000c200801007387 */ /* 0x000fe80000100a00 */
[----:B------:R0:W-:Y:S02]  /*a0660*/  STL.64 [R1+0xc28], R10 ;  /* 0x000c280a01007387 */ /* 0x0001e40000100a00 */
[----:B0-----:R-:W-:Y:S02]  /*a0670*/  HMMA.16816.F32 R8, R12, R24, R16 ;  /* 0x000000180c08723c */ /* 0x001fe40000001810 */
[----:B------:R-:W-:-:S15]  /*a0680*/  STL [R1+0x13578], R0 ;  /* 0x0135780001007387 */ /* 0x000fde0000100800 */
[----:B------:R-:W-:-:S06]  /*a0690*/  NOP ;  /* 0x0000000000007918 */ /* 0x000fcc0000000000 */
[----:B------:R0:W-:Y:S04]  /*a06a0*/  STL.64 [R1+0xc30], R8 ;  /* 0x000c300801007387 */ /* 0x0001e80000100a00 */
[----:B------:R1:W-:Y:S04]  /*a06b0*/  STL.64 [R1+0xc38], R10 ;  /* 0x000c380a01007387 */ /* 0x0003e80000100a00 */
[----:B0-----:R-:W2:Y:S04]  /*a06c0*/  LDL.LU.64 R8, [R1+0x24e0] ;  /* 0x0024e00001087983 */ /* 0x001ea80000300a00 */
[----:B-1----:R-:W2:Y:S04]  /*a06d0*/  LDL.LU.64 R10, [R1+0x24e8] ;  /* 0x0024e800010a7983 */ /* 0x002ea80000300a00 */
[----:B------:R-:W-:Y:S04]  /*a06e0*/  STL.64 [R1+0xc50], R4 ;  /* 0x000c500401007387 */ /* 0x000fe80000100a00 */
[----:B------:R-:W-:Y:S04]  /*a06f0*/  STL.64 [R1+0xc58], R6 ;  /* 0x000c580601007387 */ /* 0x000fe80000100a00 */
[----:B------:R-:W3:Y:S04]  /*a0700*/  LDL.LU.64 R16, [R1+0x2490] ;  /* 0x0024900001107983 */ /* 0x000ee80000300a00 */
[----:B------:R-:W4:Y:S04]  /*a0710*/  LDL.LU.64 R18, [R1+0x2498] ;  /* 0x0024980001127983 */ /* 0x000f280000300a00 */
[----:B----4-:R0:W-:Y:S04]  /*a0720*/  STL.64 [R1+0x13648], R18 ;  /* 0x0136481201007387 */ /* 0x0101e80000100a00 */
[----:B0-----:R-:W4:Y:S04]  /*a0730*/  LDL R18, [R1+0x8] ;  /* 0x0000080001127983 */ /* 0x001f280000100800 */
[----:B------:R-:W4:Y:S04]  /*a0740*/  LDL R19, [R1+0xc] ;  /* 0x00000c0001137983 */ /* 0x000f280000100800 */
[----:B---3--:R0:W-:Y:S04]  /*a0750*/  STL.64 [R1+0x13640], R16 ;  /* 0x0136401001007387 */ /* 0x0081e80000100a00 */
[----:B----4-:R1:W-:Y:S04]  /*a0760*/  STL.64 [R1+0x13660], R18 ;  /* 0x0136601201007387 */ /* 0x0103e80000100a00 */
[----:B0-----:R-:W3:Y:S04]  /*a0770*/  LDL.LU.64 R16, [R1+0x24b0] ;  /* 0x0024b00001107983 */ /* 0x001ee80000300a00 */
[----:B-1----:R-:W4:Y:S04]  /*a0780*/  LDL.LU.64 R18, [R1+0x24b8] ;  /* 0x0024b80001127983 */ /* 0x002f280000300a00 */
[----:B----4-:R-:W-:Y:S04]  /*a0790*/  STL.64 [R1+0x13678], R18 ;  /* 0x0136781201007387 */ /* 0x010fe80000100a00 */
[----:B---3--:R0:W-:Y:S04]  /*a07a0*/  STL.64 [R1+0x13670], R16 ;  /* 0x0136701001007387 */ /* 0x0081e80000100a00 */
[----:B0-----:R-:W3:Y:S04]  /*a07b0*/  LDL.LU.64 R16, [R1+0x24c0] ;  /* 0x0024c00001107983 */ /* 0x001ee80000300a00 */
[----:B------:R-:W4:Y:S04]  /*a07c0*/  LDL.LU.64 R18, [R1+0x24c8] ;  /* 0x0024c80001127983 */ /* 0x000f280000300a00 */
[----:B----4-:R-:W-:Y:S04]  /*a07d0*/  STL.64 [R1+0x13688], R18 ;  /* 0x0136881201007387 */ /* 0x010fe80000100a00 */
[----:B---3--:R0:W-:Y:S04]  /*a07e0*/  STL.64 [R1+0x13680], R16 ;  /* 0x0136801001007387 */ /* 0x0081e80000100a00 */
[----:B0-----:R-:W3:Y:S04]  /*a07f0*/  LDL.LU.64 R16, [R1+0x24d0] ;  /* 0x0024d00001107983 */ /* 0x001ee80000300a00 */
[----:B------:R-:W3:Y:S04]  /*a0800*/  LDL.LU.64 R18, [R1+0x24d8] ;  /* 0x0024d80001127983 */ /* 0x000ee80000300a00 */
[----:B------:R-:W4:Y:S04]  /*a0810*/  LDL.LU.64 R24, [R1+0x2480] ;  /* 0x0024800001187983 */ /* 0x000f280000300a00 */
[----:B------:R-:W3:Y:S01]  /*a0820*/  LDL.LU.64 R26, [R1+0x2488] ;  /* 0x00248800011a7983 */ /* 0x000ee20000300a00 */
[C---:B--2---:R-:W-:Y:S03]  /*a0830*/  HMMA.16816.F32 R20, R12.reuse, R22, R8 ;  /* 0x000000160c14723c */ /* 0x044fe60000001808 */
[----:B---3--:R-:W-:Y:S04]  /*a0840*/  STL.64 [R1+0x13658], R26 ;  /* 0x0136581a01007387 */ /* 0x008fe80000100a00 */
[----:B----4-:R0:W-:Y:S04]  /*a0850*/  STL.64 [R1+0x13650], R24 ;  /* 0x0136501801007387 */ /* 0x0101e80000100a00 */
[----:B0-----:R-:W2:Y:S04]  /*a0860*/  LDL.LU.64 R24, [R1+0x24a0] ;  /* 0x0024a00001187983 */ /* 0x001ea80000300a00 */
[----:B------:R-:W2:Y:S04]  /*a0870*/  LDL.LU.64 R26, [R1+0x24a8] ;  /* 0x0024a800011a7983 */ /* 0x000ea80000300a00 */
[----:B------:R-:W3:Y:S04]  /*a0880*/  LDL.LU.64 R4, [R1+0x2470] ;  /* 0x0024700001047983 */ /* 0x000ee80000300a00 */
[----:B------:R-:W3:Y:S04]  /*a0890*/  LDL.LU.64 R6, [R1+0x2478] ;  /* 0x0024780001067983 */ /* 0x000ee80000300a00 */
[----:B------:R-:W4:Y:S04]  /*a08a0*/  LDL.LU.64 R10, [R1+0x13698] ;  /* 0x01369800010a7983 */ /* 0x000f280000300a00 */
[----:B------:R-:W2:Y:S04]  /*a08b0*/  LDL.LU.64 R8, [R1+0x13690] ;  /* 0x0136900001087983 */ /* 0x000ea80000300a00 */
[----:B------:R0:W-:Y:S04]  /*a08c0*/  STL.64 [R1+0xc60], R20 ;  /* 0x000c601401007387 */ /* 0x0001e80000100a00 */
[----:B------:R1:W-:Y:S04]  /*a08d0*/  STL.64 [R1+0xc68], R22 ;  /* 0x000c681601007387 */ /* 0x0003e80000100a00 */
[----:B0-----:R-:W3:Y:S04]  /*a08e0*/  LDL.LU.64 R20, [R1+0x2460] ;  /* 0x0024600001147983 */ /* 0x001ee80000300a00 */
[----:B-1----:R-:W3:Y:S01]  /*a08f0*/  LDL.LU.64 R22, [R1+0x2468] ;  /* 0x0024680001167983 */ /* 0x002ee20000300a00 */
[----:B----4-:R-:W-:-:S15]  /*a0900*/  HMMA.16816.F32 R16, R12, R10, R16 ;  /* 0x0000000a0c10723c */ /* 0x010fde0000001810 */
[----:B------:R-:W-:-:S08]  /*a0910*/  NOP ;  /* 0x0000000000007918 */ /* 0x000fd00000000000 */
        /* <DEDUP_REMOVED lines=20> */
[----:B------:R-:W4:Y:S04]  /*a0a60*/  LDL.LU.64 R10, [R1+0x2458] ;  /* 0x00245800010a7983 */ /* 0x000f280000300a00 */
[----:B------:R-:W-:Y:S01]  /*a0a70*/  STL [R1+0x135b4], R0 ;  /* 0x0135b40001007387 */ /* 0x000fe20000100800 */
[----:B--2---:R-:W-:Y:S03]  /*a0a80*/  HMMA.16816.F32 R16, R12, R18, R24 ;  /* 0x000000120c10723c */ /* 0x004fe60000001818 */
[----:B------:R-:W2:Y:S04]  /*a0a90*/  LDL.LU.64 R26, [R1+0x13658] ;  /* 0x01365800011a7983 */ /* 0x000ea80000300a00 */
[----:B------:R-:W2:-:S15]  /*a0aa0*/  LDL.LU.64 R24, [R1+0x13650] ;  /* 0x0136500001187983 */ /* 0x000e9e0000300a00 */
[----:B------:R-:W-:-:S01]  /*a0ab0*/  NOP ;  /* 0x0000000000007918 */ /* 0x000fc20000000000 */
[----:B------:R-:W-:Y:S04]  /*a0ac0*/  STL.64 [R1+0xcb0], R16 ;  /* 0x000cb01001007387 */ /* 0x000fe80000100a00 */
[----:B------:R0:W-:Y:S04]  /*a0ad0*/  STL.64 [R1+0xcb8], R18 ;  /* 0x000cb81201007387 */ /* 0x0001e80000100a00 */
[----:B0-----:R-:W3:Y:S04]  /*a0ae0*/  LDL.LU.64 R18, [R1+0x13648] ;  /* 0x0136480001127983 */ /* 0x001ee80000300a00 */
[----:B------:R-:W3:Y:S01]  /*a0af0*/  LDL.LU.64 R16, [R1+0x13640] ;  /* 0x0136400001107983 */ /* 0x000ee20000300a00 */
[----:B------:R-:W-:Y:S01]  /*a0b00*/  IMAD.MOV.U32 R0, RZ, RZ, R29 ;  /* 0x000000ffff007224 */ /* 0x000fe200078e001d */
[----:B---3--:R-:W-:-:S15]  /*a0b10*/  HMMA.16816.F32 R16, R12, R28, R16 ;  /* 0x0000001c0c10723c */ /* 0x008fde0000001810 */
[----:B------:R-:W-:-:S08]  /*a0b20*/  NOP ;  /* 0x0000000000007918 */ /* 0x000fd00000000000 */
[----:B------:R-:W-:Y:S04]  /*a0b30*/  STL.64 [R1+0xcc0], R16 ;  /* 0x000cc01001007387 */ /* 0x000fe80000100a00 */
[----:B------:R0:W-:Y:S04]  /*a0b40*/  STL.64 [R1+0xcc8], R18 ;  /* 0x000cc81201007387 */ /* 0x0001e80000100a00 */
[----:B0-----:R-:W3:Y:S04]  /*a0b50*/  LDL.LU.64 R18, [R1+0x13638] ;  /* 0x0136380001127983 */ /* 0x001ee80000300a00 */
[----:B------:R-:W3:Y:S04]  /*a0b60*/  LDL.LU.64 R16, [R1+0x13630] ;  /* 0x0136300001107983 */ /* 0x000ee80000300a00 */
[----:B------:R-:W2:Y:S02]  /*a0b70*/  LDL.LU.64 R28, [R1+0x13628] ;  /* 0x01362800011c7983 */ /* 0x000ea40000300a00 */
[----:B--2---:R-:W-:-:S15]  /*a0b80*/  HMMA.16816.F32 R24, R12, R28, R24 ;  /* 0x0000001c0c18723c */ /* 0x004fde0000001818 */
[----:B------:R-:W-:-:S08]  /*a0b90*/  NOP ;  /* 0x0000000000007918 */ /* 0x000fd00000000000 */
[----:B------:R-:W-:Y:S04]  /*a0ba0*/  STL.64 [R1+0xce0], R24 ;  /* 0x000ce01801007387 */ /* 0x000fe80000100a00 */
[----:B------:R0:W-:Y:S04]  /*a0bb0*/  STL.64 [R1+0xce8], R26 ;  /* 0x000ce81a01007387 */ /* 0x0001e80000100a00 */
[----:B0-----:R-:W2:Y:S04]  /*a0bc0*/  LDL.LU.64 R26, [R1+0x13620] ;  /* 0x01362000011a7983 */ /* 0x001ea80000300a00 */
[----:B------:R-:W4:Y:S01]  /*a0bd0*/  LDL.LU.64 R24, [R1+0x13618] ;  /* 0x0136180001187983 */ /* 0x000f220000300a00 */
[C---:B--2---:R-:W-:Y:S06]  /*a0be0*/  HMMA.16816.F32 R4, R12.reuse, R26, R4 ;  /* 0x0000001a0c04723c */ /* 0x044fec0000001804 */
[----:B----4-:R-:W-:-:S15]  /*a0bf0*/  HMMA.16816.F32 R20, R12, R24, R20 ;  /* 0x000000180c14723c */ /* 0x010fde0000001814 */
[----:B------:R-:W-:-:S02]  /*a0c00*/  NOP ;  /* 0x0000000000007918 */ /* 0x000fc40000000000 */
[----:B------:R0:W-:Y:S04]  /*a0c10*/  STL.64 [R1+0xcf0], R4 ;  /* 0x000cf00401007387 */ /* 0x0001e80000100a00 */
[----:B------:R1:W-:Y:S04]  /*a0c20*/  STL.64 [R1+0xcf8], R6 ;  /* 0x000cf80601007387 */ /* 0x0003e80000100a00 */
[----:B0-----:R-:W2:Y:S04]  /*a0c30*/  LDL.LU.64 R4, [R1+0x2440] ;  /* 0x0024400001047983 */ /* 0x001ea80000300a00 */
[----:B-1----:R-:W2:Y:S04]  /*a0c40*/  LDL.LU.64 R6, [R1+0x2448] ;  /* 0x0024480001067983 */ /* 0x002ea80000300a00 */
[----:B------:R-:W-:Y:S04]  /*a0c50*/  STL.64 [R1+0xd00], R20 ;  /* 0x000d001401007387 */ /* 0x000fe80000100a00 */
[----:B------:R0:W-:Y:S04]  /*a0c60*/  STL.64 [R1+0xd08], R22 ;  /* 0x000d081601007387 */ /* 0x0001e80000100a00 */
[----:B0-----:R-:W4:Y:S04]  /*a0c70*/  LDL.LU.64 R22, [R1+0x13610] ;  /* 0x0136100001167983 */ /* 0x001f280000300a00 */
        /* <DEDUP_REMOVED lines=8> */
[----:B----4-:R0:W-:Y:S02]  /*a0d00*/  STL.64 [R1+0x135b8], R24 ;  /* 0x0135b81801007387 */ /* 0x0101e40000100a00 */
[----:B0-----:R-:W-:Y:S02]  /*a0d10*/  HMMA.16816.F32 R24, R12, R22, R8 ;  /* 0x000000160c18723c */ /* 0x001fe40000001808 */
[----:B------:R-:W3:Y:S04]  /*a0d20*/  LDL.LU.64 R8, [R1+0x2420] ;  /* 0x0024200001087983 */ /* 0x000ee80000300a00 */
[----:B------:R-:W4:-:S15]  /*a0d30*/  LDL.LU.64 R10, [R1+0x2428] ;  /* 0x00242800010a7983 */ /* 0x000f1e0000300a00 */
[----:B------:R-:W-:-:S02]  /*a0d40*/  NOP ;  /* 0x0000000000007918 */ /* 0x000fc40000000000 */
[----:B------:R-:W-:Y:S04]  /*a0d50*/  STL.64 [R1+0xd20], R24 ;  /* 0x000d201801007387 */ /* 0x000fe80000100a00 */
[----:B------:R2:W-:Y:S02]  /*a0d60*/  STL.64 [R1+0xd28], R26 ;  /* 0x000d281a01007387 */ /* 0x0005e40000100a00 */
[C---:B--2---:R-:W-:Y:S02]  /*a0d70*/  HMMA.16816.F32 R24, R12.reuse, R20, R4 ;  /* 0x000000140c18723c */ /* 0x044fe40000001804 */
[----:B----4-:R-:W-:Y:S04]  /*a0d80*/  STL.64 [R1+0x13600], R10 ;  /* 0x0136000a01007387 */ /* 0x010fe80000100a00 */
[----:B---3--:R0:W-:Y:S04]  /*a0d90*/  STL.64 [R1+0x135f8], R8 ;  /* 0x0135f80801007387 */ /* 0x0081e80000100a00 */
[----:B0-----:R-:W2:Y:S04]  /*a0da0*/  LDL.LU.64 R8, [R1+0x2430] ;  /* 0x0024300001087983 */ /* 0x001ea80000300a00 */
[----:B------:R-:W2:Y:S04]  /*a0db0*/  LDL.LU.64 R10, [R1+0x2438] ;  /* 0x00243800010a7983 */ /* 0x000ea80000300a00 */
[----:B------:R-:W3:Y:S04]  /*a0dc0*/  LDL.LU.64 R4, [R1+0x2410] ;  /* 0x0024100001047983 */ /* 0x000ee80000300a00 */
[----:B------:R-:W3:Y:S04]  /*a0dd0*/  LDL.LU.64 R6, [R1+0x2418] ;  /* 0x0024180001067983 */ /* 0x000ee80000300a00 */
[----:B------:R0:W-:Y:S04]  /*a0de0*/  STL.64 [R1+0xd30], R24 ;  /* 0x000d301801007387 */ /* 0x0001e80000100a00 */
[----:B------:R1:W-:Y:S04]  /*a0df0*/  STL.64 [R1+0xd38], R26 ;  /* 0x000d381a01007387 */ /* 0x0003e80000100a00 */
[----:B0-----:R-:W4:Y:S04]  /*a0e00*/  LDL.LU.64 R24, [R1+0x23e0] ;  /* 0x0023e00001187983 */ /* 0x001f280000300a00 */
[----:B-1----:R-:W3:Y:S01]  /*a0e10*/  LDL.LU.64 R26, [R1+0x23e8] ;  /* 0x0023e800011a7983 */ /* 0x002ee20000300a00 */
[C---:B--2---:R-:W-:Y:S03]  /*a0e20*/  HMMA.16816.F32 R8, R12.reuse, R18, R8 ;  /* 0x000000120c08723c */ /* 0x044fe60000001808 */
[----:B---3--:R-:W-:Y:S04]  /*a0e30*/  STL.64 [R1+0x135d0], R26 ;  /* 0x0135d01a01007387 */ /* 0x008fe80000100a00 */
        /* <DEDUP_REMOVED lines=27> */
[----:B0-----:R-:W2:Y:S01]  /*a0ff0*/  LDL.LU.64 R6, [R1+0x135e0] ;  /* 0x0135e00001067983 */ /* 0x001ea20000300a00 */
[----:B---3--:R-:W-:Y:S03]  /*a1000*/  HMMA.16816.F32 R16, R12, R8, R16 ;  /* 0x000000080c10723c */ /* 0x008fe60000001810 */
[----:B------:R-:W3:-:S15]  /*a1010*/  LDL.LU.64 R4, [R1+0x135d8] ;  /* 0x0135d80001047983 */ /* 0x000ede0000300a00 */
[----:B------:R-:W-:-:S05]  /*a1020*/  NOP ;  /* 0x0000000000007918 */ /* 0x000fca0000000000 */
[----:B------:R0:W-:Y:S04]  /*a1030*/  STL.64 [R1+0xd80], R16 ;  /* 0x000d801001007387 */ /* 0x0001e80000100a00 */
[----:B------:R1:W-:Y:S04]  /*a1040*/  STL.64 [R1+0xd88], R18 ;  /* 0x000d881201007387 */ /* 0x0003e80000100a00 */
[----:B0-----:R-:W4:Y:S04]  /*a1050*/  LDL.64 R16, [R1+0x98] ;  /* 0x0000980001107983 */ /* 0x001f280000100a00 */
[----:B-1----:R-:W4:Y:S04]  /*a1060*/  LDL.64 R18, [R1+0x90] ;  /* 0x0000900001127983 */ /* 0x002f280000100a00 */
        /* <DEDUP_REMOVED lines=8> */
[----:B0-----:R-:W2:Y:S04]  /*a10f0*/  LDL.LU.64 R26, [R1+0x135d0] ;  /* 0x0135d000011a7983 */ /* 0x001ea80000300a00 */
[----:B------:R-:W2:Y:S01]  /*a1100*/  LDL.LU.64 R24, [R1+0x135c8] ;  /* 0x0135c80001187983 */ /* 0x000ea20000300a00 */
[C---:B---3--:R-:W-:Y:S06]  /*a1110*/  HMMA.16816.F32 R8, R12.reuse, R2, R8 ;  /* 0x000000020c08723c */ /* 0x048fec0000001808 */
[----:B--2---:R-:W-:Y:S07]  /*a1120*/  HMMA.16816.F32 R24, R12, R4, R24 ;  /* 0x000000040c18723c */ /* 0x004fee0000001818 */
[----:B------:R-:W-:-:S02]  /*a1130*/  IMAD R13, R23, 0x100, R22 ;  /* 0x00000100170d7824 */ /* 0x000fc400078e0216 */
[----:B----4-:R-:W-:-:S14]  /*a1140*/  IMAD R12, R21, 0x100, R20 ;  /* 0x00000100150c7824 */ /* 0x010fdc00078e0214 */
[----:B------:R-:W-:Y:S04]  /*a1150*/  STL.64 [R1+0xdd0], R24 ;  /* 0x000dd01801007387 */ /* 0x000fe80000100a00 */
[----:B------:R0:W-:Y:S04]  /*a1160*/  STL.64 [R1+0xdd8], R26 ;  /* 0x000dd81a01007387 */ /* 0x0001e80000100a00 */
[----:B0-----:R-:W2:Y:S04]  /*a1170*/  LDL.LU.64 R26, [R1+0x135c0] ;  /* 0x0135c000011a7983 */ /* 0x001ea80000300a00 */
[----:B------:R-:W3:Y:S04]  /*a1180*/  LDL.LU.64 R24, [R1+0x135b8] ;  /* 0x0135b80001187983 */ /* 0x000ee80000300a00 */
[----:B------:R-:W-:Y:S04]  /*a1190*/  STL [R1+0x133d8], R5 ;  /* 0x0133d80501007387 */ /* 0x000fe80000100800 */
[----:B------:R-:W-:Y:S04]  /*a11a0*/  STL [R1+0x133d4], R2 ;  /* 0x0133d40201007387 */ /* 0x000fe80000100800 */
[----:B------:R-:W-:Y:S04]  /*a11b0*/  STL [R1+0x133d0], R3 ;  /* 0x0133d00301007387 */ /* 0x000fe80000100800 */
[----:B------:R0:W-:Y:S04]  /*a11c0*/  STL.64 [R1+0xdb0], R8 ;  /* 0x000db00801007387 */ /* 0x0001e80000100a00 */
[----:B------:R1:W-:Y:S04]  /*a11d0*/  STL.64 [R1+0xdb8], R10 ;  /* 0x000db80a01007387 */ /* 0x0003e80000100a00 */
[----:B------:R-:W4:Y:S04]  /*a11e0*/  LDL R22, [R1+0x68] ;  /* 0x0000680001167983 */ /* 0x000f280000100800 */
[----:B------:R-:W4:Y:S04]  /*a11f0*/  LDL R23, [R1+0x6c] ;  /* 0x00006c0001177983 */ /* 0x000f280000100800 */
[----:B------:R-:W4:Y:S04]  /*a1200*/  LDL R20, [R1+0x70] ;  /* 0x0000700001147983 */ /* 0x000f280000100800 */
[----:B------:R-:W4:Y:S04]  /*a1210*/  LDL R21, [R1+0x74] ;  /* 0x0000740001157983 */ /* 0x000f280000100800 */
[----:B0-----:R-:W4:Y:S04]  /*a1220*/  LDL.LU.64 R8, [R1+0x23c0] ;  /* 0x0023c00001087983 */ /* 0x001f280000300a00 */
[----:B-1----:R-:W4:Y:S01]  /*a1230*/  LDL.LU.64 R10, [R1+0x23c8] ;  /* 0x0023c800010a7983 */ /* 0x002f220000300a00 */
[----:B--2---:R-:W-:-:S02]  /*a1240*/  IMAD R15, R27, 0x100, R26 ;  /* 0x000001001b0f7824 */ /* 0x004fc400078e021a */
[----:B------:R-:W-:Y:S02]  /*a1250*/  IMAD.MOV.U32 R27, RZ, RZ, R0 ;  /* 0x000000ffff1b7224 */ /* 0x000fe400078e0000 */
[----:B---3--:R-:W-:Y:S01]  /*a1260*/  IMAD R14, R25, 0x100, R24 ;  /* 0x00000100190e7824 */ /* 0x008fe200078e0218 */
[----:B----4-:R0:W-:Y:S04]  /*a1270*/  STL.64 [R1+0x13588], R22 ;  /* 0x0135881601007387 */ /* 0x0101e80000100a00 */
[----:B0-----:R-:W2:Y:S04]  /*a1280*/  LDL R22, [R1+0x80] ;  /* 0x0000800001167983 */ /* 0x001ea80000100800 */
[----:B------:R-:W2:Y:S04]  /*a1290*/  LDL R23, [R1+0x84] ;  /* 0x0000840001177983 */ /* 0x000ea80000100800 */
[----:B------:R0:W-:Y:S04]  /*a12a0*/  STL.64 [R1+0x13580], R20 ;  /* 0x0135801401007387 */ /* 0x0001e80000100a00 */
[----:B------:R-:W3:Y:S04]  /*a12b0*/  LDL R26, [R1] ;  /* 0x00000000011a7983 */ /* 0x000ee80000100800 */
[----:B------:R-:W4:Y:S04]  /*a12c0*/  LDL.LU R0, [R1+0x135b4] ;  /* 0x0135b40001007983 */ /* 0x000f280000300800 */
[----:B------:R-:W2:Y:S04]  /*a12d0*/  LDL.64 R24, [R1+0x8] ;  /* 0x0000080001187983 */ /* 0x000ea80000100a00 */
[----:B0-----:R-:W4:Y:S04]  /*a12e0*/  LDL.64 R20, [R1+0x88] ;  /* 0x0000880001147983 */ /* 0x001f280000100a00 */
[----:B---3--:R-:W-:Y:S04]  /*a12f0*/  STL.64 [R1+0x13468], R26 ;  /* 0x0134681a01007387 */ /* 0x008fe80000100a00 */
[----:B--2---:R0:W-:Y:S04]  /*a1300*/  STL.64 [R1+0x13460], R24 ;  /* 0x0134601801007387 */ /* 0x0041e80000100a00 */
[----:B0-----:R-:W2:Y:S04]  /*a1310*/  LDL.LU.64 R24, [R1+0x23d0] ;  /* 0x0023d00001187983 */ /* 0x001ea80000300a00 */
[----:B------:R-:W2:Y:S01]  /*a1320*/  LDL.LU.64 R26, [R1+0x23d8] ;  /* 0x0023d800011a7983 */ /* 0x000ea20000300a00 */
[----:B------:R-:W-:-:S02]  /*a1330*/  F2FP.F16.E4M3.UNPACK_B R12, R12 ;  /* 0x0000000cff0c723e */ /* 0x000fc400020006ff */
[----:B------:R-:W-:Y:S02]  /*a1340*/  F2FP.F16.E4M3.UNPACK_B R13, R13 ;  /* 0x0000000dff0d723e */ /* 0x000fe400020006ff */
[----:B------:R-:W-:Y:S02]  /*a1350*/  F2FP.F16.E4M3.UNPACK_B R14, R14 ;  /* 0x0000000eff0e723e */ /* 0x000fe400020006ff */
[----:B------:R-:W-:-:S07]  /*a1360*/  F2FP.F16.E4M3.UNPACK_B R15, R15 ;  /* 0x0000000fff0f723e */ /* 0x000fce00020006ff */
[----:B------:R-:W-:Y:S01]  /*a1370*/  HMMA.16816.F32 R8, R12, R18, R8 ;  /* 0x000000120c08723c */ /* 0x000fe20000001808 */
[----:B------:R-:W-:-:S05]  /*a1380*/  IMAD.MOV.U32 R2, RZ, RZ, R17 ;  /* 0x000000ffff027224 */ /* 0x000fca00078e0011 */
[----:B------:R-:W-:Y:S01]  /*a1390*/  IMAD.MOV.U32 R5, RZ, RZ, R18 ;  /* 0x000000ffff057224 */ /* 0x000fe200078e0012 */
[----:B--2---:R-:W-:-:S15]  /*a13a0*/  HMMA.16816.F32 R24, R12, R16, R24 ;  /* 0x000000100c18723c */ /* 0x004fde0000001818 */
[----:B------:R-:W-:-:S08]  /*a13b0*/  NOP ;  /* 0x0000000000007918 */ /* 0x000fd00000000000 */
[----:B------:R-:W-:Y:S04]  /*a13c0*/  STL.64 [R1+0xde0], R24 ;  /* 0x000de01801007387 */ /* 0x000fe80000100a00 */
[----:B------:R-:W-:Y:S04]  /*a13d0*/  STL.64 [R1+0xde8], R26 ;  /* 0x000de81a01007387 */ /* 0x000fe80000100a00 */
[----:B------:R-:W2:Y:S04]  /*a13e0*/  LDL.LU.64 R16, [R1+0x2380] ;  /* 0x0023800001107983 */ /* 0x000ea80000300a00 */
[----:B------:R-:W-:Y:S04]  /*a13f0*/  STL.64 [R1+0xdf0], R8 ;  /* 0x000df00801007387 */ /* 0x000fe80000100a00 */
[----:B------:R-:W-:Y:S04]  /*a1400*/  STL.64 [R1+0xdf8], R10 ;  /* 0x000df80a01007387 */ /* 0x000fe80000100a00 */
[----:B------:R-:W3:Y:S04]  /*a1410*/  LDL.LU.64 R18, [R1+0x2388] ;  /* 0x0023880001127983 */ /* 0x000ee80000300a00 */
[----:B---3--:R-:W-:Y:S04]  /*a1420*/  STL.64 [R1+0x13598], R18 ;  /* 0x0135981201007387 */ /* 0x008fe80000100a00 */
[----:B--2---:R0:W-:Y:S04]  /*a1430*/  STL.64 [R1+0x13590], R16 ;  /* 0x0135901001007387 */ /* 0x0041e80000100a00 */
[----:B0-----:R-:W2:Y:S04]  /*a1440*/  LDL.LU.64 R16, [R1+0x23a0] ;  /* 0x0023a00001107983 */ /* 0x001ea80000300a00 */
[----:B------:R-:W3:Y:S01]  /*a1450*/  LDL.LU.64 R18, [R1+0x23a8] ;  /* 0x0023a80001127983 */ /* 0x000ee20000300a00 */
[----:B----4-:R-:W-:-:S03]  /*a1460*/  IMAD.MOV.U32 R27, RZ, RZ, R0 ;  /* 0x000000ffff1b7224 */ /* 0x010fc600078e0000 */
[----:B---3--:R-:W-:Y:S04]  /*a1470*/  STL.64 [R1+0x135a8], R18 ;  /* 0x0135a81201007387 */ /* 0x008fe80000100a00 */
[----:B--2---:R0:W-:Y:S04]  /*a1480*/  STL.64 [R1+0x135a0], R16 ;  /* 0x0135a01001007387 */ /* 0x0041e80000100a00 */
[----:B0-----:R-:W2:Y:S04]  /*a1490*/  LDL.LU.64 R16, [R1+0x23b0] ;  /* 0x0023b00001107983 */ /* 0x001ea80000300a00 */
[----:B------:R-:W2:Y:S04]  /*a14a0*/  LDL.LU.64 R18, [R1+0x23b8] ;  /* 0x0023b80001127983 */ /* 0x000ea80000300a00 */
[----:B------:R-:W3:Y:S04]  /*a14b0*/  LDL.LU.64 R8, [R1+0x2370] ;  /* 0x0023700001087983 */ /* 0x000ee80000300a00 */
[----:B------:R-:W3:Y:S04]  /*a14c0*/  LDL.LU.64 R10, [R1+0x2378] ;  /* 0x00237800010a7983 */ /* 0x000ee80000300a00 */
[----:B------:R-:W4:Y:S04]  /*a14d0*/  LDL R26, [R1+0x10] ;  /* 0x00001000011a7983 */ /* 0x000f280000100800 */
[----:B------:R-:W3:Y:S04]  /*a14e0*/  LDL.LU R0, [R1+0x135b0] ;  /* 0x0135b00001007983 */ /* 0x000ee80000300800 */
[----:B------:R-:W3:Y:S04]  /*a14f0*/  LDL R24, [R1+0x18] ;  /* 0x0000180001187983 */ /* 0x000ee80000100800 */
[----:B------:R-:W3:Y:S01]  /*a1500*/  LDL R25, [R1+0x1c] ;  /* 0x00001c0001197983 */ /* 0x000ee20000100800 */
[----:B--2---:R-:W-:Y:S03]  /*a1510*/  HMMA.16816.F32 R16, R12, R20, R16 ;  /* 0x000000140c10723c */ /* 0x004fe60000001810 */
[----:B----4-:R0:W-:Y:S04]  /*a1520*/  STL.64 [R1+0x13480], R26 ;  /* 0x0134801a01007387 */ /* 0x0101e80000100a00 */
[----:B0-----:R-:W2:Y:S04]  /*a1530*/  LDL R26, [R1+0x78] ;  /* 0x00007800011a7983 */ /* 0x001ea80000100800 */
[----:B------:R-:W2:Y:S04]  /*a1540*/  LDL R27, [R1+0x7c] ;  /* 0x00007c00011b7983 */ /* 0x000ea80000100800 */
[----:B---3--:R-:W-:Y:S04]  /*a1550*/  STL.64 [R1+0x13498], R24 ;  /* 0x0134981801007387 */ /* 0x008fe80000100a00 */
[----:B------:R-:W-:Y:S04]  /*a1560*/  STL.64 [R1+0x133e8], R6 ;  /* 0x0133e80601007387 */ /* 0x000fe80000100a00 */
[----:B------:R0:W-:Y:S04]  /*a1570*/  STL.64 [R1+0x133e0], R4 ;  /* 0x0133e00401007387 */ /* 0x0001e80000100a00 */
[----:B0-----:R-:W2:Y:S04]  /*a1580*/  LDL.LU.64 R4, [R1+0x2390] ;  /* 0x0023900001047983 */ /* 0x001ea80000300a00 */
[----:B------:R-:W2:Y:S04]  /*a1590*/  LDL.LU.64 R6, [R1+0x2398] ;  /* 0x0023980001067983 */ /* 0x000ea80000300a00 */
[----:B------:R-:W-:Y:S04]  /*a15a0*/  STL.64 [R1+0xe10], R16 ;  /* 0x000e101001007387 */ /* 0x000fe80000100a00 */
[----:B------:R0:W-:Y:S04]  /*a15b0*/  STL.64 [R1+0xe18], R18 ;  /* 0x000e181201007387 */ /* 0x0001e80000100a00 */
[----:B0-----:R-:W3:Y:S04]  /*a15c0*/  LDL.LU.64 R18, [R1+0x135a8] ;  /* 0x0135a80001127983 */ /* 0x001ee80000300a00 */
[----:B------:R-:W3:Y:S01]  /*a15d0*/  LDL.LU.64 R16, [R1+0x135a0] ;  /* 0x0135a00001107983 */ /* 0x000ee20000300a00 */
[----:B------:R-:W-:-:S02]  /*a15e0*/  IMAD.MOV.U32 R3, RZ, RZ, R20 ;  /* 0x000000ffff037224 */ /* 0x000fc400078e0014 */
[----:B---3--:R-:W-:Y:S01]  /*a15f0*/  HMMA.16816.F32 R20, R12, R22, R16 ;  /* 0x000000160c14723c */ /* 0x008fe20000001810 */
[----:B------:R-:W3:Y:S04]  /*a1600*/  LDL.LU.64 R18, [R1+0x13598] ;  /* 0x0135980001127983 */ /* 0x000ee80000300a00 */
[----:B------:R-:W3:-:S15]  /*a1610*/  LDL.LU.64 R16, [R1+0x13590] ;  /* 0x0135900001107983 */ /* 0x000ede0000300a00 */
[----:B------:R-:W-:-:S03]  /*a1620*/  NOP ;  /* 0x0000000000007918 */ /* 0x000fc60000000000 */
[----:B------:R-:W-:Y:S04]  /*a1630*/  STL.64 [R1+0xe20], R20 ;  /* 0x000e201401007387 */ /* 0x000fe80000100a00 */
[----:B------:R0:W-:Y:S04]  /*a1640*/  STL.64 [R1+0xe28], R22 ;  /* 0x000e281601007387 */ /* 0x0001e80000100a00 */
[----:B0-----:R-:W4:Y:S04]  /*a1650*/  LDL.LU.64 R22, [R1+0x13588] ;  /* 0x0135880001167983 */ /* 0x001f280000300a00 */
[----:B------:R-:W3:Y:S01]  /*a1660*/  LDL.LU.64 R20, [R1+0x13580] ;  /* 0x0135800001147983 */ /* 0x000ee20000300a00 */
[----:B--2---:R-:W-:Y:S03]  /*a1670*/  HMMA.16816.F32 R4, R12, R26, R4 ;  /* 0x0000001a0c04723c */ /* 0x004fe60000001804 */
[----:B------:R-:W2:Y:S04]  /*a1680*/  LDL R26, [R1+0x20] ;  /* 0x00002000011a7983 */ /* 0x000ea80000100800 */
[----:B------:R-:W-:-:S15]  /*a1690*/  IMAD.MOV.U32 R27, RZ, RZ, R0 ;  /* 0x000000ffff1b7224 */ /* 0x000fde00078e0000 */
[----:B------:R-:W-:-:S01]  /*a16a0*/  NOP ;  /* 0x0000000000007918 */ /* 0x000fc20000000000 */
[----:B------:R-:W-:Y:S04]  /*a16b0*/  STL.64 [R1+0xe30], R4 ;  /* 0x000e300401007387 */ /* 0x000fe80000100a00 */
[----:B------:R4:W-:Y:S04]  /*a16c0*/  STL.64 [R1+0xe38], R6 ;  /* 0x000e380601007387 */ /* 0x0009e80000100a00 */
[----:B------:R-:W2:Y:S01]  /*a16d0*/  LDL.LU R0, [R1+0x13578] ;  /* 0x0135780001007983 */ /* 0x000ea20000300800 */
[C---:B---3--:R-:W-:Y:S06]  /*a16e0*/  HMMA.16816.F32 R16, R12.reuse, R20, R16 ;  /* 0x000000140c10723c */ /* 0x048fec0000001810 */
[----:B----4-:R-:W-:Y:S01]  /*a16f0*/  HMMA.16816.F32 R4, R12, R22, R8 ;  /* 0x000000160c04723c */ /* 0x010fe20000001808 */
[----:B--2---:R0:W-:Y:S04]  /*a1700*/  STL.64 [R1+0x134b0], R26 ;  /* 0x0134b01a01007387 */ /* 0x0041e80000100a00 */
[----:B------:R-:W2:-:S12]  /*a1710*/  LDL R24, [R1+0x28] ;  /* 0x0000280001187983 */ /* 0x000e980000100800 */
[----:B------:R-:W-:Y:S04]  /*a1720*/  STL.64 [R1+0xe40], R16 ;  /* 0x000e401001007387 */ /* 0x000fe80000100a00 */
[----:B------:R-:W-:Y:S04]  /*a1730*/  STL.64 [R1+0xe48], R18 ;  /* 0x000e481201007387 */ /* 0x000fe80000100a00 */
[----:B------:R-:W-:Y:S04]  /*a1740*/  STL.64 [R1+0xe50], R4 ;  /* 0x000e500401007387 */ /* 0x000fe80000100a00 */
[----:B------:R-:W-:Y:S04]  /*a1750*/  STL.64 [R1+0xe58], R6 ;  /* 0x000e580601007387 */ /* 0x000fe80000100a00 */
[----:B------:R-:W2:Y:S04]  /*a1760*/  LDL R25, [R1+0x2c] ;  /* 0x00002c0001197983 */ /* 0x000ea80000100800 */
[----:B0-----:R-:W3:Y:S04]  /*a1770*/  LDL R26, [R1+0x30] ;  /* 0x00003000011a7983 */ /* 0x001ee80000100800 */
[----:B------:R-:W3:Y:S04]  /*a1780*/  LDL R27, [R1+0x34] ;  /* 0x00003400011b7983 */ /* 0x000ee80000100800 */
[----:B--2---:R0:W-:Y:S04]  /*a1790*/  STL.64 [R1+0x134c8], R24 ;  /* 0x0134c81801007387 */ /* 0x0041e80000100a00 */
[----:B0-----:R-:W2:Y:S01]  /*a17a0*/  LDL R24, [R1+0x38] ;  /* 0x0000380001187983 */ /* 0x001ea20000100800 */
[----:B------:R-:W-:-:S03]  /*a17b0*/  IMAD.MOV.U32 R25, RZ, RZ, R0 ;  /* 0x000000ffff197224 */ /* 0x000fc600078e0000 */
[----:B------:R-:W4:Y:S04]  /*a17c0*/  LDL.LU R0, [R1+0x13574] ;  /* 0x0135740001007983 */ /* 0x000f280000300800 */
[----:B---3--:R0:W-:Y:S04]  /*a17d0*/  STL.64 [R1+0x134e0], R26 ;  /* 0x0134e01a01007387 */ /* 0x0081e80000100a00 */
[----:B0-----:R-:W3:Y:S04]  /*a17e0*/  LDL R26, [R1+0x40] ;  /* 0x00004000011a7983 */ /* 0x001ee80000100800 */
[----:B------:R-:W3:Y:S04]  /*a17f0*/  LDL R27, [R1+0x44] ;  /* 0x00004400011b7983 */ /* 0x000ee80000100800 */
[----:B--2---:R0:W-:Y:S04]  /*a1800*/  STL.64 [R1+0x134f8], R24 ;  /* 0x0134f81801007387 */ /* 0x0041e80000100a00 */
[----:B0-----:R-:W2:Y:S04]  /*a1810*/  LDL R24, [R1+0x48] ;  /* 0x0000480001187983 */ /* 0x001ea80000100800 */
[----:B------:R-:W2:Y:S04]  /*a1820*/  LDL R25, [R1+0x4c] ;  /* 0x00004c0001197983 */ /* 0x000ea80000100800 */
[----:B---3--:R4:W-:Y:S02]  /*a1830*/  STL.64 [R1+0x13510], R26 ;  /* 0x0135101a01007387 */ /* 0x0089e40000100a00 */
[----:B----4-:R-:W-:-:S02]  /*a1840*/  IMAD.MOV.U32 R26, RZ, RZ, R0 ;  /* 0x000000ffff1a7224 */ /* 0x010fc400078e0000 */
[----:B------:R-:W3:Y:S04]  /*a1850*/  LDL.LU R0, [R1+0x13570] ;  /* 0x0135700001007983 */ /* 0x000ee80000300800 */
[----:B------:R-:W4:Y:S04]  /*a1860*/  LDL R27, [R1+0x54] ;  /* 0x00005400011b7983 */ /* 0x000f280000100800 */
[----:B--2---:R0:W-:Y:S04]  /*a1870*/  STL.64 [R1+0x13528], R24 ;  /* 0x0135281801007387 */ /* 0x0041e80000100a00 */
[----:B0-----:R-:W2:Y:S04]  /*a1880*/  LDL R24, [R1+0x58] ;  /* 0x0000580001187983 */ /* 0x001ea80000100800 */
[----:B------:R-:W2:Y:S04]  /*a1890*/  LDL R25, [R1+0x5c] ;  /* 0x00005c0001197983 */ /* 0x000ea80000100800 */
[----:B----4-:R0:W-:Y:S04]  /*a18a0*/  STL.64 [R1+0x13540], R26 ;  /* 0x0135401a01007387 */ /* 0x0101e80000100a00 */
[----:B0-----:R-:W4:Y:S04]  /*a18b0*/  LDL R26, [R1+0x60] ;  /* 0x00006000011a7983 */ /* 0x001f280000100800 */
[----:B--2---:R-:W-:Y:S04]  /*a18c0*/  STL.64 [R1+0x13558], R24 ;  /* 0x0135581801007387 */ /* 0x004fe80000100a00 */
        /* <DEDUP_REMOVED lines=46> */
[----:B------:R-:W-:-:S03]  /*a1bb0*/  IMAD.MOV.U32 R27, RZ, RZ, R0 ;  /* 0x000000ffff1b7224 */ /* 0x000fc600078e0000 */
[----:B---3--:R-:W-:Y:S04]  /*a1bc0*/  STL.64 [R1+0x13568], R22 ;  /* 0x0135681601007387 */ /* 0x008fe80000100a00 */
[----:B--2---:R0:W-:Y:S04]  /*a1bd0*/  STL.64 [R1+0x13560], R20 ;  /* 0x0135601401007387 */ /* 0x0041e80000100a00 */
[----:B0-----:R-:W4:Y:S04]  /*a1be0*/  LDL.LU.64 R20, [R1+0x2360] ;  /* 0x0023600001147983 */ /* 0x001f280000300a00 */
[----:B------:R-:W4:Y:S04]  /*a1bf0*/  LDL.LU.64 R22, [R1+0x2368] ;  /* 0x0023680001167983 */ /* 0x000f280000300a00 */
[----:B------:R-:W2:Y:S04]  /*a1c00*/  LDL.LU.64 R16, [R1+0x2290] ;  /* 0x0022900001107983 */ /* 0x000ea80000300a00 */
[----:B------:R-:W2:Y:S04]  /*a1c10*/  LDL.LU.64 R18, [R1+0x2298] ;  /* 0x0022980001127983 */ /* 0x000ea80000300a00 */
[----:B------:R-:W3:Y:S04]  /*a1c20*/  LDL.LU.64 R8, [R1+0x2280] ;  /* 0x0022800001087983 */ /* 0x000ee80000300a00 */
[----:B------:R-:W3:Y:S04]  /*a1c30*/  LDL.LU.64 R10, [R1+0x2288] ;  /* 0x00228800010a7983 */ /* 0x000ee80000300a00 */
[----:B------:R-:W3:Y:S04]  /*a1c40*/  LDL.LU.64 R4, [R1+0x2270] ;  /* 0x0022700001047983 */ /* 0x000ee80000300a00 */
[----:B------:R-:W3:Y:S01]  /*a1c50*/  LDL.LU.64 R6, [R1+0x2278] ;  /* 0x0022780001067983 */ /* 0x000ee20000300a00 */
[----:B----4-:R-:W-:Y:S03]  /*a1c60*/  HMMA.16816.F32 R24, R12, R26, R20 ;  /* 0x0000001a0c18723c */ /* 0x010fe60000001814 */
[----:B------:R-:W4:Y:S04]  /*a1c70*/  LDL.LU.64 R22, [R1+0x13568] ;  /* 0x0135680001167983 */ /* 0x000f280000300a00 */
[----:B------:R-:W4:-:S15]  /*a1c80*/  LDL.LU.64 R20, [R1+0x13560] ;  /* 0x0135600001147983 */ /* 0x000f1e0000300a00 */
[----:B------:R-:W-:-:S01]  /*a1c90*/  NOP ;  /* 0x0000000000007918 */ /* 0x000fc20000000000 */
        /* <DEDUP_REMOVED lines=72> */
[----:B0-----:R-:W2:Y:S04]  /*a2120*/  LDL.LU.64 R26, [R1+0x13468] ;  /* 0x01346800011a7983 */ /* 0x001ea80000300a00 */
[----:B------:R-:W4:Y:S02]  /*a2130*/  LDL.LU.64 R24, [R1+0x13460] ;  /* 0x0134600001187983 */ /* 0x000f240000300a00 */
[----:B----4-:R-:W-:-:S15]  /*a2140*/  HMMA.16816.F32 R20, R12, R24, R20 ;  /* 0x000000180c14723c */ /* 0x010fde0000001814 */
[----:B------:R-:W-:-:S08]  /*a2150*/  NOP ;  /* 0x0000000000007918 */ /* 0x000fd00000000000 */
[----:B------:R-:W-:Y:S04]  /*a2160*/  STL.64 [R1+0xf50], R20 ;  /* 0x000f501401007387 */ /* 0x000fe80000100a00 */
[----:B------:R0:W-:Y:S04]  /*a2170*/  STL.64 [R1+0xf58], R22 ;  /* 0x000f581601007387 */ /* 0x0001e80000100a00 */
[----:B0-----:R-:W2:Y:S04]  /*a2180*/  LDL.LU.64 R22, [R1+0x13458] ;  /* 0x0134580001167983 */ /* 0x001ea80000300a00 */
[----:B------:R-:W2:Y:S01]  /*a2190*/  LDL.LU.64 R20, [R1+0x13450] ;  /* 0x0134500001147983 */ /* 0x000ea20000300a00 */
[----:B------:R-:W-:-:S02]  /*a21a0*/  IMAD.MOV.U32 R0, RZ, RZ, R25 ;  /* 0x000000ffff007224 */ /* 0x000fc400078e0019 */
[----:B--2---:R-:W-:Y:S01]  /*a21b0*/  HMMA.16816.F32 R24, R12, R26, R20 ;  /* 0x0000001a0c18723c */ /* 0x004fe20000001814 */
[----:B------:R-:W2:Y:S04]  /*a21c0*/  LDL.LU.64 R22, [R1+0x13448] ;  /* 0x0134480001167983 */ /* 0x000ea80000300a00 */
[----:B------:R-:W4:-:S15]  /*a21d0*/  LDL.LU.64 R20, [R1+0x13440] ;  /* 0x0134400001147983 */ /* 0x000f1e0000300a00 */
[----:B------:R-:W-:-:S03]  /*a21e0*/  NOP ;  /* 0x0000000000007918 */ /* 0x000fc60000000000 */
[----:B------:R-:W-:Y:S04]  /*a21f0*/  STL.64 [R1+0xf60], R24 ;  /* 0x000f601801007387 */ /* 0x000fe80000100a00 */
[----:B------:R0:W-:Y:S04]  /*a2200*/  STL.64 [R1+0xf68], R26 ;  /* 0x000f681a01007387 */ /* 0x0001e80000100a00 */
[----:B0-----:R-:W3:Y:S01]  /*a2210*/  LDL.LU.64 R26, [R1+0x13438] ;  /* 0x01343800011a7983 */ /* 0x001ee20000300a00 */
[----:B------:R-:W-:Y:S03]  /*a2220*/  HMMA.16816.F32 R16, R12, R28, R16 ;  /* 0x0000001c0c10723c */ /* 0x000fe60000001810 */
[----:B------:R-:W2:-:S15]  /*a2230*/  LDL.LU.64 R24, [R1+0x13430] ;  /* 0x0134300001187983 */ /* 0x000e9e0000300a00 */
[----:B------:R-:W-:-:S05]  /*a2240*/  NOP ;  /* 0x0000000000007918 */ /* 0x000fca0000000000 */
[----:B------:R0:W-:Y:S04]  /*a2250*/  STL.64 [R1+0xf70], R16 ;  /* 0x000f701001007387 */ /* 0x0001e80000100a00 */
[----:B------:R1:W-:Y:S04]  /*a2260*/  STL.64 [R1+0xf78], R18 ;  /* 0x000f781201007387 */ /* 0x0003e80000100a00 */
[----:B0-----:R-:W4:Y:S01]  /*a2270*/  LDL.LU.64 R16, [R1+0x2250] ;  /* 0x0022500001107983 */ /* 0x001f220000300a00 */
[----:B---3--:R-:W-:-:S15]  /*a2280*/  HMMA.16816.F32 R8, R12, R26, R8 ;  /* 0x0000001a0c08723c */ /* 0x008fde0000001808 */
[----:B------:R-:W-:-:S08]  /*a2290*/  NOP ;  /* 0x0000000000007918 */ /* 0x000fd00000000000 */
[----:B------:R-:W-:Y:S04]  /*a22a0*/  STL.64 [R1+0xfa0], R8 ;  /* 0x000fa00801007387 */ /* 0x000fe80000100a00 */
[----:B------:R-:W-:Y:S04]  /*a22b0*/  STL.64 [R1+0xfa8], R10 ;  /* 0x000fa80a01007387 */ /* 0x000fe80000100a00 */
[----:B-1----:R-:W3:Y:S01]  /*a22c0*/  LDL.LU.64 R18, [R1+0x2258] ;  /* 0x0022580001127983 */ /* 0x002ee20000300a00 */
[----:B--2---:R-:W-:-:S15]  /*a22d0*/  HMMA.16816.F32 R4, R12, R24, R4 ;  /* 0x000000180c04723c */ /* 0x004fde0000001804 */
[----:B------:R-:W-:-:S08]  /*a22e0*/  NOP ;  /* 0x0000000000007918 */ /* 0x000fd00000000000 */
[----:B------:R-:W-:Y:S04]  /*a22f0*/  STL.64 [R1+0xfb0], R4 ;  /* 0x000fb00401007387 */ /* 0x000fe80000100a00 */
[----:B------:R-:W-:Y:S04]  /*a2300*/  STL.64 [R1+0xfb8], R6 ;  /* 0x000fb80601007387 */ /* 0x000fe80000100a00 */
        /* <DEDUP_REMOVED lines=8> */
[----:B--2---:R-:W-:Y:S04]  /*a2390*/  STL.64 [R1+0x133f8], R6 ;  /* 0x0133f80601007387 */ /* 0x004fe80000100a00 */
[----:B----4-:R0:W-:Y:S04]  /*a23a0*/  STL.64 [R1+0x133f0], R4 ;  /* 0x0133f00401007387 */ /* 0x0101e80000100a00 */
[----:B0-----:R-:W2:Y:S04]  /*a23b0*/  LDL.LU.64 R4, [R1+0x2220] ;  /* 0x0022200001047983 */ /* 0x001ea80000300a00 */
[----:B------:R-:W2:Y:S04]  /*a23c0*/  LDL.LU.64 R6, [R1+0x2228] ;  /* 0x0022280001067983 */ /* 0x000ea80000300a00 */
[----:B------:R0:W-:Y:S04]  /*a23d0*/  STL.64 [R1+0x132d0], R26 ;  /* 0x0132d01a01007387 */ /* 0x0001e80000100a00 */
[----:B0-----:R-:W4:Y:S04]  /*a23e0*/  LDL.LU R26, [R1+0x107c] ;  /* 0x00107c00011a7983 */ /* 0x001f280000300800 */
[----:B------:R-:W4:Y:S04]  /*a23f0*/  LDL.LU R27, [R1+0x1078] ;  /* 0x00107800011b7983 */ /* 0x000f280000300800 */
[----:B------:R0:W-:Y:S04]  /*a2400*/  STL.64 [R1+0x132c8], R24 ;  /* 0x0132c81801007387 */ /* 0x0001e80000100a00 */
[----:B0-----:R-:W3:Y:S04]  /*a2410*/  LDL.LU R24, [R1+0x108c] ;  /* 0x00108c0001187983 */ /* 0x001ee80000300800 */
[----:B------:R-:W3:Y:S01]  /*a2420*/  LDL.LU R25, [R1+0x1088] ;  /* 0x0010880001197983 */ /* 0x000ee20000300800 */
[C---:B------:R-:W-:Y:S03]  /*a2430*/  HMMA.16816.F32 R16, R12.reuse, R22, R16 ;  /* 0x000000160c10723c */ /* 0x040fe60000001810 */
[----:B----4-:R-:W-:Y:S04]  /*a2440*/  STL.64 [R1+0x133c8], R26 ;  /* 0x0133c81a01007387 */ /* 0x010fe80000100a00 */
[----:B---3--:R0:W-:Y:S04]  /*a2450*/  STL.64 [R1+0x133c0], R24 ;  /* 0x0133c01801007387 */ /* 0x0081e80000100a00 */
[----:B0-----:R-:W3:Y:S04]  /*a2460*/  LDL.LU.64 R24, [R1+0x2230] ;  /* 0x0022300001187983 */ /* 0x001ee80000300a00 */
[----:B------:R-:W3:Y:S08]  /*a2470*/  LDL.LU.64 R26, [R1+0x2238] ;  /* 0x00223800011a7983 */ /* 0x000ef00000300a00 */
        /* <DEDUP_REMOVED lines=8> */
[----:B0-----:R-:W4:Y:S04]  /*a2500*/  LDL.LU.64 R18, [R1+0x13418] ;  /* 0x0134180001127983 */ /* 0x001f280000300a00 */
[----:B------:R-:W3:Y:S04]  /*a2510*/  LDL.LU.64 R16, [R1+0x13410] ;  /* 0x0134100001107983 */ /* 0x000ee80000300a00 */
[----:B------:R-:W-:Y:S04]  /*a2520*/  STL.64 [R1+0x132e0], R22 ;  /* 0x0132e01601007387 */ /* 0x000fe80000100a00 */
[----:B------:R0:W-:Y:S04]  /*a2530*/  STL.64 [R1+0x132d8], R20 ;  /* 0x0132d81401007387 */ /* 0x0001e80000100a00 */
[----:B0-----:R-:W2:Y:S04]  /*a2540*/  LDL.LU.64 R20, [R1+0x2200] ;  /* 0x0022000001147983 */ /* 0x001ea80000300a00 */
[----:B------:R-:W2:Y:S01]  /*a2550*/  LDL.LU.64 R22, [R1+0x2208] ;  /* 0x0022080001167983 */ /* 0x000ea20000300a00 */
[----:B----4-:R-:W-:-:S15]  /*a2560*/  HMMA.16816.F32 R8, R12, R18, R8 ;  /* 0x000000120c08723c */ /* 0x010fde0000001808 */
        /* <DEDUP_REMOVED lines=9> */
[----:B0-----:R-:W4:Y:S04]  /*a2600*/  LDL.LU.64 R24, [R1+0x21f0] ;  /* 0x0021f00001187983 */ /* 0x001f280000300a00 */
[----:B-1----:R-:W4:Y:S04]  /*a2610*/  LDL.LU.64 R26, [R1+0x21f8] ;  /* 0x0021f800011a7983 */ /* 0x002f280000300a00 */
[----:B------:R-:W-:Y:S04]  /*a2620*/  STL.64 [R1+0x132b0], R18 ;  /* 0x0132b01201007387 */ /* 0x000fe80000100a00 */
[----:B------:R0:W-:Y:S04]  /*a2630*/  STL.64 [R1+0x132a8], R16 ;  /* 0x0132a81001007387 */ /* 0x0001e80000100a00 */
[----:B0-----:R-:W4:Y:S04]  /*a2640*/  LDL.LU R16, [R1+0x1084] ;  /* 0x0010840001107983 */ /* 0x001f280000300800 */
[----:B------:R-:W4:Y:S01]  /*a2650*/  LDL.LU R17, [R1+0x1080] ;  /* 0x0010800001117983 */ /* 0x000f220000300800 */
        /* <DEDUP_REMOVED lines=12> */
[----:B------:R0:W-:Y:S04]  /*a2720*/  STL.64 [R1+0x132a0], R10 ;  /* 0x0132a00a01007387 */ /* 0x0001e80000100a00 */
[----:B0-----:R-:W4:Y:S04]  /*a2730*/  LDL.LU R10, [R1+0x1074] ;  /* 0x00107400010a7983 */ /* 0x001f280000300800 */
[----:B------:R-:W4:Y:S04]  /*a2740*/  LDL.LU R11, [R1+0x1070] ;  /* 0x00107000010b7983 */ /* 0x000f280000300800 */
[----:B------:R-:W-:Y:S01]  /*a2750*/  STL.64 [R1+0x13298], R8 ;  /* 0x0132980801007387 */ /* 0x000fe20000100a00 */
[----:B--2---:R-:W-:-:S15]  /*a2760*/  HMMA.16816.F32 R20, R12, R6, R20 ;  /* 0x000000060c14723c */ /* 0x004fde0000001814 */
[----:B------:R-:W-:-:S08]  /*a2770*/  NOP ;  /* 0x0000000000007918 */ /* 0x000fd00000000000 */
[----:B------:R3:W-:Y:S04]  /*a2780*/  STL.64 [R1+0x1030], R20 ;  /* 0x0010301401007387 */ /* 0x0007e80000100a00 */
[----:B------:R0:W-:Y:S01]  /*a2790*/  STL.64 [R1+0x1038], R22 ;  /* 0x0010381601007387 */ /* 0x0001e20000100a00 */
[----:B---3--:R-:W-:-:S03]  /*a27a0*/  IMAD.MOV.U32 R20, RZ, RZ, R5 ;  /* 0x000000ffff147224 */ /* 0x008fc600078e0005 */
[----:B------:R-:W4:Y:S04]  /*a27b0*/  LDL.LU R5, [R1+0x133d8] ;  /* 0x0133d80001057983 */ /* 0x000f280000300800 */
[----:B------:R-:W2:Y:S04]  /*a27c0*/  LDL R21, [R1+0x94] ;  /* 0x0000940001157983 */ /* 0x000ea80000100800 */
[----:B0-----:R-:W3:Y:S01]  /*a27d0*/  LDL R22, [R1+0x98] ;  /* 0x0000980001167983 */ /* 0x001ee20000100800 */
[----:B------:R-:W-:Y:S02]  /*a27e0*/  IMAD.MOV.U32 R23, RZ, RZ, R2 ;  /* 0x000000ffff177224 */ /* 0x000fe400078e0002 */
[----:B------:R-:W-:Y:S01]  /*a27f0*/  IMAD.MOV.U32 R18, RZ, RZ, R3 ;  /* 0x000000ffff127224 */ /* 0x000fe200078e0003 */
[----:B------:R-:W3:Y:S01]  /*a2800*/  LDL.LU R2, [R1+0x133d4] ;  /* 0x0133d40001027983 */ /* 0x000ee20000300800 */
[----:B----4-:R-:W-:Y:S03]  /*a2810*/  HMMA.16816.F32 R24, R12, R4, R24 ;  /* 0x000000040c18723c */ /* 0x010fe60000001818 */
[----:B--2---:R-:W-:Y:S04]  /*a2820*/  STL.64 [R1+0x133a8], R20 ;  /* 0x0133a81401007387 */ /* 0x004fe80000100a00 */
[----:B------:R-:W3:Y:S04]  /*a2830*/  LDL.LU R3, [R1+0x133d0] ;  /* 0x0133d00001037983 */ /* 0x000ee80000300800 */
[----:B------:R-:W2:-:S12]  /*a2840*/  LDL R19, [R1+0x8c] ;  /* 0x00008c0001137983 */ /* 0x000e980000100800 */
[----:B------:R-:W-:Y:S04]  /*a2850*/  STL.64 [R1+0x1060], R24 ;  /* 0x0010601801007387 */ /* 0x000fe80000100a00 */
[----:B------:R0:W-:Y:S04]  /*a2860*/  STL.64 [R1+0x1068], R26 ;  /* 0x0010681a01007387 */ /* 0x0001e80000100a00 */
[----:B0-----:R-:W4:Y:S04]  /*a2870*/  LDL.LU.64 R26, [R1+0x133c8] ;  /* 0x0133c800011a7983 */ /* 0x001f280000300a00 */
[----:B------:R-:W2:Y:S04]  /*a2880*/  LDL.LU.64 R24, [R1+0x133c0] ;  /* 0x0133c00001187983 */ /* 0x000ea80000300a00 */
[----:B------:R-:W-:Y:S04]  /*a2890*/  STL.64 [R1+0x13280], R6 ;  /* 0x0132800601007387 */ /* 0x000fe80000100a00 */
[----:B------:R0:W-:Y:S04]  /*a28a0*/  STL.64 [R1+0x13278], R4 ;  /* 0x0132780401007387 */ /* 0x0001e80000100a00 */
[----:B0-----:R-:W3:Y:S04]  /*a28b0*/  LDL.LU.64 R4, [R1+0x1200] ;  /* 0x0012000001047983 */ /* 0x001ee80000300a00 */
[----:B------:R-:W3:Y:S02]  /*a28c0*/  LDL.LU.64 R6, [R1+0x1208] ;  /* 0x0012080001067983 */ /* 0x000ee40000300a00 */
[----:B---3--:R-:W-:Y:S07]  /*a28d0*/  HMMA.16816.F32 R4, R12, R2, R4 ;  /* 0x000000020c04723c */ /* 0x008fee0000001804 */
[----:B------:R-:W-:-:S02]  /*a28e0*/  IMAD R12, R11, 0x100, R10 ;  /* 0x000001000b0c7824 */ /* 0x000fc400078e020a */
[----:B----4-:R-:W-:-:S14]  /*a28f0*/  IMAD R13, R27, 0x100, R26 ;  /* 0x000001001b0d7824 */ /* 0x010fdc00078e021a */
[----:B------:R0:W-:Y:S04]  /*a2900*/  STL.64 [R1+0x1050], R4 ;  /* 0x0010500401007387 */ /* 0x0001e80000100a00 */
[----:B------:R1:W-:Y:S04]  /*a2910*/  STL.64 [R1+0x1058], R6 ;  /* 0x0010580601007387 */ /* 0x0003e80000100a00 */
[----:B------:R-:W3:Y:S04]  /*a2920*/  LDL R26, [R1+0x80] ;  /* 0x00008000011a7983 */ /* 0x000ee80000100800 */
[----:B------:R-:W3:Y:S04]  /*a2930*/  LDL R27, [R1+0x84] ;  /* 0x00008400011b7983 */ /* 0x000ee80000100800 */
[----:B------:R-:W4:Y:S04]  /*a2940*/  LDL R10, [R1+0x68] ;  /* 0x00006800010a7983 */ /* 0x000f280000100800 */
[----:B------:R-:W4:Y:S04]  /*a2950*/  LDL R11, [R1+0x6c] ;  /* 0x00006c00010b7983 */ /* 0x000f280000100800 */
[----:B------:R-:W3:Y:S04]  /*a2960*/  LDL R8, [R1+0x70] ;  /* 0x0000700001087983 */ /* 0x000ee80000100800 */
[----:B------:R-:W3:Y:S04]  /*a2970*/  LDL R9, [R1+0x74] ;  /* 0x0000740001097983 */ /* 0x000ee80000100800 */
[----:B0-----:R-:W4:Y:S04]  /*a2980*/  LDL.LU.64 R4, [R1+0x21c0] ;  /* 0x0021c00001047983 */ /* 0x001f280000300a00 */
[----:B-1----:R-:W3:Y:S01]  /*a2990*/  LDL.LU.64 R6, [R1+0x21c8] ;  /* 0x0021c80001067983 */ /* 0x002ee20000300a00 */
[----:B------:R-:W-:-:S02]  /*a29a0*/  IMAD R14, R17, 0x100, R16 ;  /* 0x00000100110e7824 */ /* 0x000fc400078e0210 */
[----:B--2---:R-:W-:Y:S01]  /*a29b0*/  IMAD R15, R25, 0x100, R24 ;  /* 0x00000100190f7824 */ /* 0x004fe200078e0218 */
[----:B------:R-:W-:Y:S02]  /*a29c0*/  F2FP.F16.E4M3.UNPACK_B R12, R12 ;  /* 0x0000000cff0c723e */ /* 0x000fe400020006ff */
[----:B------:R-:W-:Y:S01]  /*a29d0*/  F2FP.F16.E4M3.UNPACK_B R13, R13 ;  /* 0x0000000dff0d723e */ /* 0x000fe200020006ff */
[----:B---3--:R-:W-:Y:S04]  /*a29e0*/  STL.64 [R1+0x133b8], R6 ;  /* 0x0133b80601007387 */ /* 0x008fe80000100a00 */
[----:B----4-:R0:W-:Y:S04]  /*a29f0*/  STL.64 [R1+0x133b0], R4 ;  /* 0x0133b00401007387 */ /* 0x0101e80000100a00 */
[----:B0-----:R-:W2:Y:S04]  /*a2a00*/  LDL.LU.64 R4, [R1+0x21e0] ;  /* 0x0021e00001047983 */ /* 0x001ea80000300a00 */
[----:B------:R-:W2:Y:S01]  /*a2a10*/  LDL.LU.64 R6, [R1+0x21e8] ;  /* 0x0021e80001067983 */ /* 0x000ea20000300a00 */
[----:B------:R-:W-:-:S02]  /*a2a20*/  F2FP.F16.E4M3.UNPACK_B R14, R14 ;  /* 0x0000000eff0e723e */ /* 0x000fc400020006ff */
[----:B------:R-:W-:Y:S01]  /*a2a30*/  F2FP.F16.E4M3.UNPACK_B R15, R15 ;  /* 0x0000000fff0f723e */ /* 0x000fe200020006ff */
[----:B------:R-:W-:Y:S04]  /*a2a40*/  STL.64 [R1+0x133a0], R10 ;  /* 0x0133a00a01007387 */ /* 0x000fe80000100a00 */
[----:B------:R0:W-:Y:S04]  /*a2a50*/  STL.64 [R1+0x13398], R8 ;  /* 0x0133980801007387 */ /* 0x0001e80000100a00 */
[----:B0-----:R-:W3:Y:S04]  /*a2a60*/  LDL.LU.64 R8, [R1+0x21d0] ;  /* 0x0021d00001087983 */ /* 0x001ee80000300a00 */
[----:B------:R-:W3:Y:S04]  /*a2a70*/  LDL.LU.64 R10, [R1+0x21d8] ;  /* 0x0021d800010a7983 */ /* 0x000ee80000300a00 */
[----:B------:R-:W4:Y:S04]  /*a2a80*/  LDL R16, [R1+0x78] ;  /* 0x0000780001107983 */ /* 0x000f280000100800 */
[----:B------:R-:W4:Y:S04]  /*a2a90*/  LDL R17, [R1+0x7c] ;  /* 0x00007c0001117983 */ /* 0x000f280000100800 */
[----:B------:R-:W4:Y:S01]  /*a2aa0*/  LDL.64 R24, [R1+0x30] ;  /* 0x0000300001187983 */ /* 0x000f220000100a00 */
[----:B--2---:R-:W-:Y:S03]  /*a2ab0*/  HMMA.16816.F32 R20, R12, R22, R4 ;  /* 0x000000160c14723c */ /* 0x004fe60000001804 */
[----:B------:R-:W2:Y:S04]  /*a2ac0*/  LDL.LU.64 R6, [R1+0x133b8] ;  /* 0x0133b80001067983 */ /* 0x000ea80000300a00 */
[----:B------:R-:W2:-:S15]  /*a2ad0*/  LDL.LU.64 R4, [R1+0x133b0] ;  /* 0x0133b00001047983 */ /* 0x000e9e0000300a00 */
[----:B------:R-:W-:-:S01]  /*a2ae0*/  NOP ;  /* 0x0000000000007918 */ /* 0x000fc20000000000 */
[----:B------:R0:W-:Y:S04]  /*a2af0*/  STL.64 [R1+0x1070], R20 ;  /* 0x0010701401007387 */ /* 0x0001e80000100a00 */
[----:B------:R1:W-:Y:S04]  /*a2b00*/  STL.64 [R1+0x1078], R22 ;  /* 0x0010781601007387 */ /* 0x0003e80000100a00 */
[----:B0-----:R-:W3:Y:S04]  /*a2b10*/  LDL.LU.64 R20, [R1+0x133a8] ;  /* 0x0133a80001147983 */ /* 0x001ee80000300a00 */
[----:B-1----:R-:W4:Y:S04]  /*a2b20*/  LDL R22, [R1+0x38] ;  /* 0x0000380001167983 */ /* 0x002f280000100800 */
[----:B------:R-:W4:Y:S01]  /*a2b30*/  LDL R23, [R1+0x3c] ;  /* 0x00003c0001177983 */ /* 0x000f220000100800 */
[C---:B--2---:R-:W-:Y:S06]  /*a2b40*/  HMMA.16816.F32 R4, R12.reuse, R18, R4 ;  /* 0x000000120c04723c */ /* 0x044fec0000001804 */
[----:B---3--:R-:W-:Y:S01]  /*a2b50*/  HMMA.16816.F32 R8, R12, R20, R8 ;  /* 0x000000140c08723c */ /* 0x008fe20000001808 */
[----:B----4-:R-:W-:Y:S04]  /*a2b60*/  STL.64 [R1+0x13340], R22 ;  /* 0x0133401601007387 */ /* 0x010fe80000100a00 */
[----:B------:R-:W2:-:S15]  /*a2b70*/  LDL R20, [R1+0x40] ;  /* 0x0000400001147983 */ /* 0x000e9e0000100800 */
[----:B------:R-:W-:-:S03]  /*a2b80*/  NOP ;  /* 0x0000000000007918 */ /* 0x000fc60000000000 */
[----:B------:R0:W-:Y:S04]  /*a2b90*/  STL.64 [R1+0x1080], R8 ;  /* 0x0010800801007387 */ /* 0x0001e80000100a00 */
[----:B------:R1:W-:Y:S04]  /*a2ba0*/  STL.64 [R1+0x1088], R10 ;  /* 0x0010880a01007387 */ /* 0x0003e80000100a00 */
[----:B------:R-:W2:Y:S04]  /*a2bb0*/  LDL R21, [R1+0x44] ;  /* 0x0000440001157983 */ /* 0x000ea80000100800 */
[----:B0-----:R-:W3:Y:S04]  /*a2bc0*/  LDL.LU.64 R8, [R1+0x21a0] ;  /* 0x0021a00001087983 */ /* 0x001ee80000300a00 */
[----:B-1----:R-:W3:Y:S04]  /*a2bd0*/  LDL.LU.64 R10, [R1+0x21a8] ;  /* 0x0021a800010a7983 */ /* 0x002ee80000300a00 */
[----:B------:R0:W-:Y:S04]  /*a2be0*/  STL.64 [R1+0x10a0], R4 ;  /* 0x0010a00401007387 */ /* 0x0001e80000100a00 */
[----:B------:R1:W-:Y:S04]  /*a2bf0*/  STL.64 [R1+0x10a8], R6 ;  /* 0x0010a80601007387 */ /* 0x0003e80000100a00 */
[----:B0-----:R-:W4:Y:S04]  /*a2c00*/  LDL.LU.64 R4, [R1+0x2180] ;  /* 0x0021800001047983 */ /* 0x001f280000300a00 */
[----:B-1----:R-:W4:Y:S04]  /*a2c10*/  LDL.LU.64 R6, [R1+0x2188] ;  /* 0x0021880001067983 */ /* 0x002f280000300a00 */
[----:B------:R-:W2:Y:S04]  /*a2c20*/  LDL.64 R22, [R1+0x48] ;  /* 0x0000480001167983 */ /* 0x000ea80000100a00 */
[----:B--2---:R-:W-:Y:S04]  /*a2c30*/  STL.64 [R1+0x13370], R22 ;  /* 0x0133701601007387 */ /* 0x004fe80000100a00 */
[----:B------:R0:W-:Y:S04]  /*a2c40*/  STL.64 [R1+0x13368], R20 ;  /* 0x0133681401007387 */ /* 0x0001e80000100a00 */
[----:B0-----:R-:W2:Y:S04]  /*a2c50*/  LDL.LU.64 R20, [R1+0x21b0] ;  /* 0x0021b00001147983 */ /* 0x001ea80000300a00 */
[----:B------:R-:W2:Y:S02]  /*a2c60*/  LDL.LU.64 R22, [R1+0x21b8] ;  /* 0x0021b80001167983 */ /* 0x000ea40000300a00 */
[----:B--2---:R-:W-:-:S15]  /*a2c70*/  HMMA.16816.F32 R20, R12, R26, R20 ;  /* 0x0000001a0c14723c */ /* 0x004fde0000001814 */
[----:B------:R-:W-:-:S08]  /*a2c80*/  NOP ;  /* 0x0000000000007918 */ /* 0x000fd00000000000 */
[----:B------:R0:W-:Y:S04]  /*a2c90*/  STL.64 [R1+0x10b0], R20 ;  /* 0x0010b01401007387 */ /* 0x0001e80000100a00 */
[----:B------:R-:W-:Y:S04]  /*a2ca0*/  STL.64 [R1+0x10b8], R22 ;  /* 0x0010b81601007387 */ /* 0x000fe80000100a00 */
[----:B------:R-:W2:Y:S04]  /*a2cb0*/  LDL.64 R26, [R1+0x58] ;  /* 0x00005800011a7983 */ /* 0x000ea80000100a00 */
[----:B0-----:R-:W4:Y:S04]  /*a2cc0*/  LDL R20, [R1+0x60] ;  /* 0x0000600001147983 */ /* 0x001f280000100800 */
[----:B------:R-:W4:Y:S04]  /*a2cd0*/  LDL R21, [R1+0x64] ;  /* 0x0000640001157983 */ /* 0x000f280000100800 */
[----:B--2---:R-:W-:Y:S04]  /*a2ce0*/  STL.64 [R1+0x13390], R26 ;  /* 0x0133901a01007387 */ /* 0x004fe80000100a00 */
[----:B------:R0:W-:Y:S04]  /*a2cf0*/  STL.64 [R1+0x13388], R24 ;  /* 0x0133881801007387 */ /* 0x0001e80000100a00 */
[----:B0-----:R-:W2:Y:S04]  /*a2d00*/  LDL.LU.64 R24, [R1+0x2190] ;  /* 0x0021900001187983 */ /* 0x001ea80000300a00 */
[----:B------:R-:W2:Y:S04]  /*a2d10*/  LDL.LU.64 R26, [R1+0x2198] ;  /* 0x00219800011a7983 */ /* 0x000ea80000300a00 */
[----:B------:R-:W3:Y:S04]  /*a2d20*/  LDL R18, [R1] ;  /* 0x0000000001127983 */ /* 0x000ee80000100800 */
[----:B------:R-:W3:Y:S04]  /*a2d30*/  LDL R19, [R1+0x4] ;  /* 0x0000040001137983 */ /* 0x000ee80000100800 */
[----:B------:R-:W4:Y:S04]  /*a2d40*/  LDL R22, [R1+0x50] ;  /* 0x0000500001167983 */ /* 0x000f280000100800 */
[----:B------:R-:W4:Y:S04]  /*a2d50*/  LDL R23, [R1+0x54] ;  /* 0x0000540001177983 */ /* 0x000f280000100800 */
[----:B---3--:R0:W-:Y:S02]  /*a2d60*/  STL.64 [R1+0x132e8], R18 ;  /* 0x0132e81201007387 */ /* 0x0081e40000100a00 */
[----:B0-----:R-:W-:Y:S02]  /*a2d70*/  HMMA.16816.F32 R16, R12, R16, R8 ;  /* 0x000000100c10723c */ /* 0x001fe40000001808 */
[----:B------:R-:W4:Y:S04]  /*a2d80*/  LDL.LU.64 R10, [R1+0x133a0] ;  /* 0x0133a000010a7983 */ /* 0x000f280000300a00 */
[----:B------:R-:W2:-:S15]  /*a2d90*/  LDL.LU.64 R8, [R1+0x13398] ;  /* 0x0133980001087983 */ /* 0x000e9e0000300a00 */
[----:B------:R-:W-:-:S02]  /*a2da0*/  NOP ;  /* 0x0000000000007918 */ /* 0x000fc40000000000 */
[----:B------:R0:W-:Y:S04]  /*a2db0*/  STL.64 [R1+0x10c0], R16 ;  /* 0x0010c01001007387 */ /* 0x0001e80000100a00 */
[----:B------:R-:W-:Y:S04]  /*a2dc0*/  STL.64 [R1+0x10c8], R18 ;  /* 0x0010c81201007387 */ /* 0x000fe80000100a00 */
[----:B0-----:R-:W3:Y:S01]  /*a2dd0*/  LDL R16, [R1+0x8] ;  /* 0x0000080001107983 */ /* 0x001ee20000100800 */
        /* <DEDUP_REMOVED lines=8> */
[----:B------:R-:W-:Y:S04]  /*a2e60*/  STL.64 [R1+0x10f8], R6 ;  /* 0x0010f80601007387 */ /* 0x000fe80000100a00 */
        /* <DEDUP_REMOVED lines=17> */
[----:B------:R-:W4:Y:S01]  /*a2f80*/  LDL.64 R18, [R1+0x10] ;  /* 0x0000100001127983 */ /* 0x000f220000100a00 */
[----:B------:R-:W-:-:S03]  /*a2f90*/  IMAD.MOV.U32 R17, RZ, RZ, R0 ;  /* 0x000000ffff117224 */ /* 0x000fc600078e0000 */
[----:B----4-:R-:W-:Y:S04]  /*a2fa0*/  STL.64 [R1+0x13318], R18 ;  /* 0x0133181201007387 */ /* 0x010fe80000100a00 */
[----:B------:R0:W-:Y:S04]  /*a2fb0*/  STL.64 [R1+0x13310], R16 ;  /* 0x0133101001007387 */ /* 0x0001e80000100a00 */
[----:B0-----:R-:W4:Y:S04]  /*a2fc0*/  LDL.LU.64 R16, [R1+0x2160] ;  /* 0x0021600001107983 */ /* 0x001f280000300a00 */
[----:B------:R-:W4:Y:S04]  /*a2fd0*/  LDL.LU.64 R18, [R1+0x2168] ;  /* 0x0021680001127983 */ /* 0x000f280000300a00 */
[----:B------:R-:W-:Y:S04]  /*a2fe0*/  STL.64 [R1+0x1100], R24 ;  /* 0x0011001801007387 */ /* 0x000fe80000100a00 */
[----:B------:R0:W-:Y:S04]  /*a2ff0*/  STL.64 [R1+0x1108], R26 ;  /* 0x0011081a01007387 */ /* 0x0001e80000100a00 */
[----:B0-----:R-:W4:Y:S01]  /*a3000*/  LDL.LU.64 R26, [R1+0x13390] ;  /* 0x01339000011a7983 */ /* 0x001f220000300a00 */
[C---:B--2---:R-:W-:Y:S03]  /*a3010*/  HMMA.16816.F32 R20, R12.reuse, R22, R8 ;  /* 0x000000160c14723c */ /* 0x044fe60000001808 */
[----:B------:R-:W3:Y:S03]  /*a3020*/  LDL.LU.64 R24, [R1+0x13388] ;  /* 0x0133880001187983 */ /* 0x000ee60000300a00 */
[----:B----4-:R-:W-:Y:S06]  /*a3030*/  HMMA.16816.F32 R16, R12, R26, R16 ;  /* 0x0000001a0c10723c */ /* 0x010fec0000001810 */
[----:B------:R-:W-:Y:S01]  /*a3040*/  IMAD.MOV.U32 R0, RZ, RZ, R27 ;  /* 0x000000ffff007224 */ /* 0x000fe200078e001b */
[----:B------:R-:W2:-:S15]  /*a3050*/  LDL R26, [R1+0x28] ;  /* 0x00002800011a7983 */ /* 0x000e9e0000100800 */
[----:B------:R-:W-:-:S01]  /*a3060*/  NOP ;  /* 0x0000000000007918 */ /* 0x000fc20000000000 */
[----:B------:R0:W-:Y:S04]  /*a3070*/  STL.64 [R1+0x1110], R16 ;  /* 0x0011101001007387 */ /* 0x0001e80000100a00 */
[----:B------:R1:W-:Y:S04]  /*a3080*/  STL.64 [R1+0x1118], R18 ;  /* 0x0011181201007387 */ /* 0x0003e80000100a00 */
[----:B------:R-:W2:Y:S04]  /*a3090*/  LDL R27, [R1+0x2c] ;  /* 0x00002c00011b7983 */ /* 0x000ea80000100800 */
[----:B0-----:R-:W4:Y:S04]  /*a30a0*/  LDL.64 R16, [R1+0x20] ;  /* 0x0000200001107983 */ /* 0x001f280000100a00 */
[----:B-1----:R-:W4:Y:S04]  /*a30b0*/  LDL R18, [R1+0x18] ;  /* 0x0000180001127983 */ /* 0x002f280000100800 */
[----:B------:R-:W4:Y:S04]  /*a30c0*/  LDL R19, [R1+0x1c] ;  /* 0x00001c0001137983 */ /* 0x000f280000100800 */
[----:B------:R-:W-:Y:S04]  /*a30d0*/  STL [R1+0x13208], R0 ;  /* 0x0132080001007387 */ /* 0x000fe80000100800 */
[----:B------:R-:W3:Y:S04]  /*a30e0*/  LDL.LU.64 R10, [R1+0x13380] ;  /* 0x01338000010a7983 */ /* 0x000ee80000300a00 */
[----:B------:R-:W3:Y:S04]  /*a30f0*/  LDL.LU.64 R8, [R1+0x13378] ;  /* 0x0133780001087983 */ /* 0x000ee80000300a00 */
[----:B------:R-:W-:Y:S04]  /*a3100*/  STL.64 [R1+0x1130], R20 ;  /* 0x0011301401007387 */ /* 0x000fe80000100a00 */
[----:B------:R0:W-:Y:S04]  /*a3110*/  STL.64 [R1+0x1138], R22 ;  /* 0x0011381601007387 */ /* 0x0001e80000100a00 */
[----:B0-----:R-:W3:Y:S04]  /*a3120*/  LDL.LU.64 R22, [R1+0x13370] ;  /* 0x0133700001167983 */ /* 0x001ee80000300a00 */
[----:B------:R-:W2:Y:S01]  /*a3130*/  LDL.LU.64 R20, [R1+0x13368] ;  /* 0x0133680001147983 */ /* 0x000ea20000300a00 */
[----:B---3--:R-:W-:-:S15]  /*a3140*/  HMMA.16816.F32 R8, R12, R22, R8 ;  /* 0x000000160c08723c */ /* 0x008fde0000001808 */
        /* <DEDUP_REMOVED lines=14> */
[C---:B--2---:R-:W-:Y:S06]  /*a3230*/  HMMA.16816.F32 R20, R12.reuse, R22, R8 ;  /* 0x000000160c14723c */ /* 0x044fec0000001808 */
[----:B------:R-:W-:-:S15]  /*a3240*/  HMMA.16816.F32 R8, R12, R24, R4 ;  /* 0x000000180c08723c */ /* 0x000fde0000001804 */
[----:B------:R-:W-:-:S02]  /*a3250*/  NOP ;  /* 0x0000000000007918 */ /* 0x000fc40000000000 */
[----:B------:R0:W-:Y:S04]  /*a3260*/  STL.64 [R1+0x1170], R20 ;  /* 0x0011701401007387 */ /* 0x0001e80000100a00 */
[----:B------:R1:W-:Y:S04]  /*a3270*/  STL.64 [R1+0x1178], R22 ;  /* 0x0011781601007387 */ /* 0x0003e80000100a00 */
[----:B------:R-:W2:Y:S04]  /*a3280*/  LDL.LU.64 R4, [R1+0x1190] ;  /* 0x0011900001047983 */ /* 0x000ea80000300a00 */
[----:B------:R-:W-:Y:S04]  /*a3290*/  STL.64 [R1+0x1180], R8 ;  /* 0x0011800801007387 */ /* 0x000fe80000100a00 */
[----:B------:R-:W-:Y:S04]  /*a32a0*/  STL.64 [R1+0x1188], R10 ;  /* 0x0011880a01007387 */ /* 0x000fe80000100a00 */
[----:B------:R-:W2:Y:S04]  /*a32b0*/  LDL.LU.64 R6, [R1+0x1198] ;  /* 0x0011980001067983 */ /* 0x000ea80000300a00 */
        /* <DEDUP_REMOVED lines=18> */
[----:B------:R-:W2:Y:S01]  /*a33e0*/  LDL.LU.64 R22, [R1+0x11a8] ;  /* 0x0011a80001167983 */ /* 0x000ea20000300a00 */
[----:B------:R-:W-:-:S05]  /*a33f0*/  IMAD.MOV.U32 R0, RZ, RZ, R25 ;  /* 0x000000ffff007224 */ /* 0x000fca00078e0019 */
[----:B------:R-:W-:Y:S04]  /*a3400*/  STL [R1+0x13210], R0 ;  /* 0x0132100001007387 */ /* 0x000fe80000100800 */
[----:B------:R-:W3:Y:S04]  /*a3410*/  LDL.LU.64 R24, [R1+0x12b0] ;  /* 0x0012b00001187983 */ /* 0x000ee80000300a00 */
[----:B------:R-:W3:Y:S04]  /*a3420*/  LDL.LU.64 R26, [R1+0x12b8] ;  /* 0x0012b800011a7983 */ /* 0x000ee80000300a00 */
[----:B------:R0:W-:Y:S04]  /*a3430*/  STL.64 [R1+0x1190], R4 ;  /* 0x0011900401007387 */ /* 0x0001e80000100a00 */
[----:B------:R1:W-:Y:S04]  /*a3440*/  STL.64 [R1+0x1198], R6 ;  /* 0x0011980601007387 */ /* 0x0003e80000100a00 */
[----:B------:R-:W4:Y:S04]  /*a3450*/  LDL.LU.64 R8, [R1+0x1210] ;  /* 0x0012100001087983 */ /* 0x000f280000300a00 */
[----:B------:R-:W4:Y:S04]  /*a3460*/  LDL.LU.64 R10, [R1+0x1218] ;  /* 0x00121800010a7983 */ /* 0x000f280000300a00 */
[----:B0-----:R-:W4:Y:S04]  /*a3470*/  LDL.LU.64 R4, [R1+0x1220] ;  /* 0x0012200001047983 */ /* 0x001f280000300a00 */
[----:B-1----:R-:W4:Y:S01]  /*a3480*/  LDL.LU.64 R6, [R1+0x1228] ;  /* 0x0012280001067983 */ /* 0x002f220000300a00 */
[----:B--2---:R-:W-:-:S15]  /*a3490*/  HMMA.16816.F32 R20, R12, R16, R20 ;  /* 0x000000100c14723c */ /* 0x004fde0000001814 */
        /* <DEDUP_REMOVED lines=13> */
[----:B0-----:R-:W2:Y:S04]  /*a3570*/  LDL.LU.64 R18, [R1+0x13318] ;  /* 0x0133180001127983 */ /* 0x001ea80000300a00 */
[----:B------:R-:W3:Y:S01]  /*a3580*/  LDL.LU.64 R16, [R1+0x13310] ;  /* 0x0133100001107983 */ /* 0x000ee20000300a00 */
[----:B--2---:R-:W-:-:S15]  /*a3590*/  HMMA.16816.F32 R20, R12, R18, R20 ;  /* 0x000000120c14723c */ /* 0x004fde0000001814 */
[----:B------:R-:W-:-:S08]  /*a35a0*/  NOP ;  /* 0x0000000000007918 */ /* 0x000fd00000000000 */
[----:B------:R-:W-:Y:S04]  /*a35b0*/  STL.64 [R1+0x11d0], R20 ;  /* 0x0011d01401007387 */ /* 0x000fe80000100a00 */
[----:B------:R0:W-:Y:S04]  /*a35c0*/  STL.64 [R1+0x11d8], R22 ;  /* 0x0011d81601007387 */ /* 0x0001e80000100a00 */
[----:B0-----:R-:W3:Y:S04]  /*a35d0*/  LDL.LU.64 R22, [R1+0x13308] ;  /* 0x0133080001167983 */ /* 0x001ee80000300a00 */
[----:B------:R-:W3:Y:S01]  /*a35e0*/  LDL.LU.64 R20, [R1+0x13300] ;  /* 0x0133000001147983 */ /* 0x000ee20000300a00 */
[----:B------:R-:W-:-:S02]  /*a35f0*/  IMAD.MOV.U32 R0, RZ, RZ, R19 ;  /* 0x000000ffff007224 */ /* 0x000fc400078e0013 */
[----:B---3--:R-:W-:Y:S01]  /*a3600*/  HMMA.16816.F32 R16, R12, R16, R20 ;  /* 0x000000100c10723c */ /* 0x008fe20000001814 */
[----:B------:R-:W2:Y:S04]  /*a3610*/  LDL.LU.64 R22, [R1+0x132f8] ;  /* 0x0132f80001167983 */ /* 0x000ea80000300a00 */
[----:B------:R-:W2:-:S15]  /*a3620*/  LDL.LU.64 R20, [R1+0x132f0] ;  /* 0x0132f00001147983 */ /* 0x000e9e0000300a00 */
[----:B------:R-:W-:-:S03]  /*a3630*/  NOP ;  /* 0x0000000000007918 */ /* 0x000fc60000000000 */
[----:B------:R-:W-:Y:S04]  /*a3640*/  STL.64 [R1+0x11e0], R16 ;  /* 0x0011e01001007387 */ /* 0x000fe80000100a00 */
[----:B------:R0:W-:Y:S04]  /*a3650*/  STL.64 [R1+0x11e8], R18 ;  /* 0x0011e81201007387 */ /* 0x0001e80000100a00 */
[----:B0-----:R-:W2:Y:S02]  /*a3660*/  LDL.LU.64 R18, [R1+0x132e8] ;  /* 0x0132e80001127983 */ /* 0x001ea40000300a00 */
[----:B--2---:R-:W-:Y:S02]  /*a3670*/  HMMA.16816.F32 R16, R12, R18, R20 ;  /* 0x000000120c10723c */ /* 0x004fe40000001814 */
[----:B------:R-:W2:Y:S04]  /*a3680*/  LDL.LU.64 R22, [R1+0x132e0] ;  /* 0x0132e00001167983 */ /* 0x000ea80000300a00 */
[----:B------:R-:W3:-:S15]  /*a3690*/  LDL.LU.64 R20, [R1+0x132d8] ;  /* 0x0132d80001147983 */ /* 0x000ede0000300a00 */
[----:B------:R-:W-:-:S02]  /*a36a0*/  NOP ;  /* 0x0000000000007918 */ /* 0x000fc40000000000 */
[----:B------:R0:W-:Y:S04]  /*a36b0*/  STL.64 [R1+0x11f0], R16 ;  /* 0x0011f01001007387 */ /* 0x0001e80000100a00 */
[----:B------:R1:W-:Y:S04]  /*a36c0*/  STL.64 [R1+0x11f8], R18 ;  /* 0x0011f81201007387 */ /* 0x0003e80000100a00 */
[----:B0-----:R-:W4:Y:S04]  /*a36d0*/  LDL.LU.64 R16, [R1+0x1240] ;  /* 0x0012400001107983 */ /* 0x001f280000300a00 */
[----:B-1----:R-:W2:Y:S01]  /*a36e0*/  LDL.LU.64 R18, [R1+0x1248] ;  /* 0x0012480001127983 */ /* 0x002ea20000300a00 */
[C---:B------:R-:W-:Y:S03]  /*a36f0*/  HMMA.16816.F32 R24, R12.reuse, R28, R24 ;  /* 0x0000001c0c18723c */ /* 0x040fe60000001818 */
[----:B--2---:R-:W-:Y:S04]  /*a3700*/  STL.64 [R1+0x132c0], R18 ;  /* 0x0132c01201007387 */ /* 0x004fe80000100a00 */
[----:B----4-:R0:W-:Y:S04]  /*a3710*/  STL.64 [R1+0x132b8], R16 ;  /* 0x0132b81001007387 */ /* 0x0101e80000100a00 */
[----:B0-----:R-:W2:Y:S04]  /*a3720*/  LDL.LU.64 R16, [R1+0x1230] ;  /* 0x0012300001107983 */ /* 0x001ea80000300a00 */
[----:B------:R-:W2:Y:S08]  /*a3730*/  LDL.LU.64 R18, [R1+0x1238] ;  /* 0x0012380001127983 */ /* 0x000eb00000300a00 */
        /* <DEDUP_REMOVED lines=20> */
[----:B------:R-:W-:Y:S04]  /*a3880*/  STL.64 [R1+0x130e8], R26 ;  /* 0x0130e81a01007387 */ /* 0x000fe80000100a00 */
[----:B------:R0:W-:Y:S04]  /*a3890*/  STL.64 [R1+0x130e0], R24 ;  /* 0x0130e01801007387 */ /* 0x0001e80000100a00 */
[----:B0-----:R-:W3:Y:S04]  /*a38a0*/  LDL.LU.64 R24, [R1+0x1290] ;  /* 0x0012900001187983 */ /* 0x001ee80000300a00 */
[----:B------:R-:W3:Y:S04]  /*a38b0*/  LDL.LU.64 R26, [R1+0x1298] ;  /* 0x00129800011a7983 */ /* 0x000ee80000300a00 */
        /* <DEDUP_REMOVED lines=9> */
[----:B------:R-:W2:Y:S04]  /*a3950*/  LDL.LU.64 R16, [R1+0x132a8] ;  /* 0x0132a80001107983 */ /* 0x000ea80000300a00 */
[----:B------:R-:W-:Y:S04]  /*a3960*/  STL.64 [R1+0x130f8], R22 ;  /* 0x0130f81601007387 */ /* 0x000fe80000100a00 */
[----:B------:R0:W-:Y:S04]  /*a3970*/  STL.64 [R1+0x130f0], R20 ;  /* 0x0130f01401007387 */ /* 0x0001e80000100a00 */
[----:B0-----:R-:W4:Y:S04]  /*a3980*/  LDL.LU.64 R20, [R1+0x1250] ;  /* 0x0012500001147983 */ /* 0x001f280000300a00 */
[----:B------:R-:W4:Y:S01]  /*a3990*/  LDL.LU.64 R22, [R1+0x1258] ;  /* 0x0012580001167983 */ /* 0x000f220000300a00 */
[C---:B--2---:R-:W-:Y:S06]  /*a39a0*/  HMMA.16816.F32 R8, R12.reuse, R16, R8 ;  /* 0x000000100c08723c */ /* 0x044fec0000001808 */
[----:B----4-:R-:W-:-:S15]  /*a39b0*/  HMMA.16816.F32 R20, R12, R18, R20 ;  /* 0x000000120c14723c */ /* 0x010fde0000001814 */
[----:B------:R-:W-:-:S08]  /*a39c0*/  NOP ;  /* 0x0000000000007918 */ /* 0x000fd00000000000 */
[----:B------:R0:W-:Y:S04]  /*a39d0*/  STL.64 [R1+0x1250], R20 ;  /* 0x0012501401007387 */ /* 0x0001e80000100a00 */
[----:B------:R1:W-:Y:S04]  /*a39e0*/  STL.64 [R1+0x1258], R22 ;  /* 0x0012581601007387 */ /* 0x0003e80000100a00 */
[----:B0-----:R-:W2:Y:S04]  /*a39f0*/  LDL.LU.64 R20, [R1+0x12a0] ;  /* 0x0012a00001147983 */ /* 0x001ea80000300a00 */
[----:B-1----:R-:W2:Y:S04]  /*a3a00*/  LDL.LU.64 R22, [R1+0x12a8] ;  /* 0x0012a80001167983 */ /* 0x002ea80000300a00 */
[----:B------:R-:W-:Y:S04]  /*a3a10*/  STL.64 [R1+0x1260], R8 ;  /* 0x0012600801007387 */ /* 0x000fe80000100a00 */
[----:B------:R0:W-:Y:S04]  /*a3a20*/  STL.64 [R1+0x1268], R10 ;  /* 0x0012680a01007387 */ /* 0x0001e80000100a00 */
[----:B0-----:R-:W4:Y:S04]  /*a3a30*/  LDL.LU.64 R10, [R1+0x132a0] ;  /* 0x0132a000010a7983 */ /* 0x001f280000300a00 */
[----:B------:R-:W3:Y:S04]  /*a3a40*/  LDL.LU.64 R8, [R1+0x13298] ;  /* 0x0132980001087983 */ /* 0x000ee80000300a00 */
[----:B------:R0:W-:Y:S04]  /*a3a50*/  STL.64 [R1+0x130c8], R18 ;  /* 0x0130c81201007387 */ /* 0x0001e80000100a00 */
[----:B0-----:R-:W2:Y:S04]  /*a3a60*/  LDL.LU R18, [R1+0x19a4] ;  /* 0x0019a40001127983 */ /* 0x001ea80000300800 */
[----:B------:R-:W2:Y:S04]  /*a3a70*/  LDL.LU R19, [R1+0x19a0] ;  /* 0x0019a00001137983 */ /* 0x000ea80000300800 */
[----:B------:R-:W-:Y:S01]  /*a3a80*/  STL.64 [R1+0x130c0], R16 ;  /* 0x0130c01001007387 */ /* 0x000fe20000100a00 */
[----:B----4-:R-:W-:-:S15]  /*a3a90*/  HMMA.16816.F32 R4, R12, R10, R4 ;  /* 0x0000000a0c04723c */ /* 0x010fde0000001804 */
        /* <DEDUP_REMOVED lines=10> */
[----:B------:R-:W2:Y:S04]  /*a3b40*/  LDL.LU.64 R4, [R1+0x13278] ;  /* 0x0132780001047983 */ /* 0x000ea80000300a00 */
[----:B------:R0:W-:Y:S04]  /*a3b50*/  STL.64 [R1+0x130a8], R10 ;  /* 0x0130a80a01007387 */ /* 0x0001e80000100a00 */
[----:B------:R-:W-:Y:S04]  /*a3b60*/  STL.64 [R1+0x130a0], R8 ;  /* 0x0130a00801007387 */ /* 0x000fe80000100a00 */
[----:B0-----:R-:W4:Y:S04]  /*a3b70*/  LDL.LU R10, [R1+0x19ac] ;  /* 0x0019ac00010a7983 */ /* 0x001f280000300800 */
[----:B------:R-:W4:Y:S01]  /*a3b80*/  LDL.LU R11, [R1+0x19a8] ;  /* 0x0019a800010b7983 */ /* 0x000f220000300800 */
[C---:B---3--:R-:W-:Y:S06]  /*a3b90*/  HMMA.16816.F32 R24, R12.reuse, R6, R24 ;  /* 0x000000060c18723c */ /* 0x048fec0000001818 */
[----:B--2---:R-:W-:-:S15]  /*a3ba0*/  HMMA.16816.F32 R20, R12, R4, R20 ;  /* 0x000000040c14723c */ /* 0x004fde0000001814 */
[----:B------:R-:W-:-:S02]  /*a3bb0*/  NOP ;  /* 0x0000000000007918 */ /* 0x000fc40000000000 */
[----:B------:R0:W-:Y:S04]  /*a3bc0*/  STL.64 [R1+0x1290], R24 ;  /* 0x0012901801007387 */ /* 0x0001e80000100a00 */
[----:B------:R1:W-:Y:S04]  /*a3bd0*/  STL.64 [R1+0x1298], R26 ;  /* 0x0012981a01007387 */ /* 0x0003e80000100a00 */
[----:B0-----:R-:W2:Y:S04]  /*a3be0*/  LDL.LU R24, [R1+0x19b4] ;  /* 0x0019b40001187983 */ /* 0x001ea80000300800 */
[----:B------:R-:W2:Y:S04]  /*a3bf0*/  LDL.LU R25, [R1+0x19b0] ;  /* 0x0019b00001197983 */ /* 0x000ea80000300800 */
[----:B-1----:R-:W3:Y:S04]  /*a3c00*/  LDL.LU R26, [R1+0x19bc] ;  /* 0x0019bc00011a7983 */ /* 0x002ee80000300800 */
[----:B------:R-:W3:Y:S04]  /*a3c10*/  LDL.LU R27, [R1+0x19b8] ;  /* 0x0019b800011b7983 */ /* 0x000ee80000300800 */
[----:B------:R-:W-:Y:S04]  /*a3c20*/  STL.64 [R1+0x12b0], R20 ;  /* 0x0012b01401007387 */ /* 0x000fe80000100a00 */
[----:B------:R0:W-:Y:S04]  /*a3c30*/  STL.64 [R1+0x12b8], R22 ;  /* 0x0012b81601007387 */ /* 0x0001e80000100a00 */
[----:B0-----:R-:W4:Y:S04]  /*a3c40*/  LDL R22, [R1+0x60] ;  /* 0x0000600001167983 */ /* 0x001f280000100800 */
[----:B------:R-:W4:Y:S04]  /*a3c50*/  LDL R23, [R1+0x64] ;  /* 0x0000640001177983 */ /* 0x000f280000100800 */
[----:B------:R-:W-:Y:S04]  /*a3c60*/  STL.64 [R1+0x13088], R6 ;  /* 0x0130880601007387 */ /* 0x000fe80000100a00 */
[----:B------:R0:W-:Y:S04]  /*a3c70*/  STL.64 [R1+0x13080], R4 ;  /* 0x0130800401007387 */ /* 0x0001e80000100a00 */
[----:B0-----:R-:W2:Y:S04]  /*a3c80*/  LDL.LU.64 R4, [R1+0x1040] ;  /* 0x0010400001047983 */ /* 0x001ea80000300a00 */
[----:B------:R-:W2:Y:S04]  /*a3c90*/  LDL.LU.64 R6, [R1+0x1048] ;  /* 0x0010480001067983 */ /* 0x000ea80000300a00 */
[----:B------:R-:W3:Y:S01]  /*a3ca0*/  LDL R16, [R1+0x78] ;  /* 0x0000780001107983 */ /* 0x000ee20000100800 */
[----:B--2---:R-:W-:-:S15]  /*a3cb0*/  HMMA.16816.F32 R4, R12, R2, R4 ;  /* 0x000000020c04723c */ /* 0x004fde0000001804 */
[----:B------:R-:W-:-:S08]  /*a3cc0*/  NOP ;  /* 0x0000000000007918 */ /* 0x000fd00000000000 */
[----:B------:R-:W-:Y:S04]  /*a3cd0*/  STL.64 [R1+0x12a0], R4 ;  /* 0x0012a00401007387 */ /* 0x000fe80000100a00 */
[----:B------:R-:W-:Y:S04]  /*a3ce0*/  STL.64 [R1+0x12a8], R6 ;  /* 0x0012a80601007387 */ /* 0x000fe80000100a00 */
[----:B------:R-:W2:Y:S04]  /*a3cf0*/  LDL R17, [R1+0x7c] ;  /* 0x00007c0001117983 */ /* 0x000ea80000100800 */
[----:B------:R-:W3:Y:S04]  /*a3d00*/  LDL R20, [R1+0x68] ;  /* 0x0000680001147983 */ /* 0x000ee80000100800 */
[----:B------:R-:W3:Y:S04]  /*a3d10*/  LDL R21, [R1+0x6c] ;  /* 0x00006c0001157983 */ /* 0x000ee80000100800 */
[----:B----4-:R0:W-:Y:S04]  /*a3d20*/  STL.64 [R1+0x13220], R22 ;  /* 0x0132201601007387 */ /* 0x0101e80000100a00 */
[----:B0-----:R-:W4:Y:S04]  /*a3d30*/  LDL R22, [R1+0x80] ;  /* 0x0000800001167983 */ /* 0x001f280000100800 */
[----:B------:R-:W4:Y:S01]  /*a3d40*/  LDL R23, [R1+0x84] ;  /* 0x0000840001177983 */ /* 0x000f220000100800 */
[----:B------:R-:W-:-:S03]  /*a3d50*/  IMAD R12, R19, 0x100, R18 ;  /* 0x00000100130c7824 */ /* 0x000fc600078e0212 */
[----:B---3--:R0:W-:Y:S04]  /*a3d60*/  STL.64 [R1+0x13218], R20 ;  /* 0x0132181401007387 */ /* 0x0081e80000100a00 */
[----:B----4-:R1:W-:Y:S04]  /*a3d70*/  STL.64 [R1+0x13238], R22 ;  /* 0x0132381601007387 */ /* 0x0103e80000100a00 */
[----:B0-----:R-:W3:Y:S04]  /*a3d80*/  LDL R20, [R1+0x88] ;  /* 0x0000880001147983 */ /* 0x001ee80000100800 */
[----:B------:R-:W3:Y:S04]  /*a3d90*/  LDL R21, [R1+0x8c] ;  /* 0x00008c0001157983 */ /* 0x000ee80000100800 */
[----:B------:R-:W4:Y:S04]  /*a3da0*/  LDL R18, [R1+0x70] ;  /* 0x0000700001127983 */ /* 0x000f280000100800 */
[----:B------:R-:W4:Y:S04]  /*a3db0*/  LDL R19, [R1+0x74] ;  /* 0x0000740001137983 */ /* 0x000f280000100800 */
[----:B-1----:R-:W2:Y:S04]  /*a3dc0*/  LDL R22, [R1+0x90] ;  /* 0x0000900001167983 */ /* 0x002ea80000100800 */
[----:B------:R-:W2:Y:S01]  /*a3dd0*/  LDL R23, [R1+0x94] ;  /* 0x0000940001177983 */ /* 0x000ea20000100800 */
[----:B------:R-:W-:-:S03]  /*a3de0*/  IMAD R15, R27, 0x100, R26 ;  /* 0x000001001b0f7824 */ /* 0x000fc600078e021a */
[----:B--2---:R0:W-:Y:S04]  /*a3df0*/  STL.64 [R1+0x13258], R22 ;  /* 0x0132581601007387 */ /* 0x0041e80000100a00 */
[----:B0-----:R-:W2:Y:S04]  /*a3e00*/  LDL R22, [R1+0x98] ;  /* 0x0000980001167983 */ /* 0x001ea80000100800 */
[----:B------:R-:W2:Y:S04]  /*a3e10*/  LDL R23, [R1+0x9c] ;  /* 0x00009c0001177983 */ /* 0x000ea80000100800 */
[----:B---3--:R-:W-:Y:S04]  /*a3e20*/  STL.64 [R1+0x13250], R20 ;  /* 0x0132501401007387 */ /* 0x008fe80000100a00 */
[----:B----4-:R-:W-:Y:S04]  /*a3e30*/  STL.64 [R1+0x13230], R18 ;  /* 0x0132301201007387 */ /* 0x010fe80000100a00 */
[----:B------:R-:W-:Y:S04]  /*a3e40*/  STL.64 [R1+0x13228], R16 ;  /* 0x0132281001007387 */ /* 0x000fe80000100a00 */
[----:B------:R-:W3:Y:S04]  /*a3e50*/  LDL R26, [R1] ;  /* 0x00000000011a7983 */ /* 0x000ee80000100800 */
[----:B------:R-:W3:Y:S01]  /*a3e60*/  LDL R27, [R1+0x4] ;  /* 0x00000400011b7983 */ /* 0x000ee20000100800 */
[----:B------:R-:W-:-:S03]  /*a3e70*/  IMAD R14, R25, 0x100, R24 ;  /* 0x00000100190e7824 */ /* 0x000fc600078e0218 */
[----:B------:R-:W4:Y:S04]  /*a3e80*/  LDL.64 R24, [R1+0x8] ;  /* 0x0000080001187983 */ /* 0x000f280000100a00 */
[----:B---3--:R0:W-:Y:S04]  /*a3e90*/  STL.64 [R1+0x13118], R26 ;  /* 0x0131181a01007387 */ /* 0x0081e80000100a00 */
[----:B0-----:R-:W3:Y:S01]  /*a3ea0*/  LDL R26, [R1+0x10] ;  /* 0x00001000011a7983 */ /* 0x001ee20000100800 */
[----:B------:R-:W-:-:S03]  /*a3eb0*/  IMAD.MOV.U32 R27, RZ, RZ, R0 ;  /* 0x000000ffff1b7224 */ /* 0x000fc600078e0000 */
[----:B------:R-:W2:Y:S04]  /*a3ec0*/  LDL.LU R0, [R1+0x13270] ;  /* 0x0132700001007983 */ /* 0x000ea80000300800 */
[----:B------:R-:W4:Y:S04]  /*a3ed0*/  LDL.LU.64 R16, [R1+0x12f0] ;  /* 0x0012f00001107983 */ /* 0x000f280000300a00 */
[----:B------:R-:W3:Y:S04]  /*a3ee0*/  LDL.LU.64 R18, [R1+0x12f8] ;  /* 0x0012f80001127983 */ /* 0x000ee80000300a00 */
[----:B---3--:R-:W-:Y:S04]  /*a3ef0*/  STL.64 [R1+0x13248], R18 ;  /* 0x0132481201007387 */ /* 0x008fe80000100a00 */
[----:B----4-:R0:W-:Y:S04]  /*a3f00*/  STL.64 [R1+0x13240], R16 ;  /* 0x0132401001007387 */ /* 0x0101e80000100a00 */
[----:B0-----:R-:W3:Y:S04]  /*a3f10*/  LDL.LU.64 R16, [R1+0x12e0] ;  /* 0x0012e00001107983 */ /* 0x001ee80000300a00 */
[----:B------:R-:W4:Y:S01]  /*a3f20*/  LDL.LU.64 R18, [R1+0x12e8] ;  /* 0x0012e80001127983 */ /* 0x000f220000300a00 */
[----:B------:R-:W-:Y:S01]  /*a3f30*/  IMAD R13, R11, 0x100, R10 ;  /* 0x000001000b0d7824 */ /* 0x000fe200078e020a */
[----:B------:R-:W-:-:S02]  /*a3f40*/  F2FP.F16.E4M3.UNPACK_B R12, R12 ;  /* 0x0000000cff0c723e */ /* 0x000fc400020006ff */
[----:B------:R-:W-:Y:S02]  /*a3f50*/  F2FP.F16.E4M3.UNPACK_B R14, R14 ;  /* 0x0000000eff0e723e */ /* 0x000fe400020006ff */
[----:B------:R-:W-:Y:S01]  /*a3f60*/  F2FP.F16.E4M3.UNPACK_B R15, R15 ;  /* 0x0000000fff0f723e */ /* 0x000fe200020006ff */
[----:B----4-:R-:W-:Y:S04]  /*a3f70*/  STL.64 [R1+0x13268], R18 ;  /* 0x0132681201007387 */ /* 0x010fe80000100a00 */
[----:B---3--:R0:W-:Y:S04]  /*a3f80*/  STL.64 [R1+0x13260], R16 ;  /* 0x0132601001007387 */ /* 0x0081e80000100a00 */
[----:B0-----:R-:W2:Y:S04]  /*a3f90*/  LDL.LU.64 R16, [R1+0x12c0] ;  /* 0x0012c00001107983 */ /* 0x001ea80000300a00 */
[----:B------:R-:W2:Y:S01]  /*a3fa0*/  LDL.LU.64 R18, [R1+0x12c8] ;  /* 0x0012c80001127983 */ /* 0x000ea20000300a00 */
[----:B------:R-:W-:-:S03]  /*a3fb0*/  F2FP.F16.E4M3.UNPACK_B R13, R13 ;  /* 0x0000000dff0d723e */ /* 0x000fc600020006ff */
[----:B------:R-:W3:Y:S04]  /*a3fc0*/  LDL.LU.64 R8, [R1+0x1320] ;  /* 0x0013200001087983 */ /* 0x000ee80000300a00 */
[----:B------:R-:W3:Y:S04]  /*a3fd0*/  LDL.LU.64 R10, [R1+0x1328] ;  /* 0x00132800010a7983 */ /* 0x000ee80000300a00 */
[----:B------:R-:W4:Y:S04]  /*a3fe0*/  LDL.LU.64 R4, [R1+0x1330] ;  /* 0x0013300001047983 */ /* 0x000f280000300a00 */
[----:B------:R-:W4:Y:S04]  /*a3ff0*/  LDL.LU.64 R6, [R1+0x1338] ;  /* 0x0013380001067983 */ /* 0x000f280000300a00 */
[----:B------:R0:W-:Y:S04]  /*a4000*/  STL.64 [R1+0x13110], R24 ;  /* 0x0131101801007387 */ /* 0x0001e80000100a00 */
[----:B------:R1:W-:Y:S04]  /*a4010*/  STL.64 [R1+0x13130], R26 ;  /* 0x0131301a01007387 */ /* 0x0003e80000100a00 */
[----:B0-----:R-:W3:Y:S04]  /*a4020*/  LDL.LU.64 R24, [R1+0x12d0] ;  /* 0x0012d00001187983 */ /* 0x001ee80000300a00 */
[----:B-1----:R-:W3:Y:S01]  /*a4030*/  LDL.LU.64 R26, [R1+0x12d8] ;  /* 0x0012d800011a7983 */ /* 0x002ee20000300a00 */
[----:B--2---:R-:W-:Y:S03]  /*a4040*/  HMMA.16816.F32 R20, R12, R22, R16 ;  /* 0x000000160c14723c */ /* 0x004fe60000001810 */
[----:B------:R-:W2:Y:S04]  /*a4050*/  LDL.LU.64 R18, [R1+0x13268] ;  /* 0x0132680001127983 */ /* 0x000ea80000300a00 */
[----:B------:R-:W2:-:S15]  /*a4060*/  LDL.LU.64 R16, [R1+0x13260] ;  /* 0x0132600001107983 */ /* 0x000e9e0000300a00 */
[----:B------:R-:W-:-:S01]  /*a4070*/  NOP ;  /* 0x0000000000007918 */ /* 0x000fc20000000000 */
[----:B------:R-:W-:Y:S04]  /*a4080*/  STL.64 [R1+0x12c0], R20 ;  /* 0x0012c01401007387 */ /* 0x000fe80000100a00 */
[----:B------:R0:W-:Y:S04]  /*a4090*/  STL.64 [R1+0x12c8], R22 ;  /* 0x0012c81601007387 */ /* 0x0001e80000100a00 */
[----:B0-----:R-:W3:Y:S04]  /*a40a0*/  LDL.LU.64 R22, [R1+0x13258] ;  /* 0x0132580001167983 */ /* 0x001ee80000300a00 */
[----:B------:R-:W2:Y:S01]  /*a40b0*/  LDL.LU.64 R20, [R1+0x13250] ;  /* 0x0132500001147983 */ /* 0x000ea20000300a00 */
[----:B---3--:R-:W-:-:S15]  /*a40c0*/  HMMA.16816.F32 R24, R12, R22, R24 ;  /* 0x000000160c18723c */ /* 0x008fde0000001818 */
[----:B------:R-:W-:-:S08]  /*a40d0*/  NOP ;  /* 0x0000000000007918 */ /* 0x000fd00000000000 */
[----:B------:R0:W-:Y:S04]  /*a40e0*/  STL.64 [R1+0x12d0], R24 ;  /* 0x0012d01801007387 */ /* 0x0001e80000100a00 */
[----:B------:R-:W-:Y:S04]  /*a40f0*/  STL.64 [R1+0x12d8], R26 ;  /* 0x0012d81a01007387 */ /* 0x000fe80000100a00 */
[----:B0-----:R-:W3:Y:S04]  /*a4100*/  LDL R24, [R1+0x18] ;  /* 0x0000180001187983 */ /* 0x001ee80000100800 */
[----:B------:R-:W3:Y:S01]  /*a4110*/  LDL R25, [R1+0x1c] ;  /* 0x00001c0001197983 */ /* 0x000ee20000100800 */
[C---:B--2---:R-:W-:Y:S03]  /*a4120*/  HMMA.16816.F32 R20, R12.reuse, R20, R16 ;  /* 0x000000140c14723c */ /* 0x044fe60000001810 */
[----:B---3--:R0:W-:Y:S04]  /*a4130*/  STL.64 [R1+0x13148], R24 ;  /* 0x0131481801007387 */ /* 0x0081e80000100a00 */
[----:B0-----:R-:W2:Y:S04]  /*a4140*/  LDL.LU.64 R24, [R1+0x1300] ;  /* 0x0013000001187983 */ /* 0x001ea80000300a00 */
[----:B------:R-:W2:Y:S04]  /*a4150*/  LDL.LU.64 R26, [R1+0x1308] ;  /* 0x00130800011a7983 */ /* 0x000ea80000300a00 */
[----:B------:R-:W3:Y:S04]  /*a4160*/  LDL.LU.64 R18, [R1+0x13248] ;  /* 0x0132480001127983 */ /* 0x000ee80000300a00 */
[----:B------:R-:W3:Y:S04]  /*a4170*/  LDL.LU.64 R16, [R1+0x13240] ;  /* 0x0132400001107983 */ /* 0x000ee80000300a00 */
[----:B------:R-:W-:Y:S04]  /*a4180*/  STL.64 [R1+0x12e0], R20 ;  /* 0x0012e01401007387 */ /* 0x000fe80000100a00 */
[----:B------:R0:W-:Y:S04]  /*a4190*/  STL.64 [R1+0x12e8], R22 ;  /* 0x0012e81601007387 */ /* 0x0001e80000100a00 */
[----:B0-----:R-:W3:Y:S02]  /*a41a0*/  LDL.LU.64 R22, [R1+0x13238] ;  /* 0x0132380001167983 */ /* 0x001ee40000300a00 */
[----:B---3--:R-:W-:Y:S02]  /*a41b0*/  HMMA.16816.F32 R20, R12, R22, R16 ;  /* 0x000000160c14723c */ /* 0x008fe40000001810 */
[----:B------:R-:W3:Y:S04]  /*a41c0*/  LDL.LU.64 R18, [R1+0x13230] ;  /* 0x0132300001127983 */ /* 0x000ee80000300a00 */
[----:B------:R-:W2:-:S15]  /*a41d0*/  LDL.LU.64 R16, [R1+0x13228] ;  /* 0x0132280001107983 */ /* 0x000e9e0000300a00 */
[----:B------:R-:W-:-:S02]  /*a41e0*/  NOP ;  /* 0x0000000000007918 */ /* 0x000fc40000000000 */
[----:B------:R-:W-:Y:S04]  /*a41f0*/  STL.64 [R1+0x12f0], R20 ;  /* 0x0012f01401007387 */ /* 0x000fe80000100a00 */
[----:B------:R0:W-:Y:S04]  /*a4200*/  STL.64 [R1+0x12f8], R22 ;  /* 0x0012f81601007387 */ /* 0x0001e80000100a00 */
[----:B0-----:R-:W4:Y:S04]  /*a4210*/  LDL.LU.64 R22, [R1+0x13220] ;  /* 0x0132200001167983 */ /* 0x001f280000300a00 */
[----:B------:R-:W3:Y:S01]  /*a4220*/  LDL.LU.64 R20, [R1+0x13218] ;  /* 0x0132180001147983 */ /* 0x000ee20000300a00 */
[----:B--2---:R-:W-:-:S15]  /*a4230*/  HMMA.16816.F32 R24, R12, R16, R24 ;  /* 0x000000100c18723c */ /* 0x004fde0000001818 */
[----:B------:R-:W-:-:S08]  /*a4240*/  NOP ;  /* 0x0000000000007918 */ /* 0x000fd00000000000 */
[----:B------:R-:W-:Y:S04]  /*a4250*/  STL.64 [R1+0x1300], R24 ;  /* 0x0013001801007387 */ /* 0x000fe80000100a00 */
[----:B------:R0:W-:Y:S04]  /*a4260*/  STL.64 [R1+0x1308], R26 ;  /* 0x0013081a01007387 */ /* 0x0001e80000100a00 */
[----:B0-----:R-:W2:Y:S01]  /*a4270*/  LDL R26, [R1+0x20] ;  /* 0x00002000011a7983 */ /* 0x001ea20000100800 */
[----:B------:R-:W-:-:S03]  /*a4280*/  IMAD.MOV.U32 R27, RZ, RZ, R0 ;  /* 0x000000ffff1b7224 */ /* 0x000fc600078e0000 */
[----:B------:R-:W4:Y:S04]  /*a4290*/  LDL.LU R0, [R1+0x13210] ;  /* 0x0132100001007983 */ /* 0x000f280000300800 */
[----:B--2---:R0:W-:Y:S04]  /*a42a0*/  STL.64 [R1+0x13160], R26 ;  /* 0x0131601a01007387 */ /* 0x0041e80000100a00 */
[----:B------:R-:W2:Y:S04]  /*a42b0*/  LDL.LU.64 R24, [R1+0x1310] ;  /* 0x0013100001187983 */ /* 0x000ea80000300a00 */
[----:B0-----:R-:W2:Y:S01]  /*a42c0*/  LDL.LU.64 R26, [R1+0x1318] ;  /* 0x00131800011a7983 */ /* 0x001ea20000300a00 */
[C---:B---3--:R-:W-:Y:S06]  /*a42d0*/  HMMA.16816.F32 R8, R12.reuse, R20, R8 ;  /* 0x000000140c08723c */ /* 0x048fec0000001808 */
[C---:B----4-:R-:W-:Y:S06]  /*a42e0*/  HMMA.16816.F32 R4, R12.reuse, R22, R4 ;  /* 0x000000160c04723c */ /* 0x050fec0000001804 */
[----:B--2---:R-:W-:-:S15]  /*a42f0*/  HMMA.16816.F32 R16, R12, R18, R24 ;  /* 0x000000120c10723c */ /* 0x004fde0000001818 */
[----:B------:R-:W-:-:S08]  /*a4300*/  NOP ;  /* 0x0000000000007918 */ /* 0x000fd00000000000 */
[----:B------:R-:W-:Y:S04]  /*a4310*/  STL.64 [R1+0x1310], R16 ;  /* 0x0013101001007387 */ /* 0x000fe80000100a00 */
[----:B------:R-:W-:Y:S04]  /*a4320*/  STL.64 [R1+0x1318], R18 ;  /* 0x0013181201007387 */ /* 0x000fe80000100a00 */
[----:B------:R-:W2:Y:S04]  /*a4330*/  LDL R24, [R1+0x28] ;  /* 0x0000280001187983 */ /* 0x000ea80000100800 */
[----:B------:R-:W-:Y:S04]  /*a4340*/  STL.64 [R1+0x1320], R8 ;  /* 0x0013200801007387 */ /* 0x000fe80000100a00 */
[----:B------:R-:W-:Y:S04]  /*a4350*/  STL.64 [R1+0x1328], R10 ;  /* 0x0013280a01007387 */ /* 0x000fe80000100a00 */
[----:B------:R-:W-:Y:S04]  /*a4360*/  STL.64 [R1+0x1330], R4 ;  /* 0x0013300401007387 */ /* 0x000fe80000100a00 */
[----:B------:R-:W-:Y:S04]  /*a4370*/  STL.64 [R1+0x1338], R6 ;  /* 0x0013380601007387 */ /* 0x000fe80000100a00 */
[----:B------:R-:W2:Y:S04]  /*a4380*/  LDL R25, [R1+0x2c] ;  /* 0x00002c0001197983 */ /* 0x000ea80000100800 */
[----:B------:R-:W3:Y:S01]  /*a4390*/  LDL R26, [R1+0x30] ;  /* 0x00003000011a7983 */ /* 0x000ee20000100800 */
[----:B------:R-:W-:-:S03]  /*a43a0*/  IMAD.MOV.U32 R27, RZ, RZ, R0 ;  /* 0x000000ffff1b7224 */ /* 0x000fc600078e0000 */
[----:B------:R-:W4:Y:S04]  /*a43b0*/  LDL.LU R0, [R1+0x1320c] ;  /* 0x01320c0001007983 */ /* 0x000f280000300800 */
[----:B--2---:R0:W-:Y:S04]  /*a43c0*/  STL.64 [R1+0x13178], R24 ;  /* 0x0131781801007387 */ /* 0x0041e80000100a00 */
[----:B0-----:R-:W2:Y:S04]  /*a43d0*/  LDL R24, [R1+0x38] ;  /* 0x0000380001187983 */ /* 0x001ea80000100800 */
[----:B------:R-:W2:Y:S04]  /*a43e0*/  LDL R25, [R1+0x3c] ;  /* 0x00003c0001197983 */ /* 0x000ea80000100800 */
[----:B---3--:R0:W-:Y:S04]  /*a43f0*/  STL.64 [R1+0x13190], R26 ;  /* 0x0131901a01007387 */ /* 0x0081e80000100a00 */
[----:B0-----:R-:W3:Y:S04]  /*a4400*/  LDL R26, [R1+0x40] ;  /* 0x00004000011a7983 */ /* 0x001ee80000100800 */
[----:B------:R-:W3:Y:S04]  /*a4410*/  LDL R27, [R1+0x44] ;  /* 0x00004400011b7983 */ /* 0x000ee80000100800 */
[----:B--2---:R4:W-:Y:S02]  /*a4420*/  STL.64 [R1+0x131a8], R24 ;  /* 0x0131a81801007387 */ /* 0x0049e40000100a00 */
[----:B----4-:R-:W-:-:S02]  /*a4430*/  IMAD.MOV.U32 R24, RZ, RZ, R0 ;  /* 0x000000ffff187224 */ /* 0x010fc400078e0000 */
[----:B------:R-:W2:Y:S04]  /*a4440*/  LDL.LU R0, [R1+0x13208] ;  /* 0x0132080001007983 */ /* 0x000ea80000300800 */
[----:B------:R-:W4:Y:S04]  /*a4450*/  LDL R25, [R1+0x4c] ;  /* 0x00004c0001197983 */ /* 0x000f280000100800 */
[----:B---3--:R0:W-:Y:S04]  /*a4460*/  STL.64 [R1+0x131c0], R26 ;  /* 0x0131c01a01007387 */ /* 0x0081e80000100a00 */
[----:B0-----:R-:W3:Y:S04]  /*a4470*/  LDL R26, [R1+0x50] ;  /* 0x00005000011a7983 */ /* 0x001ee80000100800 */
[----:B------:R-:W3:Y:S04]  /*a4480*/  LDL R27, [R1+0x54] ;  /* 0x00005400011b7983 */ /* 0x000ee80000100800 */
[----:B----4-:R0:W-:Y:S04]  /*a4490*/  STL.64 [R1+0x131d8], R24 ;  /* 0x0131d81801007387 */ /* 0x0101e80000100a00 */
[----:B0-----:R-:W4:Y:S04]  /*a44a0*/  LDL R24, [R1+0x58] ;  /* 0x0000580001187983 */ /* 0x001f280000100800 */
        /* <DEDUP_REMOVED lines=140> */
[----:B------:R-:W2:Y:S04]  /*a4d70*/  LDL.LU.64 R24, [R1+0x130e0] ;  /* 0x0130e00001187983 */ /* 0x000ea80000300a00 */
[----:B------:R-:W-:-:S15]  /*a4d80*/  STL.64 [R1+0x12f60], R28 ;  /* 0x012f601c01007387 */ /* 0x000fde0000100a00 */
[----:B------:R-:W-:-:S01]  /*a4d90*/  NOP ;  /* 0x0000000000007918 */ /* 0x000fc20000000000 */
        /* <DEDUP_REMOVED lines=29> */
[----:B------:R-:W3:Y:S04]  /*a4f70*/  LDL.LU R28, [R1+0x19c4] ;  /* 0x0019c400011c7983 */ /* 0x000ee80000300800 */
[----:B------:R-:W3:Y:S04]  /*a4f80*/  LDL.LU R29, [R1+0x19c0] ;  /* 0x0019c000011d7983 */ /* 0x000ee80000300800 */
[----:B------:R-:W-:Y:S04]  /*a4f90*/  STL.64 [R1+0x12f58], R26 ;  /* 0x012f581a01007387 */ /* 0x000fe80000100a00 */
[----:B------:R0:W-:Y:S04]  /*a4fa0*/  STL.64 [R1+0x12f50], R24 ;  /* 0x012f501801007387 */ /* 0x0001e80000100a00 */
[----:B0-----:R-:W4:Y:S04]  /*a4fb0*/  LDL.LU.64 R24, [R1+0x14a0] ;  /* 0x0014a00001187983 */ /* 0x001f280000300a00 */
[----:B------:R-:W4:Y:S04]  /*a4fc0*/  LDL.LU.64 R26, [R1+0x14a8] ;  /* 0x0014a800011a7983 */ /* 0x000f280000300a00 */
        /* <DEDUP_REMOVED lines=40> */
[----:B0-----:R-:W4:Y:S04]  /*a5250*/  LDL.LU.64 R6, [R1+0x13088] ;  /* 0x0130880001067983 */ /* 0x001f280000300a00 */
[----:B------:R-:W2:Y:S04]  /*a5260*/  LDL.LU.64 R4, [R1+0x13080] ;  /* 0x0130800001047983 */ /* 0x000ea80000300a00 */
[----:B------:R-:W-:Y:S04]  /*a5270*/  STL.64 [R1+0x12f28], R10 ;  /* 0x012f280a01007387 */ /* 0x000fe80000100a00 */
[----:B------:R2:W-:Y:S01]  /*a5280*/  STL.64 [R1+0x12f20], R8 ;  /* 0x012f200801007387 */ /* 0x0005e20000100a00 */
[C---:B----4-:R-:W-:Y:S06]  /*a5290*/  HMMA.16816.F32 R16, R12.reuse, R6, R16 ;  /* 0x000000060c10723c */ /* 0x050fec0000001810 */
[----:B--2---:R-:W-:Y:S01]  /*a52a0*/  HMMA.16816.F32 R8, R12, R4, R24 ;  /* 0x000000040c08723c */ /* 0x004fe20000001818 */
[----:B------:R-:W2:-:S15]  /*a52b0*/  LDL R26, [R1+0x38] ;  /* 0x00003800011a7983 */ /* 0x000e9e0000100800 */
[----:B------:R-:W-:-:S01]  /*a52c0*/  NOP ;  /* 0x0000000000007918 */ /* 0x000fc20000000000 */
[----:B------:R-:W-:Y:S04]  /*a52d0*/  STL.64 [R1+0x1490], R16 ;  /* 0x0014901001007387 */ /* 0x000fe80000100a00 */
[----:B------:R-:W-:Y:S04]  /*a52e0*/  STL.64 [R1+0x1498], R18 ;  /* 0x0014981201007387 */ /* 0x000fe80000100a00 */
[----:B------:R-:W-:Y:S04]  /*a52f0*/  STL.64 [R1+0x14b0], R8 ;  /* 0x0014b00801007387 */ /* 0x000fe80000100a00 */
[----:B------:R-:W-:Y:S04]  /*a5300*/  STL.64 [R1+0x14b8], R10 ;  /* 0x0014b80a01007387 */ /* 0x000fe80000100a00 */
[----:B------:R-:W2:Y:S04]  /*a5310*/  LDL R27, [R1+0x3c] ;  /* 0x00003c00011b7983 */ /* 0x000ea80000100800 */
[----:B------:R-:W-:Y:S04]  /*a5320*/  STL.64 [R1+0x12f08], R6 ;  /* 0x012f080601007387 */ /* 0x000fe80000100a00 */
[----:B------:R0:W-:Y:S02]  /*a5330*/  STL.64 [R1+0x12f00], R4 ;  /* 0x012f000401007387 */ /* 0x0001e40000100a00 */
[----:B0-----:R-:W-:Y:S02]  /*a5340*/  HMMA.16816.F32 R4, R12, R2, R20 ;  /* 0x000000020c04723c */ /* 0x001fe40000001814 */
[----:B------:R-:W3:-:S15]  /*a5350*/  LDL R20, [R1+0x50] ;  /* 0x0000500001147983 */ /* 0x000ede0000100800 */
[----:B------:R-:W-:-:S06]  /*a5360*/  NOP ;  /* 0x0000000000007918 */ /* 0x000fcc0000000000 */
[----:B------:R-:W-:Y:S04]  /*a5370*/  STL.64 [R1+0x14a0], R4 ;  /* 0x0014a00401007387 */ /* 0x000fe80000100a00 */
[----:B------:R-:W-:Y:S04]  /*a5380*/  STL.64 [R1+0x14a8], R6 ;  /* 0x0014a80601007387 */ /* 0x000fe80000100a00 */
[----:B------:R-:W3:Y:S04]  /*a5390*/  LDL R21, [R1+0x54] ;  /* 0x0000540001157983 */ /* 0x000ee80000100800 */
[----:B------:R-:W4:Y:S04]  /*a53a0*/  LDL R24, [R1+0x40] ;  /* 0x0000400001187983 */ /* 0x000f280000100800 */
[----:B------:R-:W4:Y:S04]  /*a53b0*/  LDL R25, [R1+0x44] ;  /* 0x0000440001197983 */ /* 0x000f280000100800 */
[----:B--2---:R0:W-:Y:S04]  /*a53c0*/  STL.64 [R1+0x13000], R26 ;  /* 0x0130001a01007387 */ /* 0x0041e80000100a00 */
[----:B0-----:R-:W2:Y:S04]  /*a53d0*/  LDL R26, [R1+0x58] ;  /* 0x00005800011a7983 */ /* 0x001ea80000100800 */
[----:B------:R-:W2:Y:S04]  /*a53e0*/  LDL R27, [R1+0x5c] ;  /* 0x00005c00011b7983 */ /* 0x000ea80000100800 */
[----:B----4-:R-:W-:Y:S04]  /*a53f0*/  STL.64 [R1+0x12ff8], R24 ;  /* 0x012ff81801007387 */ /* 0x010fe80000100a00 */
[----:B--2---:R0:W-:Y:S04]  /*a5400*/  STL.64 [R1+0x13018], R26 ;  /* 0x0130181a01007387 */ /* 0x0041e80000100a00 */
[----:B------:R-:W2:Y:S04]  /*a5410*/  LDL.LU R13, [R1+0x19c8] ;  /* 0x0019c800010d7983 */ /* 0x000ea80000300800 */
[----:B0-----:R-:W4:Y:S04]  /*a5420*/  LDL.LU R26, [R1+0x19d4] ;  /* 0x0019d400011a7983 */ /* 0x001f280000300800 */
[----:B------:R-:W4:Y:S04]  /*a5430*/  LDL.LU R14, [R1+0x19d0] ;  /* 0x0019d000010e7983 */ /* 0x000f280000300800 */
[----:B------:R-:W3:Y:S04]  /*a5440*/  LDL.LU R27, [R1+0x19dc] ;  /* 0x0019dc00011b7983 */ /* 0x000ee80000300800 */
[----:B------:R-:W3:Y:S04]  /*a5450*/  LDL.LU R15, [R1+0x19d8] ;  /* 0x0019d800010f7983 */ /* 0x000ee80000300800 */
[----:B------:R-:W2:Y:S04]  /*a5460*/  LDL R6, [R1+0x68] ;  /* 0x0000680001067983 */ /* 0x000ea80000100800 */
[----:B------:R-:W2:Y:S01]  /*a5470*/  LDL R7, [R1+0x6c] ;  /* 0x00006c0001077983 */ /* 0x000ea20000100800 */
[----:B------:R-:W-:-:S03]  /*a5480*/  IMAD R12, R29, 0x100, R28 ;  /* 0x000001001d0c7824 */ /* 0x000fc600078e021c */
[----:B--2---:R0:W-:Y:S04]  /*a5490*/  STL.64 [R1+0x13038], R6 ;  /* 0x0130380601007387 */ /* 0x0041e80000100a00 */
[----:B------:R-:W2:Y:S04]  /*a54a0*/  LDL R4, [R1+0x70] ;  /* 0x0000700001047983 */ /* 0x000ea80000100800 */
[----:B------:R-:W2:Y:S04]  /*a54b0*/  LDL R5, [R1+0x74] ;  /* 0x0000740001057983 */ /* 0x000ea80000100800 */
[----:B------:R-:W3:Y:S04]  /*a54c0*/  LDL R22, [R1+0x48] ;  /* 0x0000480001167983 */ /* 0x000ee80000100800 */
[----:B------:R-:W3:Y:S04]  /*a54d0*/  LDL R23, [R1+0x4c] ;  /* 0x00004c0001177983 */ /* 0x000ee80000100800 */
[----:B------:R-:W3:Y:S04]  /*a54e0*/  LDL R28, [R1+0x98] ;  /* 0x00009800011c7983 */ /* 0x000ee80000100800 */
[----:B------:R-:W3:Y:S04]  /*a54f0*/  LDL R29, [R1+0x9c] ;  /* 0x00009c00011d7983 */ /* 0x000ee80000100800 */
[----:B------:R-:W3:Y:S04]  /*a5500*/  LDL R16, [R1+0x88] ;  /* 0x0000880001107983 */ /* 0x000ee80000100800 */
[----:B------:R-:W3:Y:S04]  /*a5510*/  LDL R17, [R1+0x8c] ;  /* 0x00008c0001117983 */ /* 0x000ee80000100800 */
[----:B--2---:R1:W-:Y:S04]  /*a5520*/  STL.64 [R1+0x13050], R4 ;  /* 0x0130500401007387 */ /* 0x0043e80000100a00 */
[----:B0-----:R-:W2:Y:S04]  /*a5530*/  LDL R6, [R1+0x78] ;  /* 0x0000780001067983 */ /* 0x001ea80000100800 */
[----:B------:R-:W2:Y:S04]  /*a5540*/  LDL R7, [R1+0x7c] ;  /* 0x00007c0001077983 */ /* 0x000ea80000100800 */
[----:B------:R-:W3:Y:S04]  /*a5550*/  LDL R24, [R1+0x60] ;  /* 0x0000600001187983 */ /* 0x000ee80000100800 */
[----:B------:R-:W3:Y:S04]  /*a5560*/  LDL R25, [R1+0x64] ;  /* 0x0000640001197983 */ /* 0x000ee80000100800 */
[----:B-1----:R-:W3:Y:S04]  /*a5570*/  LDL R4, [R1+0x90] ;  /* 0x0000900001047983 */ /* 0x002ee80000100800 */
[----:B------:R-:W3:Y:S04]  /*a5580*/  LDL R5, [R1+0x94] ;  /* 0x0000940001057983 */ /* 0x000ee80000100800 */
[----:B------:R-:W3:Y:S04]  /*a5590*/  LDL.LU.64 R8, [R1+0x14c0] ;  /* 0x0014c00001087983 */ /* 0x000ee80000300a00 */
[----:B------:R-:W3:Y:S04]  /*a55a0*/  LDL.LU.64 R10, [R1+0x14c8] ;  /* 0x0014c800010a7983 */ /* 0x000ee80000300a00 */
[----:B--2---:R0:W-:Y:S04]  /*a55b0*/  STL.64 [R1+0x13068], R6 ;  /* 0x0130680601007387 */ /* 0x0041e80000100a00 */
[----:B0-----:R-:W2:Y:S04]  /*a55c0*/  LDL.LU R7, [R1+0x19cc] ;  /* 0x0019cc0001077983 */ /* 0x001ea80000300800 */
[----:B------:R-:W2:Y:S04]  /*a55d0*/  LDL R18, [R1+0x80] ;  /* 0x0000800001127983 */ /* 0x000ea80000100800 */
[----:B------:R-:W2:Y:S01]  /*a55e0*/  LDL R19, [R1+0x84] ;  /* 0x0000840001137983 */ /* 0x000ea20000100800 */
[----:B----4-:R-:W-:-:S02]  /*a55f0*/  IMAD R14, R14, 0x100, R26 ;  /* 0x000001000e0e7824 */ /* 0x010fc400078e021a */
[----:B---3--:R-:W-:Y:S01]  /*a5600*/  IMAD R15, R15, 0x100, R27 ;  /* 0x000001000f0f7824 */ /* 0x008fe200078e021b */
[----:B------:R-:W-:Y:S02]  /*a5610*/  F2FP.F16.E4M3.UNPACK_B R12, R12 ;  /* 0x0000000cff0c723e */ /* 0x000fe400020006ff */
[----:B------:R-:W-:Y:S02]  /*a5620*/  F2FP.F16.E4M3.UNPACK_B R14, R14 ;  /* 0x0000000eff0e723e */ /* 0x000fe400020006ff */
[----:B------:R-:W-:Y:S01]  /*a5630*/  F2FP.F16.E4M3.UNPACK_B R15, R15 ;  /* 0x0000000fff0f723e */ /* 0x000fe200020006ff */
[----:B--2---:R-:W-:-:S05]  /*a5640*/  IMAD R13, R13, 0x100, R7 ;  /* 0x000001000d0d7824 */ /* 0x004fca00078e0207 */
[----:B------:R-:W-:Y:S01]  /*a5650*/  F2FP.F16.E4M3.UNPACK_B R13, R13 ;  /* 0x0000000dff0d723e */ /* 0x000fe200020006ff */
[----:B------:R-:W-:Y:S04]  /*a5660*/  STL.64 [R1+0x13078], R18 ;  /* 0x0130781201007387 */ /* 0x000fe80000100a00 */
[----:B------:R-:W-:Y:S04]  /*a5670*/  STL.64 [R1+0x13070], R16 ;  /* 0x0130701001007387 */ /* 0x000fe80000100a00 */
[----:B------:R0:W-:Y:S02]  /*a5680*/  STL.64 [R1+0x13030], R24 ;  /* 0x0130301801007387 */ /* 0x0001e40000100a00 */
[C---:B0-----:R-:W-:Y:S02]  /*a5690*/  HMMA.16816.F32 R24, R12.reuse, R28, R8 ;  /* 0x0000001c0c18723c */ /* 0x041fe40000001808 */
[----:B------:R-:W-:Y:S04]  /*a56a0*/  STL.64 [R1+0x13010], R22 ;  /* 0x0130101601007387 */ /* 0x000fe80000100a00 */
[----:B------:R0:W-:Y:S04]  /*a56b0*/  STL.64 [R1+0x13008], R20 ;  /* 0x0130081401007387 */ /* 0x0001e80000100a00 */
[----:B------:R-:W2:Y:S04]  /*a56c0*/  LDL.LU.64 R16, [R1+0x14d0] ;  /* 0x0014d00001107983 */ /* 0x000ea80000300a00 */
[----:B------:R-:W2:Y:S04]  /*a56d0*/  LDL.LU.64 R18, [R1+0x14d8] ;  /* 0x0014d80001127983 */ /* 0x000ea80000300a00 */
[----:B0-----:R-:W3:Y:S04]  /*a56e0*/  LDL.LU.64 R20, [R1+0x14e0] ;  /* 0x0014e00001147983 */ /* 0x001ee80000300a00 */
[----:B------:R-:W3:Y:S04]  /*a56f0*/  LDL.LU.64 R22, [R1+0x14e8] ;  /* 0x0014e80001167983 */ /* 0x000ee80000300a00 */
[----:B------:R-:W4:Y:S04]  /*a5700*/  LDL.LU.64 R8, [R1+0x14f0] ;  /* 0x0014f00001087983 */ /* 0x000f280000300a00 */
[----:B------:R-:W4:Y:S04]  /*a5710*/  LDL.LU.64 R10, [R1+0x14f8] ;  /* 0x0014f800010a7983 */ /* 0x000f280000300a00 */
[----:B------:R0:W-:Y:S04]  /*a5720*/  STL.64 [R1+0x14c0], R24 ;  /* 0x0014c01801007387 */ /* 0x0001e80000100a00 */
[----:B------:R1:W-:Y:S04]  /*a5730*/  STL.64 [R1+0x14c8], R26 ;  /* 0x0014c81a01007387 */ /* 0x0003e80000100a00 */
[----:B0-----:R-:W2:Y:S04]  /*a5740*/  LDL.LU.64 R24, [R1+0x1520] ;  /* 0x0015200001187983 */ /* 0x001ea80000300a00 */
[----:B-1----:R-:W3:Y:S04]  /*a5750*/  LDL.LU.64 R26, [R1+0x1528] ;  /* 0x00152800011a7983 */ /* 0x002ee80000300a00 */
[----:B---3--:R-:W-:Y:S04]  /*a5760*/  STL.64 [R1+0x13048], R26 ;  /* 0x0130481a01007387 */ /* 0x008fe80000100a00 */
[----:B--2---:R0:W-:Y:S04]  /*a5770*/  STL.64 [R1+0x13040], R24 ;  /* 0x0130401801007387 */ /* 0x0041e80000100a00 */
[----:B0-----:R-:W2:Y:S04]  /*a5780*/  LDL.LU.64 R24, [R1+0x1510] ;  /* 0x0015100001187983 */ /* 0x001ea80000300a00 */
[----:B------:R-:W3:Y:S01]  /*a5790*/  LDL.LU.64 R26, [R1+0x1518] ;  /* 0x00151800011a7983 */ /* 0x000ee20000300a00 */
[C---:B------:R-:W-:Y:S03]  /*a57a0*/  HMMA.16816.F32 R4, R12.reuse, R4, R16 ;  /* 0x000000040c04723c */ /* 0x040fe60000001810 */
[----:B---3--:R-:W-:Y:S04]  /*a57b0*/  STL.64 [R1+0x13060], R26 ;  /* 0x0130601a01007387 */ /* 0x008fe80000100a00 */
[----:B--2---:R0:W-:Y:S04]  /*a57c0*/  STL.64 [R1+0x13058], R24 ;  /* 0x0130581801007387 */ /* 0x0041e80000100a00 */
[----:B0-----:R-:W2:Y:S04]  /*a57d0*/  LDL.LU.64 R24, [R1+0x1500] ;  /* 0x0015000001187983 */ /* 0x001ea80000300a00 */
[----:B------:R-:W2:Y:S04]  /*a57e0*/  LDL.LU.64 R26, [R1+0x1508] ;  /* 0x00150800011a7983 */ /* 0x000ea80000300a00 */
[----:B------:R-:W3:Y:S04]  /*a57f0*/  LDL.64 R28, [R1] ;  /* 0x00000000011c7983 */ /* 0x000ee80000100a00 */
[----:B------:R-:W4:Y:S04]  /*a5800*/  LDL.LU.64 R18, [R1+0x13078] ;  /* 0x0130780001127983 */ /* 0x000f280000300a00 */
[----:B------:R-:W2:Y:S04]  /*a5810*/  LDL.LU.64 R16, [R1+0x13070] ;  /* 0x0130700001107983 */ /* 0x000ea80000300a00 */
[----:B------:R-:W-:Y:S04]  /*a5820*/  STL.64 [R1+0x14d0], R4 ;  /* 0x0014d00401007387 */ /* 0x000fe80000100a00 */
[----:B------:R0:W-:Y:S04]  /*a5830*/  STL.64 [R1+0x14d8], R6 ;  /* 0x0014d80601007387 */ /* 0x0001e80000100a00 */
[----:B0-----:R-:W3:Y:S01]  /*a5840*/  LDL.LU.64 R6, [R1+0x13068] ;  /* 0x0130680001067983 */ /* 0x001ee20000300a00 */
[----:B--2---:R-:W-:-:S15]  /*a5850*/  HMMA.16816.F32 R20, R12, R16, R20 ;  /* 0x000000100c14723c */ /* 0x004fde0000001814 */
[----:B------:R-:W-:-:S08]  /*a5860*/  NOP ;  /* 0x0000000000007918 */ /* 0x000fd00000000000 */
[----:B------:R0:W-:Y:S04]  /*a5870*/  STL.64 [R1+0x14e0], R20 ;  /* 0x0014e01401007387 */ /* 0x0001e80000100a00 */
[----:B------:R1:W-:Y:S04]  /*a5880*/  STL.64 [R1+0x14e8], R22 ;  /* 0x0014e81601007387 */ /* 0x0003e80000100a00 */
[----:B0-----:R-:W2:Y:S04]  /*a5890*/  LDL.LU.64 R20, [R1+0x1540] ;  /* 0x0015400001147983 */ /* 0x001ea80000300a00 */
[----:B-1----:R-:W2:Y:S01]  /*a58a0*/  LDL.LU.64 R22, [R1+0x1548] ;  /* 0x0015480001167983 */ /* 0x002ea20000300a00 */
[C---:B----4-:R-:W-:Y:S06]  /*a58b0*/  HMMA.16816.F32 R8, R12.reuse, R18, R8 ;  /* 0x000000120c08723c */ /* 0x050fec0000001808 */
[C---:B---3--:R-:W-:Y:S01]  /*a58c0*/  HMMA.16816.F32 R4, R12.reuse, R6, R24 ;  /* 0x000000060c04723c */ /* 0x048fe20000001818 */
[----:B--2---:R-:W-:Y:S04]  /*a58d0*/  STL.64 [R1+0x13028], R22 ;  /* 0x0130281601007387 */ /* 0x004fe80000100a00 */
[----:B------:R0:W-:Y:S04]  /*a58e0*/  STL.64 [R1+0x13020], R20 ;  /* 0x0130201401007387 */ /* 0x0001e80000100a00 */
[----:B0-----:R-:W2:Y:S04]  /*a58f0*/  LDL.LU.64 R20, [R1+0x1530] ;  /* 0x0015300001147983 */ /* 0x001ea80000300a00 */
[----:B------:R-:W2:Y:S04]  /*a5900*/  LDL.LU.64 R22, [R1+0x1538] ;  /* 0x0015380001167983 */ /* 0x000ea80000300a00 */
[----:B------:R-:W3:Y:S04]  /*a5910*/  LDL.LU.64 R16, [R1+0x1570] ;  /* 0x0015700001107983 */ /* 0x000ee80000300a00 */
[----:B------:R-:W3:Y:S04]  /*a5920*/  LDL.LU.64 R18, [R1+0x1578] ;  /* 0x0015780001127983 */ /* 0x000ee80000300a00 */
[----:B------:R0:W-:Y:S04]  /*a5930*/  STL.64 [R1+0x14f0], R8 ;  /* 0x0014f00801007387 */ /* 0x0001e80000100a00 */
[----:B------:R1:W-:Y:S04]  /*a5940*/  STL.64 [R1+0x14f8], R10 ;  /* 0x0014f80a01007387 */ /* 0x0003e80000100a00 */
[----:B0-----:R-:W4:Y:S04]  /*a5950*/  LDL.LU.64 R8, [R1+0x1580] ;  /* 0x0015800001087983 */ /* 0x001f280000300a00 */
[----:B-1----:R-:W4:Y:S04]  /*a5960*/  LDL.LU.64 R10, [R1+0x1588] ;  /* 0x00158800010a7983 */ /* 0x002f280000300a00 */
[----:B------:R-:W2:Y:S04]  /*a5970*/  LDL.LU.64 R26, [R1+0x13060] ;  /* 0x01306000011a7983 */ /* 0x000ea80000300a00 */
[----:B------:R-:W2:Y:S04]  /*a5980*/  LDL.LU.64 R24, [R1+0x13058] ;  /* 0x0130580001187983 */ /* 0x000ea80000300a00 */
        /* <DEDUP_REMOVED lines=15> */
[----:B0-----:R-:W3:Y:S04]  /*a5a80*/  LDL.64 R4, [R1+0x18] ;  /* 0x0000180001047983 */ /* 0x001ee80000100a00 */
[----:B-1----:R-:W4:Y:S04]  /*a5a90*/  LDL R6, [R1+0x10] ;  /* 0x0000100001067983 */ /* 0x002f280000100800 */
[----:B------:R-:W4:Y:S01]  /*a5aa0*/  LDL R7, [R1+0x14] ;  /* 0x0000140001077983 */ /* 0x000f220000100800 */
[C---:B--2---:R-:W-:Y:S03]  /*a5ab0*/  HMMA.16816.F32 R24, R12.reuse, R24, R20 ;  /* 0x000000180c18723c */ /* 0x044fe60000001814 */
[----:B----4-:R-:W-:Y:S04]  /*a5ac0*/  STL.64 [R1+0x12fb8], R6 ;  /* 0x012fb80601007387 */ /* 0x010fe80000100a00 */
        /* <DEDUP_REMOVED lines=20> */
[----:B0-----:R-:W2:Y:S04]  /*a5c10*/  LDL R6, [R1+0x20] ;  /* 0x0000200001067983 */ /* 0x001ea80000100800 */
[----:B------:R-:W2:Y:S04]  /*a5c20*/  LDL R7, [R1+0x24] ;  /* 0x0000240001077983 */ /* 0x000ea80000100800 */
[----:B--2---:R0:W-:Y:S04]  /*a5c30*/  STL.64 [R1+0x12fd0], R6 ;  /* 0x012fd00601007387 */ /* 0x0041e80000100a00 */
[----:B------:R-:W2:Y:S04]  /*a5c40*/  LDL.LU.64 R4, [R1+0x1560] ;  /* 0x0015600001047983 */ /* 0x000ea80000300a00 */
[----:B0-----:R-:W2:Y:S01]  /*a5c50*/  LDL.LU.64 R6, [R1+0x1568] ;  /* 0x0015680001067983 */ /* 0x001ea20000300a00 */
[C---:B---3--:R-:W-:Y:S06]  /*a5c60*/  HMMA.16816.F32 R16, R12.reuse, R24, R16 ;  /* 0x000000180c10723c */ /* 0x048fec0000001810 */
[C---:B----4-:R-:W-:Y:S06]  /*a5c70*/  HMMA.16816.F32 R8, R12.reuse, R26, R8 ;  /* 0x0000001a0c08723c */ /* 0x050fec0000001808 */
[----:B--2---:R-:W-:-:S15]  /*a5c80*/  HMMA.16816.F32 R4, R12, R22, R4 ;  /* 0x000000160c04723c */ /* 0x004fde0000001804 */
[----:B------:R-:W-:-:S08]  /*a5c90*/  NOP ;  /* 0x0000000000007918 */ /* 0x000fd00000000000 */
[----:B------:R0:W-:Y:S04]  /*a5ca0*/  STL.64 [R1+0x1560], R4 ;  /* 0x0015600401007387 */ /* 0x0001e80000100a00 */
[----:B------:R1:W-:Y:S04]  /*a5cb0*/  STL.64 [R1+0x1568], R6 ;  /* 0x0015680601007387 */ /* 0x0003e80000100a00 */
[----:B0-----:R-:W2:Y:S04]  /*a5cc0*/  LDL R4, [R1+0x28] ;  /* 0x0000280001047983 */ /* 0x001ea80000100800 */
[----:B------:R0:W-:Y:S04]  /*a5cd0*/  STL.64 [R1+0x1570], R16 ;  /* 0x0015701001007387 */ /* 0x0001e80000100a00 */
[----:B------:R3:W-:Y:S04]  /*a5ce0*/  STL.64 [R1+0x1578], R18 ;  /* 0x0015781201007387 */ /* 0x0007e80000100a00 */
[----:B------:R-:W-:Y:S04]  /*a5cf0*/  STL.64 [R1+0x1580], R8 ;  /* 0x0015800801007387 */ /* 0x000fe80000100a00 */
[----:B------:R-:W-:Y:S04]  /*a5d00*/  STL.64 [R1+0x1588], R10 ;  /* 0x0015880a01007387 */ /* 0x000fe80000100a00 */
[----:B------:R-:W2:Y:S04]  /*a5d10*/  LDL R5, [R1+0x2c] ;  /* 0x00002c0001057983 */ /* 0x000ea80000100800 */
[----:B-1----:R-:W4:Y:S04]  /*a5d20*/  LDL.64 R6, [R1+0x30] ;  /* 0x0000300001067983 */ /* 0x002f280000100a00 */
[----:B0-----:R-:W2:Y:S04]  /*a5d30*/  LDL.LU.64 R16, [R1+0x15f0] ;  /* 0x0015f00001107983 */ /* 0x001ea80000300a00 */
[----:B---3--:R-:W3:Y:S04]  /*a5d40*/  LDL.LU.64 R18, [R1+0x15f8] ;  /* 0x0015f80001127983 */ /* 0x008ee80000300a00 */
[----:B---3--:R0:W-:Y:S04]  /*a5d50*/  STL.64 [R1+0x12f80], R18 ;  /* 0x012f801201007387 */ /* 0x0081e80000100a00 */
[----:B0-----:R-:W3:Y:S01]  /*a5d60*/  LDL R18, [R1+0x8] ;  /* 0x0000080001127983 */ /* 0x001ee20000100800 */
[----:B------:R-:W-:-:S03]  /*a5d70*/  IMAD.MOV.U32 R19, RZ, RZ, R0 ;  /* 0x000000ffff137224 */ /* 0x000fc600078e0000 */
[----:B--2---:R0:W-:Y:S04]  /*a5d80*/  STL.64 [R1+0x12f78], R16 ;  /* 0x012f781001007387 */ /* 0x0041e80000100a00 */
[----:B---3--:R1:W-:Y:S04]  /*a5d90*/  STL.64 [R1+0x12f98], R18 ;  /* 0x012f981201007387 */ /* 0x0083e80000100a00 */
[----:B0-----:R-:W2:Y:S04]  /*a5da0*/  LDL.LU.64 R16, [R1+0x15d0] ;  /* 0x0015d00001107983 */ /* 0x001ea80000300a00 */
[----:B-1----:R-:W3:Y:S04]  /*a5db0*/  LDL.LU.64 R18, [R1+0x15d8] ;  /* 0x0015d80001127983 */ /* 0x002ee80000300a00 */
        /* <DEDUP_REMOVED lines=14> */
[----:B0-----:R-:W4:Y:S04]  /*a5ea0*/  LDL.LU.64 R16, [R1+0x1590] ;  /* 0x0015900001107983 */ /* 0x001f280000300a00 */
[----:B------:R-:W4:Y:S04]  /*a5eb0*/  LDL.LU.64 R18, [R1+0x1598] ;  /* 0x0015980001127983 */ /* 0x000f280000300a00 */
[----:B------:R-:W2:Y:S04]  /*a5ec0*/  LDL.LU.64 R24, [R1+0x1600] ;  /* 0x0016000001187983 */ /* 0x000ea80000300a00 */
[----:B------:R-:W3:Y:S01]  /*a5ed0*/  LDL.LU.64 R26, [R1+0x1608] ;  /* 0x00160800011a7983 */ /* 0x000ee20000300a00 */
[----:B----4-:R-:W-:Y:S03]  /*a5ee0*/  HMMA.16816.F32 R16, R12, R6, R16 ;  /* 0x000000060c10723c */ /* 0x010fe60000001810 */
        /* <DEDUP_REMOVED lines=28> */
[----:B------:R-:W2:Y:S02]  /*a60b0*/  LDL.LU.64 R4, [R1+0x12fb0] ;  /* 0x012fb00001047983 */ /* 0x000ea40000300a00 */
[----:B--2---:R-:W-:-:S15]  /*a60c0*/  HMMA.16816.F32 R16, R12, R4, R16 ;  /* 0x000000040c10723c */ /* 0x004fde0000001810 */
[----:B------:R-:W-:-:S08]  /*a60d0*/  NOP ;  /* 0x0000000000007918 */ /* 0x000fd00000000000 */
[----:B------:R-:W-:Y:S04]  /*a60e0*/  STL.64 [R1+0x15c0], R16 ;  /* 0x0015c01001007387 */ /* 0x000fe80000100a00 */
[----:B------:R0:W-:Y:S04]  /*a60f0*/  STL.64 [R1+0x15c8], R18 ;  /* 0x0015c81201007387 */ /* 0x0001e80000100a00 */
[----:B0-----:R-:W3:Y:S04]  /*a6100*/  LDL.LU.64 R18, [R1+0x12fa8] ;  /* 0x012fa80001127983 */ /* 0x001ee80000300a00 */
[----:B------:R-:W3:Y:S01]  /*a6110*/  LDL.LU.64 R16, [R1+0x12fa0] ;  /* 0x012fa00001107983 */ /* 0x000ee20000300a00 */
[----:B------:R-:W-:-:S05]  /*a6120*/  IMAD.MOV.U32 R0, RZ, RZ, R5 ;  /* 0x000000ffff007224 */ /* 0x000fca00078e0005 */
[----:B------:R-:W-:Y:S01]  /*a6130*/  STL [R1+0x12ee8], R0 ;  /* 0x012ee80001007387 */ /* 0x000fe20000100800 */
[----:B---3--:R-:W-:Y:S03]  /*a6140*/  HMMA.16816.F32 R4, R12, R6, R16 ;  /* 0x000000060c04723c */ /* 0x008fe60000001810 */
[----:B------:R-:W2:-:S15]  /*a6150*/  LDL.LU.64 R18, [R1+0x12f98] ;  /* 0x012f980001127983 */ /* 0x000e9e0000300a00 */
[----:B------:R-:W-:-:S05]  /*a6160*/  NOP ;  /* 0x0000000000007918 */ /* 0x000fca0000000000 */
        /* <DEDUP_REMOVED lines=10> */
[----:B0-----:R-:W4:Y:S04]  /*a6210*/  LDL.LU.64 R18, [R1+0x12f80] ;  /* 0x012f800001127983 */ /* 0x001f280000300a00 */
[----:B------:R-:W4:Y:S01]  /*a6220*/  LDL.LU.64 R16, [R1+0x12f78] ;  /* 0x012f780001107983 */ /* 0x000f220000300a00 */
[----:B------:R-:W-:Y:S01]  /*a6230*/  IMAD.MOV.U32 R0, RZ, RZ, R29 ;  /* 0x000000ffff007224 */ /* 0x000fe200078e001d */
[----:B----4-:R-:W-:-:S15]  /*a6240*/  HMMA.16816.F32 R16, R12, R28, R16 ;  /* 0x0000001c0c10723c */ /* 0x010fde0000001810 */
[----:B------:R-:W-:-:S08]  /*a6250*/  NOP ;  /* 0x0000000000007918 */ /* 0x000fd00000000000 */
[----:B------:R-:W-:Y:S04]  /*a6260*/  STL.64 [R1+0x15f0], R16 ;  /* 0x0015f01001007387 */ /* 0x000fe80000100a00 */
[----:B------:R0:W-:Y:S04]  /*a6270*/  STL.64 [R1+0x15f8], R18 ;  /* 0x0015f81201007387 */ /* 0x0001e80000100a00 */
[----:B0-----:R-:W4:Y:S04]  /*a6280*/  LDL.LU.64 R18, [R1+0x12f70] ;  /* 0x012f700001127983 */ /* 0x001f280000300a00 */
[----:B------:R-:W4:Y:S04]  /*a6290*/  LDL.LU.64 R16, [R1+0x12f68] ;  /* 0x012f680001107983 */ /* 0x000f280000300a00 */
[----:B------:R-:W2:Y:S02]  /*a62a0*/  LDL.LU.64 R28, [R1+0x12f60] ;  /* 0x012f6000011c7983 */ /* 0x000ea40000300a00 */
[----:B--2---:R-:W-:-:S15]  /*a62b0*/  HMMA.16816.F32 R24, R12, R28, R24 ;  /* 0x0000001c0c18723c */ /* 0x004fde0000001818 */
[----:B------:R-:W-:-:S08]  /*a62c0*/  NOP ;  /* 0x0000000000007918 */ /* 0x000fd00000000000 */
[----:B------:R-:W-:Y:S04]  /*a62d0*/  STL.64 [R1+0x1600], R24 ;  /* 0x0016001801007387 */ /* 0x000fe80000100a00 */
[----:B------:R0:W-:Y:S04]  /*a62e0*/  STL.64 [R1+0x1608], R26 ;  /* 0x0016081a01007387 */ /* 0x0001e80000100a00 */
[----:B0-----:R-:W2:Y:S04]  /*a62f0*/  LDL.LU.64 R26, [R1+0x12f58] ;  /* 0x012f5800011a7983 */ /* 0x001ea80000300a00 */
        /* <DEDUP_REMOVED lines=8> */
[----:B------:R0:W-:Y:S04]  /*a6380*/  STL.64 [R1+0x12dd0], R26 ;  /* 0x012dd01a01007387 */ /* 0x0001e80000100a00 */
[----:B0-----:R-:W4:Y:S04]  /*a6390*/  LDL.LU R26, [R1+0x19fc] ;  /* 0x0019fc00011a7983 */ /* 0x001f280000300800 */
[----:B------:R-:W-:Y:S04]  /*a63a0*/  STL.64 [R1+0x1620], R8 ;  /* 0x0016200801007387 */ /* 0x000fe80000100a00 */
[----:B------:R-:W-:Y:S04]  /*a63b0*/  STL.64 [R1+0x1628], R10 ;  /* 0x0016280a01007387 */ /* 0x000fe80000100a00 */
[----:B------:R-:W4:Y:S04]  /*a63c0*/  LDL.LU R27, [R1+0x19f8] ;  /* 0x0019f800011b7983 */ /* 0x000f280000300800 */
[----:B------:R0:W-:Y:S04]  /*a63d0*/  STL.64 [R1+0x12dc8], R24 ;  /* 0x012dc81801007387 */ /* 0x0001e80000100a00 */
[----:B0-----:R-:W2:Y:S04]  /*a63e0*/  LDL.LU R24, [R1+0x19f4] ;  /* 0x0019f40001187983 */ /* 0x001ea80000300800 */
[----:B------:R-:W2:Y:S04]  /*a63f0*/  LDL.LU R25, [R1+0x19f0] ;  /* 0x0019f00001197983 */ /* 0x000ea80000300800 */
[----:B----4-:R-:W-:Y:S04]  /*a6400*/  STL.64 [R1+0x12ef8], R26 ;  /* 0x012ef81a01007387 */ /* 0x010fe80000100a00 */
[----:B--2---:R0:W-:Y:S04]  /*a6410*/  STL.64 [R1+0x12ef0], R24 ;  /* 0x012ef01801007387 */ /* 0x0041e80000100a00 */
[----:B0-----:R-:W3:Y:S04]  /*a6420*/  LDL.LU.64 R24, [R1+0x1640] ;  /* 0x0016400001187983 */ /* 0x001ee80000300a00 */
[----:B------:R-:W3:Y:S04]  /*a6430*/  LDL.LU.64 R26, [R1+0x1648] ;  /* 0x00164800011a7983 */ /* 0x000ee80000300a00 */
[----:B------:R-:W2:Y:S04]  /*a6440*/  LDL.LU.64 R8, [R1+0x1660] ;  /* 0x0016600001087983 */ /* 0x000ea80000300a00 */
[----:B------:R-:W4:Y:S01]  /*a6450*/  LDL.LU.64 R10, [R1+0x1668] ;  /* 0x00166800010a7983 */ /* 0x000f220000300a00 */
[----:B------:R-:W-:-:S15]  /*a6460*/  HMMA.16816.F32 R4, R12, R22, R4 ;  /* 0x000000160c04723c */ /* 0x000fde0000001804 */
[----:B------:R-:W-:-:S08]  /*a6470*/  NOP ;  /* 0x0000000000007918 */ /* 0x000fd00000000000 */
[----:B------:R-:W-:Y:S04]  /*a6480*/  STL.64 [R1+0x1630], R4 ;  /* 0x0016300401007387 */ /* 0x000fe80000100a00 */
[----:B------:R-:W-:Y:S04]  /*a6490*/  STL.64 [R1+0x1638], R6 ;  /* 0x0016380601007387 */ /* 0x000fe80000100a00 */
[----:B----4-:R-:W-:Y:S04]  /*a64a0*/  STL.64 [R1+0x12f38], R10 ;  /* 0x012f380a01007387 */ /* 0x010fe80000100a00 */
[----:B--2---:R0:W-:Y:S04]  /*a64b0*/  STL.64 [R1+0x12f30], R8 ;  /* 0x012f300801007387 */ /* 0x0041e80000100a00 */
[----:B0-----:R-:W2:Y:S04]  /*a64c0*/  LDL.LU.64 R8, [R1+0x1650] ;  /* 0x0016500001087983 */ /* 0x001ea80000300a00 */
[----:B------:R-:W2:Y:S04]  /*a64d0*/  LDL.LU.64 R10, [R1+0x1658] ;  /* 0x00165800010a7983 */ /* 0x000ea80000300a00 */
[----:B------:R-:W4:Y:S04]  /*a64e0*/  LDL.LU.64 R4, [R1+0x1680] ;  /* 0x0016800001047983 */ /* 0x000f280000300a00 */
[----:B------:R-:W4:Y:S01]  /*a64f0*/  LDL.LU.64 R6, [R1+0x1688] ;  /* 0x0016880001067983 */ /* 0x000f220000300a00 */
[C---:B---3--:R-:W-:Y:S06]  /*a6500*/  HMMA.16816.F32 R24, R12.reuse, R20, R24 ;  /* 0x000000140c18723c */ /* 0x048fec0000001818 */
[C---:B--2---:R-:W-:Y:S01]  /*a6510*/  HMMA.16816.F32 R8, R12.reuse, R18, R8 ;  /* 0x000000120c08723c */ /* 0x044fe20000001808 */
[----:B----4-:R-:W-:Y:S04]  /*a6520*/  STL.64 [R1+0x12f18], R6 ;  /* 0x012f180601007387 */ /* 0x010fe80000100a00 */
[----:B------:R0:W-:Y:S04]  /*a6530*/  STL.64 [R1+0x12f10], R4 ;  /* 0x012f100401007387 */ /* 0x0001e80000100a00 */
[----:B0-----:R-:W2:Y:S04]  /*a6540*/  LDL.LU.64 R4, [R1+0x1670] ;  /* 0x0016700001047983 */ /* 0x001ea80000300a00 */
[----:B------:R-:W2:Y:S04]  /*a6550*/  LDL.LU.64 R6, [R1+0x1678] ;  /* 0x0016780001067983 */ /* 0x000ea80000300a00 */
[----:B------:R0:W-:Y:S04]  /*a6560*/  STL.64 [R1+0x1640], R24 ;  /* 0x0016401801007387 */ /* 0x0001e80000100a00 */
[----:B------:R1:W-:Y:S04]  /*a6570*/  STL.64 [R1+0x1648], R26 ;  /* 0x0016481a01007387 */ /* 0x0003e80000100a00 */
[----:B0-----:R-:W3:Y:S04]  /*a6580*/  LDL.LU.64 R24, [R1+0x1690] ;  /* 0x0016900001187983 */ /* 0x001ee80000300a00 */
[----:B-1----:R-:W3:Y:S04]  /*a6590*/  LDL.LU.64 R26, [R1+0x1698] ;  /* 0x00169800011a7983 */ /* 0x002ee80000300a00 */
[----:B------:R0:W-:Y:S04]  /*a65a0*/  STL.64 [R1+0x12db0], R22 ;  /* 0x012db01601007387 */ /* 0x0001e80000100a00 */
[----:B0-----:R-:W4:Y:S04]  /*a65b0*/  LDL.LU R22, [R1+0x19ec] ;  /* 0x0019ec0001167983 */ /* 0x001f280000300800 */
[----:B------:R-:W4:Y:S04]  /*a65c0*/  LDL.LU R23, [R1+0x19e8] ;  /* 0x0019e80001177983 */ /* 0x000f280000300800 */
        /* <DEDUP_REMOVED lines=28> */
[----:B------:R-:W4:Y:S04]  /*a6790*/  LDL.LU.64 R4, [R1+0x12f00] ;  /* 0x012f000001047983 */ /* 0x000f280000300a00 */
        /* <DEDUP_REMOVED lines=14> */
[----:B0-----:R-:W4:Y:S04]  /*a6880*/  LDL R18, [R1+0x98] ;  /* 0x0000980001127983 */ /* 0x001f280000100800 */
[----:B------:R-:W4:Y:S04]  /*a6890*/  LDL R19, [R1+0x9c] ;  /* 0x00009c0001137983 */ /* 0x000f280000100800 */
[----:B------:R-:W-:Y:S04]  /*a68a0*/  STL.64 [R1+0x12dc0], R6 ;  /* 0x012dc00601007387 */ /* 0x000fe80000100a00 */
[----:B------:R3:W-:Y:S02]  /*a68b0*/  STL.64 [R1+0x12db8], R4 ;  /* 0x012db80401007387 */ /* 0x0007e40000100a00 */
[----:B---3--:R-:W-:Y:S07]  /*a68c0*/  HMMA.16816.F32 R4, R12, R2, R8 ;  /* 0x000000020c04723c */ /* 0x008fee0000001808 */
[----:B------:R-:W-:-:S02]  /*a68d0*/  IMAD.MOV.U32 R11, RZ, RZ, R0 ;  /* 0x000000ffff0b7224 */ /* 0x000fc400078e0000 */
[----:B------:R-:W-:Y:S02]  /*a68e0*/  IMAD R13, R23, 0x100, R22 ;  /* 0x00000100170d7824 */ /* 0x000fe400078e0216 */
[----:B------:R-:W-:-:S12]  /*a68f0*/  IMAD R12, R21, 0x100, R20 ;  /* 0x00000100150c7824 */ /* 0x000fd800078e0214 */
[----:B------:R-:W-:Y:S04]  /*a6900*/  STL.64 [R1+0x16a0], R4 ;  /* 0x0016a00401007387 */ /* 0x000fe80000100a00 */
[----:B------:R-:W-:Y:S04]  /*a6910*/  STL.64 [R1+0x16a8], R6 ;  /* 0x0016a80601007387 */ /* 0x000fe80000100a00 */
[----:B------:R-:W3:Y:S04]  /*a6920*/  LDL R10, [R1] ;  /* 0x00000000010a7983 */ /* 0x000ee80000100800 */
[----:B------:R-:W3:Y:S04]  /*a6930*/  LDL.LU R0, [R1+0x12ee8] ;  /* 0x012ee80001007983 */ /* 0x000ee80000300800 */
[----:B------:R-:W4:Y:S04]  /*a6940*/  LDL R22, [R1+0x70] ;  /* 0x0000700001167983 */ /* 0x000f280000100800 */
[----:B------:R-:W4:Y:S04]  /*a6950*/  LDL R23, [R1+0x74] ;  /* 0x0000740001177983 */ /* 0x000f280000100800 */
[----:B------:R-:W3:Y:S04]  /*a6960*/  LDL R20, [R1+0x78] ;  /* 0x0000780001147983 */ /* 0x000ee80000100800 */
[----:B------:R-:W3:Y:S04]  /*a6970*/  LDL R21, [R1+0x7c] ;  /* 0x00007c0001157983 */ /* 0x000ee80000100800 */
[----:B------:R-:W3:Y:S04]  /*a6980*/  LDL R8, [R1+0x90] ;  /* 0x0000900001087983 */ /* 0x000ee80000100800 */
[----:B------:R-:W3:Y:S01]  /*a6990*/  LDL R9, [R1+0x94] ;  /* 0x0000940001097983 */ /* 0x000ee20000100800 */
[----:B--2---:R-:W-:-:S02]  /*a69a0*/  IMAD R15, R27, 0x100, R26 ;  /* 0x000001001b0f7824 */ /* 0x004fc400078e021a */
[----:B------:R-:W-:Y:S01]  /*a69b0*/  IMAD R14, R25, 0x100, R24 ;  /* 0x00000100190e7824 */ /* 0x000fe200078e0218 */
[----:B------:R-:W2:Y:S04]  /*a69c0*/  LDL R26, [R1+0x38] ;  /* 0x00003800011a7983 */ /* 0x000ea80000100800 */
[----:B------:R-:W2:Y:S04]  /*a69d0*/  LDL R27, [R1+0x3c] ;  /* 0x00003c00011b7983 */ /* 0x000ea80000100800 */
[----:B------:R-:W2:Y:S04]  /*a69e0*/  LDL R24, [R1+0x40] ;  /* 0x0000400001187983 */ /* 0x000ea80000100800 */
[----:B------:R-:W2:Y:S04]  /*a69f0*/  LDL R25, [R1+0x44] ;  /* 0x0000440001197983 */ /* 0x000ea80000100800 */
[----:B----4-:R0:W-:Y:S04]  /*a6a00*/  STL.64 [R1+0x12ed0], R22 ;  /* 0x012ed01601007387 */ /* 0x0101e80000100a00 */
[----:B0-----:R-:W4:Y:S04]  /*a6a10*/  LDL R22, [R1+0x88] ;  /* 0x0000880001167983 */ /* 0x001f280000100800 */
[----:B------:R-:W4:Y:S04]  /*a6a20*/  LDL R23, [R1+0x8c] ;  /* 0x00008c0001177983 */ /* 0x000f280000100800 */
[----:B------:R-:W4:Y:S04]  /*a6a30*/  LDL.LU.64 R4, [R1+0x16d0] ;  /* 0x0016d00001047983 */ /* 0x000f280000300a00 */
[----:B------:R-:W4:Y:S04]  /*a6a40*/  LDL.LU.64 R6, [R1+0x16d8] ;  /* 0x0016d80001067983 */ /* 0x000f280000300a00 */
[----:B---3--:R-:W-:Y:S04]  /*a6a50*/  STL.64 [R1+0x12ec8], R20 ;  /* 0x012ec81401007387 */ /* 0x008fe80000100a00 */
[----:B--2---:R-:W-:Y:S04]  /*a6a60*/  STL.64 [R1+0x12e70], R26 ;  /* 0x012e701a01007387 */ /* 0x004fe80000100a00 */
[----:B------:R0:W-:Y:S04]  /*a6a70*/  STL.64 [R1+0x12e68], R24 ;  /* 0x012e681801007387 */ /* 0x0001e80000100a00 */
[----:B0-----:R-:W2:Y:S04]  /*a6a80*/  LDL.LU.64 R24, [R1+0x16c0] ;  /* 0x0016c00001187983 */ /* 0x001ea80000300a00 */
[----:B------:R-:W2:Y:S01]  /*a6a90*/  LDL.LU.64 R26, [R1+0x16c8] ;  /* 0x0016c800011a7983 */ /* 0x000ea20000300a00 */
[----:B------:R-:W-:-:S02]  /*a6aa0*/  F2FP.F16.E4M3.UNPACK_B R12, R12 ;  /* 0x0000000cff0c723e */ /* 0x000fc400020006ff */
[----:B------:R-:W-:Y:S02]  /*a6ab0*/  F2FP.F16.E4M3.UNPACK_B R13, R13 ;  /* 0x0000000dff0d723e */ /* 0x000fe400020006ff */
[----:B------:R-:W-:Y:S02]  /*a6ac0*/  F2FP.F16.E4M3.UNPACK_B R14, R14 ;  /* 0x0000000eff0e723e */ /* 0x000fe400020006ff */
[----:B------:R-:W-:-:S07]  /*a6ad0*/  F2FP.F16.E4M3.UNPACK_B R15, R15 ;  /* 0x0000000fff0f723e */ /* 0x000fce00020006ff */
[----:B--2---:R-:W-:Y:S01]  /*a6ae0*/  HMMA.16816.F32 R24, R12, R18, R24 ;  /* 0x000000120c18723c */ /* 0x004fe20000001818 */
[----:B------:R-:W2:-:S15]  /*a6af0*/  LDL R18, [R1+0x60] ;  /* 0x0000600001127983 */ /* 0x000e9e0000100800 */
[----:B------:R-:W-:-:S07]  /*a6b00*/  NOP ;  /* 0x0000000000007918 */ /* 0x000fce0000000000 */
[----:B------:R-:W-:Y:S04]  /*a6b10*/  STL.64 [R1+0x16c0], R24 ;  /* 0x0016c01801007387 */ /* 0x000fe80000100a00 */
[----:B------:R0:W-:Y:S04]  /*a6b20*/  STL.64 [R1+0x16c8], R26 ;  /* 0x0016c81a01007387 */ /* 0x0001e80000100a00 */
[----:B------:R-:W2:Y:S01]  /*a6b30*/  LDL R19, [R1+0x64] ;  /* 0x0000640001137983 */ /* 0x000ea20000100800 */
[C---:B----4-:R-:W-:Y:S03]  /*a6b40*/  HMMA.16816.F32 R4, R12.reuse, R8, R4 ;  /* 0x000000080c04723c */ /* 0x050fe60000001804 */
[----:B--2---:R1:W-:Y:S04]  /*a6b50*/  STL.64 [R1+0x12eb0], R18 ;  /* 0x012eb01201007387 */ /* 0x0043e80000100a00 */
[----:B------:R-:W2:Y:S04]  /*a6b60*/  LDL R16, [R1+0x68] ;  /* 0x0000680001107983 */ /* 0x000ea80000100800 */
[----:B------:R-:W2:Y:S04]  /*a6b70*/  LDL R17, [R1+0x6c] ;  /* 0x00006c0001117983 */ /* 0x000ea80000100800 */
[----:B0-----:R-:W3:Y:S04]  /*a6b80*/  LDL R26, [R1+0x50] ;  /* 0x00005000011a7983 */ /* 0x001ee80000100800 */
[----:B------:R-:W3:Y:S04]  /*a6b90*/  LDL R27, [R1+0x54] ;  /* 0x00005400011b7983 */ /* 0x000ee80000100800 */
[----:B-1----:R-:W4:Y:S04]  /*a6ba0*/  LDL R18, [R1+0x80] ;  /* 0x0000800001127983 */ /* 0x002f280000100800 */
[----:B------:R-:W4:Y:S04]  /*a6bb0*/  LDL R19, [R1+0x84] ;  /* 0x0000840001137983 */ /* 0x000f280000100800 */
[----:B----4-:R-:W-:Y:S04]  /*a6bc0*/  STL.64 [R1+0x12ee0], R18 ;  /* 0x012ee01201007387 */ /* 0x010fe80000100a00 */
[----:B--2---:R0:W-:Y:S04]  /*a6bd0*/  STL.64 [R1+0x12ed8], R16 ;  /* 0x012ed81001007387 */ /* 0x0041e80000100a00 */
[----:B0-----:R-:W2:Y:S04]  /*a6be0*/  LDL.LU.64 R16, [R1+0x16f0] ;  /* 0x0016f00001107983 */ /* 0x001ea80000300a00 */
[----:B------:R-:W2:Y:S04]  /*a6bf0*/  LDL.LU.64 R18, [R1+0x16f8] ;  /* 0x0016f80001127983 */ /* 0x000ea80000300a00 */
[----:B---3--:R-:W-:Y:S04]  /*a6c00*/  STL.64 [R1+0x12e88], R26 ;  /* 0x012e881a01007387 */ /* 0x008fe80000100a00 */
[----:B------:R-:W3:Y:S04]  /*a6c10*/  LDL R24, [R1+0x58] ;  /* 0x0000580001187983 */ /* 0x000ee80000100800 */
[----:B------:R0:W-:Y:S04]  /*a6c20*/  STL.64 [R1+0x16d0], R4 ;  /* 0x0016d00401007387 */ /* 0x0001e80000100a00 */
[----:B------:R1:W-:Y:S04]  /*a6c30*/  STL.64 [R1+0x16d8], R6 ;  /* 0x0016d80601007387 */ /* 0x0003e80000100a00 */
[----:B------:R-:W3:Y:S04]  /*a6c40*/  LDL R25, [R1+0x5c] ;  /* 0x00005c0001197983 */ /* 0x000ee80000100800 */
[----:B0-----:R-:W4:Y:S04]  /*a6c50*/  LDL.LU.64 R4, [R1+0x1720] ;  /* 0x0017200001047983 */ /* 0x001f280000300a00 */
[----:B-1----:R-:W4:Y:S04]  /*a6c60*/  LDL.LU.64 R6, [R1+0x1728] ;  /* 0x0017280001067983 */ /* 0x002f280000300a00 */
[----:B---3--:R0:W-:Y:S04]  /*a6c70*/  STL.64 [R1+0x12ea8], R24 ;  /* 0x012ea81801007387 */ /* 0x0081e80000100a00 */
[----:B0-----:R-:W3:Y:S04]  /*a6c80*/  LDL.LU.64 R24, [R1+0x1710] ;  /* 0x0017100001187983 */ /* 0x001ee80000300a00 */
[----:B------:R-:W3:Y:S04]  /*a6c90*/  LDL.LU.64 R26, [R1+0x1718] ;  /* 0x00171800011a7983 */ /* 0x000ee80000300a00 */
[----:B------:R-:W4:Y:S01]  /*a6ca0*/  LDL.64 R8, [R1+0x8] ;  /* 0x0000080001087983 */ /* 0x000f220000100a00 */
[C---:B--2---:R-:W-:Y:S03]  /*a6cb0*/  HMMA.16816.F32 R20, R12.reuse, R22, R16 ;  /* 0x000000160c14723c */ /* 0x044fe60000001810 */
[----:B------:R-:W-:Y:S04]  /*a6cc0*/  STL.64 [R1+0x12e00], R10 ;  /* 0x012e000a01007387 */ /* 0x000fe80000100a00 */
[----:B----4-:R0:W-:Y:S04]  /*a6cd0*/  STL.64 [R1+0x12df8], R8 ;  /* 0x012df80801007387 */ /* 0x0101e80000100a00 */
[----:B0-----:R-:W2:Y:S04]  /*a6ce0*/  LDL.LU.64 R8, [R1+0x1700] ;  /* 0x0017000001087983 */ /* 0x001ea80000300a00 */
[----:B------:R-:W2:Y:S04]  /*a6cf0*/  LDL.LU.64 R10, [R1+0x1708] ;  /* 0x00170800010a7983 */ /* 0x000ea80000300a00 */
[----:B------:R-:W2:Y:S04]  /*a6d00*/  LDL.LU.64 R18, [R1+0x12ee0] ;  /* 0x012ee00001127983 */ /* 0x000ea80000300a00 */
[----:B------:R-:W4:Y:S04]  /*a6d10*/  LDL.LU.64 R16, [R1+0x12ed8] ;  /* 0x012ed80001107983 */ /* 0x000f280000300a00 */
[----:B------:R-:W-:Y:S04]  /*a6d20*/  STL.64 [R1+0x16f0], R20 ;  /* 0x0016f01401007387 */ /* 0x000fe80000100a00 */
[----:B------:R0:W-:Y:S04]  /*a6d30*/  STL.64 [R1+0x16f8], R22 ;  /* 0x0016f81601007387 */ /* 0x0001e80000100a00 */
[----:B0-----:R-:W4:Y:S04]  /*a6d40*/  LDL.LU.64 R22, [R1+0x12ed0] ;  /* 0x012ed00001167983 */ /* 0x001f280000300a00 */
[----:B------:R-:W3:Y:S01]  /*a6d50*/  LDL.LU.64 R20, [R1+0x12ec8] ;  /* 0x012ec80001147983 */ /* 0x000ee20000300a00 */
[C---:B--2---:R-:W-:Y:S06]  /*a6d60*/  HMMA.16816.F32 R8, R12.reuse, R18, R8 ;  /* 0x000000120c08723c */ /* 0x044fec0000001808 */
[----:B---3--:R-:W-:-:S15]  /*a6d70*/  HMMA.16816.F32 R24, R12, R20, R24 ;  /* 0x000000140c18723c */ /* 0x008fde0000001818 */
[----:B------:R-:W-:-:S02]  /*a6d80*/  NOP ;  /* 0x0000000000007918 */ /* 0x000fc40000000000 */
[----:B------:R-:W-:Y:S04]  /*a6d90*/  STL.64 [R1+0x1700], R8 ;  /* 0x0017000801007387 */ /* 0x000fe80000100a00 */
[----:B------:R0:W-:Y:S04]  /*a6da0*/  STL.64 [R1+0x1708], R10 ;  /* 0x0017080a01007387 */ /* 0x0001e80000100a00 */
[----:B0-----:R-:W2:Y:S04]  /*a6db0*/  LDL R10, [R1+0x10] ;  /* 0x00001000010a7983 */ /* 0x001ea80000100800 */
[----:B------:R0:W-:Y:S04]  /*a6dc0*/  STL.64 [R1+0x1710], R24 ;  /* 0x0017101801007387 */ /* 0x0001e80000100a00 */
[----:B------:R1:W-:Y:S04]  /*a6dd0*/  STL.64 [R1+0x1718], R26 ;  /* 0x0017181a01007387 */ /* 0x0003e80000100a00 */
[----:B------:R-:W2:Y:S04]  /*a6de0*/  LDL R11, [R1+0x14] ;  /* 0x00001400010b7983 */ /* 0x000ea80000100800 */
[----:B0-----:R-:W3:Y:S04]  /*a6df0*/  LDL.LU.64 R24, [R1+0x1770] ;  /* 0x0017700001187983 */ /* 0x001ee80000300a00 */
[----:B-1----:R-:W2:Y:S01]  /*a6e00*/  LDL.LU.64 R26, [R1+0x1778] ;  /* 0x00177800011a7983 */ /* 0x002ea20000300a00 */
[C---:B----4-:R-:W-:Y:S03]  /*a6e10*/  HMMA.16816.F32 R4, R12.reuse, R22, R4 ;  /* 0x000000160c04723c */ /* 0x050fe60000001804 */
[----:B--2---:R-:W-:Y:S04]  /*a6e20*/  STL.64 [R1+0x12ec0], R26 ;  /* 0x012ec01a01007387 */ /* 0x004fe80000100a00 */
[----:B---3--:R0:W-:Y:S04]  /*a6e30*/  STL.64 [R1+0x12eb8], R24 ;  /* 0x012eb81801007387 */ /* 0x0081e80000100a00 */
[----:B0-----:R-:W2:Y:S04]  /*a6e40*/  LDL.LU.64 R24, [R1+0x1740] ;  /* 0x0017400001187983 */ /* 0x001ea80000300a00 */
[----:B------:R-:W2:Y:S04]  /*a6e50*/  LDL.LU.64 R26, [R1+0x1748] ;  /* 0x00174800011a7983 */ /* 0x000ea80000300a00 */
[----:B------:R0:W-:Y:S04]  /*a6e60*/  STL.64 [R1+0x12e18], R10 ;  /* 0x012e180a01007387 */ /* 0x0001e80000100a00 */
[----:B0-----:R-:W3:Y:S04]  /*a6e70*/  LDL R10, [R1+0x48] ;  /* 0x00004800010a7983 */ /* 0x001ee80000100800 */
[----:B------:R-:W3:Y:S04]  /*a6e80*/  LDL R11, [R1+0x4c] ;  /* 0x00004c00010b7983 */ /* 0x000ee80000100800 */
[----:B------:R-:W4:Y:S04]  /*a6e90*/  LDL.LU.64 R20, [R1+0x17d0] ;  /* 0x0017d00001147983 */ /* 0x000f280000300a00 */
[----:B------:R-:W2:Y:S04]  /*a6ea0*/  LDL.LU.64 R22, [R1+0x17d8] ;  /* 0x0017d80001167983 */ /* 0x000ea80000300a00 */
[----:B------:R-:W-:Y:S04]  /*a6eb0*/  STL.64 [R1+0x1720], R4 ;  /* 0x0017200401007387 */ /* 0x000fe80000100a00 */
[----:B------:R-:W-:Y:S04]  /*a6ec0*/  STL.64 [R1+0x1728], R6 ;  /* 0x0017280601007387 */ /* 0x000fe80000100a00 */
[----:B--2---:R-:W-:Y:S04]  /*a6ed0*/  STL.64 [R1+0x12e80], R22 ;  /* 0x012e801601007387 */ /* 0x004fe80000100a00 */
[----:B----4-:R0:W-:Y:S04]  /*a6ee0*/  STL.64 [R1+0x12e78], R20 ;  /* 0x012e781401007387 */ /* 0x0101e80000100a00 */
[----:B0-----:R-:W2:Y:S04]  /*a6ef0*/  LDL.LU.64 R20, [R1+0x1950] ;  /* 0x0019500001147983 */ /* 0x001ea80000300a00 */
[----:B------:R-:W4:Y:S01]  /*a6f00*/  LDL.LU.64 R22, [R1+0x1958] ;  /* 0x0019580001167983 */ /* 0x000f220000300a00 */
[C---:B------:R-:W-:Y:S03]  /*a6f10*/  HMMA.16816.F32 R16, R12.reuse, R16, R24 ;  /* 0x000000100c10723c */ /* 0x040fe60000001818 */
[----:B----4-:R-:W-:Y:S04]  /*a6f20*/  STL.64 [R1+0x12e98], R22 ;  /* 0x012e981601007387 */ /* 0x010fe80000100a00 */
[----:B--2---:R0:W-:Y:S04]  /*a6f30*/  STL.64 [R1+0x12e90], R20 ;  /* 0x012e901401007387 */ /* 0x0041e80000100a00 */
[----:B0-----:R-:W2:Y:S04]  /*a6f40*/  LDL.LU.64 R20, [R1+0x1780] ;  /* 0x0017800001147983 */ /* 0x001ea80000300a00 */
[----:B------:R-:W2:Y:S04]  /*a6f50*/  LDL.LU.64 R22, [R1+0x1788] ;  /* 0x0017880001167983 */ /* 0x000ea80000300a00 */
[----:B------:R-:W4:Y:S04]  /*a6f60*/  LDL.LU.64 R4, [R1+0x17e0] ;  /* 0x0017e00001047983 */ /* 0x000f280000300a00 */
[----:B------:R-:W4:Y:S04]  /*a6f70*/  LDL.LU.64 R6, [R1+0x17e8] ;  /* 0x0017e80001067983 */ /* 0x000f280000300a00 */
[----:B------:R-:W3:Y:S04]  /*a6f80*/  LDL.LU.64 R26, [R1+0x12ec0] ;  /* 0x012ec000011a7983 */ /* 0x000ee80000300a00 */
[----:B------:R-:W3:Y:S04]  /*a6f90*/  LDL.LU.64 R24, [R1+0x12eb8] ;  /* 0x012eb80001187983 */ /* 0x000ee80000300a00 */
[----:B------:R-:W-:Y:S04]  /*a6fa0*/  STL.64 [R1+0x1740], R16 ;  /* 0x0017401001007387 */ /* 0x000fe80000100a00 */
[----:B------:R0:W-:Y:S04]  /*a6fb0*/  STL.64 [R1+0x1748], R18 ;  /* 0x0017481201007387 */ /* 0x0001e80000100a00 */
[----:B0-----:R-:W3:Y:S02]  /*a6fc0*/  LDL.LU.64 R18, [R1+0x12eb0] ;  /* 0x012eb00001127983 */ /* 0x001ee40000300a00 */
[----:B---3--:R-:W-:Y:S02]  /*a6fd0*/  HMMA.16816.F32 R16, R12, R18, R24 ;  /* 0x000000120c10723c */ /* 0x008fe40000001818 */
[----:B------:R-:W2:-:S15]  /*a6fe0*/  LDL.LU.64 R24, [R1+0x12ea8] ;  /* 0x012ea80001187983 */ /* 0x000e9e0000300a00 */
[----:B------:R-:W-:-:S06]  /*a6ff0*/  NOP ;  /* 0x0000000000007918 */ /* 0x000fcc0000000000 */
[----:B------:R-:W-:Y:S04]  /*a7000*/  STL.64 [R1+0x1770], R16 ;  /* 0x0017701001007387 */ /* 0x000fe80000100a00 */
[----:B------:R0:W-:Y:S04]  /*a7010*/  STL.64 [R1+0x1778], R18 ;  /* 0x0017781201007387 */ /* 0x0001e80000100a00 */
[----:B0-----:R-:W3:Y:S01]  /*a7020*/  LDL.64 R18, [R1+0x20] ;  /* 0x0000200001127983 */ /* 0x001ee20000100a00 */
[----:B------:R-:W-:-:S03]  /*a7030*/  IMAD.MOV.U32 R9, RZ, RZ, R0 ;  /* 0x000000ffff097224 */ /* 0x000fc600078e0000 */
[----:B---3--:R-:W-:Y:S04]  /*a7040*/  STL.64 [R1+0x12e38], R18 ;  /* 0x012e381201007387 */ /* 0x008fe80000100a00 */
[----:B------:R-:W3:Y:S04]  /*a7050*/  LDL R8, [R1+0x18] ;  /* 0x0000180001087983 */ /* 0x000ee80000100800 */
[----:B------:R-:W4:Y:S04]  /*a7060*/  LDL.LU R0, [R1+0x12ea0] ;  /* 0x012ea00001007983 */ /* 0x000f280000300800 */
[----:B------:R-:W3:Y:S04]  /*a7070*/  LDL R16, [R1+0x28] ;  /* 0x0000280001107983 */ /* 0x000ee80000100800 */
[----:B------:R-:W3:Y:S01]  /*a7080*/  LDL R17, [R1+0x2c] ;  /* 0x00002c0001117983 */ /* 0x000ee20000100800 */
[C---:B--2---:R-:W-:Y:S03]  /*a7090*/  HMMA.16816.F32 R24, R12.reuse, R24, R20 ;  /* 0x000000180c18723c */ /* 0x044fe60000001814 */
[----:B---3--:R0:W-:Y:S04]  /*a70a0*/  STL.64 [R1+0x12e50], R16 ;  /* 0x012e501001007387 */ /* 0x0081e80000100a00 */
[----:B0-----:R-:W2:Y:S04]  /*a70b0*/  LDL.LU.64 R16, [R1+0x17b0] ;  /* 0x0017b00001107983 */ /* 0x001ea80000300a00 */
[----:B------:R-:W2:Y:S04]  /*a70c0*/  LDL.LU.64 R18, [R1+0x17b8] ;  /* 0x0017b80001127983 */ /* 0x000ea80000300a00 */
[----:B------:R-:W-:Y:S04]  /*a70d0*/  STL.64 [R1+0x12e30], R8 ;  /* 0x012e300801007387 */ /* 0x000fe80000100a00 */
[----:B------:R-:W3:Y:S04]  /*a70e0*/  LDL.LU.64 R22, [R1+0x12e98] ;  /* 0x012e980001167983 */ /* 0x000ee80000300a00 */
[----:B------:R-:W3:Y:S04]  /*a70f0*/  LDL.LU.64 R20, [R1+0x12e90] ;  /* 0x012e900001147983 */ /* 0x000ee80000300a00 */
        /* <DEDUP_REMOVED lines=11> */
[----:B--2---:R-:W-:Y:S03]  /*a71b0*/  HMMA.16816.F32 R8, R12, R10, R16 ;  /* 0x0000000a0c08723c */ /* 0x004fe60000001810 */
[----:B------:R-:W2:-:S15]  /*a71c0*/  LDL R18, [R1+0x30] ;  /* 0x0000300001127983 */ /* 0x000e9e0000100800 */
[----:B------:R-:W-:-:S05]  /*a71d0*/  NOP ;  /* 0x0000000000007918 */ /* 0x000fca0000000000 */
[----:B------:R0:W-:Y:S04]  /*a71e0*/  STL.64 [R1+0x17b0], R8 ;  /* 0x0017b00801007387 */ /* 0x0001e80000100a00 */
[----:B------:R1:W-:Y:S04]  /*a71f0*/  STL.64 [R1+0x17b8], R10 ;  /* 0x0017b80a01007387 */ /* 0x0003e80000100a00 */
[----:B0-----:R-:W2:Y:S01]  /*a7200*/  LDL.LU.64 R8, [R1+0x1820] ;  /* 0x0018200001087983 */ /* 0x001ea20000300a00 */
[----:B---3--:R-:W-:-:S15]  /*a7210*/  HMMA.16816.F32 R20, R12, R24, R20 ;  /* 0x000000180c14723c */ /* 0x008fde0000001814 */
[----:B------:R-:W-:-:S08]  /*a7220*/  NOP ;  /* 0x0000000000007918 */ /* 0x000fd00000000000 */
[----:B------:R-:W-:Y:S04]  /*a7230*/  STL.64 [R1+0x17d0], R20 ;  /* 0x0017d01401007387 */ /* 0x000fe80000100a00 */
[----:B------:R-:W-:Y:S04]  /*a7240*/  STL.64 [R1+0x17d8], R22 ;  /* 0x0017d81601007387 */ /* 0x000fe80000100a00 */
[----:B-1----:R-:W3:Y:S01]  /*a7250*/  LDL.LU.64 R10, [R1+0x1828] ;  /* 0x00182800010a7983 */ /* 0x002ee20000300a00 */
[----:B----4-:R-:W-:-:S15]  /*a7260*/  HMMA.16816.F32 R4, R12, R26, R4 ;  /* 0x0000001a0c04723c */ /* 0x010fde0000001804 */
[----:B------:R-:W-:-:S08]  /*a7270*/  NOP ;  /* 0x0000000000007918 */ /* 0x000fd00000000000 */
[----:B------:R-:W-:Y:S04]  /*a7280*/  STL.64 [R1+0x17e0], R4 ;  /* 0x0017e00401007387 */ /* 0x000fe80000100a00 */
[----:B------:R-:W-:Y:S04]  /*a7290*/  STL.64 [R1+0x17e8], R6 ;  /* 0x0017e80601007387 */ /* 0x000fe80000100a00 */
        /* <DEDUP_REMOVED lines=18> */
[----:B------:R-:W-:-:S07]  /*a73c0*/  IMAD.MOV.U32 R19, RZ, RZ, R0 ;  /* 0x000000ffff137224 */ /* 0x000fce00078e0000 */
[C---:B--2---:R-:W-:Y:S01]  /*a73d0*/  HMMA.16816.F32 R16, R12.reuse, R18, R8 ;  /* 0x000000120c10723c */ /* 0x044fe20000001808 */
        /* <DEDUP_REMOVED lines=24> */
[----:B--2---:R-:W-:-:S15]  /*a7560*/  HMMA.16816.F32 R8, R12, R18, R8 ;  /* 0x000000120c08723c */ /* 0x004fde0000001808 */
[----:B------:R-:W-:-:S08]  /*a7570*/  NOP ;  /* 0x0000000000007918 */ /* 0x000fd00000000000 */
[----:B------:R0:W-:Y:S04]  /*a7580*/  STL.64 [R1+0x1820], R8 ;  /* 0x0018200801007387 */ /* 0x0001e80000100a00 */
[----:B------:R1:W-:Y:S04]  /*a7590*/  STL.64 [R1+0x1828], R10 ;  /* 0x0018280a01007387 */ /* 0x0003e80000100a00 */
[----:B0-----:R-:W1:Y:S01]  /*a75a0*/  LDL.LU.64 R8, [R1+0x12e30] ;  /* 0x012e300001087983 */ /* 0x001e620000300a00 */
[----:B------:R-:W-:-:S03]  /*a75b0*/  IMAD.MOV.U32 R0, RZ, RZ, R19 ;  /* 0x000000ffff007224 */ /* 0x000fc600078e0013 */
[----:B------:R-:W2:Y:S04]  /*a75c0*/  LDL.LU.64 R16, [R1+0x18d0] ;  /* 0x0018d00001107983 */ /* 0x000ea80000300a00 */
[----:B------:R-:W2:Y:S04]  /*a75d0*/  LDL.LU.64 R18, [R1+0x18d8] ;  /* 0x0018d80001127983 */ /* 0x000ea80000300a00 */
[----:B------:R-:W-:Y:S01]  /*a75e0*/  STL [R1+0x12cc8], R0 ;  /* 0x012cc80001007387 */ /* 0x000fe20000100800 */
[----:B-1----:R-:W-:Y:S03]  /*a75f0*/  HMMA.16816.F32 R8, R12, R8, R24 ;  /* 0x000000080c08723c */ /* 0x002fe60000001818 */
[----:B------:R-:W3:Y:S04]  /*a7600*/  LDL.LU.64 R26, [R1+0x12e28] ;  /* 0x012e2800011a7983 */ /* 0x000ee80000300a00 */
[----:B------:R-:W3:-:S15]  /*a7610*/  LDL.LU.64 R24, [R1+0x12e20] ;  /* 0x012e200001187983 */ /* 0x000ede0000300a00 */
[----:B------:R-:W-:-:S01]  /*a7620*/  NOP ;  /* 0x0000000000007918 */ /* 0x000fc20000000000 */
        /* <DEDUP_REMOVED lines=10> */
[----:B------:R-:W3:Y:S02]  /*a76d0*/  LDL.LU.64 R8, [R1+0x12df8] ;  /* 0x012df80001087983 */ /* 0x000ee40000300a00 */
[----:B---3--:R-:W-:-:S15]  /*a76e0*/  HMMA.16816.F32 R24, R12, R8, R24 ;  /* 0x000000080c18723c */ /* 0x008fde0000001818 */
[----:B------:R-:W-:-:S08]  /*a76f0*/  NOP ;  /* 0x0000000000007918 */ /* 0x000fd00000000000 */
[----:B------:R-:W-:Y:S04]  /*a7700*/  STL.64 [R1+0x1870], R24 ;  /* 0x0018701801007387 */ /* 0x000fe80000100a00 */
[----:B------:R0:W-:Y:S04]  /*a7710*/  STL.64 [R1+0x1878], R26 ;  /* 0x0018781a01007387 */ /* 0x0001e80000100a00 */
[----:B0-----:R-:W4:Y:S04]  /*a7720*/  LDL.LU.64 R26, [R1+0x12df0] ;  /* 0x012df000011a7983 */ /* 0x001f280000300a00 */
[----:B------:R-:W4:Y:S01]  /*a7730*/  LDL.LU.64 R24, [R1+0x12de8] ;  /* 0x012de80001187983 */ /* 0x000f220000300a00 */
[----:B------:R-:W-:-:S02]  /*a7740*/  IMAD.MOV.U32 R0, RZ, RZ, R9 ;  /* 0x000000ffff007224 */ /* 0x000fc400078e0009 */
[----:B----4-:R-:W-:Y:S01]  /*a7750*/  HMMA.16816.F32 R8, R12, R10, R24 ;  /* 0x0000000a0c08723c */ /* 0x010fe20000001818 */
[----:B------:R-:W3:Y:S04]  /*a7760*/  LDL.LU.64 R26, [R1+0x12de0] ;  /* 0x012de000011a7983 */ /* 0x000ee80000300a00 */
[----:B------:R-:W3:-:S15]  /*a7770*/  LDL.LU.64 R24, [R1+0x12dd8] ;  /* 0x012dd80001187983 */ /* 0x000ede0000300a00 */
[----:B------:R-:W-:-:S03]  /*a7780*/  NOP ;  /* 0x0000000000007918 */ /* 0x000fc60000000000 */
[----:B------:R0:W-:Y:S04]  /*a7790*/  STL.64 [R1+0x1880], R8 ;  /* 0x0018800801007387 */ /* 0x0001e80000100a00 */
[----:B------:R1:W-:Y:S04]  /*a77a0*/  STL.64 [R1+0x1888], R10 ;  /* 0x0018880a01007387 */ /* 0x0003e80000100a00 */
[----:B0-----:R-:W4:Y:S04]  /*a77b0*/  LDL.LU.64 R8, [R1+0x18f0] ;  /* 0x0018f00001087983 */ /* 0x001f280000300a00 */
[----:B-1----:R-:W4:Y:S01]  /*a77c0*/  LDL.LU.64 R10, [R1+0x18f8] ;  /* 0x0018f800010a7983 */ /* 0x002f220000300a00 */
[----:B---3--:R-:W-:-:S15]  /*a77d0*/  HMMA.16816.F32 R24, R12, R28, R24 ;  /* 0x0000001c0c18723c */ /* 0x008fde0000001818 */
        /* <DEDUP_REMOVED lines=18> */
[----:B0-----:R-:W2:Y:S04]  /*a7900*/  LDL.LU.64 R24, [R1+0x18e0] ;  /* 0x0018e00001187983 */ /* 0x001ea80000300a00 */
[----:B------:R-:W2:Y:S01]  /*a7910*/  LDL.LU.64 R26, [R1+0x18e8] ;  /* 0x0018e800011a7983 */ /* 0x000ea20000300a00 */
[C---:B----4-:R-:W-:Y:S06]  /*a7920*/  HMMA.16816.F32 R16, R12.reuse, R22, R16 ;  /* 0x000000160c10723c */ /* 0x050fec0000001810 */
[----:B--2---:R-:W-:-:S15]  /*a7930*/  HMMA.16816.F32 R24, R12, R20, R24 ;  /* 0x000000140c18723c */ /* 0x004fde0000001818 */
[----:B------:R-:W-:-:S02]  /*a7940*/  NOP ;  /* 0x0000000000007918 */ /* 0x000fc40000000000 */
[----:B------:R-:W-:Y:S04]  /*a7950*/  STL.64 [R1+0x18d0], R16 ;  /* 0x0018d01001007387 */ /* 0x000fe80000100a00 */
[----:B------:R0:W-:Y:S04]  /*a7960*/  STL.64 [R1+0x18d8], R18 ;  /* 0x0018d81201007387 */ /* 0x0001e80000100a00 */
[----:B0-----:R-:W2:Y:S04]  /*a7970*/  LDL.LU.64 R18, [R1+0x12da0] ;  /* 0x012da00001127983 */ /* 0x001ea80000300a00 */
[----:B------:R-:W4:Y:S04]  /*a7980*/  LDL.LU.64 R16, [R1+0x12d98] ;  /* 0x012d980001107983 */ /* 0x000f280000300a00 */
[----:B------:R0:W-:Y:S04]  /*a7990*/  STL.64 [R1+0x18e0], R24 ;  /* 0x0018e01801007387 */ /* 0x0001e80000100a00 */
[----:B------:R1:W-:Y:S04]  /*a79a0*/  STL.64 [R1+0x18e8], R26 ;  /* 0x0018e81a01007387 */ /* 0x0003e80000100a00 */
[----:B0-----:R-:W3:Y:S04]  /*a79b0*/  LDL.LU.64 R24, [R1+0x1920] ;  /* 0x0019200001187983 */ /* 0x001ee80000300a00 */
[----:B-1----:R-:W3:Y:S04]  /*a79c0*/  LDL.LU.64 R26, [R1+0x1928] ;  /* 0x00192800011a7983 */ /* 0x002ee80000300a00 */
[----:B------:R-:W-:Y:S04]  /*a79d0*/  STL.64 [R1+0x12c48], R22 ;  /* 0x012c481601007387 */ /* 0x000fe80000100a00 */
[----:B------:R0:W-:Y:S04]  /*a79e0*/  STL.64 [R1+0x12c40], R20 ;  /* 0x012c401401007387 */ /* 0x0001e80000100a00 */
[----:B0-----:R-:W2:Y:S04]  /*a79f0*/  LDL.LU R20, [R1+0x1a04] ;  /* 0x001a040001147983 */ /* 0x001ea80000300800 */
[----:B------:R-:W2:Y:S04]  /*a7a00*/  LDL.LU R21, [R1+0x1a00] ;  /* 0x001a000001157983 */ /* 0x000ea80000300800 */
[----:B--2---:R0:W-:Y:S04]  /*a7a10*/  STL.64 [R1+0x12d70], R20 ;  /* 0x012d701401007387 */ /* 0x0041e80000100a00 */
[----:B0-----:R-:W4:Y:S04]  /*a7a20*/  LDL.LU.64 R20, [R1+0x1900] ;  /* 0x0019000001147983 */ /* 0x001f280000300a00 */
[----:B------:R-:W4:Y:S01]  /*a7a30*/  LDL.LU.64 R22, [R1+0x1908] ;  /* 0x0019080001167983 */ /* 0x000f220000300a00 */
[----:B------:R-:W-:-:S15]  /*a7a40*/  HMMA.16816.F32 R8, R12, R18, R8 ;  /* 0x000000120c08723c */ /* 0x000fde0000001808 */
[----:B------:R-:W-:-:S08]  /*a7a50*/  NOP ;  /* 0x0000000000007918 */ /* 0x000fd00000000000 */
[----:B------:R-:W-:Y:S04]  /*a7a60*/  STL.64 [R1+0x18f0], R8 ;  /* 0x0018f00801007387 */ /* 0x000fe80000100a00 */
[----:B------:R0:W-:Y:S04]  /*a7a70*/  STL.64 [R1+0x18f8], R10 ;  /* 0x0018f80a01007387 */ /* 0x0001e80000100a00 */
[----:B0-----:R-:W2:Y:S04]  /*a7a80*/  LDL.LU.64 R10, [R1+0x12d90] ;  /* 0x012d9000010a7983 */ /* 0x001ea80000300a00 */
[----:B------:R-:W3:Y:S01]  /*a7a90*/  LDL.LU.64 R8, [R1+0x12d88] ;  /* 0x012d880001087983 */ /* 0x000ee20000300a00 */
[----:B----4-:R-:W-:-:S15]  /*a7aa0*/  HMMA.16816.F32 R20, R12, R16, R20 ;  /* 0x000000100c14723c */ /* 0x010fde0000001814 */
[----:B------:R-:W-:-:S08]  /*a7ab0*/  NOP ;  /* 0x0000000000007918 */ /* 0x000fd00000000000 */
        /* <DEDUP_REMOVED lines=11> */
[----:B------:R-:W4:Y:S01]  /*a7b70*/  LDL.LU.64 R18, [R1+0x1918] ;  /* 0x0019180001127983 */ /* 0x000f220000300a00 */
[C---:B---3--:R-:W-:Y:S06]  /*a7b80*/  HMMA.16816.F32 R24, R12.reuse, R8, R24 ;  /* 0x000000080c18723c */ /* 0x048fec0000001818 */
[C---:B--2---:R-:W-:Y:S06]  /*a7b90*/  HMMA.16816.F32 R20, R12.reuse, R6, R20 ;  /* 0x000000060c14723c */ /* 0x044fec0000001814 */
[----:B----4-:R-:W-:-:S15]  /*a7ba0*/  HMMA.16816.F32 R16, R12, R10, R16 ;  /* 0x0000000a0c10723c */ /* 0x010fde0000001810 */
[----:B------:R-:W-:-:S08]  /*a7bb0*/  NOP ;  /* 0x0000000000007918 */ /* 0x000fd00000000000 */
[----:B------:R-:W-:Y:S04]  /*a7bc0*/  STL.64 [R1+0x1910], R16 ;  /* 0x0019101001007387 */ /* 0x000fe80000100a00 */
[----:B------:R0:W-:Y:S04]  /*a7bd0*/  STL.64 [R1+0x1918], R18 ;  /* 0x0019181201007387 */ /* 0x0001e80000100a00 */
[----:B0-----:R-:W2:Y:S04]  /*a7be0*/  LDL.LU R18, [R1+0x1a0c] ;  /* 0x001a0c0001127983 */ /* 0x001ea80000300800 */
[----:B------:R-:W2:Y:S04]  /*a7bf0*/  LDL.LU R19, [R1+0x1a08] ;  /* 0x001a080001137983 */ /* 0x000ea80000300800 */
[----:B------:R0:W-:Y:S04]  /*a7c00*/  STL.64 [R1+0x1920], R24 ;  /* 0x0019201801007387 */ /* 0x0001e80000100a00 */
[----:B------:R1:W-:Y:S04]  /*a7c10*/  STL.64 [R1+0x1928], R26 ;  /* 0x0019281a01007387 */ /* 0x0003e80000100a00 */
[----:B0-----:R-:W3:Y:S04]  /*a7c20*/  LDL.LU R24, [R1+0x1a14] ;  /* 0x001a140001187983 */ /* 0x001ee80000300800 */
[----:B------:R-:W3:Y:S04]  /*a7c30*/  LDL.LU R25, [R1+0x1a10] ;  /* 0x001a100001197983 */ /* 0x000ee80000300800 */
[----:B-1----:R-:W4:Y:S04]  /*a7c40*/  LDL.LU R26, [R1+0x1a1c] ;  /* 0x001a1c00011a7983 */ /* 0x002f280000300800 */
[----:B------:R-:W4:Y:S04]  /*a7c50*/  LDL.LU R27, [R1+0x1a18] ;  /* 0x001a1800011b7983 */ /* 0x000f280000300800 */
[----:B------:R-:W-:Y:S04]  /*a7c60*/  STL.64 [R1+0x12c18], R10 ;  /* 0x012c180a01007387 */ /* 0x000fe80000100a00 */
[----:B------:R0:W-:Y:S04]  /*a7c70*/  STL.64 [R1+0x12c10], R8 ;  /* 0x012c100801007387 */ /* 0x0001e80000100a00 */
[----:B0-----:R-:W2:Y:S04]  /*a7c80*/  LDL.LU.64 R8, [R1+0xf80] ;  /* 0x000f800001087983 */ /* 0x001ea80000300a00 */
[----:B------:R-:W2:Y:S04]  /*a7c90*/  LDL.LU.64 R10, [R1+0xf88] ;  /* 0x000f8800010a7983 */ /* 0x000ea80000300a00 */
[----:B------:R-:W-:Y:S04]  /*a7ca0*/  STL.64 [R1+0x1930], R20 ;  /* 0x0019301401007387 */ /* 0x000fe80000100a00 */
[----:B------:R0:W-:Y:S04]  /*a7cb0*/  STL.64 [R1+0x1938], R22 ;  /* 0x0019381601007387 */ /* 0x0001e80000100a00 */
[----:B0-----:R-:W3:Y:S04]  /*a7cc0*/  LDL.LU.64 R22, [R1+0x12d80] ;  /* 0x012d800001167983 */ /* 0x001ee80000300a00 */
[----:B------:R-:W3:Y:S04]  /*a7cd0*/  LDL.LU.64 R20, [R1+0x12d78] ;  /* 0x012d780001147983 */ /* 0x000ee80000300a00 */
[----:B------:R-:W-:Y:S04]  /*a7ce0*/  STL [R1+0x12c0c], R6 ;  /* 0x012c0c0601007387 */ /* 0x000fe80000100800 */
[----:B------:R-:W-:Y:S01]  /*a7cf0*/  STL [R1+0x12c08], R7 ;  /* 0x012c080701007387 */ /* 0x000fe20000100800 */
[----:B---3--:R-:W-:-:S15]  /*a7d00*/  HMMA.16816.F32 R20, R12, R4, R20 ;  /* 0x000000040c14723c */ /* 0x008fde0000001814 */
[----:B------:R-:W-:-:S08]  /*a7d10*/  NOP ;  /* 0x0000000000007918 */ /* 0x000fd00000000000 */
[----:B------:R0:W-:Y:S04]  /*a7d20*/  STL.64 [R1+0x1950], R20 ;  /* 0x0019501401007387 */ /* 0x0001e80000100a00 */
[----:B------:R1:W-:Y:S04]  /*a7d30*/  STL.64 [R1+0x1958], R22 ;  /* 0x0019581601007387 */ /* 0x0003e80000100a00 */
[----:B0-----:R-:W3:Y:S04]  /*a7d40*/  LDL.LU.64 R20, [R1+0x12d70] ;  /* 0x012d700001147983 */ /* 0x001ee80000300a00 */
[----:B------:R-:W-:Y:S04]  /*a7d50*/  STL [R1+0x12c04], R4 ;  /* 0x012c040401007387 */ /* 0x000fe80000100800 */
[----:B------:R2:W-:Y:S04]  /*a7d60*/  STL [R1+0x12c00], R5 ;  /* 0x012c000501007387 */ /* 0x0005e80000100800 */
[----:B-1----:R-:W4:Y:S01]  /*a7d70*/  LDL R22, [R1+0x48] ;  /* 0x0000480001167983 */ /* 0x002f220000100800 */
[----:B--2---:R-:W-:-:S15]  /*a7d80*/  HMMA.16816.F32 R4, R12, R2, R8 ;  /* 0x000000020c04723c */ /* 0x004fde0000001808 */
[----:B------:R-:W-:-:S08]  /*a7d90*/  NOP ;  /* 0x0000000000007918 */ /* 0x000fd00000000000 */
[----:B------:R-:W-:Y:S04]  /*a7da0*/  STL.64 [R1+0x1940], R4 ;  /* 0x0019400401007387 */ /* 0x000fe80000100a00 */
[----:B------:R-:W-:Y:S04]  /*a7db0*/  STL.64 [R1+0x1948], R6 ;  /* 0x0019480601007387 */ /* 0x000fe80000100a00 */
[----:B------:R-:W2:Y:S04]  /*a7dc0*/  LDL R10, [R1+0x58] ;  /* 0x00005800010a7983 */ /* 0x000ea80000100800 */
[----:B------:R-:W2:Y:S04]  /*a7dd0*/  LDL R11, [R1+0x5c] ;  /* 0x00005c00010b7983 */ /* 0x000ea80000100800 */
[----:B------:R-:W4:Y:S01]  /*a7de0*/  LDL R23, [R1+0x4c] ;  /* 0x00004c0001177983 */ /* 0x000f220000100800 */
[----:B---3--:R-:W-:-:S03]  /*a7df0*/  IMAD R12, R21, 0x100, R20 ;  /* 0x00000100150c7824 */ /* 0x008fc600078e0214 */
[----:B--2---:R-:W-:Y:S04]  /*a7e00*/  STL.64 [R1+0x12ce0], R10 ;  /* 0x012ce00a01007387 */ /* 0x004fe80000100a00 */
[----:B------:R0:W-:Y:S04]  /*a7e10*/  STL [R1+0x12bfc], R2 ;  /* 0x012bfc0201007387 */ /* 0x0001e80000100800 */
[----:B------:R1:W-:Y:S04]  /*a7e20*/  STL [R1+0x12bf8], R3 ;  /* 0x012bf80301007387 */ /* 0x0003e80000100800 */
[----:B------:R-:W2:Y:S04]  /*a7e30*/  LDL R8, [R1+0x60] ;  /* 0x0000600001087983 */ /* 0x000ea80000100800 */
[----:B------:R-:W2:Y:S04]  /*a7e40*/  LDL R9, [R1+0x64] ;  /* 0x0000640001097983 */ /* 0x000ea80000100800 */
[----:B------:R-:W3:Y:S04]  /*a7e50*/  LDL R20, [R1+0x50] ;  /* 0x0000500001147983 */ /* 0x000ee80000100800 */
[----:B------:R-:W3:Y:S01]  /*a7e60*/  LDL R21, [R1+0x54] ;  /* 0x0000540001157983 */ /* 0x000ee20000100800 */
[----:B------:R-:W-:-:S03]  /*a7e70*/  IMAD R13, R19, 0x100, R18 ;  /* 0x00000100130d7824 */ /* 0x000fc600078e0212 */
[----:B0-----:R-:W3:Y:S04]  /*a7e80*/  LDL R2, [R1+0x70] ;  /* 0x0000700001027983 */ /* 0x001ee80000100800 */
[----:B------:R-:W4:Y:S04]  /*a7e90*/  LDL R10, [R1+0x68] ;  /* 0x00006800010a7983 */ /* 0x000f280000100800 */
[----:B------:R-:W4:Y:S04]  /*a7ea0*/  LDL R11, [R1+0x6c] ;  /* 0x00006c00010b7983 */ /* 0x000f280000100800 */
[----:B-1----:R-:W3:Y:S04]  /*a7eb0*/  LDL R3, [R1+0x74] ;  /* 0x0000740001037983 */ /* 0x002ee80000100800 */
[----:B----4-:R-:W-:Y:S04]  /*a7ec0*/  STL.64 [R1+0x12d00], R10 ;  /* 0x012d000a01007387 */ /* 0x010fe80000100a00 */
[----:B--2---:R0:W-:Y:S04]  /*a7ed0*/  STL.64 [R1+0x12cf8], R8 ;  /* 0x012cf80801007387 */ /* 0x0041e80000100a00 */
[----:B------:R-:W-:Y:S04]  /*a7ee0*/  STL.64 [R1+0x12cd8], R22 ;  /* 0x012cd81601007387 */ /* 0x000fe80000100a00 */
[----:B---3--:R-:W-:Y:S04]  /*a7ef0*/  STL.64 [R1+0x12cd0], R20 ;  /* 0x012cd01401007387 */ /* 0x008fe80000100a00 */
[----:B------:R-:W2:Y:S04]  /*a7f00*/  LDL.64 R16, [R1+0x40] ;  /* 0x0000400001107983 */ /* 0x000ea80000100a00 */
[----:B------:R-:W3:Y:S04]  /*a7f10*/  LDL R18, [R1+0x38] ;  /* 0x0000380001127983 */ /* 0x000ee80000100800 */
[----:B------:R-:W3:Y:S04]  /*a7f20*/  LDL R19, [R1+0x3c] ;  /* 0x00003c0001137983 */ /* 0x000ee80000100800 */
[----:B0-----:R-:W4:Y:S04]  /*a7f30*/  LDL.LU.64 R8, [R1+0x2110] ;  /* 0x0021100001087983 */ /* 0x001f280000300a00 */
[----:B------:R-:W2:Y:S04]  /*a7f40*/  LDL.LU.64 R10, [R1+0x2118] ;  /* 0x00211800010a7983 */ /* 0x000ea80000300a00 */
[----:B--2---:R0:W-:Y:S04]  /*a7f50*/  STL.64 [R1+0x12d10], R10 ;  /* 0x012d100a01007387 */ /* 0x0041e80000100a00 */
[----:B0-----:R-:W2:Y:S04]  /*a7f60*/  LDL R10, [R1+0x78] ;  /* 0x00007800010a7983 */ /* 0x001ea80000100800 */
[----:B------:R-:W2:Y:S04]  /*a7f70*/  LDL R11, [R1+0x7c] ;  /* 0x00007c00010b7983 */ /* 0x000ea80000100800 */
[----:B----4-:R0:W-:Y:S04]  /*a7f80*/  STL.64 [R1+0x12d08], R8 ;  /* 0x012d080801007387 */ /* 0x0101e80000100a00 */
[----:B0-----:R-:W4:Y:S04]  /*a7f90*/  LDL R8, [R1+0x80] ;  /* 0x0000800001087983 */ /* 0x001f280000100800 */
[----:B------:R-:W4:Y:S04]  /*a7fa0*/  LDL R9, [R1+0x84] ;  /* 0x0000840001097983 */ /* 0x000f280000100800 */
[----:B--2---:R0:W-:Y:S04]  /*a7fb0*/  STL.64 [R1+0x12d28], R10 ;  /* 0x012d280a01007387 */ /* 0x0041e80000100a00 */
[----:B0-----:R-:W2:Y:S04]  /*a7fc0*/  LDL R10, [R1+0x88] ;  /* 0x00008800010a7983 */ /* 0x001ea80000100800 */
[----:B------:R-:W2:Y:S01]  /*a7fd0*/  LDL R11, [R1+0x8c] ;  /* 0x00008c00010b7983 */ /* 0x000ea20000100800 */
[----:B------:R-:W-:-:S03]  /*a7fe0*/  IMAD R15, R27, 0x100, R26 ;  /* 0x000001001b0f7824 */ /* 0x000fc600078e021a */
[----:B------:R-:W3:Y:S04]  /*a7ff0*/  LDL R26, [R1+0x98] ;  /* 0x00009800011a7983 */ /* 0x000ee80000100800 */
[----:B------:R-:W3:Y:S04]  /*a8000*/  LDL R27, [R1+0x9c] ;  /* 0x00009c00011b7983 */ /* 0x000ee80000100800 */
[----:B------:R-:W3:Y:S04]  /*a8010*/  LDL.LU.64 R4, [R1+0x1960] ;  /* 0x0019600001047983 */ /* 0x000ee80000300a00 */
[----:B------:R-:W3:Y:S04]  /*a8020*/  LDL.LU.64 R6, [R1+0x1968] ;  /* 0x0019680001067983 */ /* 0x000ee80000300a00 */
[----:B----4-:R0:W-:Y:S04]  /*a8030*/  STL.64 [R1+0x12d40], R8 ;  /* 0x012d400801007387 */ /* 0x0101e80000100a00 */
[----:B0-----:R-:W4:Y:S04]  /*a8040*/  LDL R8, [R1+0x90] ;  /* 0x0000900001087983 */ /* 0x001f280000100800 */
[----:B------:R-:W4:Y:S04]  /*a8050*/  LDL R9, [R1+0x94] ;  /* 0x0000940001097983 */ /* 0x000f280000100800 */
[----:B--2---:R-:W-:Y:S04]  /*a8060*/  STL.64 [R1+0x12d58], R10 ;  /* 0x012d580a01007387 */ /* 0x004fe80000100a00 */
[----:B---3--:R-:W-:Y:S04]  /*a8070*/  STL.64 [R1+0x12cf0], R18 ;  /* 0x012cf01201007387 */ /* 0x008fe80000100a00 */
[----:B------:R0:W-:Y:S04]  /*a8080*/  STL.64 [R1+0x12ce8], R16 ;  /* 0x012ce81001007387 */ /* 0x0001e80000100a00 */
        /* <DEDUP_REMOVED lines=10> */
[----:B------:R-:W-:Y:S01]  /*a8130*/  IMAD R14, R25, 0x100, R24 ;  /* 0x00000100190e7824 */ /* 0x000fe200078e0218 */
[----:B------:R-:W-:-:S02]  /*a8140*/  F2FP.F16.E4M3.UNPACK_B R12, R12 ;  /* 0x0000000cff0c723e */ /* 0x000fc400020006ff */
[----:B------:R-:W-:Y:S02]  /*a8150*/  F2FP.F16.E4M3.UNPACK_B R13, R13 ;  /* 0x0000000dff0d723e */ /* 0x000fe400020006ff */
[----:B------:R-:W-:Y:S02]  /*a8160*/  F2FP.F16.E4M3.UNPACK_B R15, R15 ;  /* 0x0000000fff0f723e */ /* 0x000fe400020006ff */
[----:B------:R-:W-:Y:S01]  /*a8170*/  F2FP.F16.E4M3.UNPACK_B R14, R14 ;  /* 0x0000000eff0e723e */ /* 0x000fe200020006ff */
[----:B---3--:R-:W-:Y:S04]  /*a8180*/  STL.64 [R1+0x12d50], R18 ;  /* 0x012d501201007387 */ /* 0x008fe80000100a00 */
[----:B--2---:R0:W-:Y:S04]  /*a8190*/  STL.64 [R1+0x12d48], R16 ;  /* 0x012d481001007387 */ /* 0x0041e80000100a00 */
[----:B0-----:R-:W2:Y:S04]  /*a81a0*/  LDL.LU.64 R16, [R1+0x2130] ;  /* 0x0021300001107983 */ /* 0x001ea80000300a00 */
[----:B------:R-:W3:Y:S01]  /*a81b0*/  LDL.LU.64 R18, [R1+0x2138] ;  /* 0x0021380001127983 */ /* 0x000ee20000300a00 */
[C---:B------:R-:W-:Y:S03]  /*a81c0*/  HMMA.16816.F32 R24, R12.reuse, R26, R4 ;  /* 0x0000001a0c18723c */ /* 0x040fe60000001804 */
        /* <DEDUP_REMOVED lines=8> */
[----:B------:R0:W-:Y:S04]  /*a8250*/  STL.64 [R1+0x1960], R24 ;  /* 0x0019601801007387 */ /* 0x0001e80000100a00 */
[----:B------:R1:W-:Y:S04]  /*a8260*/  STL.64 [R1+0x1968], R26 ;  /* 0x0019681a01007387 */ /* 0x0003e80000100a00 */
[----:B0-----:R-:W2:Y:S04]  /*a8270*/  LDL.64 R24, [R1+0x30] ;  /* 0x0000300001187983 */ /* 0x001ea80000100a00 */
[----:B-1----:R-:W3:Y:S01]  /*a8280*/  LDL.64 R26, [R1+0x28] ;  /* 0x00002800011a7983 */ /* 0x002ee20000100a00 */
[C---:B----4-:R-:W-:Y:S03]  /*a8290*/  HMMA.16816.F32 R8, R12.reuse, R8, R16 ;  /* 0x000000080c08723c */ /* 0x050fe60000001810 */
[----:B---3--:R-:W-:Y:S04]  /*a82a0*/  STL.64 [R1+0x12cc0], R26 ;  /* 0x012cc01a01007387 */ /* 0x008fe80000100a00 */
[----:B--2---:R0:W-:Y:S04]  /*a82b0*/  STL.64 [R1+0x12cb8], R24 ;  /* 0x012cb81801007387 */ /* 0x0041e80000100a00 */
        /* <DEDUP_REMOVED lines=38> */
[----:B------:R0:W-:Y:S04]  /*a8520*/  STL.64 [R1+0x19c0], R24 ;  /* 0x0019c01801007387 */ /* 0x0001e80000100a00 */
[----:B------:R1:W-:Y:S04]  /*a8530*/  STL.64 [R1+0x19c8], R26 ;  /* 0x0019c81a01007387 */ /* 0x0003e80000100a00 */
[----:B0-----:R-:W2:Y:S04]  /*a8540*/  LDL.LU.64 R24, [R1+0x1b50] ;  /* 0x001b500001187983 */ /* 0x001ea80000300a00 */
[----:B-1----:R-:W2:Y:S04]  /*a8550*/  LDL.LU.64 R26, [R1+0x1b58] ;  /* 0x001b5800011a7983 */ /* 0x002ea80000300a00 */
[----:B------:R-:W3:Y:S04]  /*a8560*/  LDL.LU.64 R18, [R1+0x12cf0] ;  /* 0x012cf00001127983 */ /* 0x000ee80000300a00 */
[----:B------:R-:W2:Y:S04]  /*a8570*/  LDL.LU.64 R16, [R1+0x12ce8] ;  /* 0x012ce80001107983 */ /* 0x000ea80000300a00 */
[----:B------:R-:W-:Y:S04]  /*a8580*/  STL.64 [R1+0x19d0], R8 ;  /* 0x0019d00801007387 */ /* 0x000fe80000100a00 */
[----:B------:R0:W-:Y:S04]  /*a8590*/  STL.64 [R1+0x19d8], R10 ;  /* 0x0019d80a01007387 */ /* 0x0001e80000100a00 */
[----:B0-----:R-:W4:Y:S02]  /*a85a0*/  LDL.LU.64 R10, [R1+0x12ce0] ;  /* 0x012ce000010a7983 */ /* 0x001f240000300a00 */
[----:B----4-:R-:W-:Y:S02]  /*a85b0*/  HMMA.16816.F32 R8, R12, R10, R20 ;  /* 0x0000000a0c08723c */ /* 0x010fe40000001814 */
[----:B------:R-:W4:Y:S04]  /*a85c0*/  LDL.LU.64 R22, [R1+0x12cd8] ;  /* 0x012cd80001167983 */ /* 0x000f280000300a00 */
[----:B------:R-:W3:-:S15]  /*a85d0*/  LDL.LU.64 R20, [R1+0x12cd0] ;  /* 0x012cd00001147983 */ /* 0x000ede0000300a00 */
[----:B------:R-:W-:-:S02]  /*a85e0*/  NOP ;  /* 0x0000000000007918 */ /* 0x000fc40000000000 */
[----:B------:R-:W-:Y:S04]  /*a85f0*/  STL.64 [R1+0x19e0], R8 ;  /* 0x0019e00801007387 */ /* 0x000fe80000100a00 */
[----:B------:R0:W-:Y:S04]  /*a8600*/  STL.64 [R1+0x19e8], R10 ;  /* 0x0019e80a01007387 */ /* 0x0001e80000100a00 */
[----:B0-----:R-:W2:Y:S04]  /*a8610*/  LDL R10, [R1] ;  /* 0x00000000010a7983 */ /* 0x001ea80000100800 */
[----:B------:R-:W2:Y:S04]  /*a8620*/  LDL R11, [R1+0x4] ;  /* 0x00000400010b7983 */ /* 0x000ea80000100800 */
[----:B--2---:R0:W-:Y:S04]  /*a8630*/  STL.64 [R1+0x12c80], R10 ;  /* 0x012c800a01007387 */ /* 0x0041e80000100a00 */
[----:B------:R-:W3:Y:S04]  /*a8640*/  LDL.LU.64 R8, [R1+0x20d0] ;  /* 0x0020d00001087983 */ /* 0x000ee80000300a00 */
[----:B0-----:R-:W3:Y:S02]  /*a8650*/  LDL.LU.64 R10, [R1+0x20d8] ;  /* 0x0020d800010a7983 */ /* 0x001ee40000300a00 */
[----:B---3--:R-:W-:-:S15]  /*a8660*/  HMMA.16816.F32 R8, R12, R20, R8 ;  /* 0x000000140c08723c */ /* 0x008fde0000001808 */
[----:B------:R-:W-:-:S08]  /*a8670*/  NOP ;  /* 0x0000000000007918 */ /* 0x000fd00000000000 */
[----:B------:R-:W-:Y:S04]  /*a8680*/  STL.64 [R1+0x19f0], R8 ;  /* 0x0019f00801007387 */ /* 0x000fe80000100a00 */
[----:B------:R4:W-:Y:S02]  /*a8690*/  STL.64 [R1+0x19f8], R10 ;  /* 0x0019f80a01007387 */ /* 0x0009e40000100a00 */
[----:B----4-:R-:W-:Y:S02]  /*a86a0*/  HMMA.16816.F32 R8, R12, R22, R4 ;  /* 0x000000160c08723c */ /* 0x010fe40000001804 */
[----:B------:R-:W2:Y:S04]  /*a86b0*/  LDL.LU.64 R4, [R1+0x1a30] ;  /* 0x001a300001047983 */ /* 0x000ea80000300a00 */
[----:B------:R-:W2:-:S15]  /*a86c0*/  LDL.LU.64 R6, [R1+0x1a38] ;  /* 0x001a380001067983 */ /* 0x000e9e0000300a00 */
[----:B------:R-:W-:-:S02]  /*a86d0*/  NOP ;  /* 0x0000000000007918 */ /* 0x000fc40000000000 */
[----:B------:R0:W-:Y:S04]  /*a86e0*/  STL.64 [R1+0x1a00], R8 ;  /* 0x001a000801007387 */ /* 0x0001e80000100a00 */
[----:B------:R-:W-:Y:S04]  /*a86f0*/  STL.64 [R1+0x1a08], R10 ;  /* 0x001a080a01007387 */ /* 0x000fe80000100a00 */
[----:B------:R-:W3:Y:S04]  /*a8700*/  LDL.LU.64 R20, [R1+0x1a40] ;  /* 0x001a400001147983 */ /* 0x000ee80000300a00 */
[----:B------:R-:W3:Y:S04]  /*a8710*/  LDL.LU.64 R22, [R1+0x1a48] ;  /* 0x001a480001167983 */ /* 0x000ee80000300a00 */
[----:B0-----:R-:W4:Y:S01]  /*a8720*/  LDL R8, [R1+0x8] ;  /* 0x0000080001087983 */ /* 0x001f220000100800 */
[----:B------:R-:W-:-:S03]  /*a8730*/  IMAD.MOV.U32 R9, RZ, RZ, R0 ;  /* 0x000000ffff097224 */ /* 0x000fc600078e0000 */
[----:B------:R-:W3:Y:S01]  /*a8740*/  LDL.LU R0, [R1+0x12cc8] ;  /* 0x012cc80001007983 */ /* 0x000ee20000300800 */
[----:B------:R-:W-:Y:S03]  /*a8750*/  HMMA.16816.F32 R24, R12, R16, R24 ;  /* 0x000000100c18723c */ /* 0x000fe60000001818 */
[----:B----4-:R0:W-:Y:S04]  /*a8760*/  STL.64 [R1+0x12c98], R8 ;  /* 0x012c980801007387 */ /* 0x0101e80000100a00 */
[----:B0-----:R-:W4:Y:S04]  /*a8770*/  LDL.LU.64 R8, [R1+0x1a20] ;  /* 0x001a200001087983 */ /* 0x001f280000300a00 */
[----:B------:R-:W4:Y:S01]  /*a8780*/  LDL.LU.64 R10, [R1+0x1a28] ;  /* 0x001a2800010a7983 */ /* 0x000f220000300a00 */
[----:B------:R-:W-:-:S02]  /*a8790*/  IMAD.MOV.U32 R2, RZ, RZ, R16 ;  /* 0x000000ffff027224 */ /* 0x000fc400078e0010 */
[----:B------:R-:W-:-:S09]  /*a87a0*/  IMAD.MOV.U32 R3, RZ, RZ, R17 ;  /* 0x000000ffff037224 */ /* 0x000fd200078e0011 */
[----:B------:R-:W-:Y:S04]  /*a87b0*/  STL.64 [R1+0x1a10], R24 ;  /* 0x001a101801007387 */ /* 0x000fe80000100a00 */
[----:B------:R0:W-:Y:S04]  /*a87c0*/  STL.64 [R1+0x1a18], R26 ;  /* 0x001a181a01007387 */ /* 0x0001e80000100a00 */
[----:B0-----:R-:W3:Y:S04]  /*a87d0*/  LDL.LU.64 R26, [R1+0x12cc0] ;  /* 0x012cc000011a7983 */ /* 0x001ee80000300a00 */
[----:B------:R-:W2:Y:S01]  /*a87e0*/  LDL.LU.64 R24, [R1+0x12cb8] ;  /* 0x012cb80001187983 */ /* 0x000ea20000300a00 */
[----:B----4-:R-:W-:Y:S03]  /*a87f0*/  HMMA.16816.F32 R16, R12, R18, R8 ;  /* 0x000000120c10723c */ /* 0x010fe60000001808 */
[----:B------:R-:W4:-:S15]  /*a8800*/  LDL R10, [R1+0x10] ;  /* 0x00001000010a7983 */ /* 0x000f1e0000100800 */
[----:B------:R-:W-:-:S05]  /*a8810*/  NOP ;  /* 0x0000000000007918 */ /* 0x000fca0000000000 */
[----:B------:R-:W-:Y:S04]  /*a8820*/  STL.64 [R1+0x1a20], R16 ;  /* 0x001a201001007387 */ /* 0x000fe80000100a00 */
[----:B------:R0:W-:Y:S04]  /*a8830*/  STL.64 [R1+0x1a28], R18 ;  /* 0x001a281201007387 */ /* 0x0001e80000100a00 */
[----:B------:R-:W4:Y:S04]  /*a8840*/  LDL R11, [R1+0x14] ;  /* 0x00001400010b7983 */ /* 0x000f280000100800 */
[----:B----4-:R2:W-:Y:S04]  /*a8850*/  STL.64 [R1+0x12cb0], R10 ;  /* 0x012cb00a01007387 */ /* 0x0105e80000100a00 */
[----:B0-----:R-:W4:Y:S04]  /*a8860*/  LDL R18, [R1+0x18] ;  /* 0x0000180001127983 */ /* 0x001f280000100800 */
[----:B------:R-:W4:Y:S04]  /*a8870*/  LDL R19, [R1+0x1c] ;  /* 0x00001c0001137983 */ /* 0x000f280000100800 */
[----:B------:R-:W4:Y:S01]  /*a8880*/  LDL R16, [R1+0x20] ;  /* 0x0000200001107983 */ /* 0x000f220000100800 */
[----:B--2---:R-:W-:-:S15]  /*a8890*/  HMMA.16816.F32 R8, R12, R24, R4 ;  /* 0x000000180c08723c */ /* 0x004fde0000001804 */
[----:B------:R-:W-:-:S08]  /*a88a0*/  NOP ;  /* 0x0000000000007918 */ /* 0x000fd00000000000 */
[----:B------:R-:W-:Y:S04]  /*a88b0*/  STL.64 [R1+0x1a30], R8 ;  /* 0x001a300801007387 */ /* 0x000fe80000100a00 */
[----:B------:R3:W-:Y:S02]  /*a88c0*/  STL.64 [R1+0x1a38], R10 ;  /* 0x001a380a01007387 */ /* 0x0007e40000100a00 */
[----:B---3--:R-:W-:Y:S01]  /*a88d0*/  HMMA.16816.F32 R8, R12, R26, R20 ;  /* 0x0000001a0c08723c */ /* 0x008fe20000001814 */
[----:B------:R-:W-:Y:S02]  /*a88e0*/  IMAD.MOV.U32 R4, RZ, RZ, R24 ;  /* 0x000000ffff047224 */ /* 0x000fe400078e0018 */
[----:B------:R-:W-:-:S03]  /*a88f0*/  IMAD.MOV.U32 R5, RZ, RZ, R25 ;  /* 0x000000ffff057224 */ /* 0x000fc600078e0019 */
[----:B------:R-:W-:Y:S02]  /*a8900*/  IMAD.MOV.U32 R6, RZ, RZ, R26 ;  /* 0x000000ffff067224 */ /* 0x000fe400078e001a */
[----:B------:R-:W-:-:S15]  /*a8910*/  IMAD.MOV.U32 R7, RZ, RZ, R27 ;  /* 0x000000ffff077224 */ /* 0x000fde00078e001b */
[----:B------:R0:W-:Y:S04]  /*a8920*/  STL.64 [R1+0x1a40], R8 ;  /* 0x001a400801007387 */ /* 0x0001e80000100a00 */
[----:B------:R1:W-:Y:S04]  /*a8930*/  STL.64 [R1+0x1a48], R10 ;  /* 0x001a480a01007387 */ /* 0x0003e80000100a00 */
[----:B0-----:R-:W2:Y:S04]  /*a8940*/  LDL.LU.64 R8, [R1+0x1a60] ;  /* 0x001a600001087983 */ /* 0x001ea80000300a00 */
[----:B-1----:R-:W2:Y:S04]  /*a8950*/  LDL.LU.64 R10, [R1+0x1a68] ;  /* 0x001a6800010a7983 */ /* 0x002ea80000300a00 */
        /* <DEDUP_REMOVED lines=15> */
[----:B------:R-:W2:Y:S04]  /*a8a50*/  LDL.LU.64 R22, [R1+0x1ac8] ;  /* 0x001ac80001167983 */ /* 0x000ea80000300a00 */
        /* <DEDUP_REMOVED lines=8> */
[----:B------:R-:W-:-:S07]  /*a8ae0*/  IMAD.MOV.U32 R17, RZ, RZ, R0 ;  /* 0x000000ffff117224 */ /* 0x000fce00078e0000 */
[C---:B----4-:R-:W-:Y:S06]  /*a8af0*/  HMMA.16816.F32 R4, R12.reuse, R16, R4 ;  /* 0x000000100c04723c */ /* 0x050fec0000001804 */
[----:B------:R-:W-:-:S15]  /*a8b00*/  HMMA.16816.F32 R16, R12, R18, R8 ;  /* 0x000000120c10723c */ /* 0x000fde0000001808 */
[----:B------:R-:W-:-:S02]  /*a8b10*/  NOP ;  /* 0x0000000000007918 */ /* 0x000fc40000000000 */
[----:B------:R0:W-:Y:S04]  /*a8b20*/  STL.64 [R1+0x1a50], R4 ;  /* 0x001a500401007387 */ /* 0x0001e80000100a00 */
[----:B------:R1:W-:Y:S04]  /*a8b30*/  STL.64 [R1+0x1a58], R6 ;  /* 0x001a580601007387 */ /* 0x0003e80000100a00 */
[----:B0-----:R-:W4:Y:S04]  /*a8b40*/  LDL.LU.64 R4, [R1+0x1ad0] ;  /* 0x001ad00001047983 */ /* 0x001f280000300a00 */
[----:B-1----:R-:W4:Y:S04]  /*a8b50*/  LDL.LU.64 R6, [R1+0x1ad8] ;  /* 0x001ad80001067983 */ /* 0x002f280000300a00 */
[----:B------:R-:W3:Y:S04]  /*a8b60*/  LDL.LU.64 R10, [R1+0x12cb0] ;  /* 0x012cb000010a7983 */ /* 0x000ee80000300a00 */
[----:B------:R0:W-:Y:S04]  /*a8b70*/  STL.64 [R1+0x1a60], R16 ;  /* 0x001a601001007387 */ /* 0x0001e80000100a00 */
[----:B------:R1:W-:Y:S04]  /*a8b80*/  STL.64 [R1+0x1a68], R18 ;  /* 0x001a681201007387 */ /* 0x0003e80000100a00 */
[----:B0-----:R-:W4:Y:S04]  /*a8b90*/  LDL.LU.64 R16, [R1+0x1ae0] ;  /* 0x001ae00001107983 */ /* 0x001f280000300a00 */
[----:B-1----:R-:W4:Y:S01]  /*a8ba0*/  LDL.LU.64 R18, [R1+0x1ae8] ;  /* 0x001ae80001127983 */ /* 0x002f220000300a00 */
[----:B---3--:R-:W-:Y:S03]  /*a8bb0*/  HMMA.16816.F32 R8, R12, R10, R24 ;  /* 0x0000000a0c08723c */ /* 0x008fe60000001818 */
[----:B------:R-:W3:Y:S04]  /*a8bc0*/  LDL.LU.64 R26, [R1+0x12ca8] ;  /* 0x012ca800011a7983 */ /* 0x000ee80000300a00 */
[----:B------:R-:W3:-:S15]  /*a8bd0*/  LDL.LU.64 R24, [R1+0x12ca0] ;  /* 0x012ca00001187983 */ /* 0x000ede0000300a00 */
[----:B------:R-:W-:-:S01]  /*a8be0*/  NOP ;  /* 0x0000000000007918 */ /* 0x000fc20000000000 */
        /* <DEDUP_REMOVED lines=22> */
[----:B0-----:R-:W2:Y:S04]  /*a8d50*/  LDL.LU.64 R26, [R1+0x12c68] ;  /* 0x012c6800011a7983 */ /* 0x001ea80000300a00 */
[----:B------:R-:W3:Y:S04]  /*a8d60*/  LDL.LU.64 R24, [R1+0x12c60] ;  /* 0x012c600001187983 */ /* 0x000ee80000300a00 */
[----:B------:R-:W-:Y:S01]  /*a8d70*/  STL.64 [R1+0x12a90], R28 ;  /* 0x012a901c01007387 */ /* 0x000fe20000100a00 */
        /* <DEDUP_REMOVED lines=19> */
[----:B------:R-:W-:Y:S01]  /*a8eb0*/  STL.64 [R1+0x1ad0], R4 ;  /* 0x001ad00401007387 */ /* 0x000fe20000100a00 */
[----:B------:R-:W-:-:S03]  /*a8ec0*/  IMAD.MOV.U32 R0, RZ, RZ, R7 ;  /* 0x000000ffff007224 */ /* 0x000fc600078e0007 */
[----:B------:R0:W-:Y:S04]  /*a8ed0*/  STL [R1+0x1ad8], R6 ;  /* 0x001ad80601007387 */ /* 0x0001e80000100800 */
[----:B0-----:R-:W2:Y:S04]  /*a8ee0*/  LDL.LU.64 R6, [R1+0x12c38] ;  /* 0x012c380001067983 */ /* 0x001ea80000300a00 */
[----:B------:R-:W4:Y:S04]  /*a8ef0*/  LDL.LU.64 R4, [R1+0x12c30] ;  /* 0x012c300001047983 */ /* 0x000f280000300a00 */
[----:B------:R-:W-:Y:S04]  /*a8f00*/  STL [R1+0x10c58], R0 ;  /* 0x010c580001007387 */ /* 0x000fe80000100800 */
        /* <DEDUP_REMOVED lines=18> */
[----:B-1----:R-:W4:Y:S04]  /*a9030*/  LDL.LU.64 R22, [R1+0x1b38] ;  /* 0x001b380001167983 */ /* 0x002f280000300a00 */
[----:B------:R-:W-:Y:S04]  /*a9040*/  STL.64 [R1+0x12a78], R18 ;  /* 0x012a781201007387 */ /* 0x000fe80000100a00 */
[----:B------:R0:W-:Y:S04]  /*a9050*/  STL.64 [R1+0x12a70], R16 ;  /* 0x012a701001007387 */ /* 0x0001e80000100a00 */
[----:B0-----:R-:W2:Y:S04]  /*a9060*/  LDL.LU.64 R16, [R1+0x1b10] ;  /* 0x001b100001107983 */ /* 0x001ea80000300a00 */
[----:B------:R-:W2:Y:S02]  /*a9070*/  LDL.LU.64 R18, [R1+0x1b18] ;  /* 0x001b180001127983 */ /* 0x000ea40000300a00 */
[----:B--2---:R-:W-:-:S15]  /*a9080*/  HMMA.16816.F32 R16, R12, R10, R16 ;  /* 0x0000000a0c10723c */ /* 0x004fde0000001810 */
[----:B------:R-:W-:-:S08]  /*a9090*/  NOP ;  /* 0x0000000000007918 */ /* 0x000fd00000000000 */
[----:B------:R-:W-:Y:S04]  /*a90a0*/  STL.64 [R1+0x1b10], R16 ;  /* 0x001b101001007387 */ /* 0x000fe80000100a00 */
[----:B------:R3:W-:Y:S02]  /*a90b0*/  STL.64 [R1+0x1b18], R18 ;  /* 0x001b181201007387 */ /* 0x0007e40000100a00 */
[----:B---3--:R-:W-:Y:S07]  /*a90c0*/  HMMA.16816.F32 R16, R12, R8, R24 ;  /* 0x000000080c10723c */ /* 0x008fee0000001818 */
[----:B------:R-:W-:-:S02]  /*a90d0*/  IMAD.MOV.U32 R26, RZ, RZ, R6 ;  /* 0x000000ffff1a7224 */ /* 0x000fc400078e0006 */
[----:B------:R-:W4:Y:S01]  /*a90e0*/  LDL.LU R6, [R1+0x12c0c] ;  /* 0x012c0c0001067983 */ /* 0x000f220000300800 */
[----:B------:R-:W-:-:S13]  /*a90f0*/  IMAD.MOV.U32 R27, RZ, RZ, R7 ;  /* 0x000000ffff1b7224 */ /* 0x000fda00078e0007 */
[----:B------:R0:W-:Y:S04]  /*a9100*/  STL.64 [R1+0x1b20], R16 ;  /* 0x001b201001007387 */ /* 0x0001e80000100a00 */
[----:B------:R1:W-:Y:S04]  /*a9110*/  STL.64 [R1+0x1b28], R18 ;  /* 0x001b281201007387 */ /* 0x0003e80000100a00 */
[----:B------:R-:W4:Y:S04]  /*a9120*/  LDL.LU R7, [R1+0x12c08] ;  /* 0x012c080001077983 */ /* 0x000f280000300800 */
[----:B0-----:R-:W2:Y:S04]  /*a9130*/  LDL.LU R16, [R1+0x3188] ;  /* 0x0031880001107983 */ /* 0x001ea80000300800 */
[----:B------:R-:W3:Y:S04]  /*a9140*/  LDL.LU R17, [R1+0x3194] ;  /* 0x0031940001117983 */ /* 0x000ee80000300800 */
[----:B-1----:R-:W3:Y:S04]  /*a9150*/  LDL.LU R18, [R1+0x3190] ;  /* 0x0031900001127983 */ /* 0x002ee80000300800 */
[----:B------:R-:W3:Y:S04]  /*a9160*/  LDL.LU R19, [R1+0x319c] ;  /* 0x00319c0001137983 */ /* 0x000ee80000300800 */
[----:B------:R-:W3:Y:S04]  /*a9170*/  LDL.LU R0, [R1+0x3198] ;  /* 0x0031980001007983 */ /* 0x000ee80000300800 */
[----:B------:R0:W-:Y:S04]  /*a9180*/  STL.64 [R1+0x12a48], R10 ;  /* 0x012a480a01007387 */ /* 0x0001e80000100a00 */
[----:B0-----:R-:W2:Y:S04]  /*a9190*/  LDL.LU R10, [R1+0x3180] ;  /* 0x00318000010a7983 */ /* 0x001ea80000300800 */
[----:B------:R-:W3:Y:S04]  /*a91a0*/  LDL.LU R11, [R1+0x318c] ;  /* 0x00318c00010b7983 */ /* 0x000ee80000300800 */
[----:B------:R0:W-:Y:S04]  /*a91b0*/  STL.64 [R1+0x12a40], R8 ;  /* 0x012a400801007387 */ /* 0x0001e80000100a00 */
[----:B0-----:R-:W2:Y:S04]  /*a91c0*/  LDL.LU R9, [R1+0x3184] ;  /* 0x0031840001097983 */ /* 0x001ea80000300800 */
[----:B------:R-:W3:Y:S01]  /*a91d0*/  LDL R28, [R1+0x98] ;  /* 0x00009800011c7983 */ /* 0x000ee20000100800 */
[----:B----4-:R-:W-:-:S15]  /*a91e0*/  HMMA.16816.F32 R20, R12, R6, R20 ;  /* 0x000000060c14723c */ /* 0x010fde0000001814 */
[----:B------:R-:W-:-:S08]  /*a91f0*/  NOP ;  /* 0x0000000000007918 */ /* 0x000fd00000000000 */
[----:B------:R-:W-:Y:S04]  /*a9200*/  STL.64 [R1+0x1b30], R20 ;  /* 0x001b301401007387 */ /* 0x000fe80000100a00 */
[----:B------:R0:W-:Y:S04]  /*a9210*/  STL.64 [R1+0x1b38], R22 ;  /* 0x001b381601007387 */ /* 0x0001e80000100a00 */
[----:B------:R-:W4:Y:S04]  /*a9220*/  LDL R29, [R1+0x9c] ;  /* 0x00009c00011d7983 */ /* 0x000f280000100800 */
[----:B0-----:R-:W2:Y:S01]  /*a9230*/  LDL.64 R22, [R1+0x38] ;  /* 0x0000380001167983 */ /* 0x001ea20000100a00 */
[----:B------:R-:W-:-:S02]  /*a9240*/  IMAD.MOV.U32 R24, RZ, RZ, R4 ;  /* 0x000000ffff187224 */ /* 0x000fc400078e0004 */
[----:B------:R-:W-:Y:S02]  /*a9250*/  IMAD.MOV.U32 R25, RZ, RZ, R5 ;  /* 0x000000ffff197224 */ /* 0x000fe400078e0005 */
[----:B------:R-:W-:Y:S02]  /*a9260*/  IMAD.MOV.U32 R20, RZ, RZ, R2 ;  /* 0x000000ffff147224 */ /* 0x000fe400078e0002 */
[----:B------:R-:W-:Y:S01]  /*a9270*/  IMAD.MOV.U32 R21, RZ, RZ, R3 ;  /* 0x000000ffff157224 */ /* 0x000fe200078e0003 */
[----:B--2---:R-:W-:Y:S04]  /*a9280*/  STL.64 [R1+0x12af8], R22 ;  /* 0x012af81601007387 */ /* 0x004fe80000100a00 */
[----:B------:R-:W2:Y:S04]  /*a9290*/  LDL.LU R4, [R1+0x12c04] ;  /* 0x012c040001047983 */ /* 0x000ea80000300800 */
[----:B------:R-:W2:Y:S04]  /*a92a0*/  LDL.LU R5, [R1+0x12c00] ;  /* 0x012c000001057983 */ /* 0x000ea80000300800 */
[----:B------:R-:W-:Y:S04]  /*a92b0*/  STL.64 [R1+0x12b08], R26 ;  /* 0x012b081a01007387 */ /* 0x000fe80000100a00 */
[----:B------:R0:W-:Y:S04]  /*a92c0*/  STL.64 [R1+0x12b00], R24 ;  /* 0x012b001801007387 */ /* 0x0001e80000100a00 */
[----:B0-----:R-:W3:Y:S04]  /*a92d0*/  LDL.LU.64 R24, [R1+0xf40] ;  /* 0x000f400001187983 */ /* 0x001ee80000300a00 */
[----:B------:R-:W3:Y:S04]  /*a92e0*/  LDL.LU.64 R26, [R1+0xf48] ;  /* 0x000f4800011a7983 */ /* 0x000ee80000300a00 */
[----:B------:R-:W3:Y:S04]  /*a92f0*/  LDL.LU R2, [R1+0x12bfc] ;  /* 0x012bfc0001027983 */ /* 0x000ee80000300800 */
[----:B------:R-:W3:Y:S04]  /*a9300*/  LDL.LU R3, [R1+0x12bf8] ;  /* 0x012bf80001037983 */ /* 0x000ee80000300800 */
[----:B------:R0:W-:Y:S04]  /*a9310*/  STL.64 [R1+0x12b10], R20 ;  /* 0x012b101401007387 */ /* 0x0001e80000100a00 */
[----:B0-----:R-:W2:Y:S04]  /*a9320*/  LDL.LU.64 R20, [R1+0x1b40] ;  /* 0x001b400001147983 */ /* 0x001ea80000300a00 */
[----:B------:R-:W2:Y:S02]  /*a9330*/  LDL.LU.64 R22, [R1+0x1b48] ;  /* 0x001b480001167983 */ /* 0x000ea40000300a00 */
[----:B--2---:R-:W-:-:S15]  /*a9340*/  HMMA.16816.F32 R20, R12, R4, R20 ;  /* 0x000000040c14723c */ /* 0x004fde0000001814 */
[----:B------:R-:W-:-:S08]  /*a9350*/  NOP ;  /* 0x0000000000007918 */ /* 0x000fd00000000000 */
[----:B------:R-:W-:Y:S04]  /*a9360*/  STL.64 [R1+0x1b50], R20 ;  /* 0x001b501401007387 */ /* 0x000fe80000100a00 */
[----:B------:R0:W-:Y:S04]  /*a9370*/  STL.64 [R1+0x1b58], R22 ;  /* 0x001b581601007387 */ /* 0x0001e80000100a00 */
[----:B0-----:R-:W2:Y:S04]  /*a9380*/  LDL R22, [R1+0x48] ;  /* 0x0000480001167983 */ /* 0x001ea80000100800 */
[----:B------:R-:W2:Y:S01]  /*a9390*/  LDL R23, [R1+0x4c] ;  /* 0x00004c0001177983 */ /* 0x000ea20000100800 */
[----:B---3--:R-:W-:Y:S03]  /*a93a0*/  HMMA.16816.F32 R12, R12, R2, R24 ;  /* 0x000000020c0c723c */ /* 0x008fe60000001818 */
[----:B--2---:R-:W-:Y:S04]  /*a93b0*/  STL.64 [R1+0x12b28], R22 ;  /* 0x012b281601007387 */ /* 0x004fe80000100a00 */
[----:B------:R-:W-:Y:S04]  /*a93c0*/  STL.64 [R1+0x12a28], R6 ;  /* 0x012a280601007387 */ /* 0x000fe80000100a00 */
[----:B------:R0:W-:Y:S04]  /*a93d0*/  STL.64 [R1+0x12a20], R4 ;  /* 0x012a200401007387 */ /* 0x0001e80000100a00 */
[----:B0-----:R-:W4:Y:S04]  /*a93e0*/  LDL.LU.64 R4, [R1+0x1b60] ;  /* 0x001b600001047983 */ /* 0x001f280000300a00 */
[----:B------:R-:W4:Y:S04]  /*a93f0*/  LDL.LU.64 R6, [R1+0x1b68] ;  /* 0x001b680001067983 */ /* 0x000f280000300a00 */
[----:B------:R0:W-:Y:S04]  /*a9400*/  STL.64 [R1+0x1b40], R12 ;  /* 0x001b400c01007387 */ /* 0x0001e80000100a00 */
[----:B------:R1:W-:Y:S04]  /*a9410*/  STL.64 [R1+0x1b48], R14 ;  /* 0x001b480e01007387 */ /* 0x0003e80000100a00 */
[----:B------:R-:W2:Y:S04]  /*a9420*/  LDL R20, [R1+0x50] ;  /* 0x0000500001147983 */ /* 0x000ea80000100800 */
[----:B------:R-:W2:Y:S04]  /*a9430*/  LDL R21, [R1+0x54] ;  /* 0x0000540001157983 */ /* 0x000ea80000100800 */
[----:B--2---:R2:W-:Y:S04]  /*a9440*/  STL.64 [R1+0x12b40], R20 ;  /* 0x012b401401007387 */ /* 0x0045e80000100a00 */
[----:B------:R-:W3:Y:S04]  /*a9450*/  LDL R22, [R1+0x58] ;  /* 0x0000580001167983 */ /* 0x000ee80000100800 */
[----:B------:R-:W3:Y:S01]  /*a9460*/  LDL R23, [R1+0x5c] ;  /* 0x00005c0001177983 */ /* 0x000ee20000100800 */
[----:B0-----:R-:W-:-:S02]  /*a9470*/  IMAD R12, R10, 0x100, R9 ;  /* 0x000001000a0c7824 */ /* 0x001fc400078e0209 */
[----:B------:R-:W-:Y:S02]  /*a9480*/  IMAD R13, R16, 0x100, R11 ;  /* 0x00000100100d7824 */ /* 0x000fe400078e020b */
[----:B-1----:R-:W-:Y:S02]  /*a9490*/  IMAD R14, R18, 0x100, R17 ;  /* 0x00000100120e7824 */ /* 0x002fe400078e0211 */
[----:B------:R-:W-:Y:S01]  /*a94a0*/  IMAD R15, R0, 0x100, R19 ;  /* 0x00000100000f7824 */ /* 0x000fe200078e0213 */
[----:B------:R-:W-:Y:S02]  /*a94b0*/  F2FP.F16.E4M3.UNPACK_B R12, R12 ;  /* 0x0000000cff0c723e */ /* 0x000fe400020006ff */
[----:B------:R-:W-:Y:S02]  /*a94c0*/  F2FP.F16.E4M3.UNPACK_B R13, R13 ;  /* 0x0000000dff0d723e */ /* 0x000fe400020006ff */
[----:B------:R-:W-:Y:S02]  /*a94d0*/  F2FP.F16.E4M3.UNPACK_B R14, R14 ;  /* 0x0000000eff0e723e */ /* 0x000fe400020006ff */
[----:B------:R-:W-:-:S07]  /*a94e0*/  F2FP.F16.E4M3.UNPACK_B R15, R15 ;  /* 0x0000000fff0f723e */ /* 0x000fce00020006ff */
[C---:B----4-:R-:W-:Y:S01]  /*a94f0*/  HMMA.16816.F32 R4, R12.reuse, R28, R4 ;  /* 0x0000001c0c04723c */ /* 0x050fe20000001804 */
[----:B---3--:R0:W-:Y:S04]  /*a9500*/  STL.64 [R1+0x12b58], R22 ;  /* 0x012b581601007387 */ /* 0x0081e80000100a00 */
[----:B--2---:R-:W2:Y:S04]  /*a9510*/  LDL R20, [R1+0x60] ;  /* 0x0000600001147983 */ /* 0x004ea80000100800 */
[----:B------:R-:W2:Y:S04]  /*a9520*/  LDL R21, [R1+0x64] ;  /* 0x0000640001157983 */ /* 0x000ea80000100800 */
[----:B--2---:R1:W-:Y:S04]  /*a9530*/  STL.64 [R1+0x12b70], R20 ;  /* 0x012b701401007387 */ /* 0x0043e80000100a00 */
[----:B0-----:R-:W2:Y:S06]  /*a9540*/  LDL R22, [R1+0x68] ;  /* 0x0000680001167983 */ /* 0x001eac0000100800 */
[----:B------:R-:W-:Y:S04]  /*a9550*/  STL.64 [R1+0x1b60], R4 ;  /* 0x001b600401007387 */ /* 0x000fe80000100a00 */
[----:B------:R-:W-:Y:S04]  /*a9560*/  STL.64 [R1+0x1b68], R6 ;  /* 0x001b680601007387 */ /* 0x000fe80000100a00 */
[----:B------:R-:W2:Y:S04]  /*a9570*/  LDL R23, [R1+0x6c] ;  /* 0x00006c0001177983 */ /* 0x000ea80000100800 */
[----:B------:R-:W3:Y:S04]  /*a9580*/  LDL R28, [R1+0x78] ;  /* 0x00007800011c7983 */ /* 0x000ee80000100800 */
[----:B------:R-:W3:Y:S04]  /*a9590*/  LDL R29, [R1+0x7c] ;  /* 0x00007c00011d7983 */ /* 0x000ee80000100800 */
[----:B-1----:R-:W4:Y:S04]  /*a95a0*/  LDL R20, [R1+0x70] ;  /* 0x0000700001147983 */ /* 0x002f280000100800 */
[----:B------:R-:W4:Y:S04]  /*a95b0*/  LDL R21, [R1+0x74] ;  /* 0x0000740001157983 */ /* 0x000f280000100800 */
[----:B--2---:R-:W-:Y:S04]  /*a95c0*/  STL.64 [R1+0x12b88], R22 ;  /* 0x012b881601007387 */ /* 0x004fe80000100a00 */
[----:B----4-:R0:W-:Y:S04]  /*a95d0*/  STL.64 [R1+0x12ba0], R20 ;  /* 0x012ba01401007387 */ /* 0x0101e80000100a00 */
[----:B0-----:R-:W2:Y:S04]  /*a95e0*/  LDL.LU.64 R20, [R1+0x1ba0] ;  /* 0x001ba00001147983 */ /* 0x001ea80000300a00 */
[----:B------:R-:W4:Y:S04]  /*a95f0*/  LDL.LU.64 R22, [R1+0x1ba8] ;  /* 0x001ba80001167983 */ /* 0x000f280000300a00 */
[----:B----4-:R0:W-:Y:S04]  /*a9600*/  STL.64 [R1+0x12bb0], R22 ;  /* 0x012bb01601007387 */ /* 0x0101e80000100a00 */
[----:B0-----:R-:W4:Y:S04]  /*a9610*/  LDL R22, [R1+0x80] ;  /* 0x0000800001167983 */ /* 0x001f280000100800 */
[----:B------:R-:W4:Y:S04]  /*a9620*/  LDL R23, [R1+0x84] ;  /* 0x0000840001177983 */ /* 0x000f280000100800 */
[----:B--2---:R0:W-:Y:S04]  /*a9630*/  STL.64 [R1+0x12ba8], R20 ;  /* 0x012ba81401007387 */ /* 0x0041e80000100a00 */
[----:B0-----:R-:W2:Y:S04]  /*a9640*/  LDL R20, [R1+0x88] ;  /* 0x0000880001147983 */ /* 0x001ea80000100800 */
[----:B------:R-:W2:Y:S04]  /*a9650*/  LDL R21, [R1+0x8c] ;  /* 0x00008c0001157983 */ /* 0x000ea80000100800 */
[----:B----4-:R0:W-:Y:S04]  /*a9660*/  STL.64 [R1+0x12bc8], R22 ;  /* 0x012bc81601007387 */ /* 0x0101e80000100a00 */
[----:B0-----:R-:W4:Y:S04]  /*a9670*/  LDL R22, [R1+0x90] ;  /* 0x0000900001167983 */ /* 0x001f280000100800 */
[----:B------:R-:W4:Y:S04]  /*a9680*/  LDL R23, [R1+0x94] ;  /* 0x0000940001177983 */ /* 0x000f280000100800 */
        /* <DEDUP_REMOVED lines=66> */
[----:B------:R-:W2:Y:S02]  /*a9ab0*/  LDL.LU.64 R20, [R1+0x12ba8] ;  /* 0x012ba80001147983 */ /* 0x000ea40000300a00 */
[----:B--2---:R-:W-:-:S15]  /*a9ac0*/  HMMA.16816.F32 R20, R12, R28, R20 ;  /* 0x0000001c0c14723c */ /* 0x004fde0000001814 */
[----:B------:R-:W-:-:S08]  /*a9ad0*/  NOP ;  /* 0x0000000000007918 */ /* 0x000fd00000000000 */
[----:B------:R0:W-:Y:S04]  /*a9ae0*/  STL.64 [R1+0x1ba0], R20 ;  /* 0x001ba01401007387 */ /* 0x0001e80000100a00 */
[----:B------:R4:W-:Y:S04]  /*a9af0*/  STL.64 [R1+0x1ba8], R22 ;  /* 0x001ba81601007387 */ /* 0x0009e80000100a00 */
[----:B0-----:R-:W4:Y:S04]  /*a9b00*/  LDL.LU.64 R20, [R1+0x12ba0] ;  /* 0x012ba00001147983 */ /* 0x001f280000300a00 */
[----:B------:R-:W2:Y:S01]  /*a9b10*/  LDL.64 R28, [R1] ;  /* 0x00000000011c7983 */ /* 0x000ea20000100a00 */
        /* <DEDUP_REMOVED lines=48> */
[----:B0-----:R-:W2:Y:S02]  /*a9e20*/  LDL.LU.64 R22, [R1+0x12af8] ;  /* 0x012af80001167983 */ /* 0x001ea40000300a00 */
[----:B--2---:R-:W-:Y:S06]  /*a9e30*/  HMMA.16816.F32 R16, R12, R22, R16 ;  /* 0x000000160c10723c */ /* 0x004fec0000001810 */
[----:B------:R-:W-:-:S05]  /*a9e40*/  IMAD.MOV.U32 R0, RZ, RZ, R23 ;  /* 0x000000ffff007224 */ /* 0x000fca00078e0017 */
[----:B------:R-:W-:-:S12]  /*a9e50*/  STL [R1+0x129b8], R0 ;  /* 0x0129b80001007387 */ /* 0x000fd80000100800 */
[----:B------:R-:W-:Y:S04]  /*a9e60*/  STL.64 [R1+0x1c20], R16 ;  /* 0x001c201001007387 */ /* 0x000fe80000100a00 */
[----:B------:R3:W-:Y:S02]  /*a9e70*/  STL.64 [R1+0x1c28], R18 ;  /* 0x001c281201007387 */ /* 0x0007e40000100a00 */
[C---:B---3--:R-:W-:Y:S06]  /*a9e80*/  HMMA.16816.F32 R16, R12.reuse, R24, R8 ;  /* 0x000000180c10723c */ /* 0x048fec0000001808 */
[----:B----4-:R-:W-:Y:S01]  /*a9e90*/  HMMA.16816.F32 R8, R12, R26, R4 ;  /* 0x0000001a0c08723c */ /* 0x010fe20000001804 */
[----:B------:R-:W2:-:S15]  /*a9ea0*/  LDL.LU.64 R4, [R1+0x1c50] ;  /* 0x001c500001047983 */ /* 0x000e9e0000300a00 */
[----:B------:R-:W-:-:S01]  /*a9eb0*/  NOP ;  /* 0x0000000000007918 */ /* 0x000fc20000000000 */
[----:B------:R-:W-:Y:S04]  /*a9ec0*/  STL.64 [R1+0x1c30], R16 ;  /* 0x001c301001007387 */ /* 0x000fe80000100a00 */
[----:B------:R-:W-:Y:S04]  /*a9ed0*/  STL.64 [R1+0x1c38], R18 ;  /* 0x001c381201007387 */ /* 0x000fe80000100a00 */
[----:B------:R-:W2:Y:S04]  /*a9ee0*/  LDL.LU.64 R6, [R1+0x1c58] ;  /* 0x001c580001067983 */ /* 0x000ea80000300a00 */
[----:B------:R-:W-:Y:S04]  /*a9ef0*/  STL.64 [R1+0x1c40], R8 ;  /* 0x001c400801007387 */ /* 0x000fe80000100a00 */
[----:B------:R0:W-:Y:S04]  /*a9f00*/  STL.64 [R1+0x1c48], R10 ;  /* 0x001c480a01007387 */ /* 0x0001e80000100a00 */
[----:B0-----:R-:W2:Y:S04]  /*a9f10*/  LDL.64 R10, [R1+0x20] ;  /* 0x00002000010a7983 */ /* 0x001ea80000100a00 */
[----:B------:R-:W3:Y:S04]  /*a9f20*/  LDL.LU.64 R24, [R1+0x1ca0] ;  /* 0x001ca00001187983 */ /* 0x000ee80000300a00 */
[----:B------:R-:W4:Y:S04]  /*a9f30*/  LDL.LU.64 R26, [R1+0x1ca8] ;  /* 0x001ca800011a7983 */ /* 0x000f280000300a00 */
[----:B----4-:R-:W-:Y:S04]  /*a9f40*/  STL.64 [R1+0x12aa0], R26 ;  /* 0x012aa01a01007387 */ /* 0x010fe80000100a00 */
[----:B---3--:R0:W-:Y:S04]  /*a9f50*/  STL.64 [R1+0x12a98], R24 ;  /* 0x012a981801007387 */ /* 0x0081e80000100a00 */
[----:B0-----:R-:W3:Y:S04]  /*a9f60*/  LDL.LU.64 R24, [R1+0x1c90] ;  /* 0x001c900001187983 */ /* 0x001ee80000300a00 */
[----:B------:R-:W4:Y:S04]  /*a9f70*/  LDL.LU.64 R26, [R1+0x1c98] ;  /* 0x001c9800011a7983 */ /* 0x000f280000300a00 */
[----:B----4-:R0:W-:Y:S04]  /*a9f80*/  STL.64 [R1+0x12ab0], R26 ;  /* 0x012ab01a01007387 */ /* 0x0101e80000100a00 */
[----:B0-----:R-:W4:Y:S04]  /*a9f90*/  LDL R26, [R1+0x8] ;  /* 0x00000800011a7983 */ /* 0x001f280000100800 */
[----:B------:R-:W4:Y:S04]  /*a9fa0*/  LDL R27, [R1+0xc] ;  /* 0x00000c00011b7983 */ /* 0x000f280000100800 */
[----:B---3--:R0:W-:Y:S04]  /*a9fb0*/  STL.64 [R1+0x12aa8], R24 ;  /* 0x012aa81801007387 */ /* 0x0081e80000100a00 */
[----:B0-----:R-:W3:Y:S04]  /*a9fc0*/  LDL.64 R24, [R1+0x10] ;  /* 0x0000100001187983 */ /* 0x001ee80000100a00 */
[----:B----4-:R0:W-:Y:S04]  /*a9fd0*/  STL.64 [R1+0x12ae0], R26 ;  /* 0x012ae01a01007387 */ /* 0x0101e80000100a00 */
[----:B0-----:R-:W4:Y:S04]  /*a9fe0*/  LDL R26, [R1+0x18] ;  /* 0x00001800011a7983 */ /* 0x001f280000100800 */
[----:B------:R-:W4:Y:S04]  /*a9ff0*/  LDL R27, [R1+0x1c] ;  /* 0x00001c00011b7983 */ /* 0x000f280000100800 */
        /* <DEDUP_REMOVED lines=10> */
[----:B------:R-:W3:Y:S01]  /*aa0a0*/  LDL.LU.64 R18, [R1+0x1c78] ;  /* 0x001c780001127983 */ /* 0x000ee20000300a00 */
[----:B------:R-:W-:Y:S03]  /*aa0b0*/  HMMA.16816.F32 R4, R12, R10, R4 ;  /* 0x0000000a0c04723c */ /* 0x000fe60000001804 */
[----:B---3--:R-:W-:Y:S04]  /*aa0c0*/  STL.64 [R1+0x12af0], R18 ;  /* 0x012af01201007387 */ /* 0x008fe80000100a00 */
[----:B--2---:R0:W-:Y:S04]  /*aa0d0*/  STL.64 [R1+0x12ae8], R16 ;  /* 0x012ae81001007387 */ /* 0x0041e80000100a00 */
[----:B0-----:R-:W4:Y:S04]  /*aa0e0*/  LDL.LU.64 R16, [R1+0x1c60] ;  /* 0x001c600001107983 */ /* 0x001f280000300a00 */
[----:B------:R-:W4:Y:S04]  /*aa0f0*/  LDL.LU.64 R18, [R1+0x1c68] ;  /* 0x001c680001127983 */ /* 0x000f280000300a00 */
[----:B------:R-:W2:Y:S04]  /*aa100*/  LDL.LU.64 R20, [R1+0x1cc0] ;  /* 0x001cc00001147983 */ /* 0x000ea80000300a00 */
[----:B------:R-:W2:Y:S04]  /*aa110*/  LDL.LU.64 R22, [R1+0x1cc8] ;  /* 0x001cc80001167983 */ /* 0x000ea80000300a00 */
[----:B------:R-:W3:Y:S01]  /*aa120*/  LDL.LU.64 R8, [R1+0x1cd0] ;  /* 0x001cd00001087983 */ /* 0x000ee20000300a00 */
[----:B------:R-:W-:-:S03]  /*aa130*/  IMAD.MOV.U32 R0, RZ, RZ, R11 ;  /* 0x000000ffff007224 */ /* 0x000fc600078e000b */
[----:B------:R0:W-:Y:S04]  /*aa140*/  STL.64 [R1+0x1c50], R4 ;  /* 0x001c500401007387 */ /* 0x0001e80000100a00 */
[----:B------:R1:W-:Y:S04]  /*aa150*/  STL.64 [R1+0x1c58], R6 ;  /* 0x001c580601007387 */ /* 0x0003e80000100a00 */
[----:B------:R-:W3:Y:S04]  /*aa160*/  LDL.LU.64 R10, [R1+0x1cd8] ;  /* 0x001cd800010a7983 */ /* 0x000ee80000300a00 */
[----:B0-----:R-:W3:Y:S04]  /*aa170*/  LDL.LU.64 R4, [R1+0x1ce0] ;  /* 0x001ce00001047983 */ /* 0x001ee80000300a00 */
[----:B-1----:R-:W3:Y:S04]  /*aa180*/  LDL.LU.64 R6, [R1+0x1ce8] ;  /* 0x001ce80001067983 */ /* 0x002ee80000300a00 */
[----:B------:R-:W-:Y:S01]  /*aa190*/  STL [R1+0x12a08], R0 ;  /* 0x012a080001007387 */ /* 0x000fe20000100800 */
[----:B----4-:R-:W-:Y:S03]  /*aa1a0*/  HMMA.16816.F32 R24, R12, R26, R16 ;  /* 0x0000001a0c18723c */ /* 0x010fe60000001810 */
[----:B------:R-:W4:Y:S04]  /*aa1b0*/  LDL.LU.64 R18, [R1+0x12af0] ;  /* 0x012af00001127983 */ /* 0x000f280000300a00 */
[----:B------:R-:W4:-:S15]  /*aa1c0*/  LDL.LU.64 R16, [R1+0x12ae8] ;  /* 0x012ae80001107983 */ /* 0x000f1e0000300a00 */
[----:B------:R-:W-:-:S01]  /*aa1d0*/  NOP ;  /* 0x0000000000007918 */ /* 0x000fc20000000000 */
        /* <DEDUP_REMOVED lines=27> */
[----:B------:R-:W4:Y:S02]  /*aa390*/  LDL.LU.64 R28, [R1+0x12a90] ;  /* 0x012a9000011c7983 */ /* 0x000f240000300a00 */
[----:B----4-:R-:W-:-:S15]  /*aa3a0*/  HMMA.16816.F32 R24, R12, R28, R24 ;  /* 0x0000001c0c18723c */ /* 0x010fde0000001818 */
        /* <DEDUP_REMOVED lines=18> */
[----:B0-----:R-:W4:Y:S04]  /*aa4d0*/  LDL.LU R24, [R1+0x31bc] ;  /* 0x0031bc0001187983 */ /* 0x001f280000300800 */
[----:B------:R-:W4:Y:S01]  /*aa4e0*/  LDL.LU R25, [R1+0x31b8] ;  /* 0x0031b80001197983 */ /* 0x000f220000300800 */
[----:B---3--:R-:W-:-:S15]  /*aa4f0*/  HMMA.16816.F32 R8, R12, R22, R8 ;  /* 0x000000160c08723c */ /* 0x008fde0000001808 */
[----:B------:R-:W-:-:S08]  /*aa500*/  NOP ;  /* 0x0000000000007918 */ /* 0x000fd00000000000 */
[----:B------:R0:W-:Y:S04]  /*aa510*/  STL.64 [R1+0x1cd0], R8 ;  /* 0x001cd00801007387 */ /* 0x0001e80000100a00 */
[----:B------:R1:W-:Y:S04]  /*aa520*/  STL.64 [R1+0x1cd8], R10 ;  /* 0x001cd80a01007387 */ /* 0x0003e80000100a00 */
[----:B0-----:R-:W3:Y:S04]  /*aa530*/  LDL.LU.64 R8, [R1+0x1d50] ;  /* 0x001d500001087983 */ /* 0x001ee80000300a00 */
[----:B-1----:R-:W4:Y:S01]  /*aa540*/  LDL.LU.64 R10, [R1+0x1d58] ;  /* 0x001d5800010a7983 */ /* 0x002f220000300a00 */
        /* <DEDUP_REMOVED lines=14> */
[----:B------:R-:W4:Y:S01]  /*aa630*/  LDL.64 R26, [R1+0x98] ;  /* 0x00009800011a7983 */ /* 0x000f220000100a00 */
[C---:B--2---:R-:W-:Y:S03]  /*aa640*/  HMMA.16816.F32 R8, R12.reuse, R18, R8 ;  /* 0x000000120c08723c */ /* 0x044fe60000001808 */
[----:B----4-:R-:W-:Y:S04]  /*aa650*/  STL.64 [R1+0x12a18], R26 ;  /* 0x012a181a01007387 */ /* 0x010fe80000100a00 */
[----:B------:R0:W-:Y:S04]  /*aa660*/  STL.64 [R1+0x12a10], R24 ;  /* 0x012a101801007387 */ /* 0x0001e80000100a00 */
[----:B0-----:R-:W2:Y:S04]  /*aa670*/  LDL.LU.64 R24, [R1+0x1d30] ;  /* 0x001d300001187983 */ /* 0x001ea80000300a00 */
[----:B------:R-:W2:Y:S04]  /*aa680*/  LDL.LU.64 R26, [R1+0x1d38] ;  /* 0x001d3800011a7983 */ /* 0x000ea80000300a00 */
        /* <DEDUP_REMOVED lines=17> */
[----:B0-----:R-:W4:Y:S04]  /*aa7a0*/  LDL.LU R18, [R1+0x31a4] ;  /* 0x0031a40001127983 */ /* 0x001f280000300800 */
[----:B------:R-:W4:Y:S04]  /*aa7b0*/  LDL.LU R19, [R1+0x31a0] ;  /* 0x0031a00001137983 */ /* 0x000f280000300800 */
[----:B------:R-:W-:Y:S01]  /*aa7c0*/  STL.64 [R1+0x128c0], R16 ;  /* 0x0128c01001007387 */ /* 0x000fe20000100a00 */
[----:B---3--:R-:W-:-:S15]  /*aa7d0*/  HMMA.16816.F32 R4, R12, R10, R4 ;  /* 0x0000000a0c04723c */ /* 0x008fde0000001804 */
[----:B------:R-:W-:-:S08]  /*aa7e0*/  NOP ;  /* 0x0000000000007918 */ /* 0x000fd00000000000 */
        /* <DEDUP_REMOVED lines=21> */
[----:B------:R-:W-:Y:S04]  /*aa940*/  STL [R1+0x128a4], R6 ;  /* 0x0128a40601007387 */ /* 0x000fe80000100800 */
[----:B------:R-:W-:Y:S04]  /*aa950*/  STL [R1+0x128a0], R7 ;  /* 0x0128a00701007387 */ /* 0x000fe80000100800 */
[----:B------:R0:W-:Y:S04]  /*aa960*/  STL.64 [R1+0x1d50], R8 ;  /* 0x001d500801007387 */ /* 0x0001e80000100a00 */
[----:B------:R1:W-:Y:S04]  /*aa970*/  STL.64 [R1+0x1d58], R10 ;  /* 0x001d580a01007387 */ /* 0x0003e80000100a00 */
[----:B0-----:R-:W2:Y:S04]  /*aa980*/  LDL.LU.64 R8, [R1+0x1d60] ;  /* 0x001d600001087983 */ /* 0x001ea80000300a00 */
[----:B-1----:R-:W2:Y:S04]  /*aa990*/  LDL.LU.64 R10, [R1+0x1d68] ;  /* 0x001d6800010a7983 */ /* 0x002ea80000300a00 */
[----:B------:R-:W-:Y:S04]  /*aa9a0*/  STL [R1+0x1289c], R4 ;  /* 0x01289c0401007387 */ /* 0x000fe80000100800 */
[----:B------:R0:W-:Y:S04]  /*aa9b0*/  STL [R1+0x12898], R5 ;  /* 0x0128980501007387 */ /* 0x0001e80000100800 */
[----:B0-----:R-:W4:Y:S04]  /*aa9c0*/  LDL.LU.64 R4, [R1+0xf20] ;  /* 0x000f200001047983 */ /* 0x001f280000300a00 */
[----:B------:R-:W4:Y:S04]  /*aa9d0*/  LDL.LU.64 R6, [R1+0xf28] ;  /* 0x000f280001067983 */ /* 0x000f280000300a00 */
[----:B------:R-:W-:Y:S04]  /*aa9e0*/  STL [R1+0x128a8], R2 ;  /* 0x0128a80201007387 */ /* 0x000fe80000100800 */
[----:B------:R-:W-:Y:S01]  /*aa9f0*/  STL [R1+0x12878], R3 ;  /* 0x0128780301007387 */ /* 0x000fe20000100800 */
[----:B----4-:R-:W-:Y:S07]  /*aaa00*/  HMMA.16816.F32 R4, R12, R2, R4 ;  /* 0x000000020c04723c */ /* 0x010fee0000001804 */
[----:B------:R-:W-:-:S02]  /*aaa10*/  IMAD R12, R19, 0x100, R18 ;  /* 0x00000100130c7824 */ /* 0x000fc400078e0212 */
[----:B------:R-:W-:Y:S02]  /*aaa20*/  IMAD R13, R21, 0x100, R20 ;  /* 0x00000100150d7824 */ /* 0x000fe400078e0214 */
[----:B------:R-:W-:Y:S02]  /*aaa30*/  IMAD R14, R23, 0x100, R22 ;  /* 0x00000100170e7824 */ /* 0x000fe400078e0216 */
[----:B---3--:R-:W-:Y:S01]  /*aaa40*/  IMAD R15, R25, 0x100, R24 ;  /* 0x00000100190f7824 */ /* 0x008fe200078e0218 */
[----:B------:R-:W-:Y:S02]  /*aaa50*/  F2FP.F16.E4M3.UNPACK_B R12, R12 ;  /* 0x0000000cff0c723e */ /* 0x000fe400020006ff */
[----:B------:R-:W-:Y:S02]  /*aaa60*/  F2FP.F16.E4M3.UNPACK_B R13, R13 ;  /* 0x0000000dff0d723e */ /* 0x000fe400020006ff */
[----:B------:R-:W-:Y:S02]  /*aaa70*/  F2FP.F16.E4M3.UNPACK_B R14, R14 ;  /* 0x0000000eff0e723e */ /* 0x000fe400020006ff */
[----:B------:R-:W-:-:S07]  /*aaa80*/  F2FP.F16.E4M3.UNPACK_B R15, R15 ;  /* 0x0000000fff0f723e */ /* 0x000fce00020006ff */
[----:B--2---:R-:W-:Y:S01]  /*aaa90*/  HMMA.16816.F32 R8, R12, R26, R8 ;  /* 0x0000001a0c08723c */ /* 0x004fe20000001808 */
[----:B------:R-:W-:Y:S04]  /*aaaa0*/  STL.64 [R1+0x1d40], R4 ;  /* 0x001d400401007387 */ /* 0x000fe80000100a00 */
[----:B------:R-:W-:Y:S04]  /*aaab0*/  STL.64 [R1+0x1d48], R6 ;  /* 0x001d480601007387 */ /* 0x000fe80000100a00 */
[----:B------:R-:W2:Y:S04]  /*aaac0*/  LDL.64 R16, [R1+0x90] ;  /* 0x0000900001107983 */ /* 0x000ea80000100a00 */
[----:B------:R-:W3:Y:S04]  /*aaad0*/  LDL R18, [R1+0x88] ;  /* 0x0000880001127983 */ /* 0x000ee80000100800 */
[----:B------:R-:W3:Y:S06]  /*aaae0*/  LDL R19, [R1+0x8c] ;  /* 0x00008c0001137983 */ /* 0x000eec0000100800 */
[----:B------:R0:W-:Y:S04]  /*aaaf0*/  STL.64 [R1+0x1d60], R8 ;  /* 0x001d600801007387 */ /* 0x0001e80000100a00 */
[----:B------:R1:W-:Y:S04]  /*aab00*/  STL.64 [R1+0x1d68], R10 ;  /* 0x001d680a01007387 */ /* 0x0003e80000100a00 */
[----:B0-----:R-:W2:Y:S04]  /*aab10*/  LDL.LU.64 R8, [R1+0x1d70] ;  /* 0x001d700001087983 */ /* 0x001ea80000300a00 */
[----:B-1----:R-:W2:Y:S04]  /*aab20*/  LDL.LU.64 R10, [R1+0x1d78] ;  /* 0x001d7800010a7983 */ /* 0x002ea80000300a00 */
[----:B------:R-:W4:Y:S04]  /*aab30*/  LDL R22, [R1+0x58] ;  /* 0x0000580001167983 */ /* 0x000f280000100800 */
[----:B------:R-:W4:Y:S04]  /*aab40*/  LDL R23, [R1+0x5c] ;  /* 0x00005c0001177983 */ /* 0x000f280000100800 */
[----:B------:R-:W3:Y:S04]  /*aab50*/  LDL R24, [R1+0x50] ;  /* 0x0000500001187983 */ /* 0x000ee80000100800 */
[----:B------:R-:W3:Y:S01]  /*aab60*/  LDL R25, [R1+0x54] ;  /* 0x0000540001197983 */ /* 0x000ee20000100800 */
[----:B------:R-:W-:-:S02]  /*aab70*/  IMAD.MOV.U32 R4, RZ, RZ, R26 ;  /* 0x000000ffff047224 */ /* 0x000fc400078e001a */
[----:B------:R-:W-:Y:S01]  /*aab80*/  IMAD.MOV.U32 R5, RZ, RZ, R27 ;  /* 0x000000ffff057224 */ /* 0x000fe200078e001b */
[----:B----4-:R0:W-:Y:S04]  /*aab90*/  STL.64 [R1+0x129c0], R22 ;  /* 0x0129c01601007387 */ /* 0x0101e80000100a00 */
[----:B------:R-:W4:Y:S04]  /*aaba0*/  LDL R26, [R1+0x48] ;  /* 0x00004800011a7983 */ /* 0x000f280000100800 */
[----:B------:R-:W4:Y:S04]  /*aabb0*/  LDL R27, [R1+0x4c] ;  /* 0x00004c00011b7983 */ /* 0x000f280000100800 */
[----:B------:R-:W3:Y:S04]  /*aabc0*/  LDL.64 R2, [R1+0x80] ;  /* 0x0000800001027983 */ /* 0x000ee80000100a00 */
[----:B0-----:R-:W3:Y:S04]  /*aabd0*/  LDL R22, [R1+0x68] ;  /* 0x0000680001167983 */ /* 0x001ee80000100800 */
[----:B------:R-:W3:Y:S01]  /*aabe0*/  LDL R23, [R1+0x6c] ;  /* 0x00006c0001177983 */ /* 0x000ee20000100800 */
[----:B--2---:R-:W-:Y:S03]  /*aabf0*/  HMMA.16816.F32 R8, R12, R16, R8 ;  /* 0x000000100c08723c */ /* 0x004fe60000001808 */
[----:B----4-:R-:W-:Y:S04]  /*aac00*/  STL.64 [R1+0x129d0], R26 ;  /* 0x0129d01a01007387 */ /* 0x010fe80000100a00 */
[----:B---3--:R0:W-:Y:S04]  /*aac10*/  STL.64 [R1+0x129c8], R24 ;  /* 0x0129c81801007387 */ /* 0x0081e80000100a00 */
[----:B0-----:R-:W2:Y:S04]  /*aac20*/  LDL.LU.64 R24, [R1+0x1d80] ;  /* 0x001d800001187983 */ /* 0x001ea80000300a00 */
[----:B------:R-:W2:Y:S04]  /*aac30*/  LDL.LU.64 R26, [R1+0x1d88] ;  /* 0x001d8800011a7983 */ /* 0x000ea80000300a00 */
[----:B------:R-:W3:Y:S04]  /*aac40*/  LDL R20, [R1+0x60] ;  /* 0x0000600001147983 */ /* 0x000ee80000100800 */
[----:B------:R-:W3:Y:S04]  /*aac50*/  LDL R21, [R1+0x64] ;  /* 0x0000640001157983 */ /* 0x000ee80000100800 */
[----:B------:R0:W-:Y:S04]  /*aac60*/  STL.64 [R1+0x129e0], R22 ;  /* 0x0129e01601007387 */ /* 0x0001e80000100a00 */
[----:B0-----:R-:W4:Y:S04]  /*aac70*/  LDL R22, [R1+0x70] ;  /* 0x0000700001167983 */ /* 0x001f280000100800 */
[----:B------:R-:W4:Y:S04]  /*aac80*/  LDL R23, [R1+0x74] ;  /* 0x0000740001177983 */ /* 0x000f280000100800 */
[----:B---3--:R0:W-:Y:S04]  /*aac90*/  STL.64 [R1+0x129d8], R20 ;  /* 0x0129d81401007387 */ /* 0x0081e80000100a00 */
[----:B0-----:R-:W3:Y:S04]  /*aaca0*/  LDL.64 R20, [R1+0x78] ;  /* 0x0000780001147983 */ /* 0x001ee80000100a00 */
[----:B------:R-:W-:Y:S04]  /*aacb0*/  STL.64 [R1+0x1d70], R8 ;  /* 0x001d700801007387 */ /* 0x000fe80000100a00 */
[----:B------:R0:W-:Y:S04]  /*aacc0*/  STL.64 [R1+0x1d78], R10 ;  /* 0x001d780a01007387 */ /* 0x0001e80000100a00 */
[----:B0-----:R-:W4:Y:S01]  /*aacd0*/  LDL R10, [R1] ;  /* 0x00000000010a7983 */ /* 0x001f220000100800 */
[----:B------:R-:W-:-:S02]  /*aace0*/  IMAD.MOV.U32 R6, RZ, RZ, R16 ;  /* 0x000000ffff067224 */ /* 0x000fc400078e0010 */
[----:B------:R-:W-:Y:S02]  /*aacf0*/  IMAD.MOV.U32 R7, RZ, RZ, R17 ;  /* 0x000000ffff077224 */ /* 0x000fe400078e0011 */
[C---:B--2---:R-:W-:Y:S01]  /*aad00*/  HMMA.16816.F32 R16, R12.reuse, R18, R24 ;  /* 0x000000120c10723c */ /* 0x044fe20000001818 */
[----:B------:R-:W-:Y:S02]  /*aad10*/  IMAD.MOV.U32 R11, RZ, RZ, R0 ;  /* 0x000000ffff0b7224 */ /* 0x000fe400078e0000 */
[----:B------:R-:W2:Y:S04]  /*aad20*/  LDL.LU R0, [R1+0x12a0c] ;  /* 0x012a0c0001007983 */ /* 0x000ea80000300800 */
[----:B----4-:R-:W-:Y:S04]  /*aad30*/  STL.64 [R1+0x12910], R10 ;  /* 0x0129100a01007387 */ /* 0x010fe80000100a00 */
[----:B------:R-:W-:Y:S04]  /*aad40*/  STL.64 [R1+0x128e8], R6 ;  /* 0x0128e80601007387 */ /* 0x000fe80000100a00 */
[----:B------:R0:W-:Y:S04]  /*aad50*/  STL.64 [R1+0x128e0], R4 ;  /* 0x0128e00401007387 */ /* 0x0001e80000100a00 */
[----:B0-----:R-:W4:Y:S04]  /*aad60*/  LDL.LU.64 R4, [R1+0x1d90] ;  /* 0x001d900001047983 */ /* 0x001f280000300a00 */
[----:B------:R-:W4:Y:S04]  /*aad70*/  LDL.LU.64 R6, [R1+0x1d98] ;  /* 0x001d980001067983 */ /* 0x000f280000300a00 */
[----:B------:R-:W3:Y:S04]  /*aad80*/  LDL R8, [R1+0x8] ;  /* 0x0000080001087983 */ /* 0x000ee80000100800 */
[----:B------:R-:W-:Y:S04]  /*aad90*/  STL.64 [R1+0x1d80], R16 ;  /* 0x001d801001007387 */ /* 0x000fe80000100a00 */
[----:B------:R-:W-:Y:S04]  /*aada0*/  STL.64 [R1+0x1d88], R18 ;  /* 0x001d881201007387 */ /* 0x000fe80000100a00 */
[----:B------:R-:W3:Y:S04]  /*aadb0*/  LDL R9, [R1+0xc] ;  /* 0x00000c0001097983 */ /* 0x000ee80000100800 */
        /* <DEDUP_REMOVED lines=9> */
[----:B------:R-:W2:Y:S04]  /*aae50*/  LDL.LU.64 R26, [R1+0x1da8] ;  /* 0x001da800011a7983 */ /* 0x000ea80000300a00 */
[----:B------:R-:W4:Y:S04]  /*aae60*/  LDL.LU.64 R16, [R1+0x1df0] ;  /* 0x001df00001107983 */ /* 0x000f280000300a00 */
[----:B------:R-:W4:Y:S04]  /*aae70*/  LDL.LU.64 R18, [R1+0x1df8] ;  /* 0x001df80001127983 */ /* 0x000f280000300a00 */
[----:B---3--:R0:W-:Y:S02]  /*aae80*/  STL.64 [R1+0x12928], R8 ;  /* 0x0129280801007387 */ /* 0x0081e40000100a00 */
[----:B0-----:R-:W-:Y:S02]  /*aae90*/  HMMA.16816.F32 R8, R12, R2, R4 ;  /* 0x000000020c08723c */ /* 0x001fe40000001804 */
[----:B------:R-:W3:-:S15]  /*aaea0*/  LDL.LU.64 R4, [R1+0x1e00] ;  /* 0x001e000001047983 */ /* 0x000ede0000300a00 */
[----:B------:R-:W-:-:S06]  /*aaeb0*/  NOP ;  /* 0x0000000000007918 */ /* 0x000fcc0000000000 */
[----:B------:R-:W-:Y:S04]  /*aaec0*/  STL.64 [R1+0x1d90], R8 ;  /* 0x001d900801007387 */ /* 0x000fe80000100a00 */
[----:B------:R0:W-:Y:S04]  /*aaed0*/  STL.64 [R1+0x1d98], R10 ;  /* 0x001d980a01007387 */ /* 0x0001e80000100a00 */
[----:B------:R-:W3:Y:S04]  /*aaee0*/  LDL.LU.64 R6, [R1+0x1e08] ;  /* 0x001e080001067983 */ /* 0x000ee80000300a00 */
[----:B0-----:R-:W4:Y:S01]  /*aaef0*/  LDL R10, [R1+0x10] ;  /* 0x00001000010a7983 */ /* 0x001f220000100800 */
[----:B------:R-:W-:-:S03]  /*aaf00*/  IMAD.MOV.U32 R11, RZ, RZ, R0 ;  /* 0x000000ffff0b7224 */ /* 0x000fc600078e0000 */
[----:B------:R-:W3:Y:S01]  /*aaf10*/  LDL.LU R0, [R1+0x12a08] ;  /* 0x012a080001007983 */ /* 0x000ee20000300800 */
[----:B--2---:R-:W-:Y:S03]  /*aaf20*/  HMMA.16816.F32 R24, R12, R20, R24 ;  /* 0x000000140c18723c */ /* 0x004fe60000001818 */
[----:B----4-:R0:W-:Y:S04]  /*aaf30*/  STL.64 [R1+0x12940], R10 ;  /* 0x0129400a01007387 */ /* 0x0101e80000100a00 */
[----:B------:R-:W2:Y:S04]  /*aaf40*/  LDL.LU.64 R8, [R1+0x1dc0] ;  /* 0x001dc00001087983 */ /* 0x000ea80000300a00 */
[----:B0-----:R-:W2:-:S12]  /*aaf50*/  LDL.LU.64 R10, [R1+0x1dc8] ;  /* 0x001dc800010a7983 */ /* 0x001e980000300a00 */
[----:B------:R-:W-:Y:S04]  /*aaf60*/  STL.64 [R1+0x1da0], R24 ;  /* 0x001da01801007387 */ /* 0x000fe80000100a00 */
[----:B------:R0:W-:Y:S04]  /*aaf70*/  STL.64 [R1+0x1da8], R26 ;  /* 0x001da81a01007387 */ /* 0x0001e80000100a00 */
[----:B0-----:R-:W4:Y:S04]  /*aaf80*/  LDL.LU.64 R26, [R1+0x12a00] ;  /* 0x012a0000011a7983 */ /* 0x001f280000300a00 */
[----:B------:R-:W4:Y:S01]  /*aaf90*/  LDL.LU.64 R24, [R1+0x129f8] ;  /* 0x0129f80001187983 */ /* 0x000f220000300a00 */
[----:B------:R-:W-:-:S02]  /*aafa0*/  IMAD.MOV.U32 R2, RZ, RZ, R3 ;  /* 0x000000ffff027224 */ /* 0x000fc400078e0003 */
[----:B------:R-:W-:Y:S02]  /*aafb0*/  IMAD.MOV.U32 R3, RZ, RZ, R20 ;  /* 0x000000ffff037224 */ /* 0x000fe400078e0014 */
[----:B----4-:R-:W-:Y:S01]  /*aafc0*/  HMMA.16816.F32 R20, R12, R22, R24 ;  /* 0x000000160c14723c */ /* 0x010fe20000001818 */
[----:B------:R-:W4:Y:S04]  /*aafd0*/  LDL.LU.64 R26, [R1+0x129f0] ;  /* 0x0129f000011a7983 */ /* 0x000f280000300a00 */
[----:B------:R-:W4:-:S15]  /*aafe0*/  LDL.LU.64 R24, [R1+0x129e8] ;  /* 0x0129e80001187983 */ /* 0x000f1e0000300a00 */
[----:B------:R-:W-:-:S03]  /*aaff0*/  NOP ;  /* 0x0000000000007918 */ /* 0x000fc60000000000 */
[----:B------:R-:W-:Y:S04]  /*ab000*/  STL.64 [R1+0x1db0], R20 ;  /* 0x001db01401007387 */ /* 0x000fe80000100a00 */
[----:B------:R0:W-:Y:S04]  /*ab010*/  STL.64 [R1+0x1db8], R22 ;  /* 0x001db81601007387 */ /* 0x0001e80000100a00 */
[----:B0-----:R-:W2:Y:S04]  /*ab020*/  LDL.LU.64 R22, [R1+0x129e0] ;  /* 0x0129e00001167983 */ /* 0x001ea80000300a00 */
[----:B------:R-:W4:Y:S01]  /*ab030*/  LDL.LU.64 R20, [R1+0x129d8] ;  /* 0x0129d80001147983 */ /* 0x000f220000300a00 */
[----:B--2---:R-:W-:-:S15]  /*ab040*/  HMMA.16816.F32 R8, R12, R22, R8 ;  /* 0x000000160c08723c */ /* 0x004fde0000001808 */
[----:B------:R-:W-:-:S08]  /*ab050*/  NOP ;  /* 0x0000000000007918 */ /* 0x000fd00000000000 */
[----:B------:R0:W-:Y:S04]  /*ab060*/  STL.64 [R1+0x1dc0], R8 ;  /* 0x001dc00801007387 */ /* 0x0001e80000100a00 */
[----:B------:R-:W-:Y:S04]  /*ab070*/  STL.64 [R1+0x1dc8], R10 ;  /* 0x001dc80a01007387 */ /* 0x000fe80000100a00 */
[----:B0-----:R-:W2:Y:S04]  /*ab080*/  LDL R8, [R1+0x18] ;  /* 0x0000180001087983 */ /* 0x001ea80000100800 */
[----:B------:R-:W2:Y:S01]  /*ab090*/  LDL R9, [R1+0x1c] ;  /* 0x00001c0001097983 */ /* 0x000ea20000100800 */
[C---:B----4-:R-:W-:Y:S03]  /*ab0a0*/  HMMA.16816.F32 R20, R12.reuse, R20, R24 ;  /* 0x000000140c14723c */ /* 0x050fe60000001818 */
[----:B--2---:R0:W-:Y:S04]  /*ab0b0*/  STL.64 [R1+0x12958], R8 ;  /* 0x0129580801007387 */ /* 0x0041e80000100a00 */
[----:B0-----:R-:W2:Y:S04]  /*ab0c0*/  LDL.LU.64 R8, [R1+0x1de0] ;  /* 0x001de00001087983 */ /* 0x001ea80000300a00 */
[----:B------:R-:W2:Y:S04]  /*ab0d0*/  LDL.LU.64 R10, [R1+0x1de8] ;  /* 0x001de800010a7983 */ /* 0x000ea80000300a00 */
[----:B------:R-:W3:Y:S04]  /*ab0e0*/  LDL.LU.64 R26, [R1+0x129d0] ;  /* 0x0129d000011a7983 */ /* 0x000ee80000300a00 */
[----:B------:R-:W4:Y:S04]  /*ab0f0*/  LDL.LU.64 R24, [R1+0x129c8] ;  /* 0x0129c80001187983 */ /* 0x000f280000300a00 */
[----:B------:R-:W-:Y:S04]  /*ab100*/  STL.64 [R1+0x1dd0], R20 ;  /* 0x001dd01401007387 */ /* 0x000fe80000100a00 */
[----:B------:R0:W-:Y:S04]  /*ab110*/  STL.64 [R1+0x1dd8], R22 ;  /* 0x001dd81601007387 */ /* 0x0001e80000100a00 */
[----:B0-----:R-:W2:Y:S02]  /*ab120*/  LDL.LU.64 R22, [R1+0x129c0] ;  /* 0x0129c00001167983 */ /* 0x001ea40000300a00 */
[C---:B--2---:R-:W-:Y:S02]  /*ab130*/  HMMA.16816.F32 R20, R12.reuse, R22, R8 ;  /* 0x000000160c14723c */ /* 0x044fe40000001808 */
[----:B------:R-:W2:Y:S04]  /*ab140*/  LDL R10, [R1+0x20] ;  /* 0x00002000010a7983 */ /* 0x000ea80000100800 */
[C---:B----4-:R-:W-:Y:S06]  /*ab150*/  HMMA.16816.F32 R16, R12.reuse, R24, R16 ;  /* 0x000000180c10723c */ /* 0x050fec0000001810 */
[----:B---3--:R-:W-:Y:S01]  /*ab160*/  HMMA.16816.F32 R4, R12, R26, R4 ;  /* 0x0000001a0c04723c */ /* 0x008fe20000001804 */
[----:B------:R-:W-:-:S10]  /*ab170*/  IMAD.MOV.U32 R11, RZ, RZ, R0 ;  /* 0x000000ffff0b7224 */ /* 0x000fd400078e0000 */
[----:B------:R-:W-:Y:S04]  /*ab180*/  STL.64 [R1+0x1de0], R20 ;  /* 0x001de01401007387 */ /* 0x000fe80000100a00 */
[----:B------:R-:W-:Y:S04]  /*ab190*/  STL.64 [R1+0x1de8], R22 ;  /* 0x001de81601007387 */ /* 0x000fe80000100a00 */
[----:B------:R-:W-:Y:S04]  /*ab1a0*/  STL.64 [R1+0x1df0], R16 ;  /* 0x001df01001007387 */ /* 0x000fe80000100a00 */
[----:B------:R0:W-:Y:S04]  /*ab1b0*/  STL.64 [R1+0x1df8], R18 ;  /* 0x001df81201007387 */ /* 0x0001e80000100a00 */
[----:B------:R-:W3:Y:S04]  /*ab1c0*/  LDL.LU R0, [R1+0x129b8] ;  /* 0x0129b80001007983 */ /* 0x000ee80000300800 */
[----:B--2---:R1:W-:Y:S04]  /*ab1d0*/  STL.64 [R1+0x12970], R10 ;  /* 0x0129700a01007387 */ /* 0x0043e80000100a00 */
[----:B------:R-:W2:Y:S04]  /*ab1e0*/  LDL R8, [R1+0x28] ;  /* 0x0000280001087983 */ /* 0x000ea80000100800 */
[----:B------:R-:W-:Y:S04]  /*ab1f0*/  STL.64 [R1+0x1e00], R4 ;  /* 0x001e000401007387 */ /* 0x000fe80000100a00 */
[----:B------:R-:W-:Y:S04]  /*ab200*/  STL.64 [R1+0x1e08], R6 ;  /* 0x001e080601007387 */ /* 0x000fe80000100a00 */
[----:B------:R-:W2:Y:S04]  /*ab210*/  LDL R9, [R1+0x2c] ;  /* 0x00002c0001097983 */ /* 0x000ea80000100800 */
[----:B0-----:R-:W4:Y:S04]  /*ab220*/  LDL R18, [R1+0x38] ;  /* 0x0000380001127983 */ /* 0x001f280000100800 */
[----:B------:R-:W3:Y:S04]  /*ab230*/  LDL.64 R16, [R1+0x40] ;  /* 0x0000400001107983 */ /* 0x000ee80000100a00 */
[----:B-1----:R-:W4:Y:S04]  /*ab240*/  LDL R10, [R1+0x30] ;  /* 0x00003000010a7983 */ /* 0x002f280000100800 */
[----:B------:R-:W4:Y:S04]  /*ab250*/  LDL R11, [R1+0x34] ;  /* 0x00003400010b7983 */ /* 0x000f280000100800 */
[----:B--2---:R0:W-:Y:S04]  /*ab260*/  STL.64 [R1+0x12988], R8 ;  /* 0x0129880801007387 */ /* 0x0041e80000100a00 */
[----:B----4-:R1:W-:Y:S04]  /*ab270*/  STL.64 [R1+0x129a0], R10 ;  /* 0x0129a00a01007387 */ /* 0x0103e80000100a00 */
[----:B0-----:R-:W2:Y:S04]  /*ab280*/  LDL.LU.64 R8, [R1+0x1e20] ;  /* 0x001e200001087983 */ /* 0x001ea80000300a00 */
[----:B-1----:R-:W4:Y:S04]  /*ab290*/  LDL.LU.64 R10, [R1+0x1e28] ;  /* 0x001e2800010a7983 */ /* 0x002f280000300a00 */
        /* <DEDUP_REMOVED lines=26> */
[----:B---3--:R-:W-:Y:S03]  /*ab440*/  HMMA.16816.F32 R8, R12, R16, R8 ;  /* 0x000000100c08723c */ /* 0x008fe60000001808 */
        /* <DEDUP_REMOVED lines=16> */
[----:B------:R-:W-:-:S02]  /*ab550*/  IMAD.MOV.U32 R19, RZ, RZ, R0 ;  /* 0x000000ffff137224 */ /* 0x000fc400078e0000 */
[----:B------:R-:W-:-:S05]  /*ab560*/  IMAD.MOV.U32 R0, RZ, RZ, R17 ;  /* 0x000000ffff007224 */ /* 0x000fca00078e0011 */
[----:B--2---:R-:W-:Y:S01]  /*ab570*/  HMMA.16816.F32 R16, R12, R18, R8 ;  /* 0x000000120c10723c */ /* 0x004fe20000001808 */
[----:B------:R-:W2:-:S15]  /*ab580*/  LDL.LU.64 R10, [R1+0x129a0] ;  /* 0x0129a000010a7983 */ /* 0x000e9e0000300a00 */
[----:B------:R-:W-:-:S07]  /*ab590*/  NOP ;  /* 0x0000000000007918 */ /* 0x000fce0000000000 */
        /* <DEDUP_REMOVED lines=52> */
[----:B0-----:R-:W4:Y:S04]  /*ab8e0*/  LDL.LU.64 R8, [R1+0x1790] ;  /* 0x0017900001087983 */ /* 0x001f280000300a00 */
[----:B-1----:R-:W4:Y:S01]  /*ab8f0*/  LDL.LU.64 R10, [R1+0x1798] ;  /* 0x00179800010a7983 */ /* 0x002f220000300a00 */
        /* <DEDUP_REMOVED lines=30> */
[----:B0-----:R-:W3:Y:S04]  /*abae0*/  LDL.LU R26, [R1+0x31dc] ;  /* 0x0031dc00011a7983 */ /* 0x001ee80000300800 */
[----:B------:R-:W3:Y:S04]  /*abaf0*/  LDL.LU R27, [R1+0x31d8] ;  /* 0x0031d800011b7983 */ /* 0x000ee80000300800 */
[----:B---3--:R0:W-:Y:S04]  /*abb00*/  STL.64 [R1+0x12880], R26 ;  /* 0x0128801a01007387 */ /* 0x0081e80000100a00 */
[----:B------:R-:W4:Y:S04]  /*abb10*/  LDL.LU.64 R24, [R1+0x1760] ;  /* 0x0017600001187983 */ /* 0x000f280000300a00 */
[----:B0-----:R-:W4:Y:S01]  /*abb20*/  LDL.LU.64 R26, [R1+0x1768] ;  /* 0x00176800011a7983 */ /* 0x001f220000300a00 */
[C---:B--2---:R-:W-:Y:S03]  /*abb30*/  HMMA.16816.F32 R8, R12.reuse, R18, R8 ;  /* 0x000000120c08723c */ /* 0x044fe60000001808 */
[----:B------:R-:W-:Y:S04]  /*abb40*/  STL.64 [R1+0x127a0], R22 ;  /* 0x0127a01601007387 */ /* 0x000fe80000100a00 */
[----:B------:R0:W-:Y:S04]  /*abb50*/  STL.64 [R1+0x12798], R20 ;  /* 0x0127981401007387 */ /* 0x0001e80000100a00 */
[----:B0-----:R-:W2:Y:S04]  /*abb60*/  LDL.LU.64 R20, [R1+0x1730] ;  /* 0x0017300001147983 */ /* 0x001ea80000300a00 */
[----:B------:R-:W2:Y:S08]  /*abb70*/  LDL.LU.64 R22, [R1+0x1738] ;  /* 0x0017380001167983 */ /* 0x000eb00000300a00 */
[----:B------:R-:W-:Y:S04]  /*abb80*/  STL.64 [R1+0x1ef0], R8 ;  /* 0x001ef00801007387 */ /* 0x000fe80000100a00 */
[----:B------:R0:W-:Y:S04]  /*abb90*/  STL.64 [R1+0x1ef8], R10 ;  /* 0x001ef80a01007387 */ /* 0x0001e80000100a00 */
[----:B0-----:R-:W3:Y:S04]  /*abba0*/  LDL.LU.64 R10, [R1+0x128b8] ;  /* 0x0128b800010a7983 */ /* 0x001ee80000300a00 */
[----:B------:R-:W2:Y:S01]  /*abbb0*/  LDL.LU.64 R8, [R1+0x128b0] ;  /* 0x0128b00001087983 */ /* 0x000ea20000300a00 */
[----:B----4-:R-:W-:-:S15]  /*abbc0*/  HMMA.16816.F32 R24, R12, R16, R24 ;  /* 0x000000100c18723c */ /* 0x010fde0000001818 */
[----:B------:R-:W-:-:S08]  /*abbd0*/  NOP ;  /* 0x0000000000007918 */ /* 0x000fd00000000000 */
[----:B------:R0:W-:Y:S04]  /*abbe0*/  STL.64 [R1+0x1f00], R24 ;  /* 0x001f001801007387 */ /* 0x0001e80000100a00 */
[----:B------:R1:W-:Y:S04]  /*abbf0*/  STL.64 [R1+0x1f08], R26 ;  /* 0x001f081a01007387 */ /* 0x0003e80000100a00 */
[----:B0-----:R-:W4:Y:S04]  /*abc00*/  LDL.LU.64 R24, [R1+0x11b0] ;  /* 0x0011b00001187983 */ /* 0x001f280000300a00 */
[----:B-1----:R-:W3:Y:S04]  /*abc10*/  LDL.LU.64 R26, [R1+0x11b8] ;  /* 0x0011b800011a7983 */ /* 0x002ee80000300a00 */
[----:B---3--:R-:W-:Y:S04]  /*abc20*/  STL.64 [R1+0x12890], R26 ;  /* 0x0128901a01007387 */ /* 0x008fe80000100a00 */
[----:B----4-:R0:W-:Y:S04]  /*abc30*/  STL.64 [R1+0x12888], R24 ;  /* 0x0128881801007387 */ /* 0x0101e80000100a00 */
[----:B0-----:R-:W3:Y:S04]  /*abc40*/  LDL.LU.64 R24, [R1+0x16e0] ;  /* 0x0016e00001187983 */ /* 0x001ee80000300a00 */
[----:B------:R-:W3:Y:S04]  /*abc50*/  LDL.LU.64 R26, [R1+0x16e8] ;  /* 0x0016e800011a7983 */ /* 0x000ee80000300a00 */
        /* <DEDUP_REMOVED lines=8> */
[----:B------:R-:W-:Y:S04]  /*abce0*/  STL.64 [R1+0x1f18], R18 ;  /* 0x001f181201007387 */ /* 0x000fe80000100a00 */
[----:B0-----:R-:W2:Y:S04]  /*abcf0*/  LDL R16, [R1+0x80] ;  /* 0x0000800001107983 */ /* 0x001ea80000100800 */
[----:B------:R0:W-:Y:S04]  /*abd00*/  STL.64 [R1+0x1f20], R20 ;  /* 0x001f201401007387 */ /* 0x0001e80000100a00 */
[----:B------:R1:W-:Y:S01]  /*abd10*/  STL.64 [R1+0x1f28], R22 ;  /* 0x001f281601007387 */ /* 0x0003e20000100a00 */
[----:B------:R-:W-:-:S03]  /*abd20*/  IMAD.MOV.U32 R17, RZ, RZ, R2 ;  /* 0x000000ffff117224 */ /* 0x000fc600078e0002 */
[----:B------:R-:W4:Y:S01]  /*abd30*/  LDL.LU R2, [R1+0x128a8] ;  /* 0x0128a80001027983 */ /* 0x000f220000300800 */
[----:B0-----:R-:W-:Y:S02]  /*abd40*/  IMAD.MOV.U32 R20, RZ, RZ, R6 ;  /* 0x000000ffff147224 */ /* 0x001fe400078e0006 */
[----:B------:R-:W-:Y:S01]  /*abd50*/  IMAD.MOV.U32 R21, RZ, RZ, R7 ;  /* 0x000000ffff157224 */ /* 0x000fe200078e0007 */
[----:B------:R-:W3:Y:S04]  /*abd60*/  LDL.LU R6, [R1+0x128a4] ;  /* 0x0128a40001067983 */ /* 0x000ee80000300800 */
[----:B------:R-:W3:Y:S01]  /*abd70*/  LDL.LU R7, [R1+0x128a0] ;  /* 0x0128a00001077983 */ /* 0x000ee20000300800 */
[----:B-1----:R-:W-:Y:S02]  /*abd80*/  IMAD.MOV.U32 R22, RZ, RZ, R4 ;  /* 0x000000ffff167224 */ /* 0x002fe400078e0004 */
[----:B------:R-:W-:Y:S01]  /*abd90*/  IMAD.MOV.U32 R23, RZ, RZ, R5 ;  /* 0x000000ffff177224 */ /* 0x000fe200078e0005 */
[----:B------:R-:W2:Y:S04]  /*abda0*/  LDL.LU R4, [R1+0x1289c] ;  /* 0x01289c0001047983 */ /* 0x000ea80000300800 */
[----:B------:R-:W2:Y:S04]  /*abdb0*/  LDL.LU R5, [R1+0x12898] ;  /* 0x0128980001057983 */ /* 0x000ea80000300800 */
[----:B------:R0:W-:Y:S04]  /*abdc0*/  STL.64 [R1+0x12750], R10 ;  /* 0x0127500a01007387 */ /* 0x0001e80000100a00 */
[----:B0-----:R-:W4:Y:S04]  /*abdd0*/  LDL.LU R10, [R1+0x31cc] ;  /* 0x0031cc00010a7983 */ /* 0x001f280000300800 */
[----:B------:R-:W4:Y:S04]  /*abde0*/  LDL.LU R11, [R1+0x31c8] ;  /* 0x0031c800010b7983 */ /* 0x000f280000300800 */
[----:B------:R0:W-:Y:S04]  /*abdf0*/  STL.64 [R1+0x12748], R8 ;  /* 0x0127480801007387 */ /* 0x0001e80000100a00 */
[----:B0-----:R-:W4:Y:S04]  /*abe00*/  LDL.LU R8, [R1+0x31c4] ;  /* 0x0031c40001087983 */ /* 0x001f280000300800 */
[----:B------:R-:W4:Y:S01]  /*abe10*/  LDL.LU R9, [R1+0x31c0] ;  /* 0x0031c00001097983 */ /* 0x000f220000300800 */
[----:B---3--:R-:W-:-:S15]  /*abe20*/  HMMA.16816.F32 R24, R12, R6, R24 ;  /* 0x000000060c18723c */ /* 0x008fde0000001818 */
[----:B------:R-:W-:-:S08]  /*abe30*/  NOP ;  /* 0x0000000000007918 */ /* 0x000fd00000000000 */
[----:B------:R-:W-:Y:S04]  /*abe40*/  STL.64 [R1+0x1f30], R24 ;  /* 0x001f301801007387 */ /* 0x000fe80000100a00 */
[----:B------:R0:W-:Y:S04]  /*abe50*/  STL.64 [R1+0x1f38], R26 ;  /* 0x001f381a01007387 */ /* 0x0001e80000100a00 */
[----:B0-----:R-:W2:Y:S04]  /*abe60*/  LDL.LU.64 R26, [R1+0x12890] ;  /* 0x01289000011a7983 */ /* 0x001ea80000300a00 */
[----:B------:R-:W2:Y:S01]  /*abe70*/  LDL.LU.64 R24, [R1+0x12888] ;  /* 0x0128880001187983 */ /* 0x000ea20000300a00 */
[----:B------:R-:W-:Y:S01]  /*abe80*/  IMAD.MOV.U32 R18, RZ, RZ, R3 ;  /* 0x000000ffff127224 */ /* 0x000fe200078e0003 */
[----:B--2---:R-:W-:-:S15]  /*abe90*/  HMMA.16816.F32 R24, R12, R4, R24 ;  /* 0x000000040c18723c */ /* 0x004fde0000001818 */
[----:B------:R-:W-:-:S08]  /*abea0*/  NOP ;  /* 0x0000000000007918 */ /* 0x000fd00000000000 */
[----:B------:R-:W-:Y:S04]  /*abeb0*/  STL.64 [R1+0x1f50], R24 ;  /* 0x001f501801007387 */ /* 0x000fe80000100a00 */
[----:B------:R0:W-:Y:S04]  /*abec0*/  STL.64 [R1+0x1f58], R26 ;  /* 0x001f581a01007387 */ /* 0x0001e80000100a00 */
[----:B0-----:R-:W2:Y:S04]  /*abed0*/  LDL.LU.64 R26, [R1+0x12880] ;  /* 0x01288000011a7983 */ /* 0x001ea80000300a00 */
[----:B------:R-:W4:Y:S04]  /*abee0*/  LDL.LU R3, [R1+0x12878] ;  /* 0x0128780001037983 */ /* 0x000f280000300800 */
[----:B------:R-:W3:Y:S04]  /*abef0*/  LDL R19, [R1+0x7c] ;  /* 0x00007c0001137983 */ /* 0x000ee80000100800 */
[----:B---3--:R0:W-:Y:S04]  /*abf00*/  STL.64 [R1+0x12860], R18 ;  /* 0x0128601201007387 */ /* 0x0081e80000100a00 */
[----:B0-----:R-:W3:Y:S04]  /*abf10*/  LDL.LU R18, [R1+0x31d4] ;  /* 0x0031d40001127983 */ /* 0x001ee80000300800 */
[----:B------:R-:W3:Y:S04]  /*abf20*/  LDL.LU R19, [R1+0x31d0] ;  /* 0x0031d00001137983 */ /* 0x000ee80000300800 */
[----:B------:R-:W-:Y:S04]  /*abf30*/  STL.64 [R1+0x12858], R16 ;  /* 0x0128581001007387 */ /* 0x000fe80000100a00 */
[----:B------:R-:W3:Y:S04]  /*abf40*/  LDL.64 R24, [R1+0x70] ;  /* 0x0000700001187983 */ /* 0x000ee80000100a00 */
[----:B------:R-:W-:Y:S04]  /*abf50*/  STL.64 [R1+0x12740], R6 ;  /* 0x0127400601007387 */ /* 0x000fe80000100a00 */
[----:B------:R0:W-:Y:S04]  /*abf60*/  STL.64 [R1+0x12738], R4 ;  /* 0x0127380401007387 */ /* 0x0001e80000100a00 */
[----:B0-----:R-:W4:Y:S04]  /*abf70*/  LDL.LU.64 R4, [R1+0x1160] ;  /* 0x0011600001047983 */ /* 0x001f280000300a00 */
[----:B------:R-:W4:Y:S02]  /*abf80*/  LDL.LU.64 R6, [R1+0x1168] ;  /* 0x0011680001067983 */ /* 0x000f240000300a00 */
[----:B----4-:R-:W-:Y:S07]  /*abf90*/  HMMA.16816.F32 R4, R12, R2, R4 ;  /* 0x000000020c04723c */ /* 0x010fee0000001804 */
[----:B------:R-:W-:-:S02]  /*abfa0*/  IMAD R12, R9, 0x100, R8 ;  /* 0x00000100090c7824 */ /* 0x000fc400078e0208 */
[----:B------:R-:W-:Y:S02]  /*abfb0*/  IMAD R13, R11, 0x100, R10 ;  /* 0x000001000b0d7824 */ /* 0x000fe400078e020a */
[----:B--2---:R-:W-:-:S12]  /*abfc0*/  IMAD R15, R27, 0x100, R26 ;  /* 0x000001001b0f7824 */ /* 0x004fd800078e021a */
[----:B------:R-:W-:Y:S04]  /*abfd0*/  STL.64 [R1+0x1f40], R4 ;  /* 0x001f400401007387 */ /* 0x000fe80000100a00 */
[----:B------:R-:W-:Y:S04]  /*abfe0*/  STL.64 [R1+0x1f48], R6 ;  /* 0x001f480601007387 */ /* 0x000fe80000100a00 */
[----:B------:R-:W2:Y:S04]  /*abff0*/  LDL.LU.64 R8, [R1+0x2f90] ;  /* 0x002f900001087983 */ /* 0x000ea80000300a00 */
[----:B------:R-:W2:Y:S04]  /*ac000*/  LDL.LU.64 R10, [R1+0x2f98] ;  /* 0x002f9800010a7983 */ /* 0x000ea80000300a00 */
[----:B------:R-:W4:Y:S04]  /*ac010*/  LDL R26, [R1+0x68] ;  /* 0x00006800011a7983 */ /* 0x000f280000100800 */
[----:B------:R-:W4:Y:S01]  /*ac020*/  LDL R27, [R1+0x6c] ;  /* 0x00006c00011b7983 */ /* 0x000f220000100800 */
[----:B---3--:R-:W-:Y:S01]  /*ac030*/  IMAD R14, R19, 0x100, R18 ;  /* 0x00000100130e7824 */ /* 0x008fe200078e0212 */
[----:B------:R-:W-:-:S02]  /*ac040*/  F2FP.F16.E4M3.UNPACK_B R12, R12 ;  /* 0x0000000cff0c723e */ /* 0x000fc400020006ff */
[----:B------:R-:W-:Y:S02]  /*ac050*/  F2FP.F16.E4M3.UNPACK_B R13, R13 ;  /* 0x0000000dff0d723e */ /* 0x000fe400020006ff */
[----:B------:R-:W-:Y:S02]  /*ac060*/  F2FP.F16.E4M3.UNPACK_B R15, R15 ;  /* 0x0000000fff0f723e */ /* 0x000fe400020006ff */
[----:B------:R-:W-:Y:S01]  /*ac070*/  F2FP.F16.E4M3.UNPACK_B R14, R14 ;  /* 0x0000000eff0e723e */ /* 0x000fe200020006ff */
[----:B----4-:R-:W-:Y:S04]  /*ac080*/  STL.64 [R1+0x12870], R26 ;  /* 0x0128701a01007387 */ /* 0x010fe80000100a00 */
[----:B------:R0:W-:Y:S02]  /*ac090*/  STL.64 [R1+0x12868], R24 ;  /* 0x0128681801007387 */ /* 0x0001e40000100a00 */
[C---:B--2---:R-:W-:Y:S02]  /*ac0a0*/  HMMA.16816.F32 R8, R12.reuse, R22, R8 ;  /* 0x000000160c08723c */ /* 0x044fe40000001808 */
        /* <DEDUP_REMOVED lines=9> */
[----:B-1----:R-:W4:Y:S04]  /*ac140*/  LDL.LU.64 R10, [R1+0x2f48] ;  /* 0x002f4800010a7983 */ /* 0x002f280000300a00 */
[----:B------:R-:W3:Y:S01]  /*ac150*/  LDL.64 R22, [R1+0x30] ;  /* 0x0000300001167983 */ /* 0x000ee20000100a00 */
[----:B--2---:R-:W-:-:S15]  /*ac160*/  HMMA.16816.F32 R24, R12, R20, R24 ;  /* 0x000000140c18723c */ /* 0x004fde0000001818 */
[----:B------:R-:W-:-:S08]  /*ac170*/  NOP ;  /* 0x0000000000007918 */ /* 0x000fd00000000000 */
[----:B------:R-:W-:Y:S04]  /*ac180*/  STL.64 [R1+0x1f70], R24 ;  /* 0x001f701801007387 */ /* 0x000fe80000100a00 */
[----:B------:R0:W-:Y:S04]  /*ac190*/  STL.64 [R1+0x1f78], R26 ;  /* 0x001f781a01007387 */ /* 0x0001e80000100a00 */
[----:B0-----:R-:W2:Y:S04]  /*ac1a0*/  LDL.LU.64 R26, [R1+0x12870] ;  /* 0x01287000011a7983 */ /* 0x001ea80000300a00 */
[----:B------:R-:W2:Y:S04]  /*ac1b0*/  LDL.LU.64 R24, [R1+0x12868] ;  /* 0x0128680001187983 */ /* 0x000ea80000300a00 */
[----:B------:R-:W4:Y:S04]  /*ac1c0*/  LDL R20, [R1+0x38] ;  /* 0x0000380001147983 */ /* 0x000f280000100800 */
[----:B------:R-:W4:Y:S04]  /*ac1d0*/  LDL R21, [R1+0x3c] ;  /* 0x00003c0001157983 */ /* 0x000f280000100800 */
[----:B---3--:R0:W-:Y:S04]  /*ac1e0*/  STL.64 [R1+0x127f8], R22 ;  /* 0x0127f81601007387 */ /* 0x0081e80000100a00 */
[----:B0-----:R-:W3:Y:S04]  /*ac1f0*/  LDL R22, [R1+0x88] ;  /* 0x0000880001167983 */ /* 0x001ee80000100800 */
[----:B------:R-:W3:Y:S04]  /*ac200*/  LDL R23, [R1+0x8c] ;  /* 0x00008c0001177983 */ /* 0x000ee80000100800 */
[----:B----4-:R3:W-:Y:S02]  /*ac210*/  STL.64 [R1+0x127f0], R20 ;  /* 0x0127f01401007387 */ /* 0x0107e40000100a00 */
[----:B---3--:R-:W-:Y:S02]  /*ac220*/  HMMA.16816.F32 R20, R12, R22, R16 ;  /* 0x000000160c14723c */ /* 0x008fe40000001810 */
[----:B------:R-:W3:Y:S04]  /*ac230*/  LDL.LU.64 R18, [R1+0x12860] ;  /* 0x0128600001127983 */ /* 0x000ee80000300a00 */
[----:B------:R-:W4:-:S15]  /*ac240*/  LDL.LU.64 R16, [R1+0x12858] ;  /* 0x0128580001107983 */ /* 0x000f1e0000300a00 */
[----:B------:R-:W-:-:S02]  /*ac250*/  NOP ;  /* 0x0000000000007918 */ /* 0x000fc40000000000 */
[----:B------:R-:W-:Y:S04]  /*ac260*/  STL.64 [R1+0x1f80], R20 ;  /* 0x001f801401007387 */ /* 0x000fe80000100a00 */
[----:B------:R0:W-:Y:S04]  /*ac270*/  STL.64 [R1+0x1f88], R22 ;  /* 0x001f881601007387 */ /* 0x0001e80000100a00 */
[----:B0-----:R-:W2:Y:S01]  /*ac280*/  LDL R22, [R1+0x40] ;  /* 0x0000400001167983 */ /* 0x001ea20000100800 */
[----:B----4-:R-:W-:-:S15]  /*ac290*/  HMMA.16816.F32 R4, R12, R16, R4 ;  /* 0x000000100c04723c */ /* 0x010fde0000001804 */
[----:B------:R-:W-:-:S08]  /*ac2a0*/  NOP ;  /* 0x0000000000007918 */ /* 0x000fd00000000000 */
[----:B------:R0:W-:Y:S04]  /*ac2b0*/  STL.64 [R1+0x1f90], R4 ;  /* 0x001f900401007387 */ /* 0x0001e80000100a00 */
[----:B------:R1:W-:Y:S04]  /*ac2c0*/  STL.64 [R1+0x1f98], R6 ;  /* 0x001f980601007387 */ /* 0x0003e80000100a00 */
[----:B0-----:R-:W4:Y:S04]  /*ac2d0*/  LDL.LU.64 R4, [R1+0x2f30] ;  /* 0x002f300001047983 */ /* 0x001f280000300a00 */
[----:B-1----:R-:W4:Y:S04]  /*ac2e0*/  LDL.LU.64 R6, [R1+0x2f38] ;  /* 0x002f380001067983 */ /* 0x002f280000300a00 */
[----:B------:R-:W3:Y:S01]  /*ac2f0*/  LDL.64 R20, [R1+0x48] ;  /* 0x0000480001147983 */ /* 0x000ee20000100a00 */
[----:B------:R-:W-:-:S05]  /*ac300*/  IMAD.MOV.U32 R23, RZ, RZ, R0 ;  /* 0x000000ffff177224 */ /* 0x000fca00078e0000 */
[----:B--2---:R-:W-:Y:S04]  /*ac310*/  STL.64 [R1+0x12828], R22 ;  /* 0x0128281601007387 */ /* 0x004fe80000100a00 */
[----:B---3--:R0:W-:Y:S04]  /*ac320*/  STL.64 [R1+0x12820], R20 ;  /* 0x0128201401007387 */ /* 0x0081e80000100a00 */
[----:B0-----:R-:W2:Y:S04]  /*ac330*/  LDL.LU.64 R20, [R1+0x2f50] ;  /* 0x002f500001147983 */ /* 0x001ea80000300a00 */
[----:B------:R-:W2:Y:S01]  /*ac340*/  LDL.LU.64 R22, [R1+0x2f58] ;  /* 0x002f580001167983 */ /* 0x000ea20000300a00 */
[C---:B------:R-:W-:Y:S06]  /*ac350*/  HMMA.16816.F32 R8, R12.reuse, R24, R8 ;  /* 0x000000180c08723c */ /* 0x040fec0000001808 */
[----:B--2---:R-:W-:-:S15]  /*ac360*/  HMMA.16816.F32 R16, R12, R18, R20 ;  /* 0x000000120c10723c */ /* 0x004fde0000001814 */
[----:B------:R-:W-:-:S08]  /*ac370*/  NOP ;  /* 0x0000000000007918 */ /* 0x000fd00000000000 */
[----:B------:R-:W-:Y:S04]  /*ac380*/  STL.64 [R1+0x1fa0], R16 ;  /* 0x001fa01001007387 */ /* 0x000fe80000100a00 */
[----:B------:R0:W-:Y:S04]  /*ac390*/  STL.64 [R1+0x1fa8], R18 ;  /* 0x001fa81201007387 */ /* 0x0001e80000100a00 */
[----:B------:R-:W2:Y:S04]  /*ac3a0*/  LDL R22, [R1+0x50] ;  /* 0x0000500001167983 */ /* 0x000ea80000100800 */
[----:B------:R-:W-:Y:S04]  /*ac3b0*/  STL.64 [R1+0x1fb0], R8 ;  /* 0x001fb00801007387 */ /* 0x000fe80000100a00 */
[----:B------:R-:W-:Y:S04]  /*ac3c0*/  STL.64 [R1+0x1fb8], R10 ;  /* 0x001fb80a01007387 */ /* 0x000fe80000100a00 */
[----:B------:R-:W2:Y:S01]  /*ac3d0*/  LDL R23, [R1+0x54] ;  /* 0x0000540001177983 */ /* 0x000ea20000100800 */
[----:B----4-:R-:W-:Y:S01]  /*ac3e0*/  HMMA.16816.F32 R4, R12, R26, R4 ;  /* 0x0000001a0c04723c */ /* 0x010fe20000001804 */
[----:B------:R-:W-:-:S02]  /*ac3f0*/  IMAD.MOV.U32 R0, RZ, RZ, R25 ;  /* 0x000000ffff007224 */ /* 0x000fc400078e0019 */
[----:B--2---:R1:W-:Y:S04]  /*ac400*/  STL.64 [R1+0x12840], R22 ;  /* 0x0128401601007387 */ /* 0x0043e80000100a00 */
[----:B0-----:R-:W2:Y:S04]  /*ac410*/  LDL.64 R18, [R1] ;  /* 0x0000000001127983 */ /* 0x001ea80000100a00 */
[----:B------:R-:W3:Y:S04]  /*ac420*/  LDL R16, [R1+0x8] ;  /* 0x0000080001107983 */ /* 0x000ee80000100800 */
[----:B------:R-:W3:Y:S04]  /*ac430*/  LDL R17, [R1+0xc] ;  /* 0x00000c0001117983 */ /* 0x000ee80000100800 */
[----:B------:R-:W4:Y:S04]  /*ac440*/  LDL R20, [R1+0x58] ;  /* 0x0000580001147983 */ /* 0x000f280000100800 */
[----:B------:R-:W4:Y:S04]  /*ac450*/  LDL R21, [R1+0x5c] ;  /* 0x00005c0001157983 */ /* 0x000f280000100800 */
[----:B-1----:R-:W4:Y:S04]  /*ac460*/  LDL.64 R22, [R1+0x60] ;  /* 0x0000600001167983 */ /* 0x002f280000100a00 */
[----:B--2---:R-:W-:Y:S04]  /*ac470*/  STL.64 [R1+0x127a8], R18 ;  /* 0x0127a81201007387 */ /* 0x004fe80000100a00 */
[----:B------:R-:W-:Y:S04]  /*ac480*/  STL [R1+0x126f8], R0 ;  /* 0x0126f80001007387 */ /* 0x000fe80000100800 */
[----:B------:R-:W2:Y:S04]  /*ac490*/  LDL R24, [R1+0x28] ;  /* 0x0000280001187983 */ /* 0x000ea80000100800 */
[----:B------:R-:W-:Y:S04]  /*ac4a0*/  STL.64 [R1+0x1fc0], R4 ;  /* 0x001fc00401007387 */ /* 0x000fe80000100a00 */
[----:B------:R-:W-:Y:S04]  /*ac4b0*/  STL.64 [R1+0x1fc8], R6 ;  /* 0x001fc80601007387 */ /* 0x000fe80000100a00 */
[----:B------:R-:W2:Y:S04]  /*ac4c0*/  LDL R25, [R1+0x2c] ;  /* 0x00002c0001197983 */ /* 0x000ea80000100800 */
        /* <DEDUP_REMOVED lines=19> */
[----:B------:R-:W4:Y:S04]  /*ac600*/  LDL.LU.64 R6, [R1+0x2fc8] ;  /* 0x002fc80001067983 */ /* 0x000f280000300a00 */
[----:B------:R-:W2:Y:S04]  /*ac610*/  LDL.64 R18, [R1+0x10] ;  /* 0x0000100001127983 */ /* 0x000ea80000100a00 */
[----:B------:R-:W4:Y:S04]  /*ac620*/  LDL.64 R26, [R1+0x20] ;  /* 0x00002000011a7983 */ /* 0x000f280000100a00 */
[----:B--2---:R-:W-:Y:S04]  /*ac630*/  STL.64 [R1+0x127d8], R18 ;  /* 0x0127d81201007387 */ /* 0x004fe80000100a00 */
[----:B------:R0:W-:Y:S04]  /*ac640*/  STL.64 [R1+0x127d0], R16 ;  /* 0x0127d01001007387 */ /* 0x0001e80000100a00 */
[----:B0-----:R-:W2:Y:S04]  /*ac650*/  LDL.LU.64 R16, [R1+0x3020] ;  /* 0x0030200001107983 */ /* 0x001ea80000300a00 */
[----:B------:R-:W2:Y:S01]  /*ac660*/  LDL.LU.64 R18, [R1+0x3028] ;  /* 0x0030280001127983 */ /* 0x000ea20000300a00 */
[----:B------:R-:W-:Y:S01]  /*ac670*/  IMAD.MOV.U32 R0, RZ, RZ, R22 ;  /* 0x000000ffff007224 */ /* 0x000fe200078e0016 */
[C---:B--2---:R-:W-:Y:S06]  /*ac680*/  HMMA.16816.F32 R16, R12.reuse, R22, R16 ;  /* 0x000000160c10723c */ /* 0x044fec0000001810 */
[----:B---3--:R-:W-:-:S15]  /*ac690*/  HMMA.16816.F32 R20, R12, R20, R8 ;  /* 0x000000140c14723c */ /* 0x008fde0000001808 */
[----:B------:R-:W-:-:S02]  /*ac6a0*/  NOP ;  /* 0x0000000000007918 */ /* 0x000fc40000000000 */
[----:B------:R-:W-:Y:S04]  /*ac6b0*/  STL.64 [R1+0x1fd0], R16 ;  /* 0x001fd01001007387 */ /* 0x000fe80000100a00 */
[----:B------:R0:W-:Y:S04]  /*ac6c0*/  STL.64 [R1+0x1fd8], R18 ;  /* 0x001fd81201007387 */ /* 0x0001e80000100a00 */
[----:B0-----:R-:W2:Y:S04]  /*ac6d0*/  LDL R18, [R1+0x18] ;  /* 0x0000180001127983 */ /* 0x001ea80000100800 */
[----:B------:R-:W2:Y:S04]  /*ac6e0*/  LDL R19, [R1+0x1c] ;  /* 0x00001c0001137983 */ /* 0x000ea80000100800 */
[----:B------:R-:W-:Y:S04]  /*ac6f0*/  STL [R1+0x126fc], R0 ;  /* 0x0126fc0001007387 */ /* 0x000fe80000100800 */
        /* <DEDUP_REMOVED lines=19> */
[----:B------:R-:W-:-:S05]  /*ac830*/  IMAD.MOV.U32 R0, RZ, RZ, R21 ;  /* 0x000000ffff007224 */ /* 0x000fca00078e0015 */
[----:B------:R-:W-:Y:S01]  /*ac840*/  STL [R1+0x12700], R0 ;  /* 0x0127000001007387 */ /* 0x000fe20000100800 */
[----:B----4-:R-:W-:Y:S03]  /*ac850*/  HMMA.16816.F32 R20, R12, R22, R8 ;  /* 0x000000160c14723c */ /* 0x010fe60000001808 */
[----:B------:R-:W3:Y:S04]  /*ac860*/  LDL.LU.64 R10, [R1+0x12808] ;  /* 0x01280800010a7983 */ /* 0x000ee80000300a00 */
[----:B------:R-:W3:-:S15]  /*ac870*/  LDL.LU.64 R8, [R1+0x12800] ;  /* 0x0128000001087983 */ /* 0x000ede0000300a00 */
[----:B------:R-:W-:-:S01]  /*ac880*/  NOP ;  /* 0x0000000000007918 */ /* 0x000fc20000000000 */
[----:B------:R-:W-:Y:S04]  /*ac890*/  STL.64 [R1+0x2010], R20 ;  /* 0x0020101401007387 */ /* 0x000fe80000100a00 */
[----:B------:R0:W-:Y:S04]  /*ac8a0*/  STL.64 [R1+0x2018], R22 ;  /* 0x0020181601007387 */ /* 0x0001e80000100a00 */
[----:B0-----:R-:W4:Y:S04]  /*ac8b0*/  LDL.LU.64 R22, [R1+0x127f8] ;  /* 0x0127f80001167983 */ /* 0x001f280000300a00 */
[----:B------:R-:W3:Y:S02]  /*ac8c0*/  LDL.LU.64 R20, [R1+0x127f0] ;  /* 0x0127f00001147983 */ /* 0x000ee40000300a00 */
[C---:B---3--:R-:W-:Y:S06]  /*ac8d0*/  HMMA.16816.F32 R8, R12.reuse, R20, R8 ;  /* 0x000000140c08723c */ /* 0x048fec0000001808 */
[----:B----4-:R-:W-:Y:S06]  /*ac8e0*/  HMMA.16816.F32 R4, R12, R22, R4 ;  /* 0x000000160c04723c */ /* 0x010fec0000001804 */
[----:B------:R-:W-:-:S11]  /*ac8f0*/  IMAD.MOV.U32 R0, RZ, RZ, R23 ;  /* 0x000000ffff007224 */ /* 0x000fd600078e0017 */
[----:B------:R0:W-:Y:S04]  /*ac900*/  STL.64 [R1+0x2020], R8 ;  /* 0x0020200801007387 */ /* 0x0001e80000100a00 */
[----:B------:R1:W-:Y:S04]  /*ac910*/  STL.64 [R1+0x2028], R10 ;  /* 0x0020280a01007387 */ /* 0x0003e80000100a00 */
[----:B0-----:R-:W3:Y:S04]  /*ac920*/  LDL.LU.64 R8, [R1+0x2fb0] ;  /* 0x002fb00001087983 */ /* 0x001ee80000300a00 */
[----:B------:R0:W-:Y:S04]  /*ac930*/  STL.64 [R1+0x2030], R4 ;  /* 0x0020300401007387 */ /* 0x0001e80000100a00 */
[----:B------:R4:W-:Y:S04]  /*ac940*/  STL.64 [R1+0x2038], R6 ;  /* 0x0020380601007387 */ /* 0x0009e80000100a00 */
[----:B-1----:R-:W3:Y:S04]  /*ac950*/  LDL.LU.64 R10, [R1+0x2fb8] ;  /* 0x002fb800010a7983 */ /* 0x002ee80000300a00 */
[----:B0-----:R-:W2:Y:S04]  /*ac960*/  LDL.LU.64 R4, [R1+0x30b0] ;  /* 0x0030b00001047983 */ /* 0x001ea80000300a00 */
[----:B----4-:R-:W2:Y:S04]  /*ac970*/  LDL.LU.64 R6, [R1+0x30b8] ;  /* 0x0030b80001067983 */ /* 0x010ea80000300a00 */
        /* <DEDUP_REMOVED lines=10> */
[C---:B------:R-:W-:Y:S06]  /*aca20*/  HMMA.16816.F32 R8, R12.reuse, R24, R8 ;  /* 0x000000180c08723c */ /* 0x040fec0000001808 */
[----:B--2---:R-:W-:Y:S01]  /*aca30*/  HMMA.16816.F32 R4, R12, R26, R4 ;  /* 0x0000001a0c04723c */ /* 0x004fe20000001804 */
[----:B----4-:R-:W-:Y:S04]  /*aca40*/  STL.64 [R1+0x127e8], R22 ;  /* 0x0127e81601007387 */ /* 0x010fe80000100a00 */
[----:B---3--:R0:W-:Y:S04]  /*aca50*/  STL.64 [R1+0x127e0], R20 ;  /* 0x0127e01401007387 */ /* 0x0081e80000100a00 */
[----:B0-----:R-:W2:Y:S04]  /*aca60*/  LDL.LU.64 R20, [R1+0x30a0] ;  /* 0x0030a00001147983 */ /* 0x001ea80000300a00 */
[----:B------:R-:W2:Y:S04]  /*aca70*/  LDL.LU.64 R22, [R1+0x30a8] ;  /* 0x0030a80001167983 */ /* 0x000ea80000300a00 */
[----:B------:R0:W-:Y:S04]  /*aca80*/  STL [R1+0x12720], R0 ;  /* 0x0127200001007387 */ /* 0x0001e80000100800 */
[----:B------:R1:W-:Y:S04]  /*aca90*/  STL.64 [R1+0x2040], R8 ;  /* 0x0020400801007387 */ /* 0x0003e80000100a00 */
[----:B------:R3:W-:Y:S04]  /*acaa0*/  STL.64 [R1+0x2048], R10 ;  /* 0x0020480a01007387 */ /* 0x0007e80000100a00 */
[----:B------:R-:W4:Y:S04]  /*acab0*/  LDL.LU.64 R24, [R1+0x3060] ;  /* 0x0030600001187983 */ /* 0x000f280000300a00 */
[----:B------:R3:W-:Y:S04]  /*acac0*/  STL.64 [R1+0x2050], R4 ;  /* 0x0020500401007387 */ /* 0x0007e80000100a00 */
[----:B------:R3:W-:Y:S01]  /*acad0*/  STL.64 [R1+0x2058], R6 ;  /* 0x0020580601007387 */ /* 0x0007e20000100a00 */
[----:B0-----:R-:W-:-:S03]  /*acae0*/  IMAD.MOV.U32 R0, RZ, RZ, R27 ;  /* 0x000000ffff007224 */ /* 0x001fc600078e001b */
[----:B------:R-:W4:Y:S04]  /*acaf0*/  LDL.LU.64 R26, [R1+0x3068] ;  /* 0x00306800011a7983 */ /* 0x000f280000300a00 */
[----:B-1----:R-:W4:Y:S04]  /*acb00*/  LDL.LU.64 R8, [R1+0x3050] ;  /* 0x0030500001087983 */ /* 0x002f280000300a00 */
[----:B---3--:R-:W3:Y:S04]  /*acb10*/  LDL.LU.64 R10, [R1+0x3058] ;  /* 0x00305800010a7983 */ /* 0x008ee80000300a00 */
[----:B------:R-:W3:Y:S04]  /*acb20*/  LDL.LU.64 R4, [R1+0x3040] ;  /* 0x0030400001047983 */ /* 0x000ee80000300a00 */
[----:B------:R-:W3:Y:S04]  /*acb30*/  LDL.LU.64 R6, [R1+0x3048] ;  /* 0x0030480001067983 */ /* 0x000ee80000300a00 */
        /* <DEDUP_REMOVED lines=8> */
[----:B------:R-:W4:Y:S01]  /*acbc0*/  LDL.LU.64 R16, [R1+0x127d0] ;  /* 0x0127d00001107983 */ /* 0x000f220000300a00 */
[----:B--2---:R-:W-:-:S15]  /*acbd0*/  HMMA.16816.F32 R20, R12, R18, R20 ;  /* 0x000000120c14723c */ /* 0x004fde0000001814 */
        /* <DEDUP_REMOVED lines=8> */
[----:B------:R-:W2:Y:S04]  /*acc60*/  LDL.LU.64 R22, [R1+0x127b8] ;  /* 0x0127b80001167983 */ /* 0x000ea80000300a00 */
[----:B------:R-:W2:-:S15]  /*acc70*/  LDL.LU.64 R20, [R1+0x127b0] ;  /* 0x0127b00001147983 */ /* 0x000e9e0000300a00 */
[----:B------:R-:W-:-:S01]  /*acc80*/  NOP ;  /* 0x0000000000007918 */ /* 0x000fc20000000000 */
[----:B------:R-:W-:Y:S04]  /*acc90*/  STL.64 [R1+0x2080], R16 ;  /* 0x0020801001007387 */ /* 0x000fe80000100a00 */
[----:B------:R0:W-:Y:S04]  /*acca0*/  STL.64 [R1+0x2088], R18 ;  /* 0x0020881201007387 */ /* 0x0001e80000100a00 */
[----:B0-----:R-:W2:Y:S02]  /*accb0*/  LDL.LU.64 R18, [R1+0x127a8] ;  /* 0x0127a80001127983 */ /* 0x001ea40000300a00 */
[----:B--2---:R-:W-:Y:S06]  /*accc0*/  HMMA.16816.F32 R20, R12, R18, R20 ;  /* 0x000000120c14723c */ /* 0x004fec0000001814 */
[----:B------:R-:W-:-:S15]  /*accd0*/  IMAD.MOV.U32 R0, RZ, RZ, R19 ;  /* 0x000000ffff007224 */ /* 0x000fde00078e0013 */
[----:B------:R-:W-:-:S02]  /*acce0*/  NOP ;  /* 0x0000000000007918 */ /* 0x000fc40000000000 */
[----:B------:R-:W-:Y:S04]  /*accf0*/  STL.64 [R1+0x20e0], R20 ;  /* 0x0020e01401007387 */ /* 0x000fe80000100a00 */
[----:B------:R0:W-:Y:S04]  /*acd00*/  STL.64 [R1+0x20e8], R22 ;  /* 0x0020e81601007387 */ /* 0x0001e80000100a00 */
[----:B0-----:R-:W2:Y:S04]  /*acd10*/  LDL.LU.64 R22, [R1+0x127a0] ;  /* 0x0127a00001167983 */ /* 0x001ea80000300a00 */
[----:B------:R-:W4:Y:S04]  /*acd20*/  LDL.LU.64 R20, [R1+0x12798] ;  /* 0x0127980001147983 */ /* 0x000f280000300a00 */
[----:B------:R-:W3:Y:S04]  /*acd30*/  LDL.LU.64 R16, [R1+0x3160] ;  /* 0x0031600001107983 */ /* 0x000ee80000300a00 */
[----:B------:R-:W2:Y:S01]  /*acd40*/  LDL.LU.64 R18, [R1+0x3168] ;  /* 0x0031680001127983 */ /* 0x000ea20000300a00 */
[C---:B------:R-:W-:Y:S03]  /*acd50*/  HMMA.16816.F32 R24, R12.reuse, R28, R24 ;  /* 0x0000001c0c18723c */ /* 0x040fe60000001818 */
[----:B--2---:R-:W-:Y:S04]  /*acd60*/  STL.64 [R1+0x12780], R18 ;  /* 0x0127801201007387 */ /* 0x004fe80000100a00 */
[----:B---3--:R0:W-:Y:S04]  /*acd70*/  STL.64 [R1+0x12778], R16 ;  /* 0x0127781001007387 */ /* 0x0081e80000100a00 */
[----:B0-----:R-:W2:Y:S04]  /*acd80*/  LDL.LU.64 R16, [R1+0x30d0] ;  /* 0x0030d00001107983 */ /* 0x001ea80000300a00 */
[----:B------:R-:W2:Y:S08]  /*acd90*/  LDL.LU.64 R18, [R1+0x30d8] ;  /* 0x0030d80001127983 */ /* 0x000eb00000300a00 */
[----:B------:R-:W-:Y:S04]  /*acda0*/  STL.64 [R1+0x2140], R24 ;  /* 0x0021401801007387 */ /* 0x000fe80000100a00 */
[----:B------:R0:W-:Y:S04]  /*acdb0*/  STL.64 [R1+0x2148], R26 ;  /* 0x0021481a01007387 */ /* 0x0001e80000100a00 */
[----:B0-----:R-:W3:Y:S04]  /*acdc0*/  LDL.LU.64 R26, [R1+0x12790] ;  /* 0x01279000011a7983 */ /* 0x001ee80000300a00 */
[----:B------:R-:W4:Y:S01]  /*acdd0*/  LDL.LU.64 R24, [R1+0x12788] ;  /* 0x0127880001187983 */ /* 0x000f220000300a00 */
[----:B---3--:R-:W-:-:S15]  /*acde0*/  HMMA.16816.F32 R8, R12, R26, R8 ;  /* 0x0000001a0c08723c */ /* 0x008fde0000001808 */
[----:B------:R-:W-:-:S08]  /*acdf0*/  NOP ;  /* 0x0000000000007918 */ /* 0x000fd00000000000 */
[----:B------:R0:W-:Y:S04]  /*ace00*/  STL.64 [R1+0x2190], R8 ;  /* 0x0021900801007387 */ /* 0x0001e80000100a00 */
[----:B------:R1:W-:Y:S04]  /*ace10*/  STL.64 [R1+0x2198], R10 ;  /* 0x0021980a01007387 */ /* 0x0003e80000100a00 */
[----:B0-----:R-:W3:Y:S04]  /*ace20*/  LDL.LU.64 R8, [R1+0x3140] ;  /* 0x0031400001087983 */ /* 0x001ee80000300a00 */
[----:B-1----:R-:W3:Y:S01]  /*ace30*/  LDL.LU.64 R10, [R1+0x3148] ;  /* 0x00314800010a7983 */ /* 0x002ee20000300a00 */
[C---:B----4-:R-:W-:Y:S06]  /*ace40*/  HMMA.16816.F32 R4, R12.reuse, R24, R4 ;  /* 0x000000180c04723c */ /* 0x050fec0000001804 */
[----:B--2---:R-:W-:-:S15]  /*ace50*/  HMMA.16816.F32 R16, R12, R22, R16 ;  /* 0x000000160c10723c */ /* 0x004fde0000001810 */
[----:B------:R-:W-:-:S02]  /*ace60*/  NOP ;  /* 0x0000000000007918 */ /* 0x000fc40000000000 */
[----:B------:R-:W-:Y:S04]  /*ace70*/  STL.64 [R1+0x21e0], R4 ;  /* 0x0021e00401007387 */ /* 0x000fe80000100a00 */
[----:B------:R-:W-:Y:S04]  /*ace80*/  STL.64 [R1+0x21e8], R6 ;  /* 0x0021e80601007387 */ /* 0x000fe80000100a00 */
[----:B---3--:R-:W-:Y:S04]  /*ace90*/  STL.64 [R1+0x12760], R10 ;  /* 0x0127600a01007387 */ /* 0x008fe80000100a00 */
[----:B------:R0:W-:Y:S04]  /*acea0*/  STL.64 [R1+0x12758], R8 ;  /* 0x0127580801007387 */ /* 0x0001e80000100a00 */
[----:B0-----:R-:W2:Y:S04]  /*aceb0*/  LDL.LU.64 R8, [R1+0x3150] ;  /* 0x0031500001087983 */ /* 0x001ea80000300a00 */
[----:B------:R-:W2:Y:S04]  /*acec0*/  LDL.LU.64 R10, [R1+0x3158] ;  /* 0x00315800010a7983 */ /* 0x000ea80000300a00 */
[----:B------:R-:W3:Y:S04]  /*aced0*/  LDL.LU.64 R4, [R1+0x3130] ;  /* 0x0031300001047983 */ /* 0x000ee80000300a00 */
[----:B------:R-:W3:Y:S04]  /*acee0*/  LDL.LU.64 R6, [R1+0x3138] ;  /* 0x0031380001067983 */ /* 0x000ee80000300a00 */
        /* <DEDUP_REMOVED lines=16> */
[----:B0-----:R-:W4:Y:S04]  /*acff0*/  LDL.LU R20, [R1+0x31e4] ;  /* 0x0031e40001147983 */ /* 0x001f280000300800 */
[----:B------:R-:W4:Y:S01]  /*ad000*/  LDL.LU R21, [R1+0x31e0] ;  /* 0x0031e00001157983 */ /* 0x000f220000300800 */
[----:B--2---:R-:W-:Y:S03]  /*ad010*/  HMMA.16816.F32 R8, R12, R18, R8 ;  /* 0x000000120c08723c */ /* 0x004fe60000001808 */
[----:B----4-:R0:W-:Y:S04]  /*ad020*/  STL.64 [R1+0x12730], R20 ;  /* 0x0127301401007387 */ /* 0x0101e80000100a00 */
[----:B0-----:R-:W2:Y:S04]  /*ad030*/  LDL.LU.64 R20, [R1+0x3110] ;  /* 0x0031100001147983 */ /* 0x001ea80000300a00 */
[----:B------:R-:W2:-:S12]  /*ad040*/  LDL.LU.64 R22, [R1+0x3118] ;  /* 0x0031180001167983 */ /* 0x000e980000300a00 */
        /* <DEDUP_REMOVED lines=12> */
[----:B0-----:R-:W2:Y:S04]  /*ad110*/  LDL.LU.64 R16, [R1+0x30f0] ;  /* 0x0030f00001107983 */ /* 0x001ea80000300a00 */
[----:B------:R-:W2:Y:S01]  /*ad120*/  LDL.LU.64 R18, [R1+0x30f8] ;  /* 0x0030f80001127983 */ /* 0x000ea20000300a00 */
        /* <DEDUP_REMOVED lines=9> */
[----:B0-----:R-:W4:Y:S04]  /*ad1c0*/  LDL.LU R26, [R1+0x31ec] ;  /* 0x0031ec00011a7983 */ /* 0x001f280000300800 */
[----:B------:R-:W4:Y:S04]  /*ad1d0*/  LDL.LU R27, [R1+0x31e8] ;  /* 0x0031e800011b7983 */ /* 0x000f280000300800 */
[----:B------:R-:W-:Y:S04]  /*ad1e0*/  STL.64 [R1+0x12560], R10 ;  /* 0x0125600a01007387 */ /* 0x000fe80000100a00 */
[----:B------:R0:W-:Y:S04]  /*ad1f0*/  STL.64 [R1+0x12558], R8 ;  /* 0x0125580801007387 */ /* 0x0001e80000100a00 */
[----:B0-----:R-:W3:Y:S04]  /*ad200*/  LDL.LU.64 R8, [R1+0x3100] ;  /* 0x0031000001087983 */ /* 0x001ee80000300a00 */
[----:B------:R-:W3:Y:S01]  /*ad210*/  LDL.LU.64 R10, [R1+0x3108] ;  /* 0x00310800010a7983 */ /* 0x000ee20000300a00 */
[----:B--2---:R-:W-:-:S15]  /*ad220*/  HMMA.16816.F32 R20, R12, R6, R20 ;  /* 0x000000060c14723c */ /* 0x004fde0000001814 */
[----:B------:R-:W-:-:S08]  /*ad230*/  NOP ;  /* 0x0000000000007918 */ /* 0x000fd00000000000 */
[----:B------:R0:W-:Y:S04]  /*ad240*/  STL.64 [R1+0x2320], R20 ;  /* 0x0023201401007387 */ /* 0x0001e80000100a00 */
[----:B------:R-:W-:Y:S01]  /*ad250*/  STL.64 [R1+0x2328], R22 ;  /* 0x0023281601007387 */ /* 0x000fe20000100a00 */
[C---:B---3--:R-:W-:Y:S03]  /*ad260*/  HMMA.16816.F32 R8, R12.reuse, R4, R8 ;  /* 0x000000040c08723c */ /* 0x048fe60000001808 */
[----:B0-----:R-:W2:Y:S04]  /*ad270*/  LDL.LU.64 R20, [R1+0x12730] ;  /* 0x0127300001147983 */ /* 0x001ea80000300a00 */
[----:B------:R-:W3:Y:S04]  /*ad280*/  LDL.LU R24, [R1+0x31f4] ;  /* 0x0031f40001187983 */ /* 0x000ee80000300800 */
[----:B------:R-:W3:Y:S04]  /*ad290*/  LDL.LU R25, [R1+0x31f0] ;  /* 0x0031f00001197983 */ /* 0x000ee80000300800 */
[----:B------:R-:W-:Y:S04]  /*ad2a0*/  STL.64 [R1+0x12540], R6 ;  /* 0x0125400601007387 */ /* 0x000fe80000100a00 */
[----:B------:R0:W-:Y:S02]  /*ad2b0*/  STL.64 [R1+0x12538], R4 ;  /* 0x0125380401007387 */ /* 0x0001e40000100a00 */
[----:B0-----:R-:W-:Y:S02]  /*ad2c0*/  HMMA.16816.F32 R4, R12, R2, R16 ;  /* 0x000000020c04723c */ /* 0x001fe40000001810 */
[----:B------:R-:W-:Y:S04]  /*ad2d0*/  STL.64 [R1+0x2530], R8 ;  /* 0x0025300801007387 */ /* 0x000fe80000100a00 */
[----:B------:R-:W-:Y:S04]  /*ad2e0*/  STL.64 [R1+0x2538], R10 ;  /* 0x0025380a01007387 */ /* 0x000fe80000100a00 */
[----:B------:R-:W4:Y:S01]  /*ad2f0*/  LDL.LU R22, [R1] ;  /* 0x0000000001167983 */ /* 0x000f220000300800 */
[----:B------:R-:W-:-:S12]  /*ad300*/  IMAD.MOV.U32 R23, RZ, RZ, R0 ;  /* 0x000000ffff177224 */ /* 0x000fd800078e0000 */
[----:B------:R-:W-:Y:S04]  /*ad310*/  STL.64 [R1+0x2520], R4 ;  /* 0x0025200401007387 */ /* 0x000fe80000100a00 */
[----:B------:R0:W-:Y:S04]  /*ad320*/  STL.64 [R1+0x2528], R6 ;  /* 0x0025280601007387 */ /* 0x0001e80000100a00 */
[----:B------:R-:W3:Y:S04]  /*ad330*/  LDL.LU R0, [R1+0x12728] ;  /* 0x0127280001007983 */ /* 0x000ee80000300800 */
[----:B0-----:R-:W3:Y:S04]  /*ad340*/  LDL.LU R6, [R1+0x31fc] ;  /* 0x0031fc0001067983 */ /* 0x001ee80000300800 */
[----:B------:R-:W3:Y:S04]  /*ad350*/  LDL.LU R7, [R1+0x31f8] ;  /* 0x0031f80001077983 */ /* 0x000ee80000300800 */
[----:B------:R-:W4:Y:S04]  /*ad360*/  LDL.LU R16, [R1+0x80] ;  /* 0x0000800001107983 */ /* 0x000f280000300800 */
[----:B------:R-:W4:Y:S04]  /*ad370*/  LDL.LU R17, [R1+0x84] ;  /* 0x0000840001117983 */ /* 0x000f280000300800 */
[----:B------:R-:W3:Y:S04]  /*ad380*/  LDL.LU R18, [R1+0x78] ;  /* 0x0000780001127983 */ /* 0x000ee80000300800 */
[----:B------:R-:W3:Y:S01]  /*ad390*/  LDL.LU R19, [R1+0x7c] ;  /* 0x00007c0001137983 */ /* 0x000ee20000300800 */
[----:B--2---:R-:W-:-:S03]  /*ad3a0*/  IMAD R12, R21, 0x100, R20 ;  /* 0x00000100150c7824 */ /* 0x004fc600078e0214 */
[----:B---3--:R-:W-:Y:S04]  /*ad3b0*/  STL.64 [R1+0x12710], R18 ;  /* 0x0127101201007387 */ /* 0x008fe80000100a00 */
[----:B----4-:R0:W-:Y:S04]  /*ad3c0*/  STL.64 [R1+0x12708], R16 ;  /* 0x0127081001007387 */ /* 0x0101e80000100a00 */
[----:B0-----:R-:W2:Y:S04]  /*ad3d0*/  LDL.LU R16, [R1+0x98] ;  /* 0x0000980001107983 */ /* 0x001ea80000300800 */
[----:B------:R-:W2:Y:S04]  /*ad3e0*/  LDL.LU R17, [R1+0x9c] ;  /* 0x00009c0001117983 */ /* 0x000ea80000300800 */
[----:B------:R-:W3:Y:S04]  /*ad3f0*/  LDL.LU R20, [R1+0x8] ;  /* 0x0000080001147983 */ /* 0x000ee80000300800 */
[----:B------:R-:W3:Y:S04]  /*ad400*/  LDL.LU R21, [R1+0xc] ;  /* 0x00000c0001157983 */ /* 0x000ee80000300800 */
[----:B------:R-:W4:Y:S04]  /*ad410*/  LDL.LU R18, [R1+0x90] ;  /* 0x0000900001127983 */ /* 0x000f280000300800 */
[----:B------:R-:W4:Y:S04]  /*ad420*/  LDL.LU R19, [R1+0x94] ;  /* 0x0000940001137983 */ /* 0x000f280000300800 */
[----:B------:R0:W-:Y:S04]  /*ad430*/  STL.64 [R1+0x125d0], R22 ;  /* 0x0125d01601007387 */ /* 0x0001e80000100a00 */
[----:B0-----:R-:W2:Y:S04]  /*ad440*/  LDL.LU R22, [R1+0x88] ;  /* 0x0000880001167983 */ /* 0x001ea80000300800 */
[----:B------:R-:W2:Y:S01]  /*ad450*/  LDL.LU R23, [R1+0x8c] ;  /* 0x00008c0001177983 */ /* 0x000ea20000300800 */
[----:B------:R-:W-:-:S03]  /*ad460*/  IMAD R13, R27, 0x100, R26 ;  /* 0x000001001b0d7824 */ /* 0x000fc600078e021a */
[----:B---3--:R0:W-:Y:S04]  /*ad470*/  STL.64 [R1+0x125c8], R20 ;  /* 0x0125c81401007387 */ /* 0x0081e80000100a00 */
[----:B--2---:R1:W-:Y:S04]  /*ad480*/  STL.64 [R1+0x12718], R22 ;  /* 0x0127181601007387 */ /* 0x0043e80000100a00 */
[----:B------:R-:W2:Y:S01]  /*ad490*/  LDL.LU R26, [R1+0x10] ;  /* 0x00001000011a7983 */ /* 0x000ea20000300800 */
[----:B------:R-:W-:Y:S02]  /*ad4a0*/  IMAD.MOV.U32 R27, RZ, RZ, R0 ;  /* 0x000000ffff1b7224 */ /* 0x000fe400078e0000 */
[----:B------:R-:W-:Y:S01]  /*ad4b0*/  IMAD R14, R25, 0x100, R24 ;  /* 0x00000100190e7824 */ /* 0x000fe200078e0218 */
[----:B------:R-:W3:Y:S04]  /*ad4c0*/  LDL.LU R0, [R1+0x12724] ;  /* 0x0127240001007983 */ /* 0x000ee80000300800 */
[----:B--2---:R2:W-:Y:S04]  /*ad4d0*/  STL.64 [R1+0x125d8], R26 ;  /* 0x0125d81a01007387 */ /* 0x0045e80000100a00 */
[----:B------:R-:W4:Y:S04]  /*ad4e0*/  LDL.LU R24, [R1+0x18] ;  /* 0x0000180001187983 */ /* 0x000f280000300800 */
[----:B------:R-:W4:Y:S04]  /*ad4f0*/  LDL.LU R25, [R1+0x1c] ;  /* 0x00001c0001197983 */ /* 0x000f280000300800 */
[----:B0-----:R-:W3:Y:S04]  /*ad500*/  LDL.LU.64 R20, [R1+0x30e0] ;  /* 0x0030e00001147983 */ /* 0x001ee80000300a00 */
[----:B-1----:R-:W3:Y:S04]  /*ad510*/  LDL.LU.64 R22, [R1+0x30e8] ;  /* 0x0030e80001167983 */ /* 0x002ee80000300a00 */
[----:B------:R-:W3:Y:S04]  /*ad520*/  LDL.LU.64 R8, [R1+0x3030] ;  /* 0x0030300001087983 */ /* 0x000ee80000300a00 */
[----:B------:R-:W3:Y:S01]  /*ad530*/  LDL.LU.64 R10, [R1+0x3038] ;  /* 0x00303800010a7983 */ /* 0x000ee20000300a00 */
[----:B------:R-:W-:-:S03]  /*ad540*/  IMAD R15, R7, 0x100, R6 ;  /* 0x00000100070f7824 */ /* 0x000fc600078e0206 */
[----:B----4-:R0:W-:Y:S04]  /*ad550*/  STL.64 [R1+0x125f0], R24 ;  /* 0x0125f01801007387 */ /* 0x0101e80000100a00 */
[----:B------:R-:W4:Y:S04]  /*ad560*/  LDL.LU.64 R4, [R1+0x2fa0] ;  /* 0x002fa00001047983 */ /* 0x000f280000300a00 */
[----:B------:R-:W4:Y:S04]  /*ad570*/  LDL.LU.64 R6, [R1+0x2fa8] ;  /* 0x002fa80001067983 */ /* 0x000f280000300a00 */
[----:B--2---:R-:W2:Y:S01]  /*ad580*/  LDL.LU R26, [R1+0x20] ;  /* 0x00002000011a7983 */ /* 0x004ea20000300800 */
[----:B---3--:R-:W-:-:S03]  /*ad590*/  IMAD.MOV.U32 R27, RZ, RZ, R0 ;  /* 0x000000ffff1b7224 */ /* 0x008fc600078e0000 */
[----:B------:R-:W3:Y:S01]  /*ad5a0*/  LDL.LU R0, [R1+0x12720] ;  /* 0x0127200001007983 */ /* 0x000ee20000300800 */
[----:B------:R-:W-:Y:S02]  /*ad5b0*/  F2FP.F16.E4M3.UNPACK_B R12, R12 ;  /* 0x0000000cff0c723e */ /* 0x000fe400020006ff */
[----:B------:R-:W-:Y:S01]  /*ad5c0*/  F2FP.F16.E4M3.UNPACK_B R13, R13 ;  /* 0x0000000dff0d723e */ /* 0x000fe200020006ff */
[----:B--2---:R1:W-:Y:S04]  /*ad5d0*/  STL.64 [R1+0x12608], R26 ;  /* 0x0126081a01007387 */ /* 0x0043e80000100a00 */
[----:B0-----:R-:W2:Y:S04]  /*ad5e0*/  LDL.LU.64 R24, [R1+0x3170] ;  /* 0x0031700001187983 */ /* 0x001ea80000300a00 */
[----:B-1----:R-:W2:Y:S01]  /*ad5f0*/  LDL.LU.64 R26, [R1+0x3178] ;  /* 0x00317800011a7983 */ /* 0x002ea20000300a00 */
[----:B------:R-:W-:-:S02]  /*ad600*/  F2FP.F16.E4M3.UNPACK_B R14, R14 ;  /* 0x0000000eff0e723e */ /* 0x000fc400020006ff */
[----:B------:R-:W-:-:S07]  /*ad610*/  F2FP.F16.E4M3.UNPACK_B R15, R15 ;  /* 0x0000000fff0f723e */ /* 0x000fce00020006ff */
[----:B--2---:R-:W-:-:S15]  /*ad620*/  HMMA.16816.F32 R24, R12, R16, R24 ;  /* 0x000000100c18723c */ /* 0x004fde0000001818 */
[----:B------:R-:W-:-:S08]  /*ad630*/  NOP ;  /* 0x0000000000007918 */ /* 0x000fd00000000000 */
[----:B------:R0:W-:Y:S04]  /*ad640*/  STL.64 [R1+0x2510], R24 ;  /* 0x0025101801007387 */ /* 0x0001e80000100a00 */
[----:B------:R-:W-:Y:S04]  /*ad650*/  STL.64 [R1+0x2518], R26 ;  /* 0x0025181a01007387 */ /* 0x000fe80000100a00 */
[----:B0-----:R-:W2:Y:S04]  /*ad660*/  LDL.LU R24, [R1+0x28] ;  /* 0x0000280001187983 */ /* 0x001ea80000300800 */
[----:B------:R-:W2:Y:S01]  /*ad670*/  LDL.LU R25, [R1+0x2c] ;  /* 0x00002c0001197983 */ /* 0x000ea20000300800 */
[C---:B------:R-:W-:Y:S03]  /*ad680*/  HMMA.16816.F32 R16, R12.reuse, R18, R20 ;  /* 0x000000120c10723c */ /* 0x040fe60000001814 */
[----:B--2---:R0:W-:Y:S04]  /*ad690*/  STL.64 [R1+0x12620], R24 ;  /* 0x0126201801007387 */ /* 0x0041e80000100a00 */
[----:B0-----:R-:W2:Y:S04]  /*ad6a0*/  LDL.LU.64 R24, [R1+0x30c0] ;  /* 0x0030c00001187983 */ /* 0x001ea80000300a00 */
[----:B------:R-:W2:Y:S04]  /*ad6b0*/  LDL.LU.64 R26, [R1+0x30c8] ;  /* 0x0030c800011a7983 */ /* 0x000ea80000300a00 */
[----:B------:R-:W2:Y:S08]  /*ad6c0*/  LDL.LU.64 R22, [R1+0x12718] ;  /* 0x0127180001167983 */ /* 0x000eb00000300a00 */
[----:B------:R-:W-:Y:S04]  /*ad6d0*/  STL.64 [R1+0x2500], R16 ;  /* 0x0025001001007387 */ /* 0x000fe80000100a00 */
[----:B------:R0:W-:Y:S04]  /*ad6e0*/  STL.64 [R1+0x2508], R18 ;  /* 0x0025081201007387 */ /* 0x0001e80000100a00 */
[----:B0-----:R-:W4:Y:S04]  /*ad6f0*/  LDL.LU.64 R18, [R1+0x12710] ;  /* 0x0127100001127983 */ /* 0x001f280000300a00 */
[----:B------:R-:W3:Y:S01]  /*ad700*/  LDL.LU.64 R16, [R1+0x12708] ;  /* 0x0127080001107983 */ /* 0x000ee20000300a00 */
[C---:B--2---:R-:W-:Y:S03]  /*ad710*/  HMMA.16816.F32 R20, R12.reuse, R22, R24 ;  /* 0x000000160c14723c */ /* 0x044fe60000001818 */
[----:B------:R-:W2:Y:S03]  /*ad720*/  LDL.LU R26, [R1+0x30] ;  /* 0x00003000011a7983 */ /* 0x000ea60000300800 */
[C---:B---3--:R-:W-:Y:S06]  /*ad730*/  HMMA.16816.F32 R8, R12.reuse, R16, R8 ;  /* 0x000000100c08723c */ /* 0x048fec0000001808 */
[----:B----4-:R-:W-:Y:S01]  /*ad740*/  HMMA.16816.F32 R4, R12, R18, R4 ;  /* 0x000000120c04723c */ /* 0x010fe20000001804 */
[----:B------:R-:W-:-:S10]  /*ad750*/  IMAD.MOV.U32 R27, RZ, RZ, R0 ;  /* 0x000000ffff1b7224 */ /* 0x000fd400078e0000 */
[----:B------:R-:W-:Y:S04]  /*ad760*/  STL.64 [R1+0x24f0], R20 ;  /* 0x0024f01401007387 */ /* 0x000fe80000100a00 */
[----:B------:R-:W-:Y:S04]  /*ad770*/  STL.64 [R1+0x24f8], R22 ;  /* 0x0024f81601007387 */ /* 0x000fe80000100a00 */
[----:B------:R-:W-:Y:S04]  /*ad780*/  STL.64 [R1+0x24e0], R8 ;  /* 0x0024e00801007387 */ /* 0x000fe80000100a00 */
[----:B------:R-:W-:Y:S04]  /*ad790*/  STL.64 [R1+0x24e8], R10 ;  /* 0x0024e80a01007387 */ /* 0x000fe80000100a00 */
[----:B------:R-:W3:Y:S04]  /*ad7a0*/  LDL.LU R0, [R1+0x12700] ;  /* 0x0127000001007983 */ /* 0x000ee80000300800 */
[----:B--2---:R0:W-:Y:S04]  /*ad7b0*/  STL.64 [R1+0x12638], R26 ;  /* 0x0126381a01007387 */ /* 0x0041e80000100a00 */
[----:B------:R-:W2:Y:S04]  /*ad7c0*/  LDL.LU R24, [R1+0x38] ;  /* 0x0000380001187983 */ /* 0x000ea80000300800 */
[----:B------:R-:W-:Y:S04]  /*ad7d0*/  STL.64 [R1+0x24d0], R4 ;  /* 0x0024d00401007387 */ /* 0x000fe80000100a00 */
[----:B------:R-:W-:Y:S04]  /*ad7e0*/  STL.64 [R1+0x24d8], R6 ;  /* 0x0024d80601007387 */ /* 0x000fe80000100a00 */
[----:B------:R-:W2:Y:S04]  /*ad7f0*/  LDL.LU R25, [R1+0x3c] ;  /* 0x00003c0001197983 */ /* 0x000ea80000300800 */
[----:B0-----:R-:W4:Y:S04]  /*ad800*/  LDL.LU R26, [R1+0x40] ;  /* 0x00004000011a7983 */ /* 0x001f280000300800 */
[----:B------:R-:W4:Y:S04]  /*ad810*/  LDL.LU R27, [R1+0x44] ;  /* 0x00004400011b7983 */ /* 0x000f280000300800 */
[----:B--2---:R0:W-:Y:S04]  /*ad820*/  STL.64 [R1+0x12650], R24 ;  /* 0x0126501801007387 */ /* 0x0041e80000100a00 */
[----:B0-----:R-:W2:Y:S01]  /*ad830*/  LDL.LU R24, [R1+0x48] ;  /* 0x0000480001187983 */ /* 0x001ea20000300800 */
[----:B---3--:R-:W-:-:S03]  /*ad840*/  IMAD.MOV.U32 R25, RZ, RZ, R0 ;  /* 0x000000ffff197224 */ /* 0x008fc600078e0000 */
[----:B------:R-:W3:Y:S04]  /*ad850*/  LDL.LU R0, [R1+0x126fc] ;  /* 0x0126fc0001007983 */ /* 0x000ee80000300800 */
[----:B----4-:R0:W-:Y:S04]  /*ad860*/  STL.64 [R1+0x12668], R26 ;  /* 0x0126681a01007387 */ /* 0x0101e80000100a00 */
[----:B0-----:R-:W4:Y:S04]  /*ad870*/  LDL.LU R26, [R1+0x50] ;  /* 0x00005000011a7983 */ /* 0x001f280000300800 */
[----:B------:R-:W4:Y:S04]  /*ad880*/  LDL.LU R27, [R1+0x54] ;  /* 0x00005400011b7983 */ /* 0x000f280000300800 */
[----:B--2---:R0:W-:Y:S04]  /*ad890*/  STL.64 [R1+0x12680], R24 ;  /* 0x0126801801007387 */ /* 0x0041e80000100a00 */
[----:B0-----:R-:W2:Y:S04]  /*ad8a0*/  LDL.LU R24, [R1+0x58] ;  /* 0x0000580001187983 */ /* 0x001ea80000300800 */
[----:B------:R-:W2:Y:S04]  /*ad8b0*/  LDL.LU R25, [R1+0x5c] ;  /* 0x00005c0001197983 */ /* 0x000ea80000300800 */
[----:B----4-:R3:W-:Y:S02]  /*ad8c0*/  STL.64 [R1+0x12698], R26 ;  /* 0x0126981a01007387 */ /* 0x0107e40000100a00 */
[----:B---3--:R-:W-:-:S02]  /*ad8d0*/  IMAD.MOV.U32 R26, RZ, RZ, R0 ;  /* 0x000000ffff1a7224 */ /* 0x008fc400078e0000 */
[----:B------:R-:W3:Y:S04]  /*ad8e0*/  LDL.LU R0, [R1+0x126f8] ;  /* 0x0126f80001007983 */ /* 0x000ee80000300800 */
[----:B------:R-:W4:Y:S04]  /*ad8f0*/  LDL.LU R27, [R1+0x64] ;  /* 0x00006400011b7983 */ /* 0x000f280000300800 */
[----:B--2---:R0:W-:Y:S04]  /*ad900*/  STL.64 [R1+0x126b0], R24 ;  /* 0x0126b01801007387 */ /* 0x0041e80000100a00 */
[----:B0-----:R-:W2:Y:S04]  /*ad910*/  LDL.LU R24, [R1+0x68] ;  /* 0x0000680001187983 */ /* 0x001ea80000300800 */
[----:B------:R-:W2:Y:S04]  /*ad920*/  LDL.LU R25, [R1+0x6c] ;  /* 0x00006c0001197983 */ /* 0x000ea80000300800 */
[----:B----4-:R0:W-:Y:S04]  /*ad930*/  STL.64 [R1+0x126c8], R26 ;  /* 0x0126c81a01007387 */ /* 0x0101e80000100a00 */
[----:B0-----:R-:W4:Y:S04]  /*ad940*/  LDL.LU R26, [R1+0x70] ;  /* 0x00007000011a7983 */ /* 0x001f280000300800 */
        /* <DEDUP_REMOVED lines=64> */
[----:B0-----:R-:W4:Y:S04]  /*add50*/  LDL.LU.64 R24, [R1+0x126e0] ;  /* 0x0126e00001187983 */ /* 0x001f280000300a00 */
[----:B------:R-:W3:Y:S01]  /*add60*/  LDL.LU R0, [R1+0x3210] ;  /* 0x0032100001007983 */ /* 0x000ee20000300800 */
        /* <DEDUP_REMOVED lines=78> */
[----:B------:R-:W3:Y:S04]  /*ae250*/  LDL.LU.64 R22, [R1+0x125d0] ;  /* 0x0125d00001167983 */ /* 0x000ee80000300a00 */
[----:B------:R-:W2:-:S15]  /*ae260*/  LDL.LU.64 R20, [R1+0x125c8] ;  /* 0x0125c80001147983 */ /* 0x000e9e0000300a00 */
[----:B------:R-:W-:-:S02]  /*ae270*/  NOP ;  /* 0x0000000000007918 */ /* 0x000fc40000000000 */
[----:B------:R-:W-:Y:S04]  /*ae280*/  STL.64 [R1+0x2400], R24 ;  /* 0x0024001801007387 */ /* 0x000fe80000100a00 */
[----:B------:R0:W-:Y:S04]  /*ae290*/  STL.64 [R1+0x2408], R26 ;  /* 0x0024081a01007387 */ /* 0x0001e80000100a00 */
[----:B0-----:R-:W4:Y:S04]  /*ae2a0*/  LDL.LU.64 R26, [R1+0x125c0] ;  /* 0x0125c000011a7983 */ /* 0x001f280000300a00 */
[----:B------:R-:W4:Y:S01]  /*ae2b0*/  LDL.LU.64 R24, [R1+0x125b8] ;  /* 0x0125b80001187983 */ /* 0x000f220000300a00 */
[C---:B--2---:R-:W-:Y:S06]  /*ae2c0*/  HMMA.16816.F32 R16, R12.reuse, R20, R16 ;  /* 0x000000140c10723c */ /* 0x044fec0000001810 */
[----:B---3--:R-:W-:-:S15]  /*ae2d0*/  HMMA.16816.F32 R8, R12, R22, R8 ;  /* 0x000000160c08723c */ /* 0x008fde0000001808 */
[----:B------:R-:W-:-:S02]  /*ae2e0*/  NOP ;  /* 0x0000000000007918 */ /* 0x000fc40000000000 */
[----:B------:R-:W-:Y:S04]  /*ae2f0*/  STL.64 [R1+0x23f0], R16 ;  /* 0x0023f01001007387 */ /* 0x000fe80000100a00 */
[----:B------:R-:W-:Y:S04]  /*ae300*/  STL.64 [R1+0x23f8], R18 ;  /* 0x0023f81201007387 */ /* 0x000fe80000100a00 */
[----:B------:R-:W2:Y:S04]  /*ae310*/  LDL.LU.64 R20, [R1+0xb10] ;  /* 0x000b100001147983 */ /* 0x000ea80000300a00 */
[----:B------:R-:W-:Y:S04]  /*ae320*/  STL.64 [R1+0x23e0], R8 ;  /* 0x0023e00801007387 */ /* 0x000fe80000100a00 */
[----:B------:R-:W-:Y:S04]  /*ae330*/  STL.64 [R1+0x23e8], R10 ;  /* 0x0023e80a01007387 */ /* 0x000fe80000100a00 */
[----:B------:R-:W3:Y:S01]  /*ae340*/  LDL.LU.64 R22, [R1+0xb18] ;  /* 0x000b180001167983 */ /* 0x000ee20000300a00 */
[----:B------:R-:W-:-:S15]  /*ae350*/  HMMA.16816.F32 R4, R12, R28, R4 ;  /* 0x0000001c0c04723c */ /* 0x000fde0000001804 */
[----:B------:R-:W-:-:S08]  /*ae360*/  NOP ;  /* 0x0000000000007918 */ /* 0x000fd00000000000 */
[----:B------:R-:W-:Y:S04]  /*ae370*/  STL.64 [R1+0x23d0], R4 ;  /* 0x0023d00401007387 */ /* 0x000fe80000100a00 */
[----:B------:R-:W-:Y:S04]  /*ae380*/  STL.64 [R1+0x23d8], R6 ;  /* 0x0023d80601007387 */ /* 0x000fe80000100a00 */
[----:B---3--:R-:W-:Y:S04]  /*ae390*/  STL.64 [R1+0x125b0], R22 ;  /* 0x0125b01601007387 */ /* 0x008fe80000100a00 */
[----:B--2---:R0:W-:Y:S04]  /*ae3a0*/  STL.64 [R1+0x125a8], R20 ;  /* 0x0125a81401007387 */ /* 0x0041e80000100a00 */
[----:B0-----:R-:W4:Y:S04]  /*ae3b0*/  LDL.LU.64 R20, [R1+0xb70] ;  /* 0x000b700001147983 */ /* 0x001f280000300a00 */
[----:B------:R-:W4:Y:S04]  /*ae3c0*/  LDL.LU.64 R22, [R1+0xb78] ;  /* 0x000b780001167983 */ /* 0x000f280000300a00 */
[----:B------:R-:W2:Y:S04]  /*ae3d0*/  LDL.LU.64 R16, [R1+0xaa0] ;  /* 0x000aa00001107983 */ /* 0x000ea80000300a00 */
[----:B------:R-:W3:Y:S04]  /*ae3e0*/  LDL.LU.64 R18, [R1+0xaa8] ;  /* 0x000aa80001127983 */ /* 0x000ee80000300a00 */
[----:B---3--:R-:W-:Y:S04]  /*ae3f0*/  STL.64 [R1+0x12590], R18 ;  /* 0x0125901201007387 */ /* 0x008fe80000100a00 */
[----:B--2---:R0:W-:Y:S04]  /*ae400*/  STL.64 [R1+0x12588], R16 ;  /* 0x0125881001007387 */ /* 0x0041e80000100a00 */
[----:B0-----:R-:W2:Y:S04]  /*ae410*/  LDL.LU.64 R16, [R1+0xae0] ;  /* 0x000ae00001107983 */ /* 0x001ea80000300a00 */
[----:B------:R-:W2:Y:S04]  /*ae420*/  LDL.LU.64 R18, [R1+0xae8] ;  /* 0x000ae80001127983 */ /* 0x000ea80000300a00 */
[----:B------:R-:W3:Y:S04]  /*ae430*/  LDL.LU.64 R8, [R1+0xa10] ;  /* 0x000a100001087983 */ /* 0x000ee80000300a00 */
[----:B------:R-:W2:Y:S01]  /*ae440*/  LDL.LU.64 R10, [R1+0xa18] ;  /* 0x000a1800010a7983 */ /* 0x000ea20000300a00 */
[C---:B----4-:R-:W-:Y:S03]  /*ae450*/  HMMA.16816.F32 R20, R12.reuse, R26, R20 ;  /* 0x0000001a0c14723c */ /* 0x050fe60000001814 */
[----:B--2---:R-:W-:Y:S04]  /*ae460*/  STL.64 [R1+0x12570], R10 ;  /* 0x0125700a01007387 */ /* 0x004fe80000100a00 */
        /* <DEDUP_REMOVED lines=9> */
[----:B------:R-:W4:Y:S04]  /*ae500*/  LDL.LU R29, [R1+0x3208] ;  /* 0x00320800011d7983 */ /* 0x000f280000300800 */
[----:B------:R-:W4:Y:S04]  /*ae510*/  LDL.LU R28, [R1+0x3214] ;  /* 0x00321400011c7983 */ /* 0x000f280000300800 */
[----:B------:R-:W-:Y:S04]  /*ae520*/  STL.64 [R1+0x23c0], R20 ;  /* 0x0023c01401007387 */ /* 0x000fe80000100a00 */
[----:B------:R0:W-:Y:S04]  /*ae530*/  STL.64 [R1+0x23c8], R22 ;  /* 0x0023c81601007387 */ /* 0x0001e80000100a00 */
[----:B0-----:R-:W2:Y:S04]  /*ae540*/  LDL.LU.64 R22, [R1+0x125b0] ;  /* 0x0125b00001167983 */ /* 0x001ea80000300a00 */
[----:B------:R-:W2:Y:S04]  /*ae550*/  LDL.LU.64 R20, [R1+0x125a8] ;  /* 0x0125a80001147983 */ /* 0x000ea80000300a00 */
[----:B------:R-:W4:Y:S04]  /*ae560*/  LDL.LU R26, [R1+0x3200] ;  /* 0x00320000011a7983 */ /* 0x000f280000300800 */
[----:B------:R-:W4:Y:S01]  /*ae570*/  LDL.LU R27, [R1+0x320c] ;  /* 0x00320c00011b7983 */ /* 0x000f220000300800 */
[----:B--2---:R-:W-:-:S15]  /*ae580*/  HMMA.16816.F32 R20, R12, R24, R20 ;  /* 0x000000180c14723c */ /* 0x004fde0000001814 */
[----:B------:R-:W-:-:S08]  /*ae590*/  NOP ;  /* 0x0000000000007918 */ /* 0x000fd00000000000 */
[----:B------:R-:W-:Y:S04]  /*ae5a0*/  STL.64 [R1+0x23b0], R20 ;  /* 0x0023b01401007387 */ /* 0x000fe80000100a00 */
[----:B------:R0:W-:Y:S04]  /*ae5b0*/  STL.64 [R1+0x23b8], R22 ;  /* 0x0023b81601007387 */ /* 0x0001e80000100a00 */
[----:B0-----:R-:W2:Y:S04]  /*ae5c0*/  LDL.LU.64 R22, [R1+0x125a0] ;  /* 0x0125a00001167983 */ /* 0x001ea80000300a00 */
[----:B------:R-:W3:Y:S04]  /*ae5d0*/  LDL.LU.64 R20, [R1+0x12598] ;  /* 0x0125980001147983 */ /* 0x000ee80000300a00 */
[----:B------:R-:W4:Y:S01]  /*ae5e0*/  LDL.LU R25, [R1+0x3204] ;  /* 0x0032040001197983 */ /* 0x000f220000300800 */
[----:B--2---:R-:W-:-:S15]  /*ae5f0*/  HMMA.16816.F32 R16, R12, R22, R16 ;  /* 0x000000160c10723c */ /* 0x004fde0000001810 */
[----:B------:R-:W-:-:S08]  /*ae600*/  NOP ;  /* 0x0000000000007918 */ /* 0x000fd00000000000 */
[----:B------:R-:W-:Y:S04]  /*ae610*/  STL.64 [R1+0x23a0], R16 ;  /* 0x0023a01001007387 */ /* 0x000fe80000100a00 */
[----:B------:R0:W-:Y:S04]  /*ae620*/  STL.64 [R1+0x23a8], R18 ;  /* 0x0023a81201007387 */ /* 0x0001e80000100a00 */
[----:B0-----:R-:W3:Y:S04]  /*ae630*/  LDL.LU.64 R18, [R1+0x12590] ;  /* 0x0125900001127983 */ /* 0x001ee80000300a00 */
[----:B------:R-:W3:Y:S02]  /*ae640*/  LDL.LU.64 R16, [R1+0x12588] ;  /* 0x0125880001107983 */ /* 0x000ee40000300a00 */
[----:B---3--:R-:W-:Y:S02]  /*ae650*/  HMMA.16816.F32 R20, R12, R20, R16 ;  /* 0x000000140c14723c */ /* 0x008fe40000001810 */
[----:B------:R-:W2:Y:S04]  /*ae660*/  LDL.LU.64 R18, [R1+0x12580] ;  /* 0x0125800001127983 */ /* 0x000ea80000300a00 */
[----:B------:R-:W3:-:S15]  /*ae670*/  LDL.LU.64 R16, [R1+0x12578] ;  /* 0x0125780001107983 */ /* 0x000ede0000300a00 */
        /* <DEDUP_REMOVED lines=27> */
[----:B------:R-:W4:-:S15]  /*ae830*/  LDL.LU.64 R4, [R1+0x12538] ;  /* 0x0125380001047983 */ /* 0x000f1e0000300a00 */
[----:B------:R-:W-:-:S02]  /*ae840*/  NOP ;  /* 0x0000000000007918 */ /* 0x000fc40000000000 */
[----:B------:R0:W-:Y:S04]  /*ae850*/  STL.64 [R1+0x2350], R8 ;  /* 0x0023500801007387 */ /* 0x0001e80000100a00 */
[----:B------:R1:W-:Y:S04]  /*ae860*/  STL.64 [R1+0x2358], R10 ;  /* 0x0023580a01007387 */ /* 0x0003e80000100a00 */
[----:B0-----:R-:W2:Y:S04]  /*ae870*/  LDL.LU.64 R8, [R1+0x980] ;  /* 0x0009800001087983 */ /* 0x001ea80000300a00 */
[----:B-1----:R-:W2:Y:S01]  /*ae880*/  LDL.LU.64 R10, [R1+0x988] ;  /* 0x00098800010a7983 */ /* 0x002ea20000300a00 */
[C---:B----4-:R-:W-:Y:S06]  /*ae890*/  HMMA.16816.F32 R16, R12.reuse, R4, R16 ;  /* 0x000000040c10723c */ /* 0x050fec0000001810 */
[C---:B--2---:R-:W-:Y:S06]  /*ae8a0*/  HMMA.16816.F32 R8, R12.reuse, R6, R8 ;  /* 0x000000060c08723c */ /* 0x044fec0000001808 */
[----:B------:R-:W-:-:S15]  /*ae8b0*/  HMMA.16816.F32 R4, R12, R2, R20 ;  /* 0x000000020c04723c */ /* 0x000fde0000001814 */
[----:B------:R-:W-:-:S02]  /*ae8c0*/  NOP ;  /* 0x0000000000007918 */ /* 0x000fc40000000000 */
[----:B------:R0:W-:Y:S04]  /*ae8d0*/  STL.64 [R1+0x2340], R8 ;  /* 0x0023400801007387 */ /* 0x0001e80000100a00 */
[----:B------:R-:W-:Y:S04]  /*ae8e0*/  STL.64 [R1+0x2348], R10 ;  /* 0x0023480a01007387 */ /* 0x000fe80000100a00 */
[----:B------:R1:W-:Y:S04]  /*ae8f0*/  STL.64 [R1+0x2330], R16 ;  /* 0x0023301001007387 */ /* 0x0003e80000100a00 */
[----:B------:R2:W-:Y:S01]  /*ae900*/  STL.64 [R1+0x2338], R18 ;  /* 0x0023381201007387 */ /* 0x0005e20000100a00 */
[----:B0-----:R-:W-:-:S02]  /*ae910*/  IMAD R8, R26, 0x100, R25 ;  /* 0x000001001a087824 */ /* 0x001fc400078e0219 */
[----:B------:R-:W-:-:S03]  /*ae920*/  IMAD R9, R29, 0x100, R27 ;  /* 0x000001001d097824 */ /* 0x000fc600078e021b */
[----:B------:R-:W-:Y:S04]  /*ae930*/  STL [R1+0x12530], R8 ;  /* 0x0125300801007387 */ /* 0x000fe80000100800 */
[----:B------:R-:W-:Y:S04]  /*ae940*/  STL.64 [R1+0x2540], R4 ;  /* 0x0025400401007387 */ /* 0x000fe80000100a00 */
[----:B------:R0:W-:Y:S04]  /*ae950*/  STL.64 [R1+0x2548], R6 ;  /* 0x0025480601007387 */ /* 0x0001e80000100a00 */
[----:B------:R-:W3:Y:S04]  /*ae960*/  LDL.LU R29, [R1+0x29d0] ;  /* 0x0029d000011d7983 */ /* 0x000ee80000300800 */
[----:B-1----:R-:W4:Y:S04]  /*ae970*/  LDL.LU R16, [R1+0xf0] ;  /* 0x0000f00001107983 */ /* 0x002f280000300800 */
[----:B------:R-:W4:Y:S04]  /*ae980*/  LDL.LU R17, [R1+0xf4] ;  /* 0x0000f40001117983 */ /* 0x000f280000300800 */
[----:B--2---:R-:W2:Y:S04]  /*ae990*/  LDL.LU R18, [R1+0xf8] ;  /* 0x0000f80001127983 */ /* 0x004ea80000300800 */
[----:B------:R-:W2:Y:S04]  /*ae9a0*/  LDL.LU R19, [R1+0xfc] ;  /* 0x0000fc0001137983 */ /* 0x000ea80000300800 */
[----:B0-----:R-:W3:Y:S04]  /*ae9b0*/  LDL.LU R7, [R1+0x29a0] ;  /* 0x0029a00001077983 */ /* 0x001ee80000300800 */
[----:B---3--:R0:W-:Y:S04]  /*ae9c0*/  STL [R1+0x12500], R7 ;  /* 0x0125000701007387 */ /* 0x0081e80000100800 */
[----:B------:R-:W3:Y:S04]  /*ae9d0*/  LDL.LU R4, [R1+0xb0] ;  /* 0x0000b00001047983 */ /* 0x000ee80000300800 */
[----:B------:R-:W3:Y:S04]  /*ae9e0*/  LDL.LU R5, [R1+0xb4] ;  /* 0x0000b40001057983 */ /* 0x000ee80000300800 */
[----:B------:R-:W4:Y:S04]  /*ae9f0*/  LDL.LU R6, [R1+0xb8] ;  /* 0x0000b80001067983 */ /* 0x000f280000300800 */
[----:B0-----:R-:W4:Y:S04]  /*aea00*/  LDL.LU R7, [R1+0xbc] ;  /* 0x0000bc0001077983 */ /* 0x001f280000300800 */
[----:B------:R-:W2:Y:S04]  /*aea10*/  LDL.LU R8, [R1+0x321c] ;  /* 0x00321c0001087983 */ /* 0x000ea80000300800 */
[----:B------:R-:W2:Y:S04]  /*aea20*/  LDL.LU R11, [R1+0x3218] ;  /* 0x00321800010b7983 */ /* 0x000ea80000300800 */
[----:B------:R-:W2:Y:S04]  /*aea30*/  LDL.LU R2, [R1+0x2980] ;  /* 0x0029800001027983 */ /* 0x000ea80000300800 */
[----:B------:R-:W2:Y:S04]  /*aea40*/  LDL.LU R3, [R1+0x2984] ;  /* 0x0029840001037983 */ /* 0x000ea80000300800 */
[----:B----4-:R-:W-:Y:S04]  /*aea50*/  STL.64 [R1+0x12510], R6 ;  /* 0x0125100601007387 */ /* 0x010fe80000100a00 */
[----:B---3--:R-:W-:Y:S04]  /*aea60*/  STL.64 [R1+0x12508], R4 ;  /* 0x0125080401007387 */ /* 0x008fe80000100a00 */
[----:B------:R-:W3:Y:S04]  /*aea70*/  LDL.LU R14, [R1+0x2990] ;  /* 0x00299000010e7983 */ /* 0x000ee80000300800 */
[----:B------:R-:W3:Y:S04]  /*aea80*/  LDL.LU R15, [R1+0x2994] ;  /* 0x00299400010f7983 */ /* 0x000ee80000300800 */
[----:B---3--:R0:W-:Y:S04]  /*aea90*/  STL.64 [R1+0x12518], R14 ;  /* 0x0125180e01007387 */ /* 0x0081e80000100a00 */
[----:B------:R-:W3:Y:S04]  /*aeaa0*/  LDL.LU R12, [R1+0xc0] ;  /* 0x0000c000010c7983 */ /* 0x000ee80000300800 */
[----:B------:R-:W3:Y:S04]  /*aeab0*/  LDL.LU R13, [R1+0xc4] ;  /* 0x0000c400010d7983 */ /* 0x000ee80000300800 */
[----:B0-----:R-:W4:Y:S04]  /*aeac0*/  LDL.LU R14, [R1+0xc8] ;  /* 0x0000c800010e7983 */ /* 0x001f280000300800 */
[----:B------:R-:W4:Y:S04]  /*aead0*/  LDL.LU R15, [R1+0xcc] ;  /* 0x0000cc00010f7983 */ /* 0x000f280000300800 */
[----:B------:R-:W3:Y:S04]  /*aeae0*/  LDL.LU R6, [R1+0x2960] ;  /* 0x0029600001067983 */ /* 0x000ee80000300800 */
[----:B------:R-:W3:Y:S04]  /*aeaf0*/  LDL.LU R7, [R1+0x2964] ;  /* 0x0029640001077983 */ /* 0x000ee80000300800 */
[----:B------:R-:W3:Y:S04]  /*aeb00*/  LDL.LU R4, [R1+0x2970] ;  /* 0x0029700001047983 */ /* 0x000ee80000300800 */
[----:B------:R-:W3:Y:S01]  /*aeb10*/  LDL.LU R5, [R1+0x2974] ;  /* 0x0029740001057983 */ /* 0x000ee20000300800 */
[----:B------:R-:W-:-:S02]  /*aeb20*/  IMAD R10, R0, 0x100, R28 ;  /* 0x00000100000a7824 */ /* 0x000fc400078e021c */
[----:B--2---:R-:W-:Y:S01]  /*aeb30*/  IMAD R11, R11, 0x100, R8 ;  /* 0x000001000b0b7824 */ /* 0x004fe200078e0208 */
[----:B----4-:R-:W-:Y:S04]  /*aeb40*/  STL.64 [R1+0x12528], R14 ;  /* 0x0125280e01007387 */ /* 0x010fe80000100a00 */
[----:B---3--:R0:W-:Y:S04]  /*aeb50*/  STL.64 [R1+0x12520], R12 ;  /* 0x0125200c01007387 */ /* 0x0081e80000100a00 */
[----:B0-----:R-:W2:Y:S04]  /*aeb60*/  LDL.LU R12, [R1+0xe0] ;  /* 0x0000e000010c7983 */ /* 0x001ea80000300800 */
[----:B------:R-:W2:Y:S04]  /*aeb70*/  LDL.LU R13, [R1+0xe4] ;  /* 0x0000e400010d7983 */ /* 0x000ea80000300800 */
[----:B------:R-:W2:Y:S04]  /*aeb80*/  LDL.LU R14, [R1+0xe8] ;  /* 0x0000e800010e7983 */ /* 0x000ea80000300800 */
[----:B------:R-:W2:Y:S04]  /*aeb90*/  LDL.LU R15, [R1+0xec] ;  /* 0x0000ec00010f7983 */ /* 0x000ea80000300800 */
[----:B------:R-:W3:Y:S04]  /*aeba0*/  LDL.LU R20, [R1+0x29a4] ;  /* 0x0029a40001147983 */ /* 0x000ee80000300800 */
[----:B------:R-:W-:Y:S04]  /*aebb0*/  STL.64 [R1+0x124f8], R18 ;  /* 0x0124f81201007387 */ /* 0x000fe80000100a00 */
[----:B------:R0:W-:Y:S04]  /*aebc0*/  STL.64 [R1+0x124f0], R16 ;  /* 0x0124f01001007387 */ /* 0x0001e80000100a00 */
[----:B0-----:R-:W4:Y:S04]  /*aebd0*/  LDL.LU R16, [R1+0xd0] ;  /* 0x0000d00001107983 */ /* 0x001f280000300800 */
[----:B------:R-:W4:Y:S04]  /*aebe0*/  LDL.LU R17, [R1+0xd4] ;  /* 0x0000d40001117983 */ /* 0x000f280000300800 */
[----:B------:R-:W4:Y:S04]  /*aebf0*/  LDL.LU R18, [R1+0xd8] ;  /* 0x0000d80001127983 */ /* 0x000f280000300800 */
[----:B------:R-:W4:Y:S04]  /*aec00*/  LDL.LU R19, [R1+0xdc] ;  /* 0x0000dc0001137983 */ /* 0x000f280000300800 */
        /* <DEDUP_REMOVED lines=9> */
[----:B------:R-:W2:Y:S01]  /*aeca0*/  LDL.LU R8, [R1+0x12530] ;  /* 0x0125300001087983 */ /* 0x000ea20000300800 */
[----:B------:R-:W-:-:S02]  /*aecb0*/  F2FP.F16.E4M3.UNPACK_B R9, R9 ;  /* 0x00000009ff09723e */ /* 0x000fc400020006ff */
[----:B------:R-:W-:Y:S02]  /*aecc0*/  F2FP.F16.E4M3.UNPACK_B R10, R10 ;  /* 0x0000000aff0a723e */ /* 0x000fe400020006ff */
[----:B------:R-:W-:Y:S02]  /*aecd0*/  F2FP.F16.E4M3.UNPACK_B R11, R11 ;  /* 0x0000000bff0b723e */ /* 0x000fe400020006ff */
[----:B------:R-:W-:Y:S02]  /*aece0*/  F2FP.F16.E4M3.UNPACK_B R6, R6.H1 ;  /* 0x00000006ff06723e */ /* 0x000fe400030006ff */
[----:B------:R-:W-:-:S05]  /*aecf0*/  F2FP.F16.E4M3.UNPACK_B R7, R7.H1 ;  /* 0x00000007ff07723e */ /* 0x000fca00030006ff */
[----:B------:R-:W-:Y:S01]  /*aed00*/  STL.64 [R1+0xa0], R6 ;  /* 0x0000a00601007387 */ /* 0x000fe20000100a00 */
[----:B--2---:R-:W-:-:S07]  /*aed10*/  F2FP.F16.E4M3.UNPACK_B R8, R8 ;  /* 0x00000008ff08723e */ /* 0x004fce00020006ff */
[----:B------:R-:W-:-:S15]  /*aed20*/  HMMA.16816.F32 R12, R8, R6, R12 ;  /* 0x00000006080c723c */ /* 0x000fde000000180c */
[----:B------:R-:W-:-:S08]  /*aed30*/  NOP ;  /* 0x0000000000007918 */ /* 0x000fd00000000000 */
[----:B------:R-:W-:Y:S04]  /*aed40*/  STL.64 [R1+0x2560], R12 ;  /* 0x0025600c01007387 */ /* 0x000fe80000100a00 */
[----:B------:R0:W-:Y:S04]  /*aed50*/  STL.64 [R1+0x2568], R14 ;  /* 0x0025680e01007387 */ /* 0x0001e80000100a00 */
[----:B0-----:R-:W2:Y:S04]  /*aed60*/  LDL.LU.64 R14, [R1+0x12528] ;  /* 0x01252800010e7983 */ /* 0x001ea80000300a00 */
[----:B------:R-:W2:Y:S01]  /*aed70*/  LDL.LU.64 R12, [R1+0x12520] ;  /* 0x01252000010c7983 */ /* 0x000ea20000300a00 */
[----:B------:R-:W-:-:S02]  /*aed80*/  F2FP.F16.E4M3.UNPACK_B R4, R4.H1 ;  /* 0x00000004ff04723e */ /* 0x000fc400030006ff */
[----:B------:R-:W-:-:S03]  /*aed90*/  F2FP.F16.E4M3.UNPACK_B R5, R5.H1 ;  /* 0x00000005ff05723e */ /* 0x000fc600030006ff */
[----:B------:R-:W-:Y:S04]  /*aeda0*/  STL [R1+0x98], R4 ;  /* 0x0000980401007387 */ /* 0x000fe80000100800 */
[----:B------:R2:W-:Y:S02]  /*aedb0*/  STL [R1+0x9c], R5 ;  /* 0x00009c0501007387 */ /* 0x0005e40000100800 */
[----:B--2---:R-:W-:Y:S02]  /*aedc0*/  HMMA.16816.F32 R4, R8, R4, R12 ;  /* 0x000000040804723c */ /* 0x004fe4000000180c */
[----:B------:R-:W2:-:S15]  /*aedd0*/  LDL.LU.64 R14, [R1+0x12518] ;  /* 0x01251800010e7983 */ /* 0x000e9e0000300a00 */
[----:B------:R-:W-:-:S06]  /*aede0*/  NOP ;  /* 0x0000000000007918 */ /* 0x000fcc0000000000 */
[----:B------:R-:W-:Y:S04]  /*aedf0*/  STL.64 [R1+0x2580], R4 ;  /* 0x0025800401007387 */ /* 0x000fe80000100a00 */
[----:B------:R0:W-:Y:S04]  /*aee00*/  STL.64 [R1+0x2588], R6 ;  /* 0x0025880601007387 */ /* 0x0001e80000100a00 */
[----:B0-----:R-:W4:Y:S04]  /*aee10*/  LDL.LU.64 R6, [R1+0x12510] ;  /* 0x0125100001067983 */ /* 0x001f280000300a00 */
[----:B------:R-:W4:Y:S01]  /*aee20*/  LDL.LU.64 R4, [R1+0x12508] ;  /* 0x0125080001047983 */ /* 0x000f220000300a00 */
[----:B------:R-:W-:-:S02]  /*aee30*/  F2FP.F16.E4M3.UNPACK_B R2, R2.H1 ;  /* 0x00000002ff02723e */ /* 0x000fc400030006ff */
[----:B------:R-:W-:-:S03]  /*aee40*/  F2FP.F16.E4M3.UNPACK_B R3, R3.H1 ;  /* 0x00000003ff03723e */ /* 0x000fc600030006ff */
[----:B------:R-:W-:Y:S04]  /*aee50*/  STL [R1+0x90], R2 ;  /* 0x0000900201007387 */ /* 0x000fe80000100800 */
[----:B------:R-:W-:Y:S01]  /*aee60*/  STL [R1+0x94], R3 ;  /* 0x0000940301007387 */ /* 0x000fe20000100800 */
[----:B----4-:R-:W-:-:S15]  /*aee70*/  HMMA.16816.F32 R4, R8, R2, R4 ;  /* 0x000000020804723c */ /* 0x010fde0000001804 */
[----:B------:R-:W-:-:S08]  /*aee80*/  NOP ;  /* 0x0000000000007918 */ /* 0x000fd00000000000 */
[----:B------:R-:W-:Y:S04]  /*aee90*/  STL.64 [R1+0x2590], R4 ;  /* 0x0025900401007387 */ /* 0x000fe80000100a00 */
[----:B------:R0:W-:Y:S04]  /*aeea0*/  STL.64 [R1+0x2598], R6 ;  /* 0x0025980601007387 */ /* 0x0001e80000100a00 */
[----:B0-----:R-:W4:Y:S01]  /*aeeb0*/  LDL.LU R7, [R1+0x12500] ;  /* 0x0125000001077983 */ /* 0x001f220000300800 */
[----:B--2---:R-:W-:Y:S02]  /*aeec0*/  F2FP.F16.E4M3.UNPACK_B R12, R14.H1 ;  /* 0x0000000eff0c723e */ /* 0x004fe400030006ff */
[----:B------:R-:W-:-:S07]  /*aeed0*/  F2FP.F16.E4M3.UNPACK_B R13, R15.H1 ;  /* 0x0000000fff0d723e */ /* 0x000fce00030006ff */
[----:B------:R-:W-:Y:S06]  /*aeee0*/  HMMA.16816.F32 R16, R8, R12, R16 ;  /* 0x0000000c0810723c */ /* 0x000fec0000001810 */
[----:B------:R-:W-:Y:S04]  /*aeef0*/  STL [R1+0x88], R12 ;  /* 0x0000880c01007387 */ /* 0x000fe80000100800 */
[----:B------:R-:W-:Y:S01]  /*aef00*/  STL [R1+0x8c], R13 ;  /* 0x00008c0d01007387 */ /* 0x000fe20000100800 */
[----:B----4-:R-:W-:-:S05]  /*aef10*/  F2FP.F16.E4M3.UNPACK_B R4, R7.H1 ;  /* 0x00000007ff04723e */ /* 0x010fca00030006ff */
[----:B------:R-:W-:Y:S07]  /*aef20*/  STL [R1+0x80], R4 ;  /* 0x0000800401007387 */ /* 0x000fee0000100800 */
[----:B------:R-:W-:Y:S04]  /*aef30*/  STL.64 [R1+0x25b0], R16 ;  /* 0x0025b01001007387 */ /* 0x000fe80000100a00 */
[----:B------:R0:W-:Y:S04]  /*aef40*/  STL.64 [R1+0x25b8], R18 ;  /* 0x0025b81201007387 */ /* 0x0001e80000100a00 */
[----:B0-----:R-:W2:Y:S04]  /*aef50*/  LDL.LU.64 R18, [R1+0x124f8] ;  /* 0x0124f80001127983 */ /* 0x001ea80000300a00 */
[----:B------:R-:W2:Y:S01]  /*aef60*/  LDL.LU.64 R16, [R1+0x124f0] ;  /* 0x0124f00001107983 */ /* 0x000ea20000300a00 */
[----:B---3--:R-:W-:-:S03]  /*aef70*/  F2FP.F16.E4M3.UNPACK_B R5, R20.H1 ;  /* 0x00000014ff05723e */ /* 0x008fc600030006ff */
[----:B------:R-:W-:Y:S04]  /*aef80*/  STL.64 [R1+0x123b0], R12 ;  /* 0x0123b00c01007387 */ /* 0x000fe80000100a00 */
[----:B------:R2:W-:Y:S01]  /*aef90*/  STL [R1+0x84], R5 ;  /* 0x0000840501007387 */ /* 0x0005e20000100800 */
[----:B------:R-:W-:Y:S02]  /*aefa0*/  F2FP.F16.E4M3.UNPACK_B R2, R21.H1 ;  /* 0x00000015ff02723e */ /* 0x000fe400030006ff */
[----:B------:R-:W-:-:S03]  /*aefb0*/  F2FP.F16.E4M3.UNPACK_B R3, R22.H1 ;  /* 0x00000016ff03723e */ /* 0x000fc600030006ff */
[----:B------:R-:W-:Y:S01]  /*aefc0*/  STL [R1+0x78], R2 ;  /* 0x0000780201007387 */ /* 0x000fe20000100800 */
[----:B--2---:R-:W-:-:S15]  /*aefd0*/  HMMA.16816.F32 R4, R8, R4, R16 ;  /* 0x000000040804723c */ /* 0x004fde0000001810 */
[----:B------:R-:W-:-:S08]  /*aefe0*/  NOP ;  /* 0x0000000000007918 */ /* 0x000fd00000000000 */
[----:B------:R-:W-:Y:S04]  /*aeff0*/  STL.64 [R1+0x25c0], R4 ;  /* 0x0025c00401007387 */ /* 0x000fe80000100a00 */
[----:B------:R0:W-:Y:S02]  /*af000*/  STL.64 [R1+0x25c8], R6 ;  /* 0x0025c80601007387 */ /* 0x0001e40000100a00 */
[----:B0-----:R-:W-:Y:S01]  /*af010*/  HMMA.16816.F32 R4, R8, R2, R24 ;  /* 0x000000020804723c */ /* 0x001fe20000001818 */
[----:B------:R-:W-:Y:S02]  /*af020*/  F2FP.F16.E4M3.UNPACK_B R18, R23.H1 ;  /* 0x00000017ff12723e */ /* 0x000fe400030006ff */
[----:B------:R-:W-:-:S03]  /*af030*/  F2FP.F16.E4M3.UNPACK_B R17, R28.H1 ;  /* 0x0000001cff11723e */ /* 0x000fc600030006ff */
[----:B------:R-:W-:Y:S04]  /*af040*/  STL [R1+0x7c], R3 ;  /* 0x00007c0301007387 */ /* 0x000fe80000100800 */
[----:B------:R-:W-:Y:S01]  /*af050*/  STL [R1+0x70], R18 ;  /* 0x0000701201007387 */ /* 0x000fe20000100800 */
[----:B------:R-:W-:Y:S02]  /*af060*/  F2FP.F16.E4M3.UNPACK_B R24, R29.H1 ;  /* 0x0000001dff18723e */ /* 0x000fe400030006ff */
[----:B------:R-:W-:-:S10]  /*af070*/  F2FP.F16.E4M3.UNPACK_B R19, R0.H1 ;  /* 0x00000000ff13723e */ /* 0x000fd400030006ff */
[----:B------:R-:W-:Y:S04]  /*af080*/  STL.64 [R1+0x25e0], R4 ;  /* 0x0025e00401007387 */ /* 0x000fe80000100a00 */
[----:B------:R-:W-:Y:S04]  /*af090*/  STL.64 [R1+0x25e8], R6 ;  /* 0x0025e80601007387 */ /* 0x000fe80000100a00 */
[----:B------:R-:W-:Y:S04]  /*af0a0*/  STL [R1+0x74], R17 ;  /* 0x0000741101007387 */ /* 0x000fe80000100800 */
[----:B------:R-:W-:Y:S04]  /*af0b0*/  STL [R1+0x68], R24 ;  /* 0x0000681801007387 */ /* 0x000fe80000100800 */
[----:B------:R-:W2:Y:S04]  /*af0c0*/  LDL.LU R20, [R1+0x190] ;  /* 0x0001900001147983 */ /* 0x000ea80000300800 */
[----:B------:R-:W2:Y:S04]  /*af0d0*/  LDL.LU R21, [R1+0x194] ;  /* 0x0001940001157983 */ /* 0x000ea80000300800 */
[----:B------:R-:W-:Y:S04]  /*af0e0*/  STL [R1+0x6c], R19 ;  /* 0x00006c1301007387 */ /* 0x000fe80000100800 */
[----:B------:R-:W3:Y:S04]  /*af0f0*/  LDL.LU R22, [R1+0x198] ;  /* 0x0001980001167983 */ /* 0x000ee80000300800 */
[----:B------:R-:W3:Y:S04]  /*af100*/  LDL.LU R23, [R1+0x19c] ;  /* 0x00019c0001177983 */ /* 0x000ee80000300800 */
[----:B---3--:R-:W-:Y:S04]  /*af110*/  STL.64 [R1+0x12458], R22 ;  /* 0x0124581601007387 */ /* 0x008fe80000100a00 */
[----:B--2---:R-:W-:Y:S04]  /*af120*/  STL.64 [R1+0x12450], R20 ;  /* 0x0124501401007387 */ /* 0x004fe80000100a00 */
[----:B------:R-:W2:Y:S04]  /*af130*/  LDL.LU R16, [R1+0x2a40] ;  /* 0x002a400001107983 */ /* 0x000ea80000300800 */
[----:B------:R-:W3:Y:S04]  /*af140*/  LDL.LU R12, [R1+0x180] ;  /* 0x00018000010c7983 */ /* 0x000ee80000300800 */
[----:B------:R-:W3:Y:S04]  /*af150*/  LDL.LU R13, [R1+0x184] ;  /* 0x00018400010d7983 */ /* 0x000ee80000300800 */
[----:B------:R-:W4:Y:S04]  /*af160*/  LDL.LU R14, [R1+0x188] ;  /* 0x00018800010e7983 */ /* 0x000f280000300800 */
[----:B------:R-:W4:Y:S04]  /*af170*/  LDL.LU R15, [R1+0x18c] ;  /* 0x00018c00010f7983 */ /* 0x000f280000300800 */
[----:B----4-:R-:W-:Y:S04]  /*af180*/  STL.64 [R1+0x12468], R14 ;  /* 0x0124680e01007387 */ /* 0x010fe80000100a00 */
[----:B---3--:R0:W-:Y:S04]  /*af190*/  STL.64 [R1+0x12460], R12 ;  /* 0x0124600c01007387 */ /* 0x0081e80000100a00 */
[----:B0-----:R-:W3:Y:S04]  /*af1a0*/  LDL.LU R12, [R1+0x160] ;  /* 0x00016000010c7983 */ /* 0x001ee80000300800 */
[----:B------:R-:W3:Y:S04]  /*af1b0*/  LDL.LU R13, [R1+0x164] ;  /* 0x00016400010d7983 */ /* 0x000ee80000300800 */
[----:B------:R-:W4:Y:S04]  /*af1c0*/  LDL.LU R14, [R1+0x168] ;  /* 0x00016800010e7983 */ /* 0x000f280000300800 */
[----:B------:R-:W4:Y:S04]  /*af1d0*/  LDL.LU R15, [R1+0x16c] ;  /* 0x00016c00010f7983 */ /* 0x000f280000300800 */
[----:B------:R-:W2:Y:S04]  /*af1e0*/  LDL.LU R0, [R1+0x2a04] ;  /* 0x002a040001007983 */ /* 0x000ea80000300800 */
[----:B------:R-:W2:Y:S04]  /*af1f0*/  LDL.LU R2, [R1+0x2a10] ;  /* 0x002a100001027983 */ /* 0x000ea80000300800 */
[----:B------:R-:W2:Y:S04]  /*af200*/  LDL.LU R3, [R1+0x2a14] ;  /* 0x002a140001037983 */ /* 0x000ea80000300800 */
[----:B----4-:R-:W-:Y:S04]  /*af210*/  STL.64 [R1+0x12478], R14 ;  /* 0x0124780e01007387 */ /* 0x010fe80000100a00 */
[----:B---3--:R0:W-:Y:S04]  /*af220*/  STL.64 [R1+0x12470], R12 ;  /* 0x0124700c01007387 */ /* 0x0081e80000100a00 */
[----:B0-----:R-:W3:Y:S04]  /*af230*/  LDL.LU R13, [R1+0x2a00] ;  /* 0x002a0000010d7983 */ /* 0x001ee80000300800 */
[----:B------:R-:W4:Y:S04]  /*af240*/  LDL.LU R4, [R1+0x2a20] ;  /* 0x002a200001047983 */ /* 0x000f280000300800 */
[----:B------:R-:W4:Y:S04]  /*af250*/  LDL.LU R5, [R1+0x2a24] ;  /* 0x002a240001057983 */ /* 0x000f280000300800 */
[----:B------:R-:W2:Y:S04]  /*af260*/  LDL.LU R6, [R1+0x2a30] ;  /* 0x002a300001067983 */ /* 0x000ea80000300800 */
[----:B------:R-:W2:Y:S04]  /*af270*/  LDL.LU R7, [R1+0x2a34] ;  /* 0x002a340001077983 */ /* 0x000ea80000300800 */
[----:B--2---:R-:W-:Y:S04]  /*af280*/  STL.64 [R1+0x12488], R6 ;  /* 0x0124880601007387 */ /* 0x004fe80000100a00 */
[----:B----4-:R0:W-:Y:S04]  /*af290*/  STL.64 [R1+0x12480], R4 ;  /* 0x0124800401007387 */ /* 0x0101e80000100a00 */
[----:B0-----:R-:W2:Y:S04]  /*af2a0*/  LDL.LU R4, [R1+0x150] ;  /* 0x0001500001047983 */ /* 0x001ea80000300800 */
[----:B------:R-:W2:Y:S04]  /*af2b0*/  LDL.LU R5, [R1+0x154] ;  /* 0x0001540001057983 */ /* 0x000ea80000300800 */
[----:B------:R-:W4:Y:S04]  /*af2c0*/  LDL.LU R6, [R1+0x158] ;  /* 0x0001580001067983 */ /* 0x000f280000300800 */
[----:B------:R-:W4:Y:S04]  /*af2d0*/  LDL.LU R7, [R1+0x15c] ;  /* 0x00015c0001077983 */ /* 0x000f280000300800 */
[----:B------:R-:W3:Y:S04]  /*af2e0*/  LDL.LU R14, [R1+0x29f0] ;  /* 0x0029f000010e7983 */ /* 0x000ee80000300800 */
[----:B------:R-:W3:Y:S04]  /*af2f0*/  LDL.LU R15, [R1+0x29f4] ;  /* 0x0029f400010f7983 */ /* 0x000ee80000300800 */
[----:B---3--:R-:W-:Y:S04]  /*af300*/  STL.64 [R1+0x124c8], R14 ;  /* 0x0124c80e01007387 */ /* 0x008fe80000100a00 */
[----:B------:R-:W3:Y:S04]  /*af310*/  LDL.LU R12, [R1+0x29e4] ;  /* 0x0029e400010c7983 */ /* 0x000ee80000300800 */
[----:B------:R0:W-:Y:S04]  /*af320*/  STL [R1+0x124c0], R13 ;  /* 0x0124c00d01007387 */ /* 0x0001e80000100800 */
[----:B0-----:R-:W3:Y:S01]  /*af330*/  LDL.LU R13, [R1+0x29e0] ;  /* 0x0029e000010d7983 */ /* 0x001ee20000300800 */
[----:B------:R-:W-:-:S02]  /*af340*/  IMAD.MOV.U32 R14, RZ, RZ, R24 ;  /* 0x000000ffff0e7224 */ /* 0x000fc400078e0018 */
[----:B------:R-:W-:-:S05]  /*af350*/  IMAD.MOV.U32 R15, RZ, RZ, R19 ;  /* 0x000000ffff0f7224 */ /* 0x000fca00078e0013 */
[----:B------:R-:W-:Y:S04]  /*af360*/  STL.64 [R1+0x124e8], R14 ;  /* 0x0124e80e01007387 */ /* 0x000fe80000100a00 */
[----:B---3--:R0:W-:Y:S04]  /*af370*/  STL.64 [R1+0x124e0], R12 ;  /* 0x0124e00c01007387 */ /* 0x0081e80000100a00 */
[----:B0-----:R-:W3:Y:S04]  /*af380*/  LDL.LU R12, [R1+0x110] ;  /* 0x00011000010c7983 */ /* 0x001ee80000300800 */
[----:B------:R-:W3:Y:S04]  /*af390*/  LDL.LU R13, [R1+0x114] ;  /* 0x00011400010d7983 */ /* 0x000ee80000300800 */
[----:B------:R-:W3:Y:S04]  /*af3a0*/  LDL.LU R14, [R1+0x118] ;  /* 0x00011800010e7983 */ /* 0x000ee80000300800 */
[----:B------:R-:W3:Y:S04]  /*af3b0*/  LDL.LU R15, [R1+0x11c] ;  /* 0x00011c00010f7983 */ /* 0x000ee80000300800 */
[----:B----4-:R-:W-:Y:S04]  /*af3c0*/  STL.64 [R1+0x12498], R6 ;  /* 0x0124980601007387 */ /* 0x010fe80000100a00 */
[----:B--2---:R0:W-:Y:S04]  /*af3d0*/  STL.64 [R1+0x12490], R4 ;  /* 0x0124900401007387 */ /* 0x0041e80000100a00 */
[----:B0-----:R-:W2:Y:S04]  /*af3e0*/  LDL.LU R4, [R1+0x140] ;  /* 0x0001400001047983 */ /* 0x001ea80000300800 */
[----:B------:R-:W2:Y:S04]  /*af3f0*/  LDL.LU R5, [R1+0x144] ;  /* 0x0001440001057983 */ /* 0x000ea80000300800 */
[----:B------:R-:W4:Y:S04]  /*af400*/  LDL.LU R6, [R1+0x148] ;  /* 0x0001480001067983 */ /* 0x000f280000300800 */
[----:B------:R-:W4:Y:S04]  /*af410*/  LDL.LU R7, [R1+0x14c] ;  /* 0x00014c0001077983 */ /* 0x000f280000300800 */
[----:B----4-:R-:W-:Y:S04]  /*af420*/  STL.64 [R1+0x124a8], R6 ;  /* 0x0124a80601007387 */ /* 0x010fe80000100a00 */
[----:B--2---:R-:W-:Y:S04]  /*af430*/  STL.64 [R1+0x124a0], R4 ;  /* 0x0124a00401007387 */ /* 0x004fe80000100a00 */
[----:B------:R-:W2:Y:S04]  /*af440*/  LDL.LU R20, [R1+0x170] ;  /* 0x0001700001147983 */ /* 0x000ea80000300800 */
[----:B------:R-:W2:Y:S04]  /*af450*/  LDL.LU R21, [R1+0x174] ;  /* 0x0001740001157983 */ /* 0x000ea80000300800 */
[----:B------:R-:W4:Y:S04]  /*af460*/  LDL.LU R22, [R1+0x178] ;  /* 0x0001780001167983 */ /* 0x000f280000300800 */
[----:B------:R-:W4:Y:S04]  /*af470*/  LDL.LU R23, [R1+0x17c] ;  /* 0x00017c0001177983 */ /* 0x000f280000300800 */
[----:B----4-:R-:W-:Y:S04]  /*af480*/  STL.64 [R1+0x124b8], R22 ;  /* 0x0124b81601007387 */ /* 0x010fe80000100a00 */
[----:B--2---:R0:W-:Y:S04]  /*af490*/  STL.64 [R1+0x124b0], R20 ;  /* 0x0124b01401007387 */ /* 0x0041e80000100a00 */
[----:B0-----:R-:W2:Y:S04]  /*af4a0*/  LDL.LU R20, [R1+0x130] ;  /* 0x0001300001147983 */ /* 0x001ea80000300800 */
[----:B------:R-:W2:Y:S04]  /*af4b0*/  LDL.LU R21, [R1+0x134] ;  /* 0x0001340001157983 */ /* 0x000ea80000300800 */
[----:B------:R-:W4:Y:S04]  /*af4c0*/  LDL.LU R22, [R1+0x138] ;  /* 0x0001380001167983 */ /* 0x000f280000300800 */
[----:B------:R-:W4:Y:S01]  /*af4d0*/  LDL.LU R23, [R1+0x13c] ;  /* 0x00013c0001177983 */ /* 0x000f220000300800 */
[----:B------:R-:W-:-:S02]  /*af4e0*/  IMAD.MOV.U32 R7, RZ, RZ, R17 ;  /* 0x000000ffff077224 */ /* 0x000fc400078e0011 */
[----:B------:R-:W-:-:S07]  /*af4f0*/  IMAD.MOV.U32 R6, RZ, RZ, R18 ;  /* 0x000000ffff067224 */ /* 0x000fce00078e0012 */
[----:B---3--:R-:W-:Y:S01]  /*af500*/  HMMA.16816.F32 R4, R8, R6, R12 ;  /* 0x000000060804723c */ /* 0x008fe2000000180c */
[----:B----4-:R-:W-:Y:S04]  /*af510*/  STL.64 [R1+0x124d8], R22 ;  /* 0x0124d81601007387 */ /* 0x010fe80000100a00 */
[----:B--2---:R0:W-:Y:S04]  /*af520*/  STL.64 [R1+0x124d0], R20 ;  /* 0x0124d01401007387 */ /* 0x0041e80000100a00 */
[----:B0-----:R-:W2:Y:S04]  /*af530*/  LDL.LU R20, [R1+0x120] ;  /* 0x0001200001147983 */ /* 0x001ea80000300800 */
[----:B------:R-:W2:Y:S04]  /*af540*/  LDL.LU R21, [R1+0x124] ;  /* 0x0001240001157983 */ /* 0x000ea80000300800 */
[----:B------:R-:W2:Y:S04]  /*af550*/  LDL.LU R22, [R1+0x128] ;  /* 0x0001280001167983 */ /* 0x000ea80000300800 */
[----:B------:R-:W2:Y:S04]  /*af560*/  LDL.LU R23, [R1+0x12c] ;  /* 0x00012c0001177983 */ /* 0x000ea80000300800 */
        /* <DEDUP_REMOVED lines=9> */
[----:B------:R-:W2:Y:S04]  /*af600*/  LDL.LU.64 R14, [R1+0x124e8] ;  /* 0x0124e800010e7983 */ /* 0x000ea80000300a00 */
[----:B------:R-:W3:Y:S04]  /*af610*/  LDL.LU.64 R12, [R1+0x124e0] ;  /* 0x0124e000010c7983 */ /* 0x000ee80000300a00 */
[----:B------:R3:W-:Y:S04]  /*af620*/  STL.64 [R1+0x25f0], R4 ;  /* 0x0025f00401007387 */ /* 0x0007e80000100a00 */
[----:B------:R-:W-:Y:S01]  /*af630*/  STL.64 [R1+0x25f8], R6 ;  /* 0x0025f80601007387 */ /* 0x000fe20000100a00 */
[----:B---3--:R-:W-:-:S02]  /*af640*/  F2FP.F16.E4M3.UNPACK_B R4, R13.H1 ;  /* 0x0000000dff04723e */ /* 0x008fc400030006ff */
[----:B------:R-:W-:Y:S02]  /*af650*/  F2FP.F16.E4M3.UNPACK_B R5, R12.H1 ;  /* 0x0000000cff05723e */ /* 0x000fe400030006ff */
[----:B--2---:R-:W-:Y:S01]  /*af660*/  HMMA.16816.F32 R12, R8, R14, R20 ;  /* 0x0000000e080c723c */ /* 0x004fe20000001814 */
[----:B------:R-:W2:Y:S04]  /*af670*/  LDL.LU.64 R22, [R1+0x124d8] ;  /* 0x0124d80001167983 */ /* 0x000ea80000300a00 */
[----:B------:R-:W2:-:S15]  /*af680*/  LDL.LU.64 R20, [R1+0x124d0] ;  /* 0x0124d00001147983 */ /* 0x000e9e0000300a00 */
[----:B------:R-:W-:-:S03]  /*af690*/  NOP ;  /* 0x0000000000007918 */ /* 0x000fc60000000000 */
[----:B------:R-:W-:Y:S04]  /*af6a0*/  STL.64 [R1+0x2610], R12 ;  /* 0x0026100c01007387 */ /* 0x000fe80000100a00 */
[----:B------:R0:W-:Y:S04]  /*af6b0*/  STL.64 [R1+0x2618], R14 ;  /* 0x0026180e01007387 */ /* 0x0001e80000100a00 */
[----:B0-----:R-:W3:Y:S04]  /*af6c0*/  LDL.LU.64 R14, [R1+0x124c8] ;  /* 0x0124c800010e7983 */ /* 0x001ee80000300a00 */
[----:B------:R-:W4:Y:S04]  /*af6d0*/  LDL.LU R13, [R1+0x124c0] ;  /* 0x0124c000010d7983 */ /* 0x000f280000300800 */
[----:B------:R-:W-:Y:S04]  /*af6e0*/  STL [R1+0x60], R4 ;  /* 0x0000600401007387 */ /* 0x000fe80000100800 */
[----:B------:R2:W-:Y:S02]  /*af6f0*/  STL [R1+0x64], R5 ;  /* 0x0000640501007387 */ /* 0x0005e40000100800 */
        /* <DEDUP_REMOVED lines=8> */
[----:B---3--:R-:W-:-:S02]  /*af780*/  F2FP.F16.E4M3.UNPACK_B R14, R14.H1 ;  /* 0x0000000eff0e723e */ /* 0x008fc400030006ff */
[----:B------:R-:W-:-:S03]  /*af790*/  F2FP.F16.E4M3.UNPACK_B R15, R15.H1 ;  /* 0x0000000fff0f723e */ /* 0x000fc600030006ff */
[----:B------:R-:W-:Y:S04]  /*af7a0*/  STL [R1+0x58], R14 ;  /* 0x0000580e01007387 */ /* 0x000fe80000100800 */
[----:B------:R-:W-:Y:S01]  /*af7b0*/  STL [R1+0x5c], R15 ;  /* 0x00005c0f01007387 */ /* 0x000fe20000100800 */
[----:B----4-:R-:W-:-:S15]  /*af7c0*/  HMMA.16816.F32 R4, R8, R14, R4 ;  /* 0x0000000e0804723c */ /* 0x010fde0000001804 */
[----:B------:R-:W-:-:S08]  /*af7d0*/  NOP ;  /* 0x0000000000007918 */ /* 0x000fd00000000000 */
[----:B------:R-:W-:Y:S04]  /*af7e0*/  STL.64 [R1+0x2640], R4 ;  /* 0x0026400401007387 */ /* 0x000fe80000100a00 */
[----:B------:R0:W-:Y:S04]  /*af7f0*/  STL.64 [R1+0x2648], R6 ;  /* 0x0026480601007387 */ /* 0x0001e80000100a00 */
[----:B0-----:R-:W3:Y:S04]  /*af800*/  LDL.LU.64 R6, [R1+0x12498] ;  /* 0x0124980001067983 */ /* 0x001ee80000300a00 */
[----:B------:R-:W3:Y:S01]  /*af810*/  LDL.LU.64 R4, [R1+0x12490] ;  /* 0x0124900001047983 */ /* 0x000ee20000300a00 */
[----:B------:R-:W-:-:S02]  /*af820*/  F2FP.F16.E4M3.UNPACK_B R12, R13.H1 ;  /* 0x0000000dff0c723e */ /* 0x000fc400030006ff */
[----:B------:R-:W-:Y:S01]  /*af830*/  F2FP.F16.E4M3.UNPACK_B R13, R0.H1 ;  /* 0x00000000ff0d723e */ /* 0x000fe200030006ff */
[----:B------:R-:W-:Y:S02]  /*af840*/  IMAD.MOV.U32 R0, RZ, RZ, R15 ;  /* 0x000000ffff007224 */ /* 0x000fe400078e000f */
[----:B------:R-:W-:Y:S04]  /*af850*/  STL [R1+0x50], R12 ;  /* 0x0000500c01007387 */ /* 0x000fe80000100800 */
[----:B------:R3:W-:Y:S02]  /*af860*/  STL [R1+0x54], R13 ;  /* 0x0000540d01007387 */ /* 0x0007e40000100800 */
[----:B---3--:R-:W-:Y:S02]  /*af870*/  HMMA.16816.F32 R12, R8, R12, R4 ;  /* 0x0000000c080c723c */ /* 0x008fe40000001804 */
[----:B------:R-:W3:Y:S04]  /*af880*/  LDL.LU.64 R6, [R1+0x12488] ;  /* 0x0124880001067983 */ /* 0x000ee80000300a00 */
[----:B------:R-:W4:-:S15]  /*af890*/  LDL.LU.64 R4, [R1+0x12480] ;  /* 0x0124800001047983 */ /* 0x000f1e0000300a00 */
[----:B------:R-:W-:-:S02]  /*af8a0*/  NOP ;  /* 0x0000000000007918 */ /* 0x000fc40000000000 */
[----:B------:R-:W-:Y:S04]  /*af8b0*/  STL.64 [R1+0x2670], R12 ;  /* 0x0026700c01007387 */ /* 0x000fe80000100a00 */
[----:B------:R0:W-:Y:S04]  /*af8c0*/  STL.64 [R1+0x2678], R14 ;  /* 0x0026780e01007387 */ /* 0x0001e80000100a00 */
[----:B0-----:R-:W2:Y:S04]  /*af8d0*/  LDL.LU.64 R14, [R1+0x12478] ;  /* 0x01247800010e7983 */ /* 0x001ea80000300a00 */
[----:B------:R-:W2:Y:S01]  /*af8e0*/  LDL.LU.64 R12, [R1+0x12470] ;  /* 0x01247000010c7983 */ /* 0x000ea20000300a00 */
[----:B------:R-:W-:-:S02]  /*af8f0*/  F2FP.F16.E4M3.UNPACK_B R2, R2.H1 ;  /* 0x00000002ff02723e */ /* 0x000fc400030006ff */
[----:B------:R-:W-:-:S03]  /*af900*/  F2FP.F16.E4M3.UNPACK_B R3, R3.H1 ;  /* 0x00000003ff03723e */ /* 0x000fc600030006ff */
[----:B------:R-:W-:Y:S04]  /*af910*/  STL [R1+0x48], R2 ;  /* 0x0000480201007387 */ /* 0x000fe80000100800 */
[----:B------:R-:W-:Y:S01]  /*af920*/  STL [R1+0x4c], R3 ;  /* 0x00004c0301007387 */ /* 0x000fe20000100800 */
[----:B--2---:R-:W-:Y:S01]  /*af930*/  HMMA.16816.F32 R12, R8, R2, R12 ;  /* 0x00000002080c723c */ /* 0x004fe2000000180c */
[----:B----4-:R-:W-:Y:S02]  /*af940*/  F2FP.F16.E4M3.UNPACK_B R4, R4.H1 ;  /* 0x00000004ff04723e */ /* 0x010fe400030006ff */
[----:B------:R-:W-:-:S15]  /*af950*/  F2FP.F16.E4M3.UNPACK_B R5, R5.H1 ;  /* 0x00000005ff05723e */ /* 0x000fde00030006ff */
[----:B------:R-:W-:-:S05]  /*af960*/  NOP ;  /* 0x0000000000007918 */ /* 0x000fca0000000000 */
[----:B------:R-:W-:Y:S04]  /*af970*/  STL.64 [R1+0x2690], R12 ;  /* 0x0026900c01007387 */ /* 0x000fe80000100a00 */
[----:B------:R0:W-:Y:S04]  /*af980*/  STL.64 [R1+0x2698], R14 ;  /* 0x0026980e01007387 */ /* 0x0001e80000100a00 */
[----:B0-----:R-:W2:Y:S04]  /*af990*/  LDL.LU.64 R14, [R1+0x12468] ;  /* 0x01246800010e7983 */ /* 0x001ea80000300a00 */
[----:B------:R-:W2:Y:S04]  /*af9a0*/  LDL.LU.64 R12, [R1+0x12460] ;  /* 0x01246000010c7983 */ /* 0x000ea80000300a00 */
[----:B------:R-:W-:Y:S01]  /*af9b0*/  STL [R1+0x40], R4 ;  /* 0x0000400401007387 */ /* 0x000fe20000100800 */
[----:B---3--:R-:W-:-:S02]  /*af9c0*/  F2FP.F16.E4M3.UNPACK_B R2, R6.H1 ;  /* 0x00000006ff02723e */ /* 0x008fc400030006ff */
[----:B------:R-:W-:Y:S01]  /*af9d0*/  F2FP.F16.E4M3.UNPACK_B R3, R7.H1 ;  /* 0x00000007ff03723e */ /* 0x000fe200030006ff */
[----:B------:R0:W-:Y:S02]  /*af9e0*/  STL [R1+0x44], R5 ;  /* 0x0000440501007387 */ /* 0x0001e40000100800 */
[----:B0-----:R-:W-:Y:S02]  /*af9f0*/  HMMA.16816.F32 R4, R8, R4, R20 ;  /* 0x000000040804723c */ /* 0x001fe40000001814 */
[----:B------:R-:W3:Y:S04]  /*afa00*/  LDL.LU.64 R22, [R1+0x12458] ;  /* 0x0124580001167983 */ /* 0x000ee80000300a00 */
[----:B------:R-:W3:-:S15]  /*afa10*/  LDL.LU.64 R20, [R1+0x12450] ;  /* 0x0124500001147983 */ /* 0x000ede0000300a00 */
[----:B------:R-:W-:-:S02]  /*afa20*/  NOP ;  /* 0x0000000000007918 */ /* 0x000fc40000000000 */
[----:B------:R0:W-:Y:S04]  /*afa30*/  STL.64 [R1+0x26a0], R4 ;  /* 0x0026a00401007387 */ /* 0x0001e80000100a00 */
[----:B------:R-:W-:Y:S04]  /*afa40*/  STL.64 [R1+0x26a8], R6 ;  /* 0x0026a80601007387 */ /* 0x000fe80000100a00 */
[----:B------:R1:W-:Y:S04]  /*afa50*/  STL [R1+0x38], R2 ;  /* 0x0000380201007387 */ /* 0x0003e80000100800 */
[----:B------:R4:W-:Y:S01]  /*afa60*/  STL [R1+0x3c], R3 ;  /* 0x00003c0301007387 */ /* 0x0009e20000100800 */
[----:B0-----:R-:W-:-:S02]  /*afa70*/  F2FP.F16.E4M3.UNPACK_B R4, R16.H1 ;  /* 0x00000010ff04723e */ /* 0x001fc400030006ff */
[----:B------:R-:W-:-:S03]  /*afa80*/  F2FP.F16.E4M3.UNPACK_B R5, R17.H1 ;  /* 0x00000011ff05723e */ /* 0x000fc600030006ff */
[----:B------:R-:W-:Y:S01]  /*afa90*/  STL [R1+0x30], R4 ;  /* 0x0000300401007387 */ /* 0x000fe20000100800 */
[----:B--2---:R-:W-:Y:S07]  /*afaa0*/  HMMA.16816.F32 R12, R8, R2, R12 ;  /* 0x00000002080c723c */ /* 0x004fee000000180c */
[----:B-1----:R-:W-:Y:S02]  /*afab0*/  F2FP.F16.E4M3.UNPACK_B R2, R18.H1 ;  /* 0x00000012ff02723e */ /* 0x002fe400030006ff */
[----:B----4-:R-:W-:-:S07]  /*afac0*/  F2FP.F16.E4M3.UNPACK_B R3, R19.H1 ;  /* 0x00000013ff03723e */ /* 0x010fce00030006ff */
[C---:B------:R-:W-:Y:S07]  /*afad0*/  HMMA.16816.F32 R16, R8.reuse, R2, R24 ;  /* 0x000000020810723c */ /* 0x040fee0000001818 */
[----:B------:R-:W-:Y:S04]  /*afae0*/  STL.64 [R1+0x26c0], R12 ;  /* 0x0026c00c01007387 */ /* 0x000fe80000100a00 */
[----:B------:R3:W-:Y:S02]  /*afaf0*/  STL.64 [R1+0x26c8], R14 ;  /* 0x0026c80e01007387 */ /* 0x0007e40000100a00 */
[----:B---3--:R-:W-:Y:S06]  /*afb00*/  HMMA.16816.F32 R12, R8, R4, R20 ;  /* 0x00000004080c723c */ /* 0x008fec0000001814 */
[----:B------:R0:W-:Y:S04]  /*afb10*/  STL [R1+0x34], R5 ;  /* 0x0000340501007387 */ /* 0x0001e80000100800 */
[----:B------:R-:W-:Y:S01]  /*afb20*/  STL [R1+0x28], R2 ;  /* 0x0000280201007387 */ /* 0x000fe20000100800 */
[----:B------:R-:W-:-:S02]  /*afb30*/  F2FP.F16.E4M3.UNPACK_B R4, R29.H1 ;  /* 0x0000001dff04723e */ /* 0x000fc400030006ff */
[----:B0-----:R-:W-:-:S10]  /*afb40*/  F2FP.F16.E4M3.UNPACK_B R5, R28.H1 ;  /* 0x0000001cff05723e */ /* 0x001fd400030006ff */
[----:B------:R0:W-:Y:S04]  /*afb50*/  STL.64 [R1+0x26d0], R12 ;  /* 0x0026d00c01007387 */ /* 0x0001e80000100a00 */
[----:B------:R1:W-:Y:S04]  /*afb60*/  STL.64 [R1+0x26d8], R14 ;  /* 0x0026d80e01007387 */ /* 0x0003e80000100a00 */
[----:B------:R-:W-:Y:S04]  /*afb70*/  STL [R1+0x2c], R3 ;  /* 0x00002c0301007387 */ /* 0x000fe80000100800 */
[----:B0-----:R-:W2:Y:S04]  /*afb80*/  LDL.LU R12, [R1+0x220] ;  /* 0x00022000010c7983 */ /* 0x001ea80000300800 */
[----:B------:R-:W-:Y:S04]  /*afb90*/  STL.64 [R1+0x26f0], R16 ;  /* 0x0026f01001007387 */ /* 0x000fe80000100a00 */
[----:B------:R-:W-:Y:S04]  /*afba0*/  STL.64 [R1+0x26f8], R18 ;  /* 0x0026f81201007387 */ /* 0x000fe80000100a00 */
[----:B------:R-:W-:Y:S04]  /*afbb0*/  STL [R1+0x20], R5 ;  /* 0x0000200501007387 */ /* 0x000fe80000100800 */
[----:B------:R-:W2:Y:S04]  /*afbc0*/  LDL.LU R13, [R1+0x224] ;  /* 0x00022400010d7983 */ /* 0x000ea80000300800 */
[----:B------:R-:W-:Y:S04]  /*afbd0*/  STL [R1+0x24], R4 ;  /* 0x0000240401007387 */ /* 0x000fe80000100800 */
[----:B-1----:R-:W3:Y:S04]  /*afbe0*/  LDL.LU R14, [R1+0x228] ;  /* 0x00022800010e7983 */ /* 0x002ee80000300800 */
[----:B------:R-:W3:Y:S04]  /*afbf0*/  LDL.LU R15, [R1+0x22c] ;  /* 0x00022c00010f7983 */ /* 0x000ee80000300800 */
[----:B------:R-:W4:Y:S04]  /*afc00*/  LDL.LU R24, [R1+0x2ad0] ;  /* 0x002ad00001187983 */ /* 0x000f280000300800 */
[----:B------:R-:W4:Y:S04]  /*afc10*/  LDL.LU R25, [R1+0x2ad4] ;  /* 0x002ad40001197983 */ /* 0x000f280000300800 */
[----:B---3--:R-:W-:Y:S04]  /*afc20*/  STL.64 [R1+0x123c0], R14 ;  /* 0x0123c00e01007387 */ /* 0x008fe80000100a00 */
[----:B--2---:R0:W-:Y:S04]  /*afc30*/  STL.64 [R1+0x123b8], R12 ;  /* 0x0123b80c01007387 */ /* 0x0041e80000100a00 */
[----:B0-----:R-:W2:Y:S04]  /*afc40*/  LDL.LU R12, [R1+0x210] ;  /* 0x00021000010c7983 */ /* 0x001ea80000300800 */
[----:B------:R-:W2:Y:S04]  /*afc50*/  LDL.LU R13, [R1+0x214] ;  /* 0x00021400010d7983 */ /* 0x000ea80000300800 */
[----:B------:R-:W3:Y:S04]  /*afc60*/  LDL.LU R14, [R1+0x218] ;  /* 0x00021800010e7983 */ /* 0x000ee80000300800 */
[----:B------:R-:W3:Y:S04]  /*afc70*/  LDL.LU R15, [R1+0x21c] ;  /* 0x00021c00010f7983 */ /* 0x000ee80000300800 */
[----:B------:R-:W2:Y:S04]  /*afc80*/  LDL.LU R28, [R1+0x2ab0] ;  /* 0x002ab000011c7983 */ /* 0x000ea80000300800 */
[----:B------:R-:W4:Y:S04]  /*afc90*/  LDL.LU R26, [R1+0x2ac0] ;  /* 0x002ac000011a7983 */ /* 0x000f280000300800 */
[----:B------:R-:W4:Y:S04]  /*afca0*/  LDL.LU R27, [R1+0x2ac4] ;  /* 0x002ac400011b7983 */ /* 0x000f280000300800 */
[----:B----4-:R-:W-:Y:S04]  /*afcb0*/  STL.64 [R1+0x123e0], R26 ;  /* 0x0123e01a01007387 */ /* 0x010fe80000100a00 */
[----:B------:R0:W-:Y:S04]  /*afcc0*/  STL.64 [R1+0x123d8], R24 ;  /* 0x0123d81801007387 */ /* 0x0001e80000100a00 */
[----:B0-----:R-:W4:Y:S04]  /*afcd0*/  LDL.LU R24, [R1+0x1f0] ;  /* 0x0001f00001187983 */ /* 0x001f280000300800 */
[----:B------:R-:W4:Y:S04]  /*afce0*/  LDL.LU R25, [R1+0x1f4] ;  /* 0x0001f40001197983 */ /* 0x000f280000300800 */
[----:B------:R-:W3:Y:S04]  /*afcf0*/  LDL.LU R26, [R1+0x1f8] ;  /* 0x0001f800011a7983 */ /* 0x000ee80000300800 */
[----:B------:R-:W3:Y:S04]  /*afd00*/  LDL.LU R27, [R1+0x1fc] ;  /* 0x0001fc00011b7983 */ /* 0x000ee80000300800 */
[----:B------:R-:W2:Y:S04]  /*afd10*/  LDL.LU R2, [R1+0x2aa0] ;  /* 0x002aa00001027983 */ /* 0x000ea80000300800 */
[----:B------:R-:W2:Y:S04]  /*afd20*/  LDL.LU R3, [R1+0x2aa4] ;  /* 0x002aa40001037983 */ /* 0x000ea80000300800 */
[----:B---3--:R-:W-:Y:S04]  /*afd30*/  STL.64 [R1+0x123f0], R26 ;  /* 0x0123f01a01007387 */ /* 0x008fe80000100a00 */
[----:B----4-:R0:W-:Y:S04]  /*afd40*/  STL.64 [R1+0x123e8], R24 ;  /* 0x0123e81801007387 */ /* 0x0101e80000100a00 */
[----:B0-----:R-:W3:Y:S04]  /*afd50*/  LDL.LU R24, [R1+0x1e0] ;  /* 0x0001e00001187983 */ /* 0x001ee80000300800 */
[----:B------:R-:W3:Y:S04]  /*afd60*/  LDL.LU R25, [R1+0x1e4] ;  /* 0x0001e40001197983 */ /* 0x000ee80000300800 */
[----:B------:R-:W4:Y:S04]  /*afd70*/  LDL.LU R26, [R1+0x1e8] ;  /* 0x0001e800011a7983 */ /* 0x000f280000300800 */
[----:B------:R-:W4:Y:S04]  /*afd80*/  LDL.LU R27, [R1+0x1ec] ;  /* 0x0001ec00011b7983 */ /* 0x000f280000300800 */
[----:B------:R-:W2:Y:S04]  /*afd90*/  LDL.LU R16, [R1+0x2a90] ;  /* 0x002a900001107983 */ /* 0x000ea80000300800 */
[----:B------:R-:W2:Y:S04]  /*afda0*/  LDL.LU R17, [R1+0x2a94] ;  /* 0x002a940001117983 */ /* 0x000ea80000300800 */
[----:B----4-:R0:W-:Y:S04]  /*afdb0*/  STL.64 [R1+0x12400], R26 ;  /* 0x0124001a01007387 */ /* 0x0101e80000100a00 */
[----:B0-----:R-:W4:Y:S04]  /*afdc0*/  LDL.LU R26, [R1+0x2a80] ;  /* 0x002a8000011a7983 */ /* 0x001f280000300800 */
[----:B------:R-:W4:Y:S04]  /*afdd0*/  LDL.LU R27, [R1+0x2a84] ;  /* 0x002a8400011b7983 */ /* 0x000f280000300800 */
[----:B---3--:R-:W-:Y:S04]  /*afde0*/  STL.64 [R1+0x123f8], R24 ;  /* 0x0123f81801007387 */ /* 0x008fe80000100a00 */
[----:B----4-:R-:W-:Y:S04]  /*afdf0*/  STL.64 [R1+0x12438], R26 ;  /* 0x0124381a01007387 */ /* 0x010fe80000100a00 */
[----:B------:R-:W3:Y:S04]  /*afe00*/  LDL.LU R29, [R1+0x2ab4] ;  /* 0x002ab400011d7983 */ /* 0x000ee80000300800 */
[----:B------:R-:W-:Y:S04]  /*afe10*/  STL.64 [R1+0x123d0], R14 ;  /* 0x0123d00e01007387 */ /* 0x000fe80000100a00 */
[----:B--2---:R0:W-:Y:S04]  /*afe20*/  STL.64 [R1+0x123c8], R12 ;  /* 0x0123c80c01007387 */ /* 0x0041e80000100a00 */
[----:B0-----:R-:W2:Y:S04]  /*afe30*/  LDL.LU R12, [R1+0x200] ;  /* 0x00020000010c7983 */ /* 0x001ea80000300800 */
[----:B------:R-:W2:Y:S04]  /*afe40*/  LDL.LU R13, [R1+0x204] ;  /* 0x00020400010d7983 */ /* 0x000ea80000300800 */
[----:B------:R-:W4:Y:S04]  /*afe50*/  LDL.LU R14, [R1+0x208] ;  /* 0x00020800010e7983 */ /* 0x000f280000300800 */
[----:B------:R-:W4:Y:S04]  /*afe60*/  LDL.LU R15, [R1+0x20c] ;  /* 0x00020c00010f7983 */ /* 0x000f280000300800 */
[----:B------:R-:W3:Y:S04]  /*afe70*/  LDL.LU R26, [R1+0x2a70] ;  /* 0x002a7000011a7983 */ /* 0x000ee80000300800 */
[----:B------:R-:W3:Y:S04]  /*afe80*/  LDL.LU R27, [R1+0x2a74] ;  /* 0x002a7400011b7983 */ /* 0x000ee80000300800 */
[----:B----4-:R-:W-:Y:S04]  /*afe90*/  STL.64 [R1+0x12410], R14 ;  /* 0x0124100e01007387 */ /* 0x010fe80000100a00 */
[----:B--2---:R0:W-:Y:S04]  /*afea0*/  STL.64 [R1+0x12408], R12 ;  /* 0x0124080c01007387 */ /* 0x0041e80000100a00 */
[----:B0-----:R-:W2:Y:S04]  /*afeb0*/  LDL.LU R12, [R1+0x1d0] ;  /* 0x0001d000010c7983 */ /* 0x001ea80000300800 */
[----:B------:R-:W2:Y:S04]  /*afec0*/  LDL.LU R13, [R1+0x1d4] ;  /* 0x0001d400010d7983 */ /* 0x000ea80000300800 */
[----:B------:R-:W4:Y:S04]  /*afed0*/  LDL.LU R14, [R1+0x1d8] ;  /* 0x0001d800010e7983 */ /* 0x000f280000300800 */
[----:B------:R-:W4:Y:S01]  /*afee0*/  LDL.LU R15, [R1+0x1dc] ;  /* 0x0001dc00010f7983 */ /* 0x000f220000300800 */
[----:B------:R-:W-:-:S02]  /*afef0*/  IMAD.MOV.U32 R25, RZ, RZ, R4 ;  /* 0x000000ffff197224 */ /* 0x000fc400078e0004 */
[----:B------:R-:W-:Y:S01]  /*aff00*/  IMAD.MOV.U32 R24, RZ, RZ, R5 ;  /* 0x000000ffff187224 */ /* 0x000fe200078e0005 */
[----:B----4-:R-:W-:Y:S04]  /*aff10*/  STL.64 [R1+0x12420], R14 ;  /* 0x0124200e01007387 */ /* 0x010fe80000100a00 */
[----:B--2---:R-:W-:Y:S04]  /*aff20*/  STL.64 [R1+0x12418], R12 ;  /* 0x0124180c01007387 */ /* 0x004fe80000100a00 */
[----:B------:R-:W2:Y:S04]  /*aff30*/  LDL.LU R22, [R1+0x2ae0] ;  /* 0x002ae00001167983 */ /* 0x000ea80000300800 */
[----:B------:R-:W4:Y:S04]  /*aff40*/  LDL.LU R23, [R1+0x2ae4] ;  /* 0x002ae40001177983 */ /* 0x000f280000300800 */
[----:B------:R-:W3:Y:S04]  /*aff50*/  LDL.LU R4, [R1+0x240] ;  /* 0x0002400001047983 */ /* 0x000ee80000300800 */
[----:B------:R-:W3:Y:S04]  /*aff60*/  LDL.LU R5, [R1+0x244] ;  /* 0x0002440001057983 */ /* 0x000ee80000300800 */
[----:B------:R-:W2:Y:S04]  /*aff70*/  LDL.LU R6, [R1+0x248] ;  /* 0x0002480001067983 */ /* 0x000ea80000300800 */
[----:B------:R-:W2:Y:S04]  /*aff80*/  LDL.LU R7, [R1+0x24c] ;  /* 0x00024c0001077983 */ /* 0x000ea80000300800 */
[----:B--2---:R-:W-:Y:S04]  /*aff90*/  STL.64 [R1+0x12430], R6 ;  /* 0x0124300601007387 */ /* 0x004fe80000100a00 */
[----:B---3--:R0:W-:Y:S04]  /*affa0*/  STL.64 [R1+0x12428], R4 ;  /* 0x0124280401007387 */ /* 0x0081e80000100a00 */
[----:B0-----:R-:W2:Y:S04]  /*affb0*/  LDL.LU R4, [R1+0x1c0] ;  /* 0x0001c00001047983 */ /* 0x001ea80000300800 */
[----:B------:R-:W2:Y:S04]  /*affc0*/  LDL.LU R5, [R1+0x1c4] ;  /* 0x0001c40001057983 */ /* 0x000ea80000300800 */
[----:B------:R-:W3:Y:S04]  /*affd0*/  LDL.LU R6, [R1+0x1c8] ;  /* 0x0001c80001067983 */ /* 0x000ee80000300800 */
[----:B------:R-:W3:Y:S04]  /*affe0*/  LDL.LU R7, [R1+0x1cc] ;  /* 0x0001cc0001077983 */ /* 0x000ee80000300800 */
[----:B---3--:R-:W-:Y:S04]  /*afff0*/  STL.64 [R1+0x12448], R6 ;  /* 0x0124480601007387 */ /* 0x008fe80000100a00 */
[----:B--2---:R0:W-:Y:S04]  /*b0000*/  STL.64 [R1+0x12440], R4 ;  /* 0x0124400401007387 */ /* 0x0041e80000100a00 */
[----:B0-----:R-:W2:Y:S04]  /*b0010*/  LDL.LU R4, [R1+0x1b0] ;  /* 0x0001b00001047983 */ /* 0x001ea80000300800 */
[----:B------:R-:W2:Y:S04]  /*b0020*/  LDL.LU R5, [R1+0x1b4] ;  /* 0x0001b40001057983 */ /* 0x000ea80000300800 */
[----:B------:R-:W2:Y:S04]  /*b0030*/  LDL.LU R6, [R1+0x1b8] ;  /* 0x0001b80001067983 */ /* 0x000ea80000300800 */
[----:B------:R-:W2:Y:S04]  /*b0040*/  LDL.LU R7, [R1+0x1bc] ;  /* 0x0001bc0001077983 */ /* 0x000ea80000300800 */
[----:B------:R-:W3:Y:S04]  /*b0050*/  LDL.LU R20, [R1+0x2af0] ;  /* 0x002af00001147983 */ /* 0x000ee80000300800 */
[----:B------:R-:W3:Y:S04]  /*b0060*/  LDL.LU R21, [R1+0x2af4] ;  /* 0x002af40001157983 */ /* 0x000ee80000300800 */
[----:B------:R-:W3:Y:S01]  /*b0070*/  LDL.LU R18, [R1+0x2b00] ;  /* 0x002b000001127983 */ /* 0x000ee20000300800 */
[----:B------:R-:W-:-:S02]  /*b0080*/  F2FP.F16.E4M3.UNPACK_B R12, R26.H1 ;  /* 0x0000001aff0c723e */ /* 0x000fc400030006ff */
[----:B------:R-:W-:Y:S01]  /*b0090*/  F2FP.F16.E4M3.UNPACK_B R13, R27.H1 ;  /* 0x0000001bff0d723e */ /* 0x000fe200030006ff */
[----:B------:R-:W3:Y:S01]  /*b00a0*/  LDL.LU R19, [R1+0x2b04] ;  /* 0x002b040001137983 */ /* 0x000ee20000300800 */
[----:B--2---:R-:W-:Y:S03]  /*b00b0*/  HMMA.16816.F32 R24, R8, R24, R4 ;  /* 0x000000180818723c */ /* 0x004fe60000001804 */
[----:B------:R-:W2:Y:S04]  /*b00c0*/  LDL.LU.64 R6, [R1+0x12448] ;  /* 0x0124480001067983 */ /* 0x000ea80000300a00 */
[----:B------:R-:W2:-:S15]  /*b00d0*/  LDL.LU.64 R4, [R1+0x12440] ;  /* 0x0124400001047983 */ /* 0x000e9e0000300a00 */
[----:B------:R-:W-:-:S01]  /*b00e0*/  NOP ;  /* 0x0000000000007918 */ /* 0x000fc20000000000 */
[----:B------:R-:W-:Y:S04]  /*b00f0*/  STL.64 [R1+0x2710], R24 ;  /* 0x0027101801007387 */ /* 0x000fe80000100a00 */
[----:B------:R0:W-:Y:S04]  /*b0100*/  STL.64 [R1+0x2718], R26 ;  /* 0x0027181a01007387 */ /* 0x0001e80000100a00 */
[----:B0-----:R-:W4:Y:S04]  /*b0110*/  LDL.LU.64 R26, [R1+0x12438] ;  /* 0x01243800011a7983 */ /* 0x001f280000300a00 */
        /* <DEDUP_REMOVED lines=8> */
[----:B0-----:R-:W3:Y:S04]  /*b01a0*/  LDL.LU.64 R14, [R1+0x12420] ;  /* 0x01242000010e7983 */ /* 0x001ee80000300a00 */
[----:B------:R-:W3:Y:S01]  /*b01b0*/  LDL.LU.64 R12, [R1+0x12418] ;  /* 0x01241800010c7983 */ /* 0x000ee20000300a00 */
[----:B----4-:R-:W-:-:S02]  /*b01c0*/  F2FP.F16.E4M3.UNPACK_B R24, R26.H1 ;  /* 0x0000001aff18723e */ /* 0x010fc400030006ff */
[----:B------:R-:W-:-:S03]  /*b01d0*/  F2FP.F16.E4M3.UNPACK_B R25, R27.H1 ;  /* 0x0000001bff19723e */ /* 0x000fc600030006ff */
[----:B------:R-:W-:Y:S04]  /*b01e0*/  STL [R1+0x10], R24 ;  /* 0x0000101801007387 */ /* 0x000fe80000100800 */
[----:B------:R3:W-:Y:S02]  /*b01f0*/  STL [R1+0x14], R25 ;  /* 0x0000141901007387 */ /* 0x0007e40000100800 */
[----:B---3--:R-:W-:Y:S02]  /*b0200*/  HMMA.16816.F32 R24, R8, R24, R12 ;  /* 0x000000180818723c */ /* 0x008fe4000000180c */
[----:B------:R-:W3:Y:S04]  /*b0210*/  LDL.LU.64 R14, [R1+0x12410] ;  /* 0x01241000010e7983 */ /* 0x000ee80000300a00 */
[----:B------:R-:W3:-:S15]  /*b0220*/  LDL.LU.64 R12, [R1+0x12408] ;  /* 0x01240800010c7983 */ /* 0x000ede0000300a00 */
[----:B------:R-:W-:-:S02]  /*b0230*/  NOP ;  /* 0x0000000000007918 */ /* 0x000fc40000000000 */
        /* <DEDUP_REMOVED lines=12> */
[----:B0-----:R-:W4:Y:S04]  /*b0300*/  LDL.LU.64 R26, [R1+0x123f0] ;  /* 0x0123f000011a7983 */ /* 0x001f280000300a00 */
[----:B------:R-:W4:Y:S01]  /*b0310*/  LDL.LU.64 R24, [R1+0x123e8] ;  /* 0x0123e80001187983 */ /* 0x000f220000300a00 */
[----:B------:R-:W-:-:S02]  /*b0320*/  F2FP.F16.E4M3.UNPACK_B R2, R2.H1 ;  /* 0x00000002ff02723e */ /* 0x000fc400030006ff */
[----:B------:R-:W-:Y:S02]  /*b0330*/  F2FP.F16.E4M3.UNPACK_B R3, R3.H1 ;  /* 0x00000003ff03723e */ /* 0x000fe400030006ff */
[----:B------:R-:W-:Y:S02]  /*b0340*/  F2FP.F16.E4M3.UNPACK_B R28, R28.H1 ;  /* 0x0000001cff1c723e */ /* 0x000fe400030006ff */
[----:B------:R-:W-:-:S07]  /*b0350*/  F2FP.F16.E4M3.UNPACK_B R29, R29.H1 ;  /* 0x0000001dff1d723e */ /* 0x000fce00030006ff */
[C---:B---3--:R-:W-:Y:S01]  /*b0360*/  HMMA.16816.F32 R12, R8.reuse, R28, R12 ;  /* 0x0000001c080c723c */ /* 0x048fe2000000180c */
[----:B------:R-:W-:Y:S04]  /*b0370*/  STL [R1], R2 ;  /* 0x0000000201007387 */ /* 0x000fe80000100800 */
[----:B------:R-:W-:Y:S01]  /*b0380*/  STL [R1+0x4], R3 ;  /* 0x0000040301007387 */ /* 0x000fe20000100800 */
[----:B----4-:R-:W-:-:S15]  /*b0390*/  HMMA.16816.F32 R24, R8, R2, R24 ;  /* 0x000000020818723c */ /* 0x010fde0000001818 */
        /* <DEDUP_REMOVED lines=9> */
[----:B---3--:R-:W-:-:S02]  /*b0430*/  F2FP.F16.E4M3.UNPACK_B R26, R26.H1 ;  /* 0x0000001aff1a723e */ /* 0x008fc400030006ff */
[----:B------:R-:W-:-:S07]  /*b0440*/  F2FP.F16.E4M3.UNPACK_B R27, R27.H1 ;  /* 0x0000001bff1b723e */ /* 0x000fce00030006ff */
[----:B--2---:R-:W-:-:S15]  /*b0450*/  HMMA.16816.F32 R12, R8, R26, R12 ;  /* 0x0000001a080c723c */ /* 0x004fde000000180c */
[----:B------:R-:W-:-:S08]  /*b0460*/  NOP ;  /* 0x0000000000007918 */ /* 0x000fd00000000000 */
[----:B------:R-:W-:Y:S04]  /*b0470*/  STL.64 [R1+0x27c0], R12 ;  /* 0x0027c00c01007387 */ /* 0x000fe80000100a00 */
[----:B------:R0:W-:Y:S04]  /*b0480*/  STL.64 [R1+0x27c8], R14 ;  /* 0x0027c80e01007387 */ /* 0x0001e80000100a00 */
[----:B0-----:R-:W2:Y:S04]  /*b0490*/  LDL.LU.64 R14, [R1+0x123c0] ;  /* 0x0123c000010e7983 */ /* 0x001ea80000300a00 */
[----:B------:R-:W2:Y:S01]  /*b04a0*/  LDL.LU.64 R12, [R1+0x123b8] ;  /* 0x0123b800010c7983 */ /* 0x000ea20000300a00 */
[----:B----4-:R-:W-:-:S02]  /*b04b0*/  F2FP.F16.E4M3.UNPACK_B R24, R24.H1 ;  /* 0x00000018ff18723e */ /* 0x010fc400030006ff */
[----:B------:R-:W-:-:S07]  /*b04c0*/  F2FP.F16.E4M3.UNPACK_B R25, R25.H1 ;  /* 0x00000019ff19723e */ /* 0x000fce00030006ff */
[----:B--2---:R-:W-:-:S15]  /*b04d0*/  HMMA.16816.F32 R12, R8, R24, R12 ;  /* 0x00000018080c723c */ /* 0x004fde000000180c */
[----:B------:R-:W-:-:S08]  /*b04e0*/  NOP ;  /* 0x0000000000007918 */ /* 0x000fd00000000000 */
[----:B------:R0:W-:Y:S04]  /*b04f0*/  STL.64 [R1+0x27d0], R12 ;  /* 0x0027d00c01007387 */ /* 0x0001e80000100a00 */
[----:B------:R-:W-:Y:S04]  /*b0500*/  STL.64 [R1+0x27d8], R14 ;  /* 0x0027d80e01007387 */ /* 0x000fe80000100a00 */
[----:B0-----:R-:W2:Y:S04]  /*b0510*/  LDL.LU.64 R12, [R1+0x123b0] ;  /* 0x0123b000010c7983 */ /* 0x001ea80000300a00 */
[----:B------:R-:W-:Y:S04]  /*b0520*/  STL.64 [R1+0x121c0], R26 ;  /* 0x0121c01a01007387 */ /* 0x000fe80000100a00 */
[----:B------:R0:W-:Y:S04]  /*b0530*/  STL.64 [R1+0x121b8], R24 ;  /* 0x0121b81801007387 */ /* 0x0001e80000100a00 */
[----:B0-----:R-:W3:Y:S04]  /*b0540*/  LDL.LU R24, [R1+0x230] ;  /* 0x0002300001187983 */ /* 0x001ee80000300800 */
[----:B------:R-:W3:Y:S04]  /*b0550*/  LDL.LU R25, [R1+0x234] ;  /* 0x0002340001197983 */ /* 0x000ee80000300800 */
[----:B------:R-:W3:Y:S04]  /*b0560*/  LDL.LU R26, [R1+0x238] ;  /* 0x00023800011a7983 */ /* 0x000ee80000300800 */
[----:B------:R-:W3:Y:S01]  /*b0570*/  LDL.LU R27, [R1+0x23c] ;  /* 0x00023c00011b7983 */ /* 0x000ee20000300800 */
[----:B------:R-:W-:-:S02]  /*b0580*/  F2FP.F16.E4M3.UNPACK_B R22, R22.H1 ;  /* 0x00000016ff16723e */ /* 0x000fc400030006ff */
[----:B------:R-:W-:Y:S02]  /*b0590*/  F2FP.F16.E4M3.UNPACK_B R23, R23.H1 ;  /* 0x00000017ff17723e */ /* 0x000fe400030006ff */
[----:B------:R-:W-:Y:S02]  /*b05a0*/  F2FP.F16.E4M3.UNPACK_B R20, R20.H1 ;  /* 0x00000014ff14723e */ /* 0x000fe400030006ff */
[----:B------:R-:W-:-:S03]  /*b05b0*/  F2FP.F16.E4M3.UNPACK_B R21, R21.H1 ;  /* 0x00000015ff15723e */ /* 0x000fc600030006ff */
[----:B---3--:R-:W-:-:S15]  /*b05c0*/  HMMA.16816.F32 R24, R8, R22, R24 ;  /* 0x000000160818723c */ /* 0x008fde0000001818 */
[----:B------:R-:W-:-:S08]  /*b05d0*/  NOP ;  /* 0x0000000000007918 */ /* 0x000fd00000000000 */
[----:B------:R-:W-:Y:S04]  /*b05e0*/  STL.64 [R1+0x2800], R24 ;  /* 0x0028001801007387 */ /* 0x000fe80000100a00 */
[----:B------:R0:W-:Y:S02]  /*b05f0*/  STL.64 [R1+0x2808], R26 ;  /* 0x0028081a01007387 */ /* 0x0001e40000100a00 */
[----:B0-----:R-:W-:Y:S02]  /*b0600*/  HMMA.16816.F32 R24, R8, R20, R4 ;  /* 0x000000140818723c */ /* 0x001fe40000001804 */
[----:B------:R-:W3:Y:S04]  /*b0610*/  LDL.LU R6, [R1+0x2b20] ;  /* 0x002b200001067983 */ /* 0x000ee80000300800 */
[----:B------:R-:W3:-:S15]  /*b0620*/  LDL.LU R7, [R1+0x2b24] ;  /* 0x002b240001077983 */ /* 0x000ede0000300800 */
[----:B------:R-:W-:-:S02]  /*b0630*/  NOP ;  /* 0x0000000000007918 */ /* 0x000fc40000000000 */
[----:B------:R-:W-:Y:S04]  /*b0640*/  STL.64 [R1+0x2810], R24 ;  /* 0x0028101801007387 */ /* 0x000fe80000100a00 */
[----:B------:R-:W-:Y:S04]  /*b0650*/  STL.64 [R1+0x2818], R26 ;  /* 0x0028181a01007387 */ /* 0x000fe80000100a00 */
[----:B------:R-:W4:Y:S04]  /*b0660*/  LDL.LU R4, [R1+0x2b30] ;  /* 0x002b300001047983 */ /* 0x000f280000300800 */
[----:B------:R-:W4:Y:S04]  /*b0670*/  LDL.LU R5, [R1+0x2b34] ;  /* 0x002b340001057983 */ /* 0x000f280000300800 */
[----:B---3--:R-:W-:Y:S04]  /*b0680*/  STL.64 [R1+0x123a8], R6 ;  /* 0x0123a80601007387 */ /* 0x008fe80000100a00 */
[----:B----4-:R0:W-:Y:S04]  /*b0690*/  STL.64 [R1+0x123a0], R4 ;  /* 0x0123a00401007387 */ /* 0x0101e80000100a00 */
[----:B0-----:R-:W3:Y:S04]  /*b06a0*/  LDL.LU R4, [R1+0x250] ;  /* 0x0002500001047983 */ /* 0x001ee80000300800 */
[----:B------:R-:W3:Y:S04]  /*b06b0*/  LDL.LU R5, [R1+0x254] ;  /* 0x0002540001057983 */ /* 0x000ee80000300800 */
[----:B------:R-:W3:Y:S04]  /*b06c0*/  LDL.LU R6, [R1+0x258] ;  /* 0x0002580001067983 */ /* 0x000ee80000300800 */
[----:B------:R-:W3:Y:S04]  /*b06d0*/  LDL.LU R7, [R1+0x25c] ;  /* 0x00025c0001077983 */ /* 0x000ee80000300800 */
[----:B------:R-:W4:Y:S04]  /*b06e0*/  LDL.LU R16, [R1+0x2b10] ;  /* 0x002b100001107983 */ /* 0x000f280000300800 */
[----:B------:R-:W4:Y:S04]  /*b06f0*/  LDL.LU R17, [R1+0x2b14] ;  /* 0x002b140001117983 */ /* 0x000f280000300800 */
[----:B------:R-:W4:Y:S04]  /*b0700*/  LDL.LU R2, [R1+0x2b40] ;  /* 0x002b400001027983 */ /* 0x000f280000300800 */
[----:B------:R-:W4:Y:S04]  /*b0710*/  LDL.LU R3, [R1+0x2b44] ;  /* 0x002b440001037983 */ /* 0x000f280000300800 */
[----:B------:R-:W2:Y:S04]  /*b0720*/  LDL.LU R14, [R1+0x2b50] ;  /* 0x002b5000010e7983 */ /* 0x000ea80000300800 */
[----:B------:R-:W2:Y:S04]  /*b0730*/  LDL.LU R15, [R1+0x2b54] ;  /* 0x002b5400010f7983 */ /* 0x000ea80000300800 */
[----:B--2---:R-:W-:Y:S04]  /*b0740*/  STL.64 [R1+0x12398], R14 ;  /* 0x0123980e01007387 */ /* 0x004fe80000100a00 */
[----:B------:R0:W-:Y:S04]  /*b0750*/  STL.64 [R1+0x12390], R12 ;  /* 0x0123900c01007387 */ /* 0x0001e80000100a00 */
[----:B0-----:R-:W2:Y:S04]  /*b0760*/  LDL.LU R12, [R1+0x260] ;  /* 0x00026000010c7983 */ /* 0x001ea80000300800 */
[----:B------:R-:W2:Y:S04]  /*b0770*/  LDL.LU R13, [R1+0x264] ;  /* 0x00026400010d7983 */ /* 0x000ea80000300800 */
[----:B------:R-:W2:Y:S04]  /*b0780*/  LDL.LU R14, [R1+0x268] ;  /* 0x00026800010e7983 */ /* 0x000ea80000300800 */
[----:B------:R-:W2:Y:S04]  /*b0790*/  LDL.LU R15, [R1+0x26c] ;  /* 0x00026c00010f7983 */ /* 0x000ea80000300800 */
[----:B------:R-:W3:Y:S04]  /*b07a0*/  LDL.LU R24, [R1+0x3234] ;  /* 0x0032340001187983 */ /* 0x000ee80000300800 */
[----:B------:R-:W3:Y:S04]  /*b07b0*/  LDL.LU R25, [R1+0x3230] ;  /* 0x0032300001197983 */ /* 0x000ee80000300800 */
[----:B------:R-:W4:Y:S04]  /*b07c0*/  LDL.LU R26, [R1+0x323c] ;  /* 0x00323c00011a7983 */ /* 0x000f280000300800 */
[----:B------:R-:W4:Y:S01]  /*b07d0*/  LDL.LU R27, [R1+0x3238] ;  /* 0x00323800011b7983 */ /* 0x000f220000300800 */
[----:B------:R-:W-:-:S02]  /*b07e0*/  F2FP.F16.E4M3.UNPACK_B R18, R18.H1 ;  /* 0x00000012ff12723e */ /* 0x000fc400030006ff */
[----:B------:R-:W-:Y:S01]  /*b07f0*/  F2FP.F16.E4M3.UNPACK_B R19, R19.H1 ;  /* 0x00000013ff13723e */ /* 0x000fe200030006ff */
[----:B----4-:R-:W-:Y:S04]  /*b0800*/  STL.64 [R1+0x12378], R26 ;  /* 0x0123781a01007387 */ /* 0x010fe80000100a00 */
[----:B---3--:R0:W-:Y:S04]  /*b0810*/  STL.64 [R1+0x12370], R24 ;  /* 0x0123701801007387 */ /* 0x0081e80000100a00 */
[----:B0-----:R-:W3:Y:S04]  /*b0820*/  LDL.LU R24, [R1+0x8b0] ;  /* 0x0008b00001187983 */ /* 0x001ee80000300800 */
[----:B------:R-:W3:Y:S04]  /*b0830*/  LDL.LU R25, [R1+0x8b4] ;  /* 0x0008b40001197983 */ /* 0x000ee80000300800 */
[----:B------:R-:W4:Y:S04]  /*b0840*/  LDL.LU R26, [R1+0x8b8] ;  /* 0x0008b800011a7983 */ /* 0x000f280000300800 */
[----:B------:R-:W4:Y:S01]  /*b0850*/  LDL.LU R27, [R1+0x8bc] ;  /* 0x0008bc00011b7983 */ /* 0x000f220000300800 */
[----:B------:R-:W-:Y:S03]  /*b0860*/  HMMA.16816.F32 R4, R8, R18, R4 ;  /* 0x000000120804723c */ /* 0x000fe60000001804 */
[----:B----4-:R-:W-:Y:S04]  /*b0870*/  STL.64 [R1+0x12388], R26 ;  /* 0x0123881a01007387 */ /* 0x010fe80000100a00 */
[----:B---3--:R0:W-:Y:S04]  /*b0880*/  STL.64 [R1+0x12380], R24 ;  /* 0x0123801801007387 */ /* 0x0081e80000100a00 */
[----:B0-----:R-:W3:Y:S04]  /*b0890*/  LDL.LU R24, [R1+0x8c0] ;  /* 0x0008c00001187983 */ /* 0x001ee80000300800 */
[----:B------:R-:W3:Y:S04]  /*b08a0*/  LDL.LU R25, [R1+0x8c4] ;  /* 0x0008c40001197983 */ /* 0x000ee80000300800 */
[----:B------:R-:W3:Y:S04]  /*b08b0*/  LDL.LU R26, [R1+0x8c8] ;  /* 0x0008c800011a7983 */ /* 0x000ee80000300800 */
[----:B------:R-:W3:Y:S04]  /*b08c0*/  LDL.LU R27, [R1+0x8cc] ;  /* 0x0008cc00011b7983 */ /* 0x000ee80000300800 */
        /* <DEDUP_REMOVED lines=8> */
[----:B0-----:R-:W3:Y:S01]  /*b0950*/  LDL.LU.64 R6, [R1+0x123a8] ;  /* 0x0123a80001067983 */ /* 0x001ee20000300a00 */
[----:B------:R-:W-:-:S02]  /*b0960*/  F2FP.F16.E4M3.UNPACK_B R16, R16.H1 ;  /* 0x00000010ff10723e */ /* 0x000fc400030006ff */
[----:B------:R-:W-:Y:S01]  /*b0970*/  F2FP.F16.E4M3.UNPACK_B R17, R17.H1 ;  /* 0x00000011ff11723e */ /* 0x000fe200030006ff */
[----:B------:R-:W4:Y:S06]  /*b0980*/  LDL.LU.64 R4, [R1+0x123a0] ;  /* 0x0123a00001047983 */ /* 0x000f2c0000300a00 */
[----:B--2---:R-:W-:-:S15]  /*b0990*/  HMMA.16816.F32 R12, R8, R16, R12 ;  /* 0x00000010080c723c */ /* 0x004fde000000180c */
[----:B------:R-:W-:-:S08]  /*b09a0*/  NOP ;  /* 0x0000000000007918 */ /* 0x000fd00000000000 */
[----:B------:R-:W-:Y:S04]  /*b09b0*/  STL.64 [R1+0x2850], R12 ;  /* 0x0028500c01007387 */ /* 0x000fe80000100a00 */
[----:B------:R0:W-:Y:S04]  /*b09c0*/  STL.64 [R1+0x2858], R14 ;  /* 0x0028580e01007387 */ /* 0x0001e80000100a00 */
[----:B0-----:R-:W2:Y:S04]  /*b09d0*/  LDL.LU.64 R14, [R1+0x12398] ;  /* 0x01239800010e7983 */ /* 0x001ea80000300a00 */
[----:B------:R-:W2:Y:S04]  /*b09e0*/  LDL.LU.64 R12, [R1+0x12390] ;  /* 0x01239000010c7983 */ /* 0x000ea80000300a00 */
[----:B------:R-:W-:Y:S04]  /*b09f0*/  STL.64 [R1+0x12180], R18 ;  /* 0x0121801201007387 */ /* 0x000fe80000100a00 */
[----:B------:R0:W-:Y:S04]  /*b0a00*/  STL.64 [R1+0x12178], R16 ;  /* 0x0121781001007387 */ /* 0x0001e80000100a00 */
[----:B0-----:R-:W2:Y:S04]  /*b0a10*/  LDL.LU R16, [R1+0x2a0] ;  /* 0x0002a00001107983 */ /* 0x001ea80000300800 */
[----:B------:R-:W2:Y:S04]  /*b0a20*/  LDL.LU R17, [R1+0x2a4] ;  /* 0x0002a40001117983 */ /* 0x000ea80000300800 */
[----:B------:R-:W2:Y:S04]  /*b0a30*/  LDL.LU R18, [R1+0x2a8] ;  /* 0x0002a80001127983 */ /* 0x000ea80000300800 */
[----:B------:R-:W2:Y:S01]  /*b0a40*/  LDL.LU R19, [R1+0x2ac] ;  /* 0x0002ac0001137983 */ /* 0x000ea20000300800 */
[----:B---3--:R-:W-:-:S02]  /*b0a50*/  F2FP.F16.E4M3.UNPACK_B R6, R6.H1 ;  /* 0x00000006ff06723e */ /* 0x008fc400030006ff */
[----:B------:R-:W-:-:S07]  /*b0a60*/  F2FP.F16.E4M3.UNPACK_B R7, R7.H1 ;  /* 0x00000007ff07723e */ /* 0x000fce00030006ff */
[----:B------:R-:W-:-:S15]  /*b0a70*/  HMMA.16816.F32 R24, R8, R6, R24 ;  /* 0x000000060818723c */ /* 0x000fde0000001818 */
[----:B------:R-:W-:-:S08]  /*b0a80*/  NOP ;  /* 0x0000000000007918 */ /* 0x000fd00000000000 */
[----:B------:R-:W-:Y:S04]  /*b0a90*/  STL.64 [R1+0x2860], R24 ;  /* 0x0028601801007387 */ /* 0x000fe80000100a00 */
[----:B------:R0:W-:Y:S04]  /*b0aa0*/  STL.64 [R1+0x2868], R26 ;  /* 0x0028681a01007387 */ /* 0x0001e80000100a00 */
[----:B0-----:R-:W3:Y:S04]  /*b0ab0*/  LDL.LU.64 R26, [R1+0x12388] ;  /* 0x01238800011a7983 */ /* 0x001ee80000300a00 */
[----:B------:R-:W3:Y:S01]  /*b0ac0*/  LDL.LU.64 R24, [R1+0x12380] ;  /* 0x0123800001187983 */ /* 0x000ee20000300a00 */
[----:B----4-:R-:W-:-:S02]  /*b0ad0*/  F2FP.F16.E4M3.UNPACK_B R4, R4.H1 ;  /* 0x00000004ff04723e */ /* 0x010fc400030006ff */
[----:B------:R-:W-:-:S07]  /*b0ae0*/  F2FP.F16.E4M3.UNPACK_B R5, R5.H1 ;  /* 0x00000005ff05723e */ /* 0x000fce00030006ff */
        /* <DEDUP_REMOVED lines=14> */
[----:B--2---:R-:W-:Y:S02]  /*b0bd0*/  F2FP.F16.E4M3.UNPACK_B R14, R14.H1 ;  /* 0x0000000eff0e723e */ /* 0x004fe400030006ff */
[----:B------:R-:W-:-:S03]  /*b0be0*/  F2FP.F16.E4M3.UNPACK_B R15, R15.H1 ;  /* 0x0000000fff0f723e */ /* 0x000fc600030006ff */
[----:B------:R-:W-:Y:S04]  /*b0bf0*/  STL [R1+0xa8], R14 ;  /* 0x0000a80e01007387 */ /* 0x000fe80000100800 */
[----:B------:R-:W-:Y:S01]  /*b0c00*/  STL [R1+0xac], R15 ;  /* 0x0000ac0f01007387 */ /* 0x000fe20000100800 */
[----:B---3--:R-:W-:-:S15]  /*b0c10*/  HMMA.16816.F32 R4, R8, R2, R4 ;  /* 0x000000020804723c */ /* 0x008fde0000001804 */
[----:B------:R-:W-:-:S08]  /*b0c20*/  NOP ;  /* 0x0000000000007918 */ /* 0x000fd00000000000 */
[----:B------:R-:W-:Y:S04]  /*b0c30*/  STL.64 [R1+0x2890], R4 ;  /* 0x0028900401007387 */ /* 0x000fe80000100a00 */
[----:B------:R0:W-:Y:S02]  /*b0c40*/  STL.64 [R1+0x2898], R6 ;  /* 0x0028980601007387 */ /* 0x0001e40000100a00 */
[----:B0-----:R-:W-:Y:S06]  /*b0c50*/  HMMA.16816.F32 R4, R8, R14, R16 ;  /* 0x0000000e0804723c */ /* 0x001fec0000001810 */
[----:B------:R-:W-:Y:S04]  /*b0c60*/  STL [R1+0x1213c], R14 ;  /* 0x01213c0e01007387 */ /* 0x000fe80000100800 */
[----:B------:R-:W-:-:S13]  /*b0c70*/  STL [R1+0x12138], R15 ;  /* 0x0121380f01007387 */ /* 0x000fda0000100800 */
[----:B------:R-:W-:Y:S04]  /*b0c80*/  STL.64 [R1+0x2880], R4 ;  /* 0x0028800401007387 */ /* 0x000fe80000100a00 */
[----:B------:R0:W-:Y:S04]  /*b0c90*/  STL.64 [R1+0x2888], R6 ;  /* 0x0028880601007387 */ /* 0x0001e80000100a00 */
[----:B------:R-:W-:Y:S04]  /*b0ca0*/  STL.64 [R1+0x12348], R12 ;  /* 0x0123480c01007387 */ /* 0x000fe80000100a00 */
[----:B0-----:R-:W2:Y:S04]  /*b0cb0*/  LDL.64 R6, [R1+0x68] ;  /* 0x0000680001067983 */ /* 0x001ea80000100a00 */
[----:B--2---:R-:W-:Y:S04]  /*b0cc0*/  STL.64 [R1+0x122e8], R6 ;  /* 0x0122e80601007387 */ /* 0x004fe80000100a00 */
[----:B------:R-:W2:Y:S04]  /*b0cd0*/  LDL.LU R16, [R1+0x810] ;  /* 0x0008100001107983 */ /* 0x000ea80000300800 */
[----:B------:R-:W2:Y:S04]  /*b0ce0*/  LDL.LU R17, [R1+0x814] ;  /* 0x0008140001117983 */ /* 0x000ea80000300800 */
[----:B------:R-:W3:Y:S04]  /*b0cf0*/  LDL.LU R18, [R1+0x818] ;  /* 0x0008180001127983 */ /* 0x000ee80000300800 */
[----:B------:R-:W3:Y:S04]  /*b0d00*/  LDL.LU R19, [R1+0x81c] ;  /* 0x00081c0001137983 */ /* 0x000ee80000300800 */
[----:B------:R-:W4:Y:S04]  /*b0d10*/  LDL R4, [R1+0x70] ;  /* 0x0000700001047983 */ /* 0x000f280000100800 */
[----:B------:R-:W4:Y:S04]  /*b0d20*/  LDL R5, [R1+0x74] ;  /* 0x0000740001057983 */ /* 0x000f280000100800 */
[----:B---3--:R-:W-:Y:S04]  /*b0d30*/  STL.64 [R1+0x122e0], R18 ;  /* 0x0122e01201007387 */ /* 0x008fe80000100a00 */
[----:B--2---:R0:W-:Y:S04]  /*b0d40*/  STL.64 [R1+0x122d8], R16 ;  /* 0x0122d81001007387 */ /* 0x0041e80000100a00 */
[----:B0-----:R-:W2:Y:S04]  /*b0d50*/  LDL.LU R16, [R1+0x820] ;  /* 0x0008200001107983 */ /* 0x001ea80000300800 */
[----:B------:R-:W2:Y:S04]  /*b0d60*/  LDL.LU R17, [R1+0x824] ;  /* 0x0008240001117983 */ /* 0x000ea80000300800 */
[----:B------:R-:W3:Y:S04]  /*b0d70*/  LDL.LU R18, [R1+0x828] ;  /* 0x0008280001127983 */ /* 0x000ee80000300800 */
[----:B------:R-:W3:Y:S04]  /*b0d80*/  LDL.LU R19, [R1+0x82c] ;  /* 0x00082c0001137983 */ /* 0x000ee80000300800 */
[----:B------:R-:W4:Y:S04]  /*b0d90*/  LDL.64 R6, [R1+0x78] ;  /* 0x0000780001067983 */ /* 0x000f280000100a00 */
[----:B----4-:R0:W-:Y:S04]  /*b0da0*/  STL.64 [R1+0x12308], R6 ;  /* 0x0123080601007387 */ /* 0x0101e80000100a00 */
[----:B0-----:R-:W4:Y:S04]  /*b0db0*/  LDL R6, [R1+0x80] ;  /* 0x0000800001067983 */ /* 0x001f280000100800 */
[----:B------:R-:W4:Y:S04]  /*b0dc0*/  LDL R7, [R1+0x84] ;  /* 0x0000840001077983 */ /* 0x000f280000100800 */
[----:B------:R0:W-:Y:S04]  /*b0dd0*/  STL.64 [R1+0x12300], R4 ;  /* 0x0123000401007387 */ /* 0x0001e80000100a00 */
[----:B----4-:R1:W-:Y:S04]  /*b0de0*/  STL.64 [R1+0x12320], R6 ;  /* 0x0123200601007387 */ /* 0x0103e80000100a00 */
[----:B0-----:R-:W4:Y:S04]  /*b0df0*/  LDL.LU R4, [R1+0x860] ;  /* 0x0008600001047983 */ /* 0x001f280000300800 */
[----:B------:R-:W4:Y:S04]  /*b0e00*/  LDL.LU R5, [R1+0x864] ;  /* 0x0008640001057983 */ /* 0x000f280000300800 */
[----:B-1----:R-:W2:Y:S04]  /*b0e10*/  LDL.LU R6, [R1+0x868] ;  /* 0x0008680001067983 */ /* 0x002ea80000300800 */
[----:B------:R-:W2:Y:S04]  /*b0e20*/  LDL.LU R7, [R1+0x86c] ;  /* 0x00086c0001077983 */ /* 0x000ea80000300800 */
[----:B--2---:R0:W-:Y:S04]  /*b0e30*/  STL.64 [R1+0x12330], R6 ;  /* 0x0123300601007387 */ /* 0x0041e80000100a00 */
[----:B0-----:R-:W2:Y:S04]  /*b0e40*/  LDL R6, [R1+0x90] ;  /* 0x0000900001067983 */ /* 0x001ea80000100800 */
[----:B------:R-:W2:Y:S04]  /*b0e50*/  LDL R7, [R1+0x94] ;  /* 0x0000940001077983 */ /* 0x000ea80000100800 */
[----:B------:R-:W3:Y:S04]  /*b0e60*/  LDL.LU R12, [R1+0x880] ;  /* 0x00088000010c7983 */ /* 0x000ee80000300800 */
[----:B------:R-:W3:Y:S04]  /*b0e70*/  LDL.LU R13, [R1+0x884] ;  /* 0x00088400010d7983 */ /* 0x000ee80000300800 */
[----:B------:R-:W4:Y:S04]  /*b0e80*/  LDL.LU R14, [R1+0x888] ;  /* 0x00088800010e7983 */ /* 0x000f280000300800 */
[----:B------:R-:W4:Y:S04]  /*b0e90*/  LDL.LU R15, [R1+0x88c] ;  /* 0x00088c00010f7983 */ /* 0x000f280000300800 */
[----:B----4-:R0:W-:Y:S04]  /*b0ea0*/  STL.64 [R1+0x12358], R14 ;  /* 0x0123580e01007387 */ /* 0x0101e80000100a00 */
[----:B0-----:R-:W4:Y:S04]  /*b0eb0*/  LDL R14, [R1+0xa0] ;  /* 0x0000a000010e7983 */ /* 0x001f280000100800 */
[----:B------:R-:W4:Y:S04]  /*b0ec0*/  LDL R15, [R1+0xa4] ;  /* 0x0000a400010f7983 */ /* 0x000f280000100800 */
[----:B---3--:R-:W-:Y:S04]  /*b0ed0*/  STL.64 [R1+0x12350], R12 ;  /* 0x0123500c01007387 */ /* 0x008fe80000100a00 */
[----:B------:R0:W-:Y:S04]  /*b0ee0*/  STL.64 [R1+0x12328], R4 ;  /* 0x0123280401007387 */ /* 0x0001e80000100a00 */
[----:B0-----:R-:W3:Y:S04]  /*b0ef0*/  LDL.64 R4, [R1+0x98] ;  /* 0x0000980001047983 */ /* 0x001ee80000100a00 */
[----:B--2---:R-:W-:Y:S04]  /*b0f00*/  STL.64 [R1+0x12368], R6 ;  /* 0x0123680601007387 */ /* 0x004fe80000100a00 */
[----:B---3--:R0:W-:Y:S04]  /*b0f10*/  STL.64 [R1+0x12360], R4 ;  /* 0x0123600401007387 */ /* 0x0081e80000100a00 */
[----:B0-----:R-:W4:Y:S04]  /*b0f20*/  LDL.LU R4, [R1+0x890] ;  /* 0x0008900001047983 */ /* 0x001f280000300800 */
[----:B------:R-:W4:Y:S04]  /*b0f30*/  LDL.LU R5, [R1+0x894] ;  /* 0x0008940001057983 */ /* 0x000f280000300800 */
[----:B------:R-:W4:Y:S04]  /*b0f40*/  LDL.LU R6, [R1+0x898] ;  /* 0x0008980001067983 */ /* 0x000f280000300800 */
[----:B------:R-:W4:Y:S04]  /*b0f50*/  LDL.LU R7, [R1+0x89c] ;  /* 0x00089c0001077983 */ /* 0x000f280000300800 */
[----:B------:R-:W-:Y:S04]  /*b0f60*/  STL.64 [R1+0x122f8], R18 ;  /* 0x0122f81201007387 */ /* 0x000fe80000100a00 */
[----:B------:R0:W-:Y:S04]  /*b0f70*/  STL.64 [R1+0x122f0], R16 ;  /* 0x0122f01001007387 */ /* 0x0001e80000100a00 */
[----:B0-----:R-:W2:Y:S04]  /*b0f80*/  LDL.LU R16, [R1+0x830] ;  /* 0x0008300001107983 */ /* 0x001ea80000300800 */
[----:B------:R-:W2:Y:S04]  /*b0f90*/  LDL.LU R17, [R1+0x834] ;  /* 0x0008340001117983 */ /* 0x000ea80000300800 */
[----:B------:R-:W3:Y:S04]  /*b0fa0*/  LDL.LU R18, [R1+0x838] ;  /* 0x0008380001127983 */ /* 0x000ee80000300800 */
[----:B------:R-:W3:Y:S01]  /*b0fb0*/  LDL.LU R19, [R1+0x83c] ;  /* 0x00083c0001137983 */ /* 0x000ee20000300800 */
[----:B------:R-:W-:-:S02]  /*b0fc0*/  IMAD R8, R21, 0x100, R20 ;  /* 0x0000010015087824 */ /* 0x000fc400078e0214 */
[----:B------:R-:W-:Y:S02]  /*b0fd0*/  IMAD R9, R23, 0x100, R22 ;  /* 0x0000010017097824 */ /* 0x000fe400078e0216 */
[----:B------:R-:W-:Y:S02]  /*b0fe0*/  IMAD R10, R25, 0x100, R24 ;  /* 0x00000100190a7824 */ /* 0x000fe400078e0218 */
[----:B------:R-:W-:Y:S01]  /*b0ff0*/  IMAD R11, R27, 0x100, R26 ;  /* 0x000001001b0b7824 */ /* 0x000fe200078e021a */
[----:B------:R-:W-:Y:S02]  /*b1000*/  F2FP.F16.E4M3.UNPACK_B R8, R8 ;  /* 0x00000008ff08723e */ /* 0x000fe400020006ff */
[----:B------:R-:W-:Y:S02]  /*b1010*/  F2FP.F16.E4M3.UNPACK_B R9, R9 ;  /* 0x00000009ff09723e */ /* 0x000fe400020006ff */
[----:B------:R-:W-:Y:S02]  /*b1020*/  F2FP.F16.E4M3.UNPACK_B R10, R10 ;  /* 0x0000000aff0a723e */ /* 0x000fe400020006ff */
[----:B------:R-:W-:Y:S01]  /*b1030*/  F2FP.F16.E4M3.UNPACK_B R11, R11 ;  /* 0x0000000bff0b723e */ /* 0x000fe200020006ff */
[----:B---3--:R-:W-:Y:S04]  /*b1040*/  STL.64 [R1+0x12318], R18 ;  /* 0x0123181201007387 */ /* 0x008fe80000100a00 */
[----:B--2---:R0:W-:Y:S04]  /*b1050*/  STL.64 [R1+0x12310], R16 ;  /* 0x0123101001007387 */ /* 0x0041e80000100a00 */
[----:B0-----:R-:W2:Y:S04]  /*b1060*/  LDL.LU R16, [R1+0x850] ;  /* 0x0008500001107983 */ /* 0x001ea80000300800 */
[----:B------:R-:W2:Y:S04]  /*b1070*/  LDL.LU R17, [R1+0x854] ;  /* 0x0008540001117983 */ /* 0x000ea80000300800 */
[----:B------:R-:W3:Y:S04]  /*b1080*/  LDL.LU R18, [R1+0x858] ;  /* 0x0008580001127983 */ /* 0x000ee80000300800 */
[----:B------:R-:W3:Y:S01]  /*b1090*/  LDL.LU R19, [R1+0x85c] ;  /* 0x00085c0001137983 */ /* 0x000ee20000300800 */
[C---:B----4-:R-:W-:Y:S03]  /*b10a0*/  HMMA.16816.F32 R12, R8.reuse, R14, R4 ;  /* 0x0000000e080c723c */ /* 0x050fe60000001804 */
[----:B---3--:R-:W-:Y:S04]  /*b10b0*/  STL.64 [R1+0x12340], R18 ;  /* 0x0123401201007387 */ /* 0x008fe80000100a00 */
[----:B--2---:R0:W-:Y:S04]  /*b10c0*/  STL.64 [R1+0x12338], R16 ;  /* 0x0123381001007387 */ /* 0x0041e80000100a00 */
[----:B0-----:R-:W2:Y:S04]  /*b10d0*/  LDL.LU R16, [R1+0x870] ;  /* 0x0008700001107983 */ /* 0x001ea80000300800 */
[----:B------:R-:W2:Y:S04]  /*b10e0*/  LDL.LU R17, [R1+0x874] ;  /* 0x0008740001117983 */ /* 0x000ea80000300800 */
[----:B------:R-:W2:Y:S04]  /*b10f0*/  LDL.LU R18, [R1+0x878] ;  /* 0x0008780001127983 */ /* 0x000ea80000300800 */
[----:B------:R-:W2:Y:S04]  /*b1100*/  LDL.LU R19, [R1+0x87c] ;  /* 0x00087c0001137983 */ /* 0x000ea80000300800 */
[----:B------:R-:W3:Y:S04]  /*b1110*/  LDL.64 R24, [R1+0x60] ;  /* 0x0000600001187983 */ /* 0x000ee80000100a00 */
[----:B------:R-:W4:Y:S04]  /*b1120*/  LDL R26, [R1+0x58] ;  /* 0x00005800011a7983 */ /* 0x000f280000100800 */
[----:B------:R-:W4:Y:S04]  /*b1130*/  LDL.LU R20, [R1+0x800] ;  /* 0x0008000001147983 */ /* 0x000f280000300800 */
[----:B------:R-:W4:Y:S04]  /*b1140*/  LDL.LU R21, [R1+0x804] ;  /* 0x0008040001157983 */ /* 0x000f280000300800 */
[----:B------:R-:W4:Y:S04]  /*b1150*/  LDL.LU R22, [R1+0x808] ;  /* 0x0008080001167983 */ /* 0x000f280000300800 */
[----:B------:R-:W4:Y:S04]  /*b1160*/  LDL.LU R23, [R1+0x80c] ;  /* 0x00080c0001177983 */ /* 0x000f280000300800 */
[----:B------:R-:W2:Y:S04]  /*b1170*/  LDL.LU.64 R6, [R1+0x12368] ;  /* 0x0123680001067983 */ /* 0x000ea80000300a00 */
[----:B------:R-:W3:Y:S04]  /*b1180*/  LDL.LU.64 R4, [R1+0x12360] ;  /* 0x0123600001047983 */ /* 0x000ee80000300a00 */
[----:B------:R-:W-:Y:S04]  /*b1190*/  STL.64 [R1+0x2870], R12 ;  /* 0x0028700c01007387 */ /* 0x000fe80000100a00 */
[----:B------:R0:W-:Y:S04]  /*b11a0*/  STL.64 [R1+0x2878], R14 ;  /* 0x0028780e01007387 */ /* 0x0001e80000100a00 */
[----:B0-----:R-:W3:Y:S04]  /*b11b0*/  LDL.LU.64 R14, [R1+0x12358] ;  /* 0x01235800010e7983 */ /* 0x001ee80000300a00 */
[----:B------:R-:W3:Y:S01]  /*b11c0*/  LDL.LU.64 R12, [R1+0x12350] ;  /* 0x01235000010c7983 */ /* 0x000ee20000300a00 */
[----:B------:R-:W-:Y:S01]  /*b11d0*/  IMAD.MOV.U32 R27, RZ, RZ, R0 ;  /* 0x000000ffff1b7224 */ /* 0x000fe200078e0000 */
[----:B---3--:R-:W-:Y:S06]  /*b11e0*/  HMMA.16816.F32 R12, R8, R4, R12 ;  /* 0x00000004080c723c */ /* 0x008fec000000180c */
[----:B------:R-:W-:-:S15]  /*b11f0*/  IMAD.MOV.U32 R0, RZ, RZ, R5 ;  /* 0x000000ffff007224 */ /* 0x000fde00078e0005 */
[----:B------:R-:W-:-:S02]  /*b1200*/  NOP ;  /* 0x0000000000007918 */ /* 0x000fc40000000000 */
[----:B------:R0:W-:Y:S04]  /*b1210*/  STL.64 [R1+0x2840], R12 ;  /* 0x0028400c01007387 */ /* 0x0001e80000100a00 */
[----:B------:R1:W-:Y:S04]  /*b1220*/  STL.64 [R1+0x2848], R14 ;  /* 0x0028480e01007387 */ /* 0x0003e80000100a00 */
[----:B0-----:R-:W3:Y:S01]  /*b1230*/  LDL.LU.64 R12, [R1+0x12348] ;  /* 0x01234800010c7983 */ /* 0x001ee20000300a00 */
[----:B-1----:R-:W-:Y:S02]  /*b1240*/  IMAD.MOV.U32 R15, RZ, RZ, R4 ;  /* 0x000000ffff0f7224 */ /* 0x002fe400078e0004 */
[C---:B--2---:R-:W-:Y:S01]  /*b1250*/  HMMA.16816.F32 R4, R8.reuse, R6, R16 ;  /* 0x000000060804723c */ /* 0x044fe20000001810 */
[----:B------:R-:W-:Y:S04]  /*b1260*/  STL [R1+0x12144], R0 ;  /* 0x0121440001007387 */ /* 0x000fe80000100800 */
[----:B------:R-:W-:Y:S04]  /*b1270*/  STL [R1+0x12140], R15 ;  /* 0x0121400f01007387 */ /* 0x000fe80000100800 */
[----:B------:R-:W2:Y:S04]  /*b1280*/  LDL.LU.64 R18, [R1+0x12340] ;  /* 0x0123400001127983 */ /* 0x000ea80000300a00 */
[----:B------:R-:W2:Y:S10]  /*b1290*/  LDL.LU.64 R16, [R1+0x12338] ;  /* 0x0123380001107983 */ /* 0x000eb40000300a00 */
        /* <DEDUP_REMOVED lines=8> */
[----:B0-----:R-:W2:Y:S01]  /*b1320*/  LDL.LU.64 R6, [R1+0x12320] ;  /* 0x0123200001067983 */ /* 0x001ea20000300a00 */
[----:B------:R-:W-:Y:S02]  /*b1330*/  IMAD.MOV.U32 R14, RZ, RZ, R13 ;  /* 0x000000ffff0e7224 */ /* 0x000fe400078e000d */
[----:B------:R-:W-:-:S03]  /*b1340*/  IMAD.MOV.U32 R15, RZ, RZ, R12 ;  /* 0x000000ffff0f7224 */ /* 0x000fc600078e000c */
[----:B------:R0:W-:Y:S04]  /*b1350*/  STL [R1+0x1214c], R14 ;  /* 0x01214c0e01007387 */ /* 0x0001e80000100800 */
[----:B------:R1:W-:Y:S04]  /*b1360*/  STL [R1+0x12148], R15 ;  /* 0x0121480f01007387 */ /* 0x0003e80000100800 */
[----:B------:R-:W3:Y:S04]  /*b1370*/  LDL.LU R12, [R1+0x840] ;  /* 0x00084000010c7983 */ /* 0x000ee80000300800 */
[----:B------:R-:W3:Y:S04]  /*b1380*/  LDL.LU R13, [R1+0x844] ;  /* 0x00084400010d7983 */ /* 0x000ee80000300800 */
[----:B0-----:R-:W3:Y:S04]  /*b1390*/  LDL.LU R14, [R1+0x848] ;  /* 0x00084800010e7983 */ /* 0x001ee80000300800 */
[----:B-1----:R-:W3:Y:S01]  /*b13a0*/  LDL.LU R15, [R1+0x84c] ;  /* 0x00084c00010f7983 */ /* 0x002ee20000300800 */
        /* <DEDUP_REMOVED lines=10> */
[----:B------:R0:W-:Y:S02]  /*b1450*/  STL.64 [R1+0x27b0], R12 ;  /* 0x0027b00c01007387 */ /* 0x0001e40000100a00 */
[----:B0-----:R-:W-:Y:S02]  /*b1460*/  IMAD.MOV.U32 R13, RZ, RZ, R6 ;  /* 0x000000ffff0d7224 */ /* 0x001fe400078e0006 */
[----:B------:R-:W-:Y:S02]  /*b1470*/  IMAD.MOV.U32 R12, RZ, RZ, R7 ;  /* 0x000000ffff0c7224 */ /* 0x000fe400078e0007 */
[C---:B--2---:R-:W-:Y:S01]  /*b1480*/  HMMA.16816.F32 R4, R8.reuse, R4, R16 ;  /* 0x000000040804723c */ /* 0x044fe20000001810 */
[----:B------:R-:W-:Y:S04]  /*b1490*/  STL.64 [R1+0x27b8], R14 ;  /* 0x0027b80e01007387 */ /* 0x000fe80000100a00 */
[----:B------:R-:W-:Y:S04]  /*b14a0*/  STL [R1+0x12150], R13 ;  /* 0x0121500d01007387 */ /* 0x000fe80000100800 */
[----:B------:R-:W2:Y:S04]  /*b14b0*/  LDL.LU.64 R18, [R1+0x122f8] ;  /* 0x0122f80001127983 */ /* 0x000ea80000300a00 */
[----:B------:R-:W2:Y:S10]  /*b14c0*/  LDL.LU.64 R16, [R1+0x122f0] ;  /* 0x0122f00001107983 */ /* 0x000eb40000300a00 */
[----:B------:R-:W-:Y:S04]  /*b14d0*/  STL.64 [R1+0x2780], R4 ;  /* 0x0027800401007387 */ /* 0x000fe80000100a00 */
[----:B------:R0:W-:Y:S04]  /*b14e0*/  STL.64 [R1+0x2788], R6 ;  /* 0x0027880601007387 */ /* 0x0001e80000100a00 */
[----:B0-----:R-:W2:Y:S02]  /*b14f0*/  LDL.LU.64 R6, [R1+0x122e8] ;  /* 0x0122e80001067983 */ /* 0x001ea40000300a00 */
[----:B--2---:R-:W-:-:S15]  /*b1500*/  HMMA.16816.F32 R16, R8, R6, R16 ;  /* 0x000000060810723c */ /* 0x004fde0000001810 */
[----:B------:R-:W-:-:S08]  /*b1510*/  NOP ;  /* 0x0000000000007918 */ /* 0x000fd00000000000 */
[----:B------:R-:W-:Y:S04]  /*b1520*/  STL.64 [R1+0x2760], R16 ;  /* 0x0027601001007387 */ /* 0x000fe80000100a00 */
[----:B------:R0:W-:Y:S04]  /*b1530*/  STL.64 [R1+0x2768], R18 ;  /* 0x0027681201007387 */ /* 0x0001e80000100a00 */
[----:B0-----:R-:W2:Y:S04]  /*b1540*/  LDL.LU.64 R18, [R1+0x122e0] ;  /* 0x0122e00001127983 */ /* 0x001ea80000300a00 */
[----:B------:R-:W2:Y:S01]  /*b1550*/  LDL.LU.64 R16, [R1+0x122d8] ;  /* 0x0122d80001107983 */ /* 0x000ea20000300a00 */
[----:B------:R-:W-:-:S02]  /*b1560*/  IMAD.MOV.U32 R15, RZ, RZ, R6 ;  /* 0x000000ffff0f7224 */ /* 0x000fc400078e0006 */
[----:B------:R-:W-:Y:S02]  /*b1570*/  IMAD.MOV.U32 R0, RZ, RZ, R7 ;  /* 0x000000ffff007224 */ /* 0x000fe400078e0007 */
[----:B------:R-:W-:Y:S02]  /*b1580*/  IMAD.MOV.U32 R14, RZ, RZ, R25 ;  /* 0x000000ffff0e7224 */ /* 0x000fe400078e0019 */
[----:B------:R-:W-:Y:S01]  /*b1590*/  IMAD.MOV.U32 R13, RZ, RZ, R24 ;  /* 0x000000ffff0d7224 */ /* 0x000fe200078e0018 */
[----:B--2---:R-:W-:-:S15]  /*b15a0*/  HMMA.16816.F32 R4, R8, R24, R16 ;  /* 0x000000180804723c */ /* 0x004fde0000001810 */
[----:B------:R-:W-:-:S08]  /*b15b0*/  NOP ;  /* 0x0000000000007918 */ /* 0x000fd00000000000 */
[----:B------:R-:W-:Y:S04]  /*b15c0*/  STL.64 [R1+0x2740], R4 ;  /* 0x0027400401007387 */ /* 0x000fe80000100a00 */
[----:B------:R4:W-:Y:S02]  /*b15d0*/  STL.64 [R1+0x2748], R6 ;  /* 0x0027480601007387 */ /* 0x0009e40000100a00 */
[----:B----4-:R-:W-:Y:S02]  /*b15e0*/  HMMA.16816.F32 R4, R8, R26, R20 ;  /* 0x0000001a0804723c */ /* 0x010fe40000001814 */
[----:B------:R-:W-:Y:S04]  /*b15f0*/  STL.64 [R1+0x12170], R14 ;  /* 0x0121700e01007387 */ /* 0x000fe80000100a00 */
[----:B------:R-:W-:Y:S04]  /*b1600*/  STL.64 [R1+0x12168], R12 ;  /* 0x0121680c01007387 */ /* 0x000fe80000100a00 */
[----:B------:R-:W2:-:S13]  /*b1610*/  LDL.LU R20, [R1+0x720] ;  /* 0x0007200001147983 */ /* 0x000e9a0000300800 */
[----:B------:R-:W-:Y:S04]  /*b1620*/  STL.64 [R1+0x2720], R4 ;  /* 0x0027200401007387 */ /* 0x000fe80000100a00 */
[----:B------:R-:W-:Y:S04]  /*b1630*/  STL.64 [R1+0x2728], R6 ;  /* 0x0027280601007387 */ /* 0x000fe80000100a00 */
[----:B------:R-:W2:Y:S04]  /*b1640*/  LDL.LU R21, [R1+0x724] ;  /* 0x0007240001157983 */ /* 0x000ea80000300800 */
[----:B------:R-:W3:Y:S04]  /*b1650*/  LDL.LU R22, [R1+0x728] ;  /* 0x0007280001167983 */ /* 0x000ee80000300800 */
[----:B------:R-:W3:Y:S04]  /*b1660*/  LDL.LU R23, [R1+0x72c] ;  /* 0x00072c0001177983 */ /* 0x000ee80000300800 */
[----:B------:R-:W4:Y:S04]  /*b1670*/  LDL.LU R24, [R1+0x740] ;  /* 0x0007400001187983 */ /* 0x000f280000300800 */
[----:B------:R-:W4:Y:S04]  /*b1680*/  LDL.LU R25, [R1+0x744] ;  /* 0x0007440001197983 */ /* 0x000f280000300800 */
[----:B------:R-:W2:Y:S04]  /*b1690*/  LDL.LU R26, [R1+0x748] ;  /* 0x00074800011a7983 */ /* 0x000ea80000300800 */
[----:B------:R-:W2:Y:S04]  /*b16a0*/  LDL.LU R27, [R1+0x74c] ;  /* 0x00074c00011b7983 */ /* 0x000ea80000300800 */
[----:B--2---:R0:W-:Y:S04]  /*b16b0*/  STL.64 [R1+0x121d0], R26 ;  /* 0x0121d01a01007387 */ /* 0x0041e80000100a00 */
[----:B0-----:R-:W2:Y:S04]  /*b16c0*/  LDL R26, [R1] ;  /* 0x00000000011a7983 */ /* 0x001ea80000100800 */
[----:B------:R-:W2:Y:S04]  /*b16d0*/  LDL R27, [R1+0x4] ;  /* 0x00000400011b7983 */ /* 0x000ea80000100800 */
[----:B----4-:R-:W-:Y:S04]  /*b16e0*/  STL.64 [R1+0x121c8], R24 ;  /* 0x0121c81801007387 */ /* 0x010fe80000100a00 */
[----:B--2---:R-:W-:Y:S04]  /*b16f0*/  STL.64 [R1+0x121e8], R26 ;  /* 0x0121e81a01007387 */ /* 0x004fe80000100a00 */
[----:B---3--:R-:W-:Y:S04]  /*b1700*/  STL.64 [R1+0x121b0], R22 ;  /* 0x0121b01601007387 */ /* 0x008fe80000100a00 */
[----:B------:R0:W-:Y:S04]  /*b1710*/  STL.64 [R1+0x121a8], R20 ;  /* 0x0121a81401007387 */ /* 0x0001e80000100a00 */
[----:B0-----:R-:W2:Y:S04]  /*b1720*/  LDL.LU R20, [R1+0x730] ;  /* 0x0007300001147983 */ /* 0x001ea80000300800 */
[----:B------:R-:W2:Y:S04]  /*b1730*/  LDL.LU R21, [R1+0x734] ;  /* 0x0007340001157983 */ /* 0x000ea80000300800 */
[----:B------:R-:W3:Y:S04]  /*b1740*/  LDL.LU R22, [R1+0x738] ;  /* 0x0007380001167983 */ /* 0x000ee80000300800 */
[----:B------:R-:W3:Y:S04]  /*b1750*/  LDL.LU R23, [R1+0x73c] ;  /* 0x00073c0001177983 */ /* 0x000ee80000300800 */
[----:B------:R-:W4:Y:S04]  /*b1760*/  LDL R24, [R1+0x8] ;  /* 0x0000080001187983 */ /* 0x000f280000100800 */
[----:B------:R-:W4:Y:S04]  /*b1770*/  LDL R25, [R1+0xc] ;  /* 0x00000c0001197983 */ /* 0x000f280000100800 */
[----:B----4-:R-:W-:Y:S04]  /*b1780*/  STL.64 [R1+0x12200], R24 ;  /* 0x0122001801007387 */ /* 0x010fe80000100a00 */
[----:B---3--:R-:W-:Y:S04]  /*b1790*/  STL.64 [R1+0x121e0], R22 ;  /* 0x0121e01601007387 */ /* 0x008fe80000100a00 */
[----:B--2---:R0:W-:Y:S04]  /*b17a0*/  STL.64 [R1+0x121d8], R20 ;  /* 0x0121d81401007387 */ /* 0x0041e80000100a00 */
        /* <DEDUP_REMOVED lines=24> */
[----:B------:R-:W2:Y:S04]  /*b1930*/  LDL R24, [R1+0x28] ;  /* 0x0000280001187983 */ /* 0x000ea80000100800 */
        /* <DEDUP_REMOVED lines=61> */
[----:B0-----:R-:W4:Y:S04]  /*b1d10*/  LDL.LU R20, [R1+0x7f0] ;  /* 0x0007f00001147983 */ /* 0x001f280000300800 */
[----:B------:R-:W4:Y:S04]  /*b1d20*/  LDL.LU R21, [R1+0x7f4] ;  /* 0x0007f40001157983 */ /* 0x000f280000300800 */
[----:B------:R-:W4:Y:S04]  /*b1d30*/  LDL.LU R22, [R1+0x7f8] ;  /* 0x0007f80001167983 */ /* 0x000f280000300800 */
[----:B------:R-:W4:Y:S04]  /*b1d40*/  LDL.LU R23, [R1+0x7fc] ;  /* 0x0007fc0001177983 */ /* 0x000f280000300800 */
[----:B------:R-:W2:Y:S04]  /*b1d50*/  LDL.LU R16, [R1+0x700] ;  /* 0x0007000001107983 */ /* 0x000ea80000300800 */
        /* <DEDUP_REMOVED lines=12> */
[----:B------:R-:W3:Y:S04]  /*b1e20*/  LDL.LU R14, [R1+0x6f8] ;  /* 0x0006f800010e7983 */ /* 0x000ee80000300800 */
[----:B------:R-:W3:Y:S04]  /*b1e30*/  LDL.LU R15, [R1+0x6fc] ;  /* 0x0006fc00010f7983 */ /* 0x000ee80000300800 */
[----:B------:R-:W4:Y:S04]  /*b1e40*/  LDL.LU R4, [R1+0x6e0] ;  /* 0x0006e00001047983 */ /* 0x000f280000300800 */
[----:B------:R-:W4:Y:S04]  /*b1e50*/  LDL.LU R5, [R1+0x6e4] ;  /* 0x0006e40001057983 */ /* 0x000f280000300800 */
[----:B------:R-:W4:Y:S04]  /*b1e60*/  LDL.LU R6, [R1+0x6e8] ;  /* 0x0006e80001067983 */ /* 0x000f280000300800 */
[----:B------:R-:W4:Y:S04]  /*b1e70*/  LDL.LU R7, [R1+0x6ec] ;  /* 0x0006ec0001077983 */ /* 0x000f280000300800 */
        /* <DEDUP_REMOVED lines=82> */
[----:B------:R-:W-:Y:S01]  /*b23a0*/  STL [R1+0x12120], R29 ;  /* 0x0121201d01007387 */ /* 0x000fe20000100800 */
        /* <DEDUP_REMOVED lines=16> */
[----:B------:R-:W4:Y:S04]  /*b24b0*/  LDL.LU R26, [R1+0x6b8] ;  /* 0x0006b800011a7983 */ /* 0x000f280000300800 */
        /* <DEDUP_REMOVED lines=17> */
[----:B------:R-:W3:Y:S04]  /*b25d0*/  LDL.LU R22, [R1+0x6c8] ;  /* 0x0006c80001167983 */ /* 0x000ee80000300800 */
[----:B------:R-:W3:Y:S01]  /*b25e0*/  LDL.LU R23, [R1+0x6cc] ;  /* 0x0006cc0001177983 */ /* 0x000ee20000300800 */
        /* <DEDUP_REMOVED lines=13> */
[----:B0-----:R-:W3:Y:S04]  /*b26c0*/  LDL.LU R16, [R1+0x6d0] ;  /* 0x0006d00001107983 */ /* 0x001ee80000300800 */
[----:B------:R-:W3:Y:S04]  /*b26d0*/  LDL.LU R17, [R1+0x6d4] ;  /* 0x0006d40001117983 */ /* 0x000ee80000300800 */
[----:B------:R-:W3:Y:S04]  /*b26e0*/  LDL.LU R18, [R1+0x6d8] ;  /* 0x0006d80001127983 */ /* 0x000ee80000300800 */
[----:B------:R-:W3:Y:S02]  /*b26f0*/  LDL.LU R19, [R1+0x6dc] ;  /* 0x0006dc0001137983 */ /* 0x000ee40000300800 */
[----:B---3--:R-:W-:-:S15]  /*b2700*/  HMMA.16816.F32 R16, R8, R6, R16 ;  /* 0x000000060810723c */ /* 0x008fde0000001810 */
[----:B------:R-:W-:-:S08]  /*b2710*/  NOP ;  /* 0x0000000000007918 */ /* 0x000fd00000000000 */
[----:B------:R-:W-:Y:S04]  /*b2720*/  STL.64 [R1+0x2260], R16 ;  /* 0x0022601001007387 */ /* 0x000fe80000100a00 */
[----:B------:R0:W-:Y:S04]  /*b2730*/  STL.64 [R1+0x2268], R18 ;  /* 0x0022681201007387 */ /* 0x0001e80000100a00 */
[----:B------:R-:W-:Y:S04]  /*b2740*/  STL.64 [R1+0x11f20], R6 ;  /* 0x011f200601007387 */ /* 0x000fe80000100a00 */
[----:B--2---:R1:W-:Y:S01]  /*b2750*/  STL.64 [R1+0x11f18], R4 ;  /* 0x011f180401007387 */ /* 0x0043e20000100a00 */
[C---:B0-----:R-:W-:Y:S06]  /*b2760*/  HMMA.16816.F32 R16, R8.reuse, R4, R20 ;  /* 0x000000040810723c */ /* 0x041fec0000001814 */
[----:B-1----:R-:W-:Y:S07]  /*b2770*/  HMMA.16816.F32 R4, R8, R2, R24 ;  /* 0x000000020804723c */ /* 0x002fee0000001818 */
[----:B----4-:R-:W-:-:S02]  /*b2780*/  IMAD.MOV.U32 R26, RZ, RZ, R13 ;  /* 0x000000ffff1a7224 */ /* 0x010fc400078e000d */
[----:B------:R-:W-:-:S08]  /*b2790*/  IMAD.MOV.U32 R27, RZ, RZ, R14 ;  /* 0x000000ffff1b7224 */ /* 0x000fd000078e000e */
[----:B------:R-:W-:Y:S04]  /*b27a0*/  STL.64 [R1+0x2920], R16 ;  /* 0x0029201001007387 */ /* 0x000fe80000100a00 */
[----:B------:R-:W-:Y:S04]  /*b27b0*/  STL.64 [R1+0x2928], R18 ;  /* 0x0029281201007387 */ /* 0x000fe80000100a00 */
[----:B------:R-:W2:Y:S04]  /*b27c0*/  LDL.LU R13, [R1+0x12150] ;  /* 0x01215000010d7983 */ /* 0x000ea80000300800 */
[----:B------:R-:W-:Y:S04]  /*b27d0*/  STL.64 [R1+0x2250], R4 ;  /* 0x0022500401007387 */ /* 0x000fe80000100a00 */
[----:B------:R-:W-:Y:S04]  /*b27e0*/  STL.64 [R1+0x2258], R6 ;  /* 0x0022580601007387 */ /* 0x000fe80000100a00 */
[----:B------:R-:W3:Y:S04]  /*b27f0*/  LDL.LU R14, [R1+0x1214c] ;  /* 0x01214c00010e7983 */ /* 0x000ee80000300800 */
[----:B------:R-:W4:Y:S04]  /*b2800*/  LDL.LU R20, [R1+0x620] ;  /* 0x0006200001147983 */ /* 0x000f280000300800 */
[----:B------:R-:W4:Y:S04]  /*b2810*/  LDL.LU R21, [R1+0x624] ;  /* 0x0006240001157983 */ /* 0x000f280000300800 */
[----:B------:R-:W2:Y:S04]  /*b2820*/  LDL.LU R22, [R1+0x628] ;  /* 0x0006280001167983 */ /* 0x000ea80000300800 */
[----:B------:R-:W2:Y:S01]  /*b2830*/  LDL.LU R23, [R1+0x62c] ;  /* 0x00062c0001177983 */ /* 0x000ea20000300800 */
[----:B------:R-:W-:-:S02]  /*b2840*/  IMAD.MOV.U32 R24, RZ, RZ, R15 ;  /* 0x000000ffff187224 */ /* 0x000fc400078e000f */
[----:B------:R-:W-:Y:S01]  /*b2850*/  IMAD.MOV.U32 R25, RZ, RZ, R0 ;  /* 0x000000ffff197224 */ /* 0x000fe200078e0000 */
[----:B--2---:R-:W-:Y:S04]  /*b2860*/  STL.64 [R1+0x120b8], R22 ;  /* 0x0120b81601007387 */ /* 0x004fe80000100a00 */
[----:B----4-:R-:W-:Y:S04]  /*b2870*/  STL.64 [R1+0x120b0], R20 ;  /* 0x0120b01401007387 */ /* 0x010fe80000100a00 */
[----:B------:R-:W2:Y:S04]  /*b2880*/  LDL.LU R15, [R1+0x12148] ;  /* 0x01214800010f7983 */ /* 0x000ea80000300800 */
[----:B------:R-:W4:Y:S04]  /*b2890*/  LDL.LU R0, [R1+0x12144] ;  /* 0x0121440001007983 */ /* 0x000f280000300800 */
[----:B------:R-:W-:Y:S04]  /*b28a0*/  STL.64 [R1+0x120c8], R26 ;  /* 0x0120c81a01007387 */ /* 0x000fe80000100a00 */
[----:B------:R0:W-:Y:S04]  /*b28b0*/  STL.64 [R1+0x120c0], R24 ;  /* 0x0120c01801007387 */ /* 0x0001e80000100a00 */
[----:B0-----:R-:W4:Y:S04]  /*b28c0*/  LDL.LU R24, [R1+0x660] ;  /* 0x0006600001187983 */ /* 0x001f280000300800 */
[----:B------:R-:W4:Y:S04]  /*b28d0*/  LDL.LU R25, [R1+0x664] ;  /* 0x0006640001197983 */ /* 0x000f280000300800 */
[----:B------:R-:W3:Y:S04]  /*b28e0*/  LDL.LU R26, [R1+0x668] ;  /* 0x00066800011a7983 */ /* 0x000ee80000300800 */
[----:B------:R-:W3:Y:S04]  /*b28f0*/  LDL.LU R27, [R1+0x66c] ;  /* 0x00066c00011b7983 */ /* 0x000ee80000300800 */
[----:B---3--:R2:W-:Y:S02]  /*b2900*/  STL.64 [R1+0x120d8], R26 ;  /* 0x0120d81a01007387 */ /* 0x0085e40000100a00 */
[----:B--2---:R-:W-:-:S02]  /*b2910*/  IMAD.MOV.U32 R26, RZ, RZ, R15 ;  /* 0x000000ffff1a7224 */ /* 0x004fc400078e000f */
[----:B------:R-:W-:Y:S01]  /*b2920*/  IMAD.MOV.U32 R27, RZ, RZ, R14 ;  /* 0x000000ffff1b7224 */ /* 0x000fe200078e000e */
[----:B------:R-:W2:Y:S04]  /*b2930*/  LDL.LU R15, [R1+0x12140] ;  /* 0x01214000010f7983 */ /* 0x000ea80000300800 */
[----:B------:R-:W3:Y:S04]  /*b2940*/  LDL.LU R14, [R1+0x1213c] ;  /* 0x01213c00010e7983 */ /* 0x000ee80000300800 */
[----:B----4-:R0:W-:Y:S04]  /*b2950*/  STL.64 [R1+0x120d0], R24 ;  /* 0x0120d01801007387 */ /* 0x0101e80000100a00 */
[----:B------:R-:W4:Y:S04]  /*b2960*/  LDL.64 R6, [R1+0x70] ;  /* 0x0000700001067983 */ /* 0x000f280000100a00 */
[----:B------:R-:W3:Y:S04]  /*b2970*/  LDL.LU R16, [R1+0x630] ;  /* 0x0006300001107983 */ /* 0x000ee80000300800 */
[----:B------:R-:W3:Y:S04]  /*b2980*/  LDL.LU R17, [R1+0x634] ;  /* 0x0006340001117983 */ /* 0x000ee80000300800 */
[----:B------:R-:W4:Y:S04]  /*b2990*/  LDL.LU R18, [R1+0x638] ;  /* 0x0006380001127983 */ /* 0x000f280000300800 */
[----:B------:R-:W4:Y:S04]  /*b29a0*/  LDL.LU R19, [R1+0x63c] ;  /* 0x00063c0001137983 */ /* 0x000f280000300800 */
[----:B0-----:R-:W3:Y:S04]  /*b29b0*/  LDL.64 R24, [R1+0x90] ;  /* 0x0000900001187983 */ /* 0x001ee80000100a00 */
[----:B------:R0:W-:Y:S02]  /*b29c0*/  STL.64 [R1+0x120f8], R26 ;  /* 0x0120f81a01007387 */ /* 0x0001e40000100a00 */
[----:B0-----:R-:W-:-:S02]  /*b29d0*/  IMAD.MOV.U32 R27, RZ, RZ, R0 ;  /* 0x000000ffff1b7224 */ /* 0x001fc400078e0000 */
[----:B--2---:R-:W-:Y:S02]  /*b29e0*/  IMAD.MOV.U32 R26, RZ, RZ, R15 ;  /* 0x000000ffff1a7224 */ /* 0x004fe400078e000f */
[----:B------:R-:W2:Y:S04]  /*b29f0*/  LDL.LU R15, [R1+0x12138] ;  /* 0x01213800010f7983 */ /* 0x000ea80000300800 */
[----:B------:R-:W2:Y:S04]  /*b2a00*/  LDL.LU R0, [R1+0x3258] ;  /* 0x0032580001007983 */ /* 0x000ea80000300800 */
[----:B---3--:R0:W-:Y:S04]  /*b2a10*/  STL.64 [R1+0x120f0], R24 ;  /* 0x0120f01801007387 */ /* 0x0081e80000100a00 */
[----:B0-----:R-:W3:Y:S04]  /*b2a20*/  LDL.64 R24, [R1+0xa0] ;  /* 0x0000a00001187983 */ /* 0x001ee80000100a00 */
[----:B------:R-:W-:Y:S04]  /*b2a30*/  STL.64 [R1+0x12130], R26 ;  /* 0x0121301a01007387 */ /* 0x000fe80000100a00 */
[----:B---3--:R0:W-:Y:S04]  /*b2a40*/  STL.64 [R1+0x12128], R24 ;  /* 0x0121281801007387 */ /* 0x0081e80000100a00 */
[----:B0-----:R-:W2:Y:S04]  /*b2a50*/  LDL.LU R24, [R1+0x290] ;  /* 0x0002900001187983 */ /* 0x001ea80000300800 */
[----:B------:R-:W2:Y:S04]  /*b2a60*/  LDL.LU R25, [R1+0x294] ;  /* 0x0002940001197983 */ /* 0x000ea80000300800 */
[----:B------:R-:W2:Y:S04]  /*b2a70*/  LDL.LU R26, [R1+0x298] ;  /* 0x00029800011a7983 */ /* 0x000ea80000300800 */
[----:B------:R-:W2:Y:S04]  /*b2a80*/  LDL.LU R27, [R1+0x29c] ;  /* 0x00029c00011b7983 */ /* 0x000ea80000300800 */
[----:B----4-:R-:W-:Y:S04]  /*b2a90*/  STL.64 [R1+0x120e8], R18 ;  /* 0x0120e81201007387 */ /* 0x010fe80000100a00 */
[----:B------:R0:W-:Y:S04]  /*b2aa0*/  STL.64 [R1+0x120e0], R16 ;  /* 0x0120e01001007387 */ /* 0x0001e80000100a00 */
[----:B0-----:R-:W3:Y:S04]  /*b2ab0*/  LDL.LU R16, [R1+0x670] ;  /* 0x0006700001107983 */ /* 0x001ee80000300800 */
[----:B------:R-:W3:Y:S04]  /*b2ac0*/  LDL.LU R17, [R1+0x674] ;  /* 0x0006740001117983 */ /* 0x000ee80000300800 */
[----:B------:R-:W4:Y:S04]  /*b2ad0*/  LDL.LU R18, [R1+0x678] ;  /* 0x0006780001127983 */ /* 0x000f280000300800 */
[----:B------:R-:W4:Y:S04]  /*b2ae0*/  LDL.LU R19, [R1+0x67c] ;  /* 0x00067c0001137983 */ /* 0x000f280000300800 */
[----:B------:R-:W2:Y:S04]  /*b2af0*/  LDL.LU R29, [R1+0x3244] ;  /* 0x00324400011d7983 */ /* 0x000ea80000300800 */
[----:B----4-:R-:W-:Y:S04]  /*b2b00*/  STL.64 [R1+0x12108], R18 ;  /* 0x0121081201007387 */ /* 0x010fe80000100a00 */
[----:B---3--:R0:W-:Y:S04]  /*b2b10*/  STL.64 [R1+0x12100], R16 ;  /* 0x0121001001007387 */ /* 0x0081e80000100a00 */
[----:B0-----:R-:W3:Y:S04]  /*b2b20*/  LDL.LU R16, [R1+0x690] ;  /* 0x0006900001107983 */ /* 0x001ee80000300800 */
[----:B------:R-:W3:Y:S04]  /*b2b30*/  LDL.LU R17, [R1+0x694] ;  /* 0x0006940001117983 */ /* 0x000ee80000300800 */
[----:B------:R-:W4:Y:S04]  /*b2b40*/  LDL.LU R18, [R1+0x698] ;  /* 0x0006980001127983 */ /* 0x000f280000300800 */
[----:B------:R-:W4:Y:S01]  /*b2b50*/  LDL.LU R19, [R1+0x69c] ;  /* 0x00069c0001137983 */ /* 0x000f220000300800 */
[----:B--2---:R-:W-:Y:S03]  /*b2b60*/  HMMA.16816.F32 R8, R8, R14, R24 ;  /* 0x0000000e0808723c */ /* 0x004fe60000001818 */
[----:B----4-:R-:W-:Y:S04]  /*b2b70*/  STL.64 [R1+0x12118], R18 ;  /* 0x0121181201007387 */ /* 0x010fe80000100a00 */
[----:B---3--:R0:W-:Y:S04]  /*b2b80*/  STL.64 [R1+0x12110], R16 ;  /* 0x0121101001007387 */ /* 0x0081e80000100a00 */
        /* <DEDUP_REMOVED lines=8> */
[----:B------:R0:W-:Y:S04]  /*b2c10*/  STL [R1+0x11f0c], R2 ;  /* 0x011f0c0201007387 */ /* 0x0001e80000100800 */
[----:B0-----:R-:W4:Y:S04]  /*b2c20*/  LDL.LU R2, [R1+0x325c] ;  /* 0x00325c0001027983 */ /* 0x001f280000300800 */
[----:B------:R0:W-:Y:S04]  /*b2c30*/  STL [R1+0x11f08], R3 ;  /* 0x011f080301007387 */ /* 0x0001e80000100800 */
[----:B0-----:R-:W2:Y:S04]  /*b2c40*/  LDL.LU R3, [R1+0x3250] ;  /* 0x0032500001037983 */ /* 0x001ea80000300800 */
[----:B------:R-:W3:Y:S04]  /*b2c50*/  LDL.LU.64 R26, [R1+0x12130] ;  /* 0x01213000011a7983 */ /* 0x000ee80000300a00 */
[----:B------:R-:W3:Y:S04]  /*b2c60*/  LDL.LU.64 R24, [R1+0x12128] ;  /* 0x0121280001187983 */ /* 0x000ee80000300a00 */
[----:B------:R0:W-:Y:S04]  /*b2c70*/  STL.64 [R1+0x2230], R8 ;  /* 0x0022300801007387 */ /* 0x0001e80000100a00 */
[----:B------:R1:W-:Y:S04]  /*b2c80*/  STL.64 [R1+0x2238], R10 ;  /* 0x0022380a01007387 */ /* 0x0003e80000100a00 */
[----:B0-----:R-:W4:Y:S04]  /*b2c90*/  LDL.LU R8, [R1+0x3240] ;  /* 0x0032400001087983 */ /* 0x001f280000300800 */
[----:B------:R-:W2:Y:S04]  /*b2ca0*/  LDL.LU R9, [R1+0x324c] ;  /* 0x00324c0001097983 */ /* 0x000ea80000300800 */
[----:B-1----:R-:W2:Y:S04]  /*b2cb0*/  LDL.LU R10, [R1+0x3248] ;  /* 0x00324800010a7983 */ /* 0x002ea80000300800 */
[----:B------:R-:W3:Y:S01]  /*b2cc0*/  LDL.LU R11, [R1+0x3254] ;  /* 0x00325400010b7983 */ /* 0x000ee20000300800 */
[----:B------:R-:W-:-:S03]  /*b2cd0*/  IMAD.MOV.U32 R5, RZ, RZ, R12 ;  /* 0x000000ffff057224 */ /* 0x000fc600078e000c */
[----:B------:R0:W-:Y:S01]  /*b2ce0*/  STL.64 [R1+0x11f00], R14 ;  /* 0x011f000e01007387 */ /* 0x0001e20000100a00 */
[----:B------:R-:W-:-:S03]  /*b2cf0*/  IMAD.MOV.U32 R4, RZ, RZ, R13 ;  /* 0x000000ffff047224 */ /* 0x000fc600078e000d */
[----:B------:R-:W3:Y:S04]  /*b2d00*/  LDL.LU R12, [R1+0x680] ;  /* 0x00068000010c7983 */ /* 0x000ee80000300800 */
[----:B------:R-:W3:Y:S04]  /*b2d10*/  LDL.LU R13, [R1+0x684] ;  /* 0x00068400010d7983 */ /* 0x000ee80000300800 */
[----:B0-----:R-:W3:Y:S04]  /*b2d20*/  LDL.LU R14, [R1+0x688] ;  /* 0x00068800010e7983 */ /* 0x001ee80000300800 */
[----:B------:R-:W3:Y:S01]  /*b2d30*/  LDL.LU R15, [R1+0x68c] ;  /* 0x00068c00010f7983 */ /* 0x000ee20000300800 */
[----:B----4-:R-:W-:-:S02]  /*b2d40*/  IMAD R8, R8, 0x100, R29 ;  /* 0x0000010008087824 */ /* 0x010fc400078e021d */
[----:B--2---:R-:W-:Y:S02]  /*b2d50*/  IMAD R9, R10, 0x100, R9 ;  /* 0x000001000a097824 */ /* 0x004fe400078e0209 */
[----:B---3--:R-:W-:Y:S02]  /*b2d60*/  IMAD R10, R3, 0x100, R11 ;  /* 0x00000100030a7824 */ /* 0x008fe400078e020b */
[----:B------:R-:W-:Y:S01]  /*b2d70*/  IMAD R11, R0, 0x100, R2 ;  /* 0x00000100000b7824 */ /* 0x000fe200078e0202 */
[----:B------:R-:W-:Y:S01]  /*b2d80*/  F2FP.F16.E4M3.UNPACK_B R8, R8 ;  /* 0x00000008ff08723e */ /* 0x000fe200020006ff */
[----:B------:R-:W2:Y:S01]  /*b2d90*/  LDL.LU R29, [R1+0x12120] ;  /* 0x01212000011d7983 */ /* 0x000ea20000300800 */
[----:B------:R-:W-:Y:S02]  /*b2da0*/  F2FP.F16.E4M3.UNPACK_B R9, R9 ;  /* 0x00000009ff09723e */ /* 0x000fe400020006ff */
[----:B------:R-:W-:Y:S02]  /*b2db0*/  F2FP.F16.E4M3.UNPACK_B R10, R10 ;  /* 0x0000000aff0a723e */ /* 0x000fe400020006ff */
[----:B------:R-:W-:-:S07]  /*b2dc0*/  F2FP.F16.E4M3.UNPACK_B R11, R11 ;  /* 0x0000000bff0b723e */ /* 0x000fce00020006ff */
[----:B------:R-:W-:-:S15]  /*b2dd0*/  HMMA.16816.F32 R16, R8, R24, R16 ;  /* 0x000000180810723c */ /* 0x000fde0000001810 */
[----:B------:R-:W-:-:S08]  /*b2de0*/  NOP ;  /* 0x0000000000007918 */ /* 0x000fd00000000000 */
[----:B------:R-:W-:Y:S04]  /*b2df0*/  STL.64 [R1+0x2220], R16 ;  /* 0x0022201001007387 */ /* 0x000fe80000100a00 */
[----:B------:R0:W-:Y:S04]  /*b2e00*/  STL.64 [R1+0x2228], R18 ;  /* 0x0022281201007387 */ /* 0x0001e80000100a00 */
[----:B0-----:R-:W3:Y:S04]  /*b2e10*/  LDL.LU.64 R18, [R1+0x12118] ;  /* 0x0121180001127983 */ /* 0x001ee80000300a00 */
[----:B------:R-:W3:Y:S01]  /*b2e20*/  LDL.LU.64 R16, [R1+0x12110] ;  /* 0x0121100001107983 */ /* 0x000ee20000300a00 */
[----:B------:R-:W-:-:S02]  /*b2e30*/  IMAD.MOV.U32 R3, RZ, RZ, R24 ;  /* 0x000000ffff037224 */ /* 0x000fc400078e0018 */
[----:B------:R-:W-:-:S03]  /*b2e40*/  IMAD.MOV.U32 R0, RZ, RZ, R25 ;  /* 0x000000ffff007224 */ /* 0x000fc600078e0019 */
[----:B------:R0:W-:Y:S04]  /*b2e50*/  STL [R1+0x11f10], R3 ;  /* 0x011f100301007387 */ /* 0x0001e80000100800 */
[----:B0-----:R-:W4:Y:S01]  /*b2e60*/  LDL.64 R2, [R1+0x80] ;  /* 0x0000800001027983 */ /* 0x001f220000100a00 */
[----:B---3--:R-:W-:Y:S03]  /*b2e70*/  HMMA.16816.F32 R24, R8, R26, R16 ;  /* 0x0000001a0818723c */ /* 0x008fe60000001810 */
[----:B------:R-:W3:Y:S04]  /*b2e80*/  LDL.LU.64 R18, [R1+0x12108] ;  /* 0x0121080001127983 */ /* 0x000ee80000300a00 */
[----:B------:R-:W3:-:S15]  /*b2e90*/  LDL.LU.64 R16, [R1+0x12100] ;  /* 0x0121000001107983 */ /* 0x000ede0000300a00 */
[----:B------:R-:W-:-:S01]  /*b2ea0*/  NOP ;  /* 0x0000000000007918 */ /* 0x000fc20000000000 */
[----:B------:R-:W-:Y:S04]  /*b2eb0*/  STL.64 [R1+0x2210], R24 ;  /* 0x0022101801007387 */ /* 0x000fe80000100a00 */
[----:B------:R0:W-:Y:S04]  /*b2ec0*/  STL.64 [R1+0x2218], R26 ;  /* 0x0022181a01007387 */ /* 0x0001e80000100a00 */
[----:B0-----:R-:W3:Y:S04]  /*b2ed0*/  LDL.LU.64 R26, [R1+0x120f8] ;  /* 0x0120f800011a7983 */ /* 0x001ee80000300a00 */
[----:B------:R-:W2:Y:S02]  /*b2ee0*/  LDL.LU.64 R24, [R1+0x120f0] ;  /* 0x0120f00001187983 */ /* 0x000ea40000300a00 */
[----:B--2---:R-:W-:-:S15]  /*b2ef0*/  HMMA.16816.F32 R12, R8, R24, R12 ;  /* 0x00000018080c723c */ /* 0x004fde000000180c */
[----:B------:R-:W-:-:S08]  /*b2f00*/  NOP ;  /* 0x0000000000007918 */ /* 0x000fd00000000000 */
[----:B------:R0:W-:Y:S02]  /*b2f10*/  STL.64 [R1+0x2200], R12 ;  /* 0x0022000c01007387 */ /* 0x0001e40000100a00 */
[----:B0-----:R-:W-:Y:S02]  /*b2f20*/  IMAD.MOV.U32 R13, RZ, RZ, R24 ;  /* 0x000000ffff0d7224 */ /* 0x001fe400078e0018 */
[----:B------:R-:W-:Y:S02]  /*b2f30*/  IMAD.MOV.U32 R12, RZ, RZ, R25 ;  /* 0x000000ffff0c7224 */ /* 0x000fe400078e0019 */
[----:B---3--:R-:W-:Y:S01]  /*b2f40*/  HMMA.16816.F32 R24, R8, R26, R16 ;  /* 0x0000001a0818723c */ /* 0x008fe20000001810 */
[----:B------:R-:W-:Y:S04]  /*b2f50*/  STL.64 [R1+0x2208], R14 ;  /* 0x0022080e01007387 */ /* 0x000fe80000100a00 */
[----:B------:R-:W2:Y:S04]  /*b2f60*/  LDL.LU.64 R18, [R1+0x120e8] ;  /* 0x0120e80001127983 */ /* 0x000ea80000300a00 */
[----:B------:R-:W2:-:S14]  /*b2f70*/  LDL.LU.64 R16, [R1+0x120e0] ;  /* 0x0120e00001107983 */ /* 0x000e9c0000300a00 */
[----:B------:R-:W-:Y:S04]  /*b2f80*/  STL.64 [R1+0x21f0], R24 ;  /* 0x0021f01801007387 */ /* 0x000fe80000100a00 */
[----:B------:R0:W-:Y:S04]  /*b2f90*/  STL.64 [R1+0x21f8], R26 ;  /* 0x0021f81a01007387 */ /* 0x0001e80000100a00 */
[----:B0-----:R-:W3:Y:S04]  /*b2fa0*/  LDL.LU.64 R26, [R1+0x120d8] ;  /* 0x0120d800011a7983 */ /* 0x001ee80000300a00 */
[----:B------:R-:W3:Y:S01]  /*b2fb0*/  LDL.LU.64 R24, [R1+0x120d0] ;  /* 0x0120d00001187983 */ /* 0x000ee20000300a00 */
[----:B----4-:R-:W-:-:S02]  /*b2fc0*/  IMAD.MOV.U32 R15, RZ, RZ, R2 ;  /* 0x000000ffff0f7224 */ /* 0x010fc400078e0002 */
[----:B------:R-:W-:Y:S01]  /*b2fd0*/  IMAD.MOV.U32 R14, RZ, RZ, R3 ;  /* 0x000000ffff0e7224 */ /* 0x000fe200078e0003 */
[C---:B------:R-:W-:Y:S06]  /*b2fe0*/  HMMA.16816.F32 R20, R8.reuse, R4, R20 ;  /* 0x000000040814723c */ /* 0x040fec0000001814 */
[----:B---3--:R-:W-:-:S15]  /*b2ff0*/  HMMA.16816.F32 R24, R8, R2, R24 ;  /* 0x000000020818723c */ /* 0x008fde0000001818 */
[----:B------:R-:W-:-:S08]  /*b3000*/  NOP ;  /* 0x0000000000007918 */ /* 0x000fd00000000000 */
[----:B------:R-:W-:Y:S04]  /*b3010*/  STL.64 [R1+0x21d0], R24 ;  /* 0x0021d01801007387 */ /* 0x000fe80000100a00 */
[----:B------:R0:W-:Y:S04]  /*b3020*/  STL.64 [R1+0x21d8], R26 ;  /* 0x0021d81a01007387 */ /* 0x0001e80000100a00 */
[----:B0-----:R-:W3:Y:S04]  /*b3030*/  LDL.LU.64 R26, [R1+0x120c8] ;  /* 0x0120c800011a7983 */ /* 0x001ee80000300a00 */
[----:B------:R-:W2:Y:S04]  /*b3040*/  LDL.LU.64 R24, [R1+0x120c0] ;  /* 0x0120c00001187983 */ /* 0x000ea80000300a00 */
[----:B------:R-:W-:Y:S04]  /*b3050*/  STL.64 [R1+0x11f30], R14 ;  /* 0x011f300e01007387 */ /* 0x000fe80000100a00 */
[----:B------:R0:W-:Y:S04]  /*b3060*/  STL.64 [R1+0x11f28], R12 ;  /* 0x011f280c01007387 */ /* 0x0001e80000100a00 */
[----:B0-----:R-:W4:Y:S04]  /*b3070*/  LDL.LU R12, [R1+0x640] ;  /* 0x00064000010c7983 */ /* 0x001f280000300800 */
[----:B------:R-:W4:Y:S04]  /*b3080*/  LDL.LU R13, [R1+0x644] ;  /* 0x00064400010d7983 */ /* 0x000f280000300800 */
[----:B------:R-:W4:Y:S04]  /*b3090*/  LDL.LU R14, [R1+0x648] ;  /* 0x00064800010e7983 */ /* 0x000f280000300800 */
[----:B------:R-:W4:Y:S04]  /*b30a0*/  LDL.LU R15, [R1+0x64c] ;  /* 0x00064c00010f7983 */ /* 0x000f280000300800 */
[----:B------:R-:W-:Y:S04]  /*b30b0*/  STL.64 [R1+0x21c0], R20 ;  /* 0x0021c01401007387 */ /* 0x000fe80000100a00 */
[----:B------:R0:W-:Y:S04]  /*b30c0*/  STL.64 [R1+0x21c8], R22 ;  /* 0x0021c81601007387 */ /* 0x0001e80000100a00 */
[----:B0-----:R-:W3:Y:S04]  /*b30d0*/  LDL.LU.64 R22, [R1+0x120b8] ;  /* 0x0120b80001167983 */ /* 0x001ee80000300a00 */
[----:B------:R-:W3:Y:S01]  /*b30e0*/  LDL.LU.64 R20, [R1+0x120b0] ;  /* 0x0120b00001147983 */ /* 0x000ee20000300a00 */
[----:B------:R-:W-:-:S02]  /*b30f0*/  IMAD.MOV.U32 R3, RZ, RZ, R6 ;  /* 0x000000ffff037224 */ /* 0x000fc400078e0006 */
[----:B------:R-:W-:Y:S01]  /*b3100*/  IMAD.MOV.U32 R2, RZ, RZ, R7 ;  /* 0x000000ffff027224 */ /* 0x000fe200078e0007 */
[C---:B----4-:R-:W-:Y:S06]  /*b3110*/  HMMA.16816.F32 R12, R8.reuse, R6, R12 ;  /* 0x00000006080c723c */ /* 0x050fec000000180c */
[----:B---3--:R-:W-:-:S15]  /*b3120*/  HMMA.16816.F32 R4, R8, R26, R20 ;  /* 0x0000001a0804723c */ /* 0x008fde0000001814 */
[----:B------:R-:W-:-:S02]  /*b3130*/  NOP ;  /* 0x0000000000007918 */ /* 0x000fc40000000000 */
[----:B------:R-:W-:Y:S04]  /*b3140*/  STL.64 [R1+0x21b0], R12 ;  /* 0x0021b00c01007387 */ /* 0x000fe80000100a00 */
[----:B------:R2:W-:Y:S04]  /*b3150*/  STL.64 [R1+0x21b8], R14 ;  /* 0x0021b80e01007387 */ /* 0x0005e80000100a00 */
[----:B------:R-:W3:Y:S01]  /*b3160*/  LDL.LU R20, [R1+0x530] ;  /* 0x0005300001147983 */ /* 0x000ee20000300800 */
[----:B--2---:R-:W-:-:S15]  /*b3170*/  HMMA.16816.F32 R12, R8, R24, R16 ;  /* 0x00000018080c723c */ /* 0x004fde0000001810 */
[----:B------:R-:W-:-:S08]  /*b3180*/  NOP ;  /* 0x0000000000007918 */ /* 0x000fd00000000000 */
[----:B------:R-:W-:Y:S04]  /*b3190*/  STL.64 [R1+0x21a0], R12 ;  /* 0x0021a00c01007387 */ /* 0x000fe80000100a00 */
[----:B------:R-:W-:Y:S04]  /*b31a0*/  STL.64 [R1+0x21a8], R14 ;  /* 0x0021a80e01007387 */ /* 0x000fe80000100a00 */
[----:B------:R-:W-:Y:S04]  /*b31b0*/  STL.64 [R1+0x2180], R4 ;  /* 0x0021800401007387 */ /* 0x000fe80000100a00 */
[----:B------:R-:W-:Y:S04]  /*b31c0*/  STL.64 [R1+0x2188], R6 ;  /* 0x0021880601007387 */ /* 0x000fe80000100a00 */
        /* <DEDUP_REMOVED lines=9> */
[----:B---3--:R0:W-:Y:S04]  /*b3260*/  STL.64 [R1+0x11f90], R22 ;  /* 0x011f901601007387 */ /* 0x0081e80000100a00 */
[----:B0-----:R-:W3:Y:S04]  /*b3270*/  LDL R22, [R1] ;  /* 0x0000000001167983 */ /* 0x001ee80000100800 */
[----:B------:R-:W3:Y:S04]  /*b3280*/  LDL R23, [R1+0x4] ;  /* 0x0000040001177983 */ /* 0x000ee80000100800 */
[----:B--2---:R0:W-:Y:S04]  /*b3290*/  STL.64 [R1+0x11f88], R20 ;  /* 0x011f881401007387 */ /* 0x0041e80000100a00 */
[----:B---3--:R-:W-:Y:S04]  /*b32a0*/  STL.64 [R1+0x11fa8], R22 ;  /* 0x011fa81601007387 */ /* 0x008fe80000100a00 */
[----:B------:R-:W2:Y:S04]  /*b32b0*/  LDL.LU R24, [R1+0x550] ;  /* 0x0005500001187983 */ /* 0x000ea80000300800 */
[----:B------:R-:W2:Y:S04]  /*b32c0*/  LDL.LU R25, [R1+0x554] ;  /* 0x0005540001197983 */ /* 0x000ea80000300800 */
[----:B------:R-:W3:Y:S04]  /*b32d0*/  LDL.LU R26, [R1+0x558] ;  /* 0x00055800011a7983 */ /* 0x000ee80000300800 */
[----:B------:R-:W3:Y:S04]  /*b32e0*/  LDL.LU R27, [R1+0x55c] ;  /* 0x00055c00011b7983 */ /* 0x000ee80000300800 */
[----:B0-----:R-:W4:Y:S04]  /*b32f0*/  LDL R20, [R1+0x8] ;  /* 0x0000080001147983 */ /* 0x001f280000100800 */
        /* <DEDUP_REMOVED lines=259> */
[----:B------:R2:W-:Y:S01]  /*b4330*/  STL.64 [R1+0x11cf8], R16 ;  /* 0x011cf81001007387 */ /* 0x0005e20000100a00 */
[C---:B---3--:R-:W-:Y:S06]  /*b4340*/  HMMA.16816.F32 R20, R8.reuse, R6, R20 ;  /* 0x000000060814723c */ /* 0x048fec0000001814 */
[----:B--2---:R-:W-:-:S15]  /*b4350*/  HMMA.16816.F32 R16, R8, R4, R24 ;  /* 0x000000040810723c */ /* 0x004fde0000001818 */
[----:B------:R-:W-:-:S02]  /*b4360*/  NOP ;  /* 0x0000000000007918 */ /* 0x000fc40000000000 */
[----:B------:R0:W-:Y:S04]  /*b4370*/  STL.64 [R1+0x1760], R20 ;  /* 0x0017601401007387 */ /* 0x0001e80000100a00 */
[----:B------:R1:W-:Y:S04]  /*b4380*/  STL.64 [R1+0x1768], R22 ;  /* 0x0017681601007387 */ /* 0x0003e80000100a00 */
[----:B0-----:R-:W2:Y:S04]  /*b4390*/  LDL.LU R20, [R1+0x440] ;  /* 0x0004400001147983 */ /* 0x001ea80000300800 */
[----:B------:R0:W-:Y:S04]  /*b43a0*/  STL.64 [R1+0x1750], R16 ;  /* 0x0017501001007387 */ /* 0x0001e80000100a00 */
[----:B------:R3:W-:Y:S04]  /*b43b0*/  STL.64 [R1+0x1758], R18 ;  /* 0x0017581201007387 */ /* 0x0007e80000100a00 */
[----:B------:R-:W2:Y:S04]  /*b43c0*/  LDL.LU R21, [R1+0x444] ;  /* 0x0004440001157983 */ /* 0x000ea80000300800 */
[----:B-1----:R-:W4:Y:S04]  /*b43d0*/  LDL.LU R22, [R1+0x448] ;  /* 0x0004480001167983 */ /* 0x002f280000300800 */
[----:B------:R-:W4:Y:S01]  /*b43e0*/  LDL.LU R23, [R1+0x44c] ;  /* 0x00044c0001177983 */ /* 0x000f220000300800 */
[----:B------:R-:W-:-:S02]  /*b43f0*/  IMAD.MOV.U32 R24, RZ, RZ, R3 ;  /* 0x000000ffff187224 */ /* 0x000fc400078e0003 */
[----:B------:R-:W-:Y:S01]  /*b4400*/  IMAD.MOV.U32 R25, RZ, RZ, R2 ;  /* 0x000000ffff197224 */ /* 0x000fe200078e0002 */
[----:B----4-:R-:W-:Y:S04]  /*b4410*/  STL.64 [R1+0x11e78], R22 ;  /* 0x011e781601007387 */ /* 0x010fe80000100a00 */
[----:B--2---:R1:W-:Y:S04]  /*b4420*/  STL.64 [R1+0x11e70], R20 ;  /* 0x011e701401007387 */ /* 0x0043e80000100a00 */
[----:B------:R-:W2:Y:S04]  /*b4430*/  LDL.LU R3, [R1+0x11f10] ;  /* 0x011f100001037983 */ /* 0x000ea80000300800 */
[----:B------:R-:W4:Y:S04]  /*b4440*/  LDL.LU R2, [R1+0x11f0c] ;  /* 0x011f0c0001027983 */ /* 0x000f280000300800 */
[----:B0-----:R-:W2:Y:S04]  /*b4450*/  LDL.LU R16, [R1+0x450] ;  /* 0x0004500001107983 */ /* 0x001ea80000300800 */
[----:B------:R-:W2:Y:S04]  /*b4460*/  LDL.LU R17, [R1+0x454] ;  /* 0x0004540001117983 */ /* 0x000ea80000300800 */
[----:B---3--:R-:W3:Y:S04]  /*b4470*/  LDL.LU R18, [R1+0x458] ;  /* 0x0004580001127983 */ /* 0x008ee80000300800 */
[----:B------:R-:W3:Y:S04]  /*b4480*/  LDL.LU R19, [R1+0x45c] ;  /* 0x00045c0001137983 */ /* 0x000ee80000300800 */
[----:B---3--:R-:W-:Y:S04]  /*b4490*/  STL.64 [R1+0x11e88], R18 ;  /* 0x011e881201007387 */ /* 0x008fe80000100a00 */
[----:B--2---:R0:W-:Y:S04]  /*b44a0*/  STL.64 [R1+0x11e80], R16 ;  /* 0x011e801001007387 */ /* 0x0041e80000100a00 */
[----:B-1----:R-:W2:Y:S04]  /*b44b0*/  LDL.LU R20, [R1+0x460] ;  /* 0x0004600001147983 */ /* 0x002ea80000300800 */
[----:B------:R-:W2:Y:S04]  /*b44c0*/  LDL.LU R21, [R1+0x464] ;  /* 0x0004640001157983 */ /* 0x000ea80000300800 */
[----:B------:R-:W3:Y:S04]  /*b44d0*/  LDL.LU R22, [R1+0x468] ;  /* 0x0004680001167983 */ /* 0x000ee80000300800 */
[----:B------:R-:W3:Y:S04]  /*b44e0*/  LDL.LU R23, [R1+0x46c] ;  /* 0x00046c0001177983 */ /* 0x000ee80000300800 */
[----:B0-----:R-:W4:Y:S01]  /*b44f0*/  LDL.64 R16, [R1+0x88] ;  /* 0x0000880001107983 */ /* 0x001f220000100a00 */
[----:B------:R-:W-:-:S02]  /*b4500*/  IMAD.MOV.U32 R18, RZ, RZ, R15 ;  /* 0x000000ffff127224 */ /* 0x000fc400078e000f */
[----:B------:R-:W-:-:S05]  /*b4510*/  IMAD.MOV.U32 R19, RZ, RZ, R14 ;  /* 0x000000ffff137224 */ /* 0x000fca00078e000e */
[----:B------:R0:W-:Y:S02]  /*b4520*/  STL.64 [R1+0x11eb8], R18 ;  /* 0x011eb81201007387 */ /* 0x0001e40000100a00 */
[----:B0-----:R-:W-:Y:S02]  /*b4530*/  IMAD.MOV.U32 R19, RZ, RZ, R12 ;  /* 0x000000ffff137224 */ /* 0x001fe400078e000c */
[----:B------:R-:W-:Y:S01]  /*b4540*/  IMAD.MOV.U32 R18, RZ, RZ, R13 ;  /* 0x000000ffff127224 */ /* 0x000fe200078e000d */
[----:B----4-:R-:W-:Y:S04]  /*b4550*/  STL.64 [R1+0x11eb0], R16 ;  /* 0x011eb01001007387 */ /* 0x010fe80000100a00 */
[----:B---3--:R-:W-:Y:S04]  /*b4560*/  STL.64 [R1+0x11e98], R22 ;  /* 0x011e981601007387 */ /* 0x008fe80000100a00 */
[----:B--2---:R0:W-:Y:S04]  /*b4570*/  STL.64 [R1+0x11e90], R20 ;  /* 0x011e901401007387 */ /* 0x0041e80000100a00 */
[----:B0-----:R-:W2:Y:S04]  /*b4580*/  LDL.LU R20, [R1+0x470] ;  /* 0x0004700001147983 */ /* 0x001ea80000300800 */
[----:B------:R-:W2:Y:S04]  /*b4590*/  LDL.LU R21, [R1+0x474] ;  /* 0x0004740001157983 */ /* 0x000ea80000300800 */
[----:B------:R-:W3:Y:S04]  /*b45a0*/  LDL.LU R22, [R1+0x478] ;  /* 0x0004780001167983 */ /* 0x000ee80000300800 */
[----:B------:R-:W3:Y:S04]  /*b45b0*/  LDL.LU R23, [R1+0x47c] ;  /* 0x00047c0001177983 */ /* 0x000ee80000300800 */
[----:B------:R-:W4:Y:S04]  /*b45c0*/  LDL.LU R12, [R1+0x4c0] ;  /* 0x0004c000010c7983 */ /* 0x000f280000300800 */
[----:B------:R-:W4:Y:S04]  /*b45d0*/  LDL.LU R13, [R1+0x4c4] ;  /* 0x0004c400010d7983 */ /* 0x000f280000300800 */
[----:B------:R-:W4:Y:S04]  /*b45e0*/  LDL.LU R14, [R1+0x4c8] ;  /* 0x0004c800010e7983 */ /* 0x000f280000300800 */
[----:B------:R-:W4:Y:S04]  /*b45f0*/  LDL.LU R15, [R1+0x4cc] ;  /* 0x0004cc00010f7983 */ /* 0x000f280000300800 */
[----:B------:R-:W2:Y:S04]  /*b4600*/  LDL.64 R16, [R1+0x98] ;  /* 0x0000980001107983 */ /* 0x000ea80000100a00 */
[----:B------:R0:W-:Y:S02]  /*b4610*/  STL.64 [R1+0x11ed8], R18 ;  /* 0x011ed81201007387 */ /* 0x0001e40000100a00 */
[----:B0-----:R-:W-:-:S02]  /*b4620*/  IMAD.MOV.U32 R18, RZ, RZ, R3 ;  /* 0x000000ffff127224 */ /* 0x001fc400078e0003 */
[----:B--2---:R-:W-:Y:S04]  /*b4630*/  STL.64 [R1+0x11ed0], R16 ;  /* 0x011ed01001007387 */ /* 0x004fe80000100a00 */
[----:B---3--:R-:W-:Y:S04]  /*b4640*/  STL.64 [R1+0x11ea8], R22 ;  /* 0x011ea81601007387 */ /* 0x008fe80000100a00 */
[----:B------:R0:W-:Y:S04]  /*b4650*/  STL.64 [R1+0x11ea0], R20 ;  /* 0x011ea01401007387 */ /* 0x0001e80000100a00 */
[----:B0-----:R-:W2:Y:S04]  /*b4660*/  LDL.LU R20, [R1+0x480] ;  /* 0x0004800001147983 */ /* 0x001ea80000300800 */
[----:B------:R-:W2:Y:S04]  /*b4670*/  LDL.LU R21, [R1+0x484] ;  /* 0x0004840001157983 */ /* 0x000ea80000300800 */
[----:B------:R-:W3:Y:S04]  /*b4680*/  LDL.LU R22, [R1+0x488] ;  /* 0x0004880001167983 */ /* 0x000ee80000300800 */
[----:B------:R-:W3:Y:S04]  /*b4690*/  LDL.LU R23, [R1+0x48c] ;  /* 0x00048c0001177983 */ /* 0x000ee80000300800 */
[----:B------:R-:W4:Y:S04]  /*b46a0*/  LDL.LU R3, [R1+0x11f08] ;  /* 0x011f080001037983 */ /* 0x000f280000300800 */
[----:B------:R-:W2:Y:S04]  /*b46b0*/  LDL.LU R16, [R1+0x327c] ;  /* 0x00327c0001107983 */ /* 0x000ea80000300800 */
[----:B------:R-:W2:Y:S01]  /*b46c0*/  LDL.LU R17, [R1+0x3278] ;  /* 0x0032780001117983 */ /* 0x000ea20000300800 */
[----:B------:R-:W-:-:S05]  /*b46d0*/  IMAD.MOV.U32 R19, RZ, RZ, R0 ;  /* 0x000000ffff137224 */ /* 0x000fca00078e0000 */
[----:B------:R-:W-:Y:S04]  /*b46e0*/  STL.64 [R1+0x11ef8], R18 ;  /* 0x011ef81201007387 */ /* 0x000fe80000100a00 */
[----:B--2---:R0:W-:Y:S04]  /*b46f0*/  STL.64 [R1+0x11ef0], R16 ;  /* 0x011ef01001007387 */ /* 0x0041e80000100a00 */
[----:B0-----:R-:W2:Y:S04]  /*b4700*/  LDL.LU R16, [R1+0x280] ;  /* 0x0002800001107983 */ /* 0x001ea80000300800 */
[----:B------:R-:W2:Y:S04]  /*b4710*/  LDL.LU R17, [R1+0x284] ;  /* 0x0002840001117983 */ /* 0x000ea80000300800 */
[----:B------:R-:W2:Y:S04]  /*b4720*/  LDL.LU R18, [R1+0x288] ;  /* 0x0002880001127983 */ /* 0x000ea80000300800 */
[----:B------:R-:W2:Y:S04]  /*b4730*/  LDL.LU R19, [R1+0x28c] ;  /* 0x00028c0001137983 */ /* 0x000ea80000300800 */
[----:B---3--:R-:W-:Y:S04]  /*b4740*/  STL.64 [R1+0x11ec8], R22 ;  /* 0x011ec81601007387 */ /* 0x008fe80000100a00 */
[----:B------:R0:W-:Y:S04]  /*b4750*/  STL.64 [R1+0x11ec0], R20 ;  /* 0x011ec01401007387 */ /* 0x0001e80000100a00 */
[----:B0-----:R-:W3:Y:S04]  /*b4760*/  LDL.LU R20, [R1+0x490] ;  /* 0x0004900001147983 */ /* 0x001ee80000300800 */
[----:B------:R-:W3:Y:S04]  /*b4770*/  LDL.LU R21, [R1+0x494] ;  /* 0x0004940001157983 */ /* 0x000ee80000300800 */
[----:B------:R-:W2:Y:S04]  /*b4780*/  LDL.LU R22, [R1+0x498] ;  /* 0x0004980001167983 */ /* 0x000ea80000300800 */
[----:B------:R-:W2:Y:S01]  /*b4790*/  LDL.LU R23, [R1+0x49c] ;  /* 0x00049c0001177983 */ /* 0x000ea20000300800 */
[C---:B----4-:R-:W-:Y:S03]  /*b47a0*/  HMMA.16816.F32 R12, R8.reuse, R2, R12 ;  /* 0x00000002080c723c */ /* 0x050fe6000000180c */
[----:B--2---:R-:W-:Y:S04]  /*b47b0*/  STL.64 [R1+0x11ee8], R22 ;  /* 0x011ee81601007387 */ /* 0x004fe80000100a00 */
[----:B---3--:R0:W-:Y:S04]  /*b47c0*/  STL.64 [R1+0x11ee0], R20 ;  /* 0x011ee01401007387 */ /* 0x0081e80000100a00 */
[----:B0-----:R-:W2:Y:S04]  /*b47d0*/  LDL.LU R20, [R1+0x4b0] ;  /* 0x0004b00001147983 */ /* 0x001ea80000300800 */
[----:B------:R-:W2:Y:S04]  /*b47e0*/  LDL.LU R21, [R1+0x4b4] ;  /* 0x0004b40001157983 */ /* 0x000ea80000300800 */
[----:B------:R-:W2:Y:S04]  /*b47f0*/  LDL.LU R22, [R1+0x4b8] ;  /* 0x0004b80001167983 */ /* 0x000ea80000300800 */
[----:B------:R-:W2:Y:S04]  /*b4800*/  LDL.LU R23, [R1+0x4bc] ;  /* 0x0004bc0001177983 */ /* 0x000ea80000300800 */
[----:B------:R-:W3:Y:S04]  /*b4810*/  LDL.64 R26, [R1+0x68] ;  /* 0x00006800011a7983 */ /* 0x000ee80000100a00 */
[----:B------:R-:W-:Y:S04]  /*b4820*/  STL [R1+0x11cd8], R4 ;  /* 0x011cd80401007387 */ /* 0x000fe80000100800 */
[----:B------:R0:W-:Y:S04]  /*b4830*/  STL [R1+0x11cd4], R5 ;  /* 0x011cd40501007387 */ /* 0x0001e80000100800 */
[----:B0-----:R-:W4:Y:S04]  /*b4840*/  LDL.64 R4, [R1+0x78] ;  /* 0x0000780001047983 */ /* 0x001f280000100a00 */
[----:B------:R-:W-:Y:S04]  /*b4850*/  STL.64 [R1+0x1730], R12 ;  /* 0x0017300c01007387 */ /* 0x000fe80000100a00 */
[----:B------:R0:W-:Y:S04]  /*b4860*/  STL.64 [R1+0x1738], R14 ;  /* 0x0017380e01007387 */ /* 0x0001e80000100a00 */
[----:B0-----:R-:W2:Y:S04]  /*b4870*/  LDL.LU.64 R14, [R1+0x11f00] ;  /* 0x011f0000010e7983 */ /* 0x001ea80000300a00 */
[----:B------:R0:W-:Y:S04]  /*b4880*/  STL [R1+0x11ccc], R2 ;  /* 0x011ccc0201007387 */ /* 0x0001e80000100800 */
[----:B0-----:R-:W3:Y:S04]  /*b4890*/  LDL.LU R2, [R1+0x3270] ;  /* 0x0032700001027983 */ /* 0x001ee80000300800 */
[----:B------:R0:W-:Y:S04]  /*b48a0*/  STL [R1+0x11cc8], R3 ;  /* 0x011cc80301007387 */ /* 0x0001e80000100800 */
[----:B0-----:R-:W3:Y:S01]  /*b48b0*/  LDL.LU R3, [R1+0x3274] ;  /* 0x0032740001037983 */ /* 0x001ee20000300800 */
[----:B--2---:R-:W-:Y:S03]  /*b48c0*/  HMMA.16816.F32 R8, R8, R14, R16 ;  /* 0x0000000e0808723c */ /* 0x004fe60000001810 */
[----:B------:R-:W2:Y:S04]  /*b48d0*/  LDL.LU.64 R18, [R1+0x11ef8] ;  /* 0x011ef80001127983 */ /* 0x000ea80000300a00 */
[----:B------:R-:W4:-:S15]  /*b48e0*/  LDL.LU.64 R16, [R1+0x11ef0] ;  /* 0x011ef00001107983 */ /* 0x000f1e0000300a00 */
[----:B------:R-:W-:-:S01]  /*b48f0*/  NOP ;  /* 0x0000000000007918 */ /* 0x000fc20000000000 */
[----:B------:R0:W-:Y:S04]  /*b4900*/  STL.64 [R1+0x16e0], R8 ;  /* 0x0016e00801007387 */ /* 0x0001e80000100a00 */
[----:B------:R1:W-:Y:S04]  /*b4910*/  STL.64 [R1+0x16e8], R10 ;  /* 0x0016e80a01007387 */ /* 0x0003e80000100a00 */
[----:B0-----:R-:W3:Y:S04]  /*b4920*/  LDL.LU R8, [R1+0x3264] ;  /* 0x0032640001087983 */ /* 0x001ee80000300800 */
[----:B------:R-:W3:Y:S04]  /*b4930*/  LDL.LU R9, [R1+0x3260] ;  /* 0x0032600001097983 */ /* 0x000ee80000300800 */
[----:B-1----:R-:W2:Y:S04]  /*b4940*/  LDL.LU R10, [R1+0x326c] ;  /* 0x00326c00010a7983 */ /* 0x002ea80000300800 */
[----:B------:R-:W2:Y:S01]  /*b4950*/  LDL.LU R11, [R1+0x3268] ;  /* 0x00326800010b7983 */ /* 0x000ea20000300800 */
[----:B------:R-:W-:-:S02]  /*b4960*/  IMAD.MOV.U32 R0, RZ, RZ, R15 ;  /* 0x000000ffff007224 */ /* 0x000fc400078e000f */
[----:B------:R-:W-:-:S03]  /*b4970*/  IMAD.MOV.U32 R12, RZ, RZ, R14 ;  /* 0x000000ffff0c7224 */ /* 0x000fc600078e000e */
[----:B------:R-:W-:Y:S04]  /*b4980*/  STL [R1+0x11cdc], R0 ;  /* 0x011cdc0001007387 */ /* 0x000fe80000100800 */
[----:B------:R0:W-:Y:S04]  /*b4990*/  STL [R1+0x11cd0], R12 ;  /* 0x011cd00c01007387 */ /* 0x0001e80000100800 */
[----:B0-----:R-:W4:Y:S04]  /*b49a0*/  LDL.LU R12, [R1+0x4a0] ;  /* 0x0004a000010c7983 */ /* 0x001f280000300800 */
[----:B------:R-:W4:Y:S04]  /*b49b0*/  LDL.LU R13, [R1+0x4a4] ;  /* 0x0004a400010d7983 */ /* 0x000f280000300800 */
[----:B------:R-:W4:Y:S04]  /*b49c0*/  LDL.LU R14, [R1+0x4a8] ;  /* 0x0004a800010e7983 */ /* 0x000f280000300800 */
[----:B------:R-:W4:Y:S01]  /*b49d0*/  LDL.LU R15, [R1+0x4ac] ;  /* 0x0004ac00010f7983 */ /* 0x000f220000300800 */
[----:B---3--:R-:W-:-:S02]  /*b49e0*/  IMAD R8, R9, 0x100, R8 ;  /* 0x0000010009087824 */ /* 0x008fc400078e0208 */
[----:B--2---:R-:W-:Y:S02]  /*b49f0*/  IMAD R9, R11, 0x100, R10 ;  /* 0x000001000b097824 */ /* 0x004fe400078e020a */
[----:B------:R-:W-:Y:S02]  /*b4a00*/  IMAD R10, R2, 0x100, R3 ;  /* 0x00000100020a7824 */ /* 0x000fe400078e0203 */
[----:B----4-:R-:W-:Y:S01]  /*b4a10*/  IMAD R11, R17, 0x100, R16 ;  /* 0x00000100110b7824 */ /* 0x010fe200078e0210 */
[----:B------:R-:W-:Y:S02]  /*b4a20*/  F2FP.F16.E4M3.UNPACK_B R8, R8 ;  /* 0x00000008ff08723e */ /* 0x000fe400020006ff */
[----:B------:R-:W-:Y:S02]  /*b4a30*/  F2FP.F16.E4M3.UNPACK_B R9, R9 ;  /* 0x00000009ff09723e */ /* 0x000fe400020006ff */
[----:B------:R-:W-:Y:S02]  /*b4a40*/  F2FP.F16.E4M3.UNPACK_B R10, R10 ;  /* 0x0000000aff0a723e */ /* 0x000fe400020006ff */
[----:B------:R-:W-:-:S07]  /*b4a50*/  F2FP.F16.E4M3.UNPACK_B R11, R11 ;  /* 0x0000000bff0b723e */ /* 0x000fce00020006ff */
[----:B------:R-:W-:Y:S01]  /*b4a60*/  HMMA.16816.F32 R16, R8, R18, R20 ;  /* 0x000000120810723c */ /* 0x000fe20000001814 */
[----:B------:R-:W2:Y:S04]  /*b4a70*/  LDL.LU.64 R22, [R1+0x11ee8] ;  /* 0x011ee80001167983 */ /* 0x000ea80000300a00 */
[----:B------:R-:W2:-:S15]  /*b4a80*/  LDL.LU.64 R20, [R1+0x11ee0] ;  /* 0x011ee00001147983 */ /* 0x000e9e0000300a00 */
[----:B------:R-:W-:-:S03]  /*b4a90*/  NOP ;  /* 0x0000000000007918 */ /* 0x000fc60000000000 */
[----:B------:R-:W-:Y:S04]  /*b4aa0*/  STL.64 [R1+0x11b0], R16 ;  /* 0x0011b01001007387 */ /* 0x000fe80000100a00 */
[----:B------:R0:W-:Y:S04]  /*b4ab0*/  STL.64 [R1+0x11b8], R18 ;  /* 0x0011b81201007387 */ /* 0x0001e80000100a00 */
[----:B0-----:R-:W2:Y:S04]  /*b4ac0*/  LDL.LU.64 R18, [R1+0x11ed8] ;  /* 0x011ed80001127983 */ /* 0x001ea80000300a00 */
[----:B------:R-:W3:Y:S02]  /*b4ad0*/  LDL.LU.64 R16, [R1+0x11ed0] ;  /* 0x011ed00001107983 */ /* 0x000ee40000300a00 */
[----:B---3--:R-:W-:-:S15]  /*b4ae0*/  HMMA.16816.F32 R12, R8, R16, R12 ;  /* 0x00000010080c723c */ /* 0x008fde000000180c */
[----:B------:R-:W-:-:S08]  /*b4af0*/  NOP ;  /* 0x0000000000007918 */ /* 0x000fd00000000000 */
[----:B------:R0:W-:Y:S04]  /*b4b00*/  STL.64 [R1+0x1160], R12 ;  /* 0x0011600c01007387 */ /* 0x0001e80000100a00 */
[----:B------:R1:W-:Y:S01]  /*b4b10*/  STL.64 [R1+0x1168], R14 ;  /* 0x0011680e01007387 */ /* 0x0003e20000100a00 */
[----:B0-----:R-:W-:Y:S02]  /*b4b20*/  IMAD.MOV.U32 R13, RZ, RZ, R17 ;  /* 0x000000ffff0d7224 */ /* 0x001fe400078e0011 */
[----:B-1----:R-:W-:Y:S02]  /*b4b30*/  IMAD.MOV.U32 R14, RZ, RZ, R16 ;  /* 0x000000ffff0e7224 */ /* 0x002fe400078e0010 */
[----:B--2---:R-:W-:Y:S03]  /*b4b40*/  HMMA.16816.F32 R16, R8, R18, R20 ;  /* 0x000000120810723c */ /* 0x004fe60000001814 */
[----:B------:R-:W-:Y:S04]  /*b4b50*/  STL [R1+0x11ce0], R14 ;  /* 0x011ce00e01007387 */ /* 0x000fe80000100800 */
[----:B------:R-:W2:Y:S04]  /*b4b60*/  LDL.LU.64 R22, [R1+0x11ec8] ;  /* 0x011ec80001167983 */ /* 0x000ea80000300a00 */
[----:B------:R-:W2:-:S12]  /*b4b70*/  LDL.LU.64 R20, [R1+0x11ec0] ;  /* 0x011ec00001147983 */ /* 0x000e980000300a00 */
        /* <DEDUP_REMOVED lines=10> */
[----:B------:R-:W-:-:S02]  /*b4c20*/  IMAD.MOV.U32 R12, RZ, RZ, R16 ;  /* 0x000000ffff0c7224 */ /* 0x000fc400078e0010 */
[----:B------:R-:W-:Y:S02]  /*b4c30*/  IMAD.MOV.U32 R2, RZ, RZ, R17 ;  /* 0x000000ffff027224 */ /* 0x000fe400078e0011 */
[----:B---3--:R-:W-:Y:S01]  /*b4c40*/  HMMA.16816.F32 R16, R8, R18, R20 ;  /* 0x000000120810723c */ /* 0x008fe20000001814 */
[----:B------:R-:W2:Y:S04]  /*b4c50*/  LDL.LU.64 R22, [R1+0x11e98] ;  /* 0x011e980001167983 */ /* 0x000ea80000300a00 */
[----:B------:R-:W2:-:S15]  /*b4c60*/  LDL.LU.64 R20, [R1+0x11e90] ;  /* 0x011e900001147983 */ /* 0x000e9e0000300a00 */
[----:B------:R-:W-:-:S03]  /*b4c70*/  NOP ;  /* 0x0000000000007918 */ /* 0x000fc60000000000 */
        /* <DEDUP_REMOVED lines=10> */
[----:B---3--:R-:W-:-:S15]  /*b4d20*/  HMMA.16816.F32 R16, R8, R24, R16 ;  /* 0x000000180810723c */ /* 0x008fde0000001810 */
[----:B------:R-:W-:-:S08]  /*b4d30*/  NOP ;  /* 0x0000000000007918 */ /* 0x000fd00000000000 */
[----:B------:R-:W-:Y:S04]  /*b4d40*/  STL.64 [R1+0x1010], R16 ;  /* 0x0010101001007387 */ /* 0x000fe80000100a00 */
[----:B------:R2:W-:Y:S01]  /*b4d50*/  STL.64 [R1+0x1018], R18 ;  /* 0x0010181201007387 */ /* 0x0005e20000100a00 */
[----:B------:R-:W-:Y:S02]  /*b4d60*/  IMAD.MOV.U32 R3, RZ, RZ, R4 ;  /* 0x000000ffff037224 */ /* 0x000fe400078e0004 */
[----:B------:R-:W-:Y:S02]  /*b4d70*/  IMAD.MOV.U32 R15, RZ, RZ, R5 ;  /* 0x000000ffff0f7224 */ /* 0x000fe400078e0005 */
[----:B------:R-:W-:Y:S02]  /*b4d80*/  IMAD.MOV.U32 R4, RZ, RZ, R26 ;  /* 0x000000ffff047224 */ /* 0x000fe400078e001a */
[----:B------:R-:W-:Y:S01]  /*b4d90*/  IMAD.MOV.U32 R5, RZ, RZ, R27 ;  /* 0x000000ffff057224 */ /* 0x000fe200078e001b */
[----:B--2---:R-:W-:-:S15]  /*b4da0*/  HMMA.16816.F32 R16, R8, R26, R20 ;  /* 0x0000001a0810723c */ /* 0x004fde0000001814 */
[----:B------:R-:W-:-:S08]  /*b4db0*/  NOP ;  /* 0x0000000000007918 */ /* 0x000fd00000000000 */
[----:B------:R0:W-:Y:S04]  /*b4dc0*/  STL.64 [R1+0xf90], R16 ;  /* 0x000f901001007387 */ /* 0x0001e80000100a00 */
[----:B------:R1:W-:Y:S04]  /*b4dd0*/  STL.64 [R1+0xf98], R18 ;  /* 0x000f981201007387 */ /* 0x0003e80000100a00 */
[----:B0-----:R-:W2:Y:S04]  /*b4de0*/  LDL.LU R16, [R1+0x320] ;  /* 0x0003200001107983 */ /* 0x001ea80000300800 */
[----:B------:R-:W2:Y:S04]  /*b4df0*/  LDL.LU R17, [R1+0x324] ;  /* 0x0003240001117983 */ /* 0x000ea80000300800 */
[----:B-1----:R-:W3:Y:S04]  /*b4e00*/  LDL.LU R18, [R1+0x328] ;  /* 0x0003280001127983 */ /* 0x002ee80000300800 */
[----:B------:R-:W3:Y:S04]  /*b4e10*/  LDL.LU R19, [R1+0x32c] ;  /* 0x00032c0001137983 */ /* 0x000ee80000300800 */
[----:B------:R-:W4:Y:S04]  /*b4e20*/  LDL.LU R20, [R1+0x340] ;  /* 0x0003400001147983 */ /* 0x000f280000300800 */
[----:B------:R-:W4:Y:S04]  /*b4e30*/  LDL.LU R21, [R1+0x344] ;  /* 0x0003440001157983 */ /* 0x000f280000300800 */
[----:B------:R-:W2:Y:S04]  /*b4e40*/  LDL.LU R22, [R1+0x348] ;  /* 0x0003480001167983 */ /* 0x000ea80000300800 */
[----:B------:R-:W2:Y:S04]  /*b4e50*/  LDL.LU R23, [R1+0x34c] ;  /* 0x00034c0001177983 */ /* 0x000ea80000300800 */
[----:B------:R-:W3:Y:S04]  /*b4e60*/  LDL.LU R24, [R1+0x360] ;  /* 0x0003600001187983 */ /* 0x000ee80000300800 */
[----:B------:R-:W3:Y:S04]  /*b4e70*/  LDL.LU R25, [R1+0x364] ;  /* 0x0003640001197983 */ /* 0x000ee80000300800 */
[----:B------:R-:W4:Y:S04]  /*b4e80*/  LDL.LU R26, [R1+0x368] ;  /* 0x00036800011a7983 */ /* 0x000f280000300800 */
[----:B------:R-:W4:Y:S04]  /*b4e90*/  LDL.LU R27, [R1+0x36c] ;  /* 0x00036c00011b7983 */ /* 0x000f280000300800 */
[----:B----4-:R0:W-:Y:S04]  /*b4ea0*/  STL.64 [R1+0x11d50], R26 ;  /* 0x011d501a01007387 */ /* 0x0101e80000100a00 */
[----:B0-----:R-:W4:Y:S04]  /*b4eb0*/  LDL R26, [R1] ;  /* 0x00000000011a7983 */ /* 0x001f280000100800 */
[----:B------:R-:W4:Y:S04]  /*b4ec0*/  LDL R27, [R1+0x4] ;  /* 0x00000400011b7983 */ /* 0x000f280000100800 */
[----:B---3--:R-:W-:Y:S04]  /*b4ed0*/  STL.64 [R1+0x11d48], R24 ;  /* 0x011d481801007387 */ /* 0x008fe80000100a00 */
[----:B----4-:R-:W-:Y:S04]  /*b4ee0*/  STL.64 [R1+0x11d68], R26 ;  /* 0x011d681a01007387 */ /* 0x010fe80000100a00 */
[----:B--2---:R-:W-:Y:S04]  /*b4ef0*/  STL.64 [R1+0x11d30], R22 ;  /* 0x011d301601007387 */ /* 0x004fe80000100a00 */
        /* <DEDUP_REMOVED lines=85> */
[----:B------:R-:W4:Y:S04]  /*b5450*/  LDL.64 R26, [R1+0x60] ;  /* 0x00006000011a7983 */ /* 0x000f280000100a00 */
        /* <DEDUP_REMOVED lines=24> */
[----:B------:R-:W-:Y:S04]  /*b55e0*/  STL.64 [R1+0x11d10], R18 ;  /* 0x011d101201007387 */ /* 0x000fe80000100a00 */
[----:B------:R0:W-:Y:S04]  /*b55f0*/  STL.64 [R1+0x11d08], R16 ;  /* 0x011d081001007387 */ /* 0x0001e80000100a00 */
[----:B0-----:R-:W3:Y:S04]  /*b5600*/  LDL.LU R16, [R1+0x330] ;  /* 0x0003300001107983 */ /* 0x001ee80000300800 */
[----:B------:R-:W3:Y:S04]  /*b5610*/  LDL.LU R17, [R1+0x334] ;  /* 0x0003340001117983 */ /* 0x000ee80000300800 */
[----:B------:R-:W3:Y:S04]  /*b5620*/  LDL.LU R18, [R1+0x338] ;  /* 0x0003380001127983 */ /* 0x000ee80000300800 */
[----:B------:R-:W3:Y:S04]  /*b5630*/  LDL.LU R19, [R1+0x33c] ;  /* 0x00033c0001137983 */ /* 0x000ee80000300800 */
[----:B------:R-:W-:Y:S04]  /*b5640*/  STL.64 [R1+0x11cf0], R6 ;  /* 0x011cf00601007387 */ /* 0x000fe80000100a00 */
[----:B------:R0:W-:Y:S04]  /*b5650*/  STL.64 [R1+0x11ce8], R4 ;  /* 0x011ce80401007387 */ /* 0x0001e80000100a00 */
[----:B0-----:R-:W2:Y:S04]  /*b5660*/  LDL.LU R4, [R1+0x430] ;  /* 0x0004300001047983 */ /* 0x001ea80000300800 */
[----:B------:R-:W2:Y:S04]  /*b5670*/  LDL.LU R5, [R1+0x434] ;  /* 0x0004340001057983 */ /* 0x000ea80000300800 */
[----:B------:R-:W2:Y:S04]  /*b5680*/  LDL.LU R6, [R1+0x438] ;  /* 0x0004380001067983 */ /* 0x000ea80000300800 */
[----:B------:R-:W2:Y:S01]  /*b5690*/  LDL.LU R7, [R1+0x43c] ;  /* 0x00043c0001077983 */ /* 0x000ea20000300800 */
[----:B----4-:R-:W-:-:S02]  /*b56a0*/  IMAD.MOV.U32 R14, RZ, RZ, R26 ;  /* 0x000000ffff0e7224 */ /* 0x010fc400078e001a */
[----:B------:R-:W-:Y:S01]  /*b56b0*/  IMAD.MOV.U32 R0, RZ, RZ, R27 ;  /* 0x000000ffff007224 */ /* 0x000fe200078e001b */
[C---:B--2---:R-:W-:Y:S06]  /*b56c0*/  HMMA.16816.F32 R4, R8.reuse, R26, R4 ;  /* 0x0000001a0804723c */ /* 0x044fec0000001804 */
[----:B------:R-:W-:-:S15]  /*b56d0*/  HMMA.16816.F32 R24, R8, R24, R20 ;  /* 0x000000180818723c */ /* 0x000fde0000001814 */
[----:B------:R-:W-:-:S02]  /*b56e0*/  NOP ;  /* 0x0000000000007918 */ /* 0x000fc40000000000 */
[----:B------:R0:W-:Y:S04]  /*b56f0*/  STL.64 [R1+0xf80], R4 ;  /* 0x000f800401007387 */ /* 0x0001e80000100a00 */
[----:B------:R1:W-:Y:S04]  /*b5700*/  STL.64 [R1+0xf88], R6 ;  /* 0x000f880601007387 */ /* 0x0003e80000100a00 */
[----:B0-----:R-:W2:Y:S04]  /*b5710*/  LDL.LU R4, [R1+0x310] ;  /* 0x0003100001047983 */ /* 0x001ea80000300800 */
[----:B------:R-:W2:Y:S04]  /*b5720*/  LDL.LU R5, [R1+0x314] ;  /* 0x0003140001057983 */ /* 0x000ea80000300800 */
[----:B-1----:R-:W2:Y:S04]  /*b5730*/  LDL.LU R6, [R1+0x318] ;  /* 0x0003180001067983 */ /* 0x002ea80000300800 */
[----:B------:R-:W2:Y:S04]  /*b5740*/  LDL.LU R7, [R1+0x31c] ;  /* 0x00031c0001077983 */ /* 0x000ea80000300800 */
        /* <DEDUP_REMOVED lines=88> */
[----:B------:R-:W3:Y:S04]  /*b5cd0*/  LDL.LU.64 R24, [R1+0x11d38] ;  /* 0x011d380001187983 */ /* 0x000ee80000300a00 */
[----:B------:R-:W-:Y:S01]  /*b5ce0*/  STL [R1+0x11c98], R29 ;  /* 0x011c981d01007387 */ /* 0x000fe20000100800 */
        /* <DEDUP_REMOVED lines=14> */
[----:B0-----:R-:W2:Y:S04]  /*b5dd0*/  LDL.LU R24, [R1+0x2f0] ;  /* 0x0002f00001187983 */ /* 0x001ea80000300800 */
[----:B------:R-:W2:Y:S04]  /*b5de0*/  LDL.LU R25, [R1+0x2f4] ;  /* 0x0002f40001197983 */ /* 0x000ea80000300800 */
[----:B------:R-:W2:Y:S04]  /*b5df0*/  LDL.LU R26, [R1+0x2f8] ;  /* 0x0002f800011a7983 */ /* 0x000ea80000300800 */
[----:B------:R-:W2:Y:S01]  /*b5e00*/  LDL.LU R27, [R1+0x2fc] ;  /* 0x0002fc00011b7983 */ /* 0x000ea20000300800 */
[----:B---3--:R-:W-:-:S15]  /*b5e10*/  HMMA.16816.F32 R16, R8, R22, R16 ;  /* 0x000000160810723c */ /* 0x008fde0000001810 */
        /* <DEDUP_REMOVED lines=10> */
[----:B------:R-:W3:Y:S04]  /*b5ec0*/  LDL.LU.64 R16, [R1+0x11cf8] ;  /* 0x011cf80001107983 */ /* 0x000ee80000300a00 */
[----:B------:R-:W-:Y:S04]  /*b5ed0*/  STL.64 [R1+0x11ad0], R22 ;  /* 0x011ad01601007387 */ /* 0x000fe80000100a00 */
[----:B------:R0:W-:Y:S04]  /*b5ee0*/  STL.64 [R1+0x11ac8], R20 ;  /* 0x011ac81401007387 */ /* 0x0001e80000100a00 */
[----:B0-----:R-:W3:Y:S04]  /*b5ef0*/  LDL.LU R20, [R1+0x300] ;  /* 0x0003000001147983 */ /* 0x001ee80000300800 */
[----:B------:R-:W3:Y:S04]  /*b5f00*/  LDL.LU R21, [R1+0x304] ;  /* 0x0003040001157983 */ /* 0x000ee80000300800 */
[----:B------:R-:W3:Y:S04]  /*b5f10*/  LDL.LU R22, [R1+0x308] ;  /* 0x0003080001167983 */ /* 0x000ee80000300800 */
[----:B------:R-:W3:Y:S01]  /*b5f20*/  LDL.LU R23, [R1+0x30c] ;  /* 0x00030c0001177983 */ /* 0x000ee20000300800 */
[----:B--2---:R-:W-:-:S15]  /*b5f30*/  HMMA.16816.F32 R4, R8, R18, R4 ;  /* 0x000000120804723c */ /* 0x004fde0000001804 */
[----:B------:R-:W-:-:S08]  /*b5f40*/  NOP ;  /* 0x0000000000007918 */ /* 0x000fd00000000000 */
[----:B------:R-:W-:Y:S04]  /*b5f50*/  STL.64 [R1+0xaa0], R4 ;  /* 0x000aa00401007387 */ /* 0x000fe80000100a00 */
[----:B------:R0:W-:Y:S04]  /*b5f60*/  STL.64 [R1+0xaa8], R6 ;  /* 0x000aa80601007387 */ /* 0x0001e80000100a00 */
[----:B0-----:R-:W2:Y:S04]  /*b5f70*/  LDL.LU.64 R6, [R1+0x11cf0] ;  /* 0x011cf00001067983 */ /* 0x001ea80000300a00 */
[----:B------:R-:W4:Y:S01]  /*b5f80*/  LDL.LU.64 R4, [R1+0x11ce8] ;  /* 0x011ce80001047983 */ /* 0x000f220000300a00 */
[----:B---3--:R-:W-:Y:S03]  /*b5f90*/  HMMA.16816.F32 R20, R8, R16, R20 ;  /* 0x000000100814723c */ /* 0x008fe60000001814 */
[----:B------:R-:W-:Y:S04]  /*b5fa0*/  STL.64 [R1+0x11ab0], R18 ;  /* 0x011ab01201007387 */ /* 0x000fe80000100a00 */
[----:B------:R2:W-:-:S15]  /*b5fb0*/  STL.64 [R1+0x11aa8], R16 ;  /* 0x011aa81001007387 */ /* 0x0005de0000100a00 */
[----:B------:R-:W-:-:S01]  /*b5fc0*/  NOP ;  /* 0x0000000000007918 */ /* 0x000fc20000000000 */
[----:B------:R0:W-:Y:S04]  /*b5fd0*/  STL.64 [R1+0xa60], R20 ;  /* 0x000a601401007387 */ /* 0x0001e80000100a00 */
[----:B------:R1:W-:Y:S01]  /*b5fe0*/  STL.64 [R1+0xa68], R22 ;  /* 0x000a681601007387 */ /* 0x0003e20000100a00 */
[----:B--2---:R-:W-:Y:S07]  /*b5ff0*/  HMMA.16816.F32 R16, R8, R6, R24 ;  /* 0x000000060810723c */ /* 0x004fee0000001818 */
[----:B------:R-:W-:-:S02]  /*b6000*/  IMAD.MOV.U32 R26, RZ, RZ, R14 ;  /* 0x000000ffff1a7224 */ /* 0x000fc400078e000e */
[----:B------:R-:W2:Y:S01]  /*b6010*/  LDL.LU R14, [R1+0x11ce0] ;  /* 0x011ce000010e7983 */ /* 0x000ea20000300800 */
[----:B------:R-:W-:-:S13]  /*b6020*/  IMAD.MOV.U32 R27, RZ, RZ, R0 ;  /* 0x000000ffff1b7224 */ /* 0x000fda00078e0000 */
[----:B------:R-:W-:Y:S04]  /*b6030*/  STL.64 [R1+0xa10], R16 ;  /* 0x000a101001007387 */ /* 0x000fe80000100a00 */
[----:B------:R-:W-:Y:S04]  /*b6040*/  STL.64 [R1+0xa18], R18 ;  /* 0x000a181201007387 */ /* 0x000fe80000100a00 */
[----:B------:R-:W3:Y:S04]  /*b6050*/  LDL.LU R0, [R1+0x11cdc] ;  /* 0x011cdc0001007983 */ /* 0x000ee80000300800 */
[----:B0-----:R-:W2:Y:S04]  /*b6060*/  LDL.LU R20, [R1+0x940] ;  /* 0x0009400001147983 */ /* 0x001ea80000300800 */
[----:B------:R-:W2:Y:S04]  /*b6070*/  LDL.LU R21, [R1+0x944] ;  /* 0x0009440001157983 */ /* 0x000ea80000300800 */
[----:B-1----:R-:W3:Y:S04]  /*b6080*/  LDL.LU R22, [R1+0x948] ;  /* 0x0009480001167983 */ /* 0x002ee80000300800 */
[----:B------:R-:W3:Y:S01]  /*b6090*/  LDL.LU R23, [R1+0x94c] ;  /* 0x00094c0001177983 */ /* 0x000ee20000300800 */
[----:B----4-:R-:W-:-:S02]  /*b60a0*/  IMAD.MOV.U32 R24, RZ, RZ, R4 ;  /* 0x000000ffff187224 */ /* 0x010fc400078e0004 */
[----:B------:R-:W-:Y:S01]  /*b60b0*/  IMAD.MOV.U32 R25, RZ, RZ, R5 ;  /* 0x000000ffff197224 */ /* 0x000fe200078e0005 */
[----:B---3--:R-:W-:Y:S04]  /*b60c0*/  STL.64 [R1+0x11c20], R22 ;  /* 0x011c201601007387 */ /* 0x008fe80000100a00 */
[----:B--2---:R-:W-:Y:S04]  /*b60d0*/  STL.64 [R1+0x11c18], R20 ;  /* 0x011c181401007387 */ /* 0x004fe80000100a00 */
[----:B------:R-:W2:Y:S04]  /*b60e0*/  LDL.LU R4, [R1+0x11cd8] ;  /* 0x011cd80001047983 */ /* 0x000ea80000300800 */
[----:B------:R-:W2:Y:S04]  /*b60f0*/  LDL.LU R5, [R1+0x11cd4] ;  /* 0x011cd40001057983 */ /* 0x000ea80000300800 */
[----:B------:R-:W-:Y:S04]  /*b6100*/  STL.64 [R1+0x11c30], R26 ;  /* 0x011c301a01007387 */ /* 0x000fe80000100a00 */
        /* <DEDUP_REMOVED lines=14> */
[----:B------:R-:W4:Y:S01]  /*b61f0*/  LDL.LU R19, [R1+0x90c] ;  /* 0x00090c0001137983 */ /* 0x000f220000300800 */
[----:B--2---:R-:W-:Y:S03]  /*b6200*/  HMMA.16816.F32 R24, R8, R4, R24 ;  /* 0x000000040818723c */ /* 0x004fe60000001818 */
[----:B----4-:R0:W-:Y:S02]  /*b6210*/  STL.64 [R1+0x11c50], R18 ;  /* 0x011c501201007387 */ /* 0x0101e40000100a00 */
[----:B0-----:R-:W-:-:S02]  /*b6220*/  IMAD.MOV.U32 R18, RZ, RZ, R12 ;  /* 0x000000ffff127224 */ /* 0x001fc400078e000c */
[----:B------:R-:W-:Y:S01]  /*b6230*/  IMAD.MOV.U32 R19, RZ, RZ, R2 ;  /* 0x000000ffff137224 */ /* 0x000fe200078e0002 */
[----:B------:R-:W2:Y:S04]  /*b6240*/  LDL.LU R12, [R1+0x11cd0] ;  /* 0x011cd000010c7983 */ /* 0x000ea80000300800 */
[----:B------:R-:W4:Y:S04]  /*b6250*/  LDL.LU R2, [R1+0x11ccc] ;  /* 0x011ccc0001027983 */ /* 0x000f280000300800 */
[----:B---3--:R0:W-:Y:S04]  /*b6260*/  STL.64 [R1+0x11c48], R16 ;  /* 0x011c481001007387 */ /* 0x0081e80000100a00 */
[----:B------:R-:W3:Y:S04]  /*b6270*/  LDL.64 R20, [R1+0x80] ;  /* 0x0000800001147983 */ /* 0x000ee80000100a00 */
[----:B------:R-:W-:Y:S04]  /*b6280*/  STL [R1+0x11a8c], R6 ;  /* 0x011a8c0601007387 */ /* 0x000fe80000100800 */
[----:B------:R-:W-:Y:S04]  /*b6290*/  STL [R1+0x11a88], R7 ;  /* 0x011a880701007387 */ /* 0x000fe80000100800 */
[----:B0-----:R-:W2:Y:S04]  /*b62a0*/  LDL.64 R16, [R1+0x90] ;  /* 0x0000900001107983 */ /* 0x001ea80000100a00 */
[----:B------:R0:W-:Y:S04]  /*b62b0*/  STL.64 [R1+0x11c80], R18 ;  /* 0x011c801201007387 */ /* 0x0001e80000100a00 */
[----:B------:R-:W-:Y:S01]  /*b62c0*/  STL.64 [R1+0xa00], R24 ;  /* 0x000a001801007387 */ /* 0x000fe20000100a00 */
[----:B------:R-:W-:-:S02]  /*b62d0*/  IMAD.MOV.U32 R22, RZ, RZ, R3 ;  /* 0x000000ffff167224 */ /* 0x000fc400078e0003 */
[----:B------:R-:W-:Y:S01]  /*b62e0*/  IMAD.MOV.U32 R23, RZ, RZ, R15 ;  /* 0x000000ffff177224 */ /* 0x000fe200078e000f */
[----:B------:R-:W-:Y:S01]  /*b62f0*/  STL.64 [R1+0xa08], R26 ;  /* 0x000a081a01007387 */ /* 0x000fe20000100a00 */
[----:B0-----:R-:W-:Y:S02]  /*b6300*/  IMAD.MOV.U32 R18, RZ, RZ, R14 ;  /* 0x000000ffff127224 */ /* 0x001fe400078e000e */
[----:B------:R-:W-:Y:S01]  /*b6310*/  IMAD.MOV.U32 R19, RZ, RZ, R13 ;  /* 0x000000ffff137224 */ /* 0x000fe200078e000d */
[----:B--2---:R-:W-:Y:S04]  /*b6320*/  STL.64 [R1+0x11c78], R16 ;  /* 0x011c781001007387 */ /* 0x004fe80000100a00 */
[----:B------:R-:W4:Y:S04]  /*b6330*/  LDL.LU R3, [R1+0x11cc8] ;  /* 0x011cc80001037983 */ /* 0x000f280000300800 */
[----:B------:R-:W-:Y:S04]  /*b6340*/  STL.64 [R1+0x11ca0], R18 ;  /* 0x011ca01201007387 */ /* 0x000fe80000100a00 */
[----:B------:R-:W-:Y:S04]  /*b6350*/  STL.64 [R1+0x11c60], R22 ;  /* 0x011c601601007387 */ /* 0x000fe80000100a00 */
[----:B---3--:R0:W-:Y:S04]  /*b6360*/  STL.64 [R1+0x11c58], R20 ;  /* 0x011c581401007387 */ /* 0x0081e80000100a00 */
[----:B0-----:R-:W2:Y:S04]  /*b6370*/  LDL.LU R20, [R1+0x8f0] ;  /* 0x0008f00001147983 */ /* 0x001ea80000300800 */
[----:B------:R-:W2:Y:S04]  /*b6380*/  LDL.LU R21, [R1+0x8f4] ;  /* 0x0008f40001157983 */ /* 0x000ea80000300800 */
[----:B------:R-:W3:Y:S04]  /*b6390*/  LDL.LU R22, [R1+0x8f8] ;  /* 0x0008f80001167983 */ /* 0x000ee80000300800 */
[----:B------:R-:W3:Y:S01]  /*b63a0*/  LDL.LU R23, [R1+0x8fc] ;  /* 0x0008fc0001177983 */ /* 0x000ee20000300800 */
[----:B------:R-:W-:-:S03]  /*b63b0*/  IMAD.MOV.U32 R18, RZ, RZ, R12 ;  /* 0x000000ffff127224 */ /* 0x000fc600078e000c */
[----:B------:R-:W4:Y:S04]  /*b63c0*/  LDL.LU R29, [R1+0x3284] ;  /* 0x00328400011d7983 */ /* 0x000f280000300800 */
[----:B------:R-:W2:Y:S04]  /*b63d0*/  LDL.LU R12, [R1+0x3280] ;  /* 0x00328000010c7983 */ /* 0x000ea80000300800 */
        /* <DEDUP_REMOVED lines=8> */
[----:B------:R-:W3:Y:S01]  /*b6460*/  LDL.LU R15, [R1+0x27c] ;  /* 0x00027c00010f7983 */ /* 0x000ee20000300800 */
[----:B------:R-:W-:-:S03]  /*b6470*/  IMAD.MOV.U32 R19, RZ, RZ, R0 ;  /* 0x000000ffff137224 */ /* 0x000fc600078e0000 */
[----:B---3--:R-:W-:Y:S04]  /*b6480*/  STL.64 [R1+0x11cc0], R14 ;  /* 0x011cc00e01007387 */ /* 0x008fe80000100a00 */
[----:B--2---:R0:W-:Y:S04]  /*b6490*/  STL.64 [R1+0x11cb8], R12 ;  /* 0x011cb80c01007387 */ /* 0x0041e80000100a00 */
[----:B0-----:R-:W4:Y:S04]  /*b64a0*/  LDL.LU R12, [R1+0x2d0] ;  /* 0x0002d000010c7983 */ /* 0x001f280000300800 */
[----:B------:R-:W4:Y:S04]  /*b64b0*/  LDL.LU R13, [R1+0x2d4] ;  /* 0x0002d400010d7983 */ /* 0x000f280000300800 */
[----:B------:R-:W4:Y:S04]  /*b64c0*/  LDL.LU R14, [R1+0x2d8] ;  /* 0x0002d800010e7983 */ /* 0x000f280000300800 */
[----:B------:R-:W4:Y:S04]  /*b64d0*/  LDL.LU R15, [R1+0x2dc] ;  /* 0x0002dc00010f7983 */ /* 0x000f280000300800 */
[----:B------:R-:W2:Y:S04]  /*b64e0*/  LDL.LU R0, [R1+0x3298] ;  /* 0x0032980001007983 */ /* 0x000ea80000300800 */
[----:B------:R-:W3:Y:S04]  /*b64f0*/  LDL.64 R16, [R1+0xa0] ;  /* 0x0000a00001107983 */ /* 0x000ee80000100a00 */
[----:B------:R-:W-:Y:S04]  /*b6500*/  STL.64 [R1+0x11c70], R22 ;  /* 0x011c701601007387 */ /* 0x000fe80000100a00 */
[----:B------:R0:W-:Y:S04]  /*b6510*/  STL.64 [R1+0x11c68], R20 ;  /* 0x011c681401007387 */ /* 0x0001e80000100a00 */
        /* <DEDUP_REMOVED lines=16> */
[----:B------:R1:W-:Y:S04]  /*b6620*/  STL [R1+0x11a90], R5 ;  /* 0x011a900501007387 */ /* 0x0003e80000100800 */
[----:B0-----:R-:W4:Y:S04]  /*b6630*/  LDL.LU R4, [R1+0x2c0] ;  /* 0x0002c00001047983 */ /* 0x001f280000300800 */
[----:B-1----:R-:W4:Y:S04]  /*b6640*/  LDL.LU R5, [R1+0x2c4] ;  /* 0x0002c40001057983 */ /* 0x002f280000300800 */
[----:B------:R-:W4:Y:S04]  /*b6650*/  LDL.LU R6, [R1+0x2c8] ;  /* 0x0002c80001067983 */ /* 0x000f280000300800 */
[----:B------:R-:W4:Y:S04]  /*b6660*/  LDL.LU R7, [R1+0x2cc] ;  /* 0x0002cc0001077983 */ /* 0x000f280000300800 */
[----:B------:R-:W-:Y:S04]  /*b6670*/  STL.64 [R1+0x9f0], R12 ;  /* 0x0009f00c01007387 */ /* 0x000fe80000100a00 */
[----:B------:R0:W-:Y:S04]  /*b6680*/  STL.64 [R1+0x9f8], R14 ;  /* 0x0009f80e01007387 */ /* 0x0001e80000100a00 */
[----:B0-----:R-:W2:Y:S04]  /*b6690*/  LDL.LU.64 R14, [R1+0x11cc0] ;  /* 0x011cc000010e7983 */ /* 0x001ea80000300a00 */
[----:B------:R-:W2:Y:S02]  /*b66a0*/  LDL.LU.64 R12, [R1+0x11cb8] ;  /* 0x011cb800010c7983 */ /* 0x000ea40000300a00 */
[----:B--2---:R-:W-:Y:S02]  /*b66b0*/  HMMA.16816.F32 R8, R8, R18, R12 ;  /* 0x000000120808723c */ /* 0x004fe4000000180c */
[----:B------:R-:W2:Y:S04]  /*b66c0*/  LDL.LU.64 R14, [R1+0x11cb0] ;  /* 0x011cb000010e7983 */ /* 0x000ea80000300a00 */
[----:B------:R-:W3:Y:S04]  /*b66d0*/  LDL.LU.64 R12, [R1+0x11ca8] ;  /* 0x011ca800010c7983 */ /* 0x000ee80000300a00 */
[----:B------:R-:W4:-:S13]  /*b66e0*/  LDL.LU.64 R18, [R1+0x11ca0] ;  /* 0x011ca00001127983 */ /* 0x000f1a0000300a00 */
[----:B------:R-:W-:Y:S04]  /*b66f0*/  STL.64 [R1+0x980], R8 ;  /* 0x0009800801007387 */ /* 0x000fe80000100a00 */
[----:B------:R0:W-:Y:S04]  /*b6700*/  STL.64 [R1+0x988], R10 ;  /* 0x0009880a01007387 */ /* 0x0001e80000100a00 */
[----:B0-----:R-:W4:Y:S04]  /*b6710*/  LDL.LU R10, [R1+0x328c] ;  /* 0x00328c00010a7983 */ /* 0x001f280000300800 */
[----:B------:R-:W4:Y:S04]  /*b6720*/  LDL.LU R11, [R1+0x3294] ;  /* 0x00329400010b7983 */ /* 0x000f280000300800 */
[----:B------:R-:W4:Y:S04]  /*b6730*/  LDL R8, [R1+0x70] ;  /* 0x0000700001087983 */ /* 0x000f280000100800 */
[----:B------:R-:W4:Y:S01]  /*b6740*/  LDL R9, [R1+0x74] ;  /* 0x0000740001097983 */ /* 0x000f220000100800 */
[----:B--2---:R-:W-:-:S02]  /*b6750*/  IMAD R15, R0, 0x100, R15 ;  /* 0x00000100000f7824 */ /* 0x004fc400078e020f */
[----:B---3--:R-:W-:Y:S02]  /*b6760*/  IMAD R12, R12, 0x100, R29 ;  /* 0x000001000c0c7824 */ /* 0x008fe400078e021d */
[----:B------:R-:W2:Y:S01]  /*b6770*/  LDL.LU R29, [R1+0x11c98] ;  /* 0x011c9800011d7983 */ /* 0x000ea20000300800 */
[----:B------:R-:W-:Y:S02]  /*b6780*/  F2FP.F16.E4M3.UNPACK_B R15, R15 ;  /* 0x0000000fff0f723e */ /* 0x000fe400020006ff */
[----:B------:R-:W-:Y:S01]  /*b6790*/  F2FP.F16.E4M3.UNPACK_B R12, R12 ;  /* 0x0000000cff0c723e */ /* 0x000fe200020006ff */
[----:B----4-:R-:W-:Y:S02]  /*b67a0*/  IMAD R13, R13, 0x100, R10 ;  /* 0x000001000d0d7824 */ /* 0x010fe400078e020a */
[----:B------:R-:W-:-:S03]  /*b67b0*/  IMAD R14, R14, 0x100, R11 ;  /* 0x000001000e0e7824 */ /* 0x000fc600078e020b */
[----:B------:R-:W-:Y:S02]  /*b67c0*/  F2FP.F16.E4M3.UNPACK_B R13, R13 ;  /* 0x0000000dff0d723e */ /* 0x000fe400020006ff */
[----:B------:R-:W-:-:S07]  /*b67d0*/  F2FP.F16.E4M3.UNPACK_B R14, R14 ;  /* 0x0000000eff0e723e */ /* 0x000fce00020006ff */
[----:B------:R-:W-:-:S15]  /*b67e0*/  HMMA.16816.F32 R4, R12, R16, R4 ;  /* 0x000000100c04723c */ /* 0x000fde0000001804 */
[----:B------:R-:W-:-:S08]  /*b67f0*/  NOP ;  /* 0x0000000000007918 */ /* 0x000fd00000000000 */
[----:B------:R-:W-:Y:S04]  /*b6800*/  STL.64 [R1+0x8e0], R4 ;  /* 0x0008e00401007387 */ /* 0x000fe80000100a00 */
[----:B------:R0:W-:Y:S02]  /*b6810*/  STL.64 [R1+0x8e8], R6 ;  /* 0x0008e80601007387 */ /* 0x0001e40000100a00 */
[----:B0-----:R-:W-:Y:S02]  /*b6820*/  IMAD.MOV.U32 R6, RZ, RZ, R16 ;  /* 0x000000ffff067224 */ /* 0x001fe400078e0010 */
[----:B------:R-:W-:Y:S02]  /*b6830*/  IMAD.MOV.U32 R7, RZ, RZ, R17 ;  /* 0x000000ffff077224 */ /* 0x000fe400078e0011 */
[----:B------:R-:W-:Y:S01]  /*b6840*/  HMMA.16816.F32 R16, R12, R18, R20 ;  /* 0x000000120c10723c */ /* 0x000fe20000001814 */
[----:B------:R-:W3:Y:S04]  /*b6850*/  LDL.LU.64 R22, [R1+0x11c90] ;  /* 0x011c900001167983 */ /* 0x000ee80000300a00 */
[----:B------:R-:W3:-:S15]  /*b6860*/  LDL.LU.64 R20, [R1+0x11c88] ;  /* 0x011c880001147983 */ /* 0x000ede0000300a00 */
[----:B------:R-:W-:-:S03]  /*b6870*/  NOP ;  /* 0x0000000000007918 */ /* 0x000fc60000000000 */
        /* <DEDUP_REMOVED lines=11> */
[----:B------:R-:W-:-:S03]  /*b6930*/  IMAD.MOV.U32 R0, RZ, RZ, R17 ;  /* 0x000000ffff007224 */ /* 0x000fc600078e0011 */
[----:B------:R-:W-:Y:S01]  /*b6940*/  STL [R1+0x11b60], R10 ;  /* 0x011b600a01007387 */ /* 0x000fe20000100800 */
[----:B----4-:R-:W-:Y:S03]  /*b6950*/  HMMA.16816.F32 R16, R12, R18, R20 ;  /* 0x000000120c10723c */ /* 0x010fe60000001814 */
[----:B------:R-:W3:Y:S04]  /*b6960*/  LDL.LU.64 R22, [R1+0x11c60] ;  /* 0x011c600001167983 */ /* 0x000ee80000300a00 */
[----:B------:R-:W4:-:S15]  /*b6970*/  LDL.LU.64 R20, [R1+0x11c58] ;  /* 0x011c580001147983 */ /* 0x000f1e0000300a00 */
[----:B------:R-:W-:-:S01]  /*b6980*/  NOP ;  /* 0x0000000000007918 */ /* 0x000fc20000000000 */
[----:B------:R-:W-:Y:S04]  /*b6990*/  STL.64 [R1+0x830], R16 ;  /* 0x0008301001007387 */ /* 0x000fe80000100a00 */
[----:B------:R0:W-:Y:S04]  /*b69a0*/  STL.64 [R1+0x838], R18 ;  /* 0x0008381201007387 */ /* 0x0001e80000100a00 */
[----:B0-----:R-:W2:Y:S04]  /*b69b0*/  LDL.LU.64 R18, [R1+0x11c50] ;  /* 0x011c500001127983 */ /* 0x001ea80000300a00 */
[----:B------:R-:W2:Y:S01]  /*b69c0*/  LDL.LU.64 R16, [R1+0x11c48] ;  /* 0x011c480001107983 */ /* 0x000ea20000300a00 */
[----:B----4-:R-:W-:-:S02]  /*b69d0*/  IMAD.MOV.U32 R4, RZ, RZ, R20 ;  /* 0x000000ffff047224 */ /* 0x010fc400078e0014 */
[----:B------:R-:W-:Y:S01]  /*b69e0*/  IMAD.MOV.U32 R5, RZ, RZ, R21 ;  /* 0x000000ffff057224 */ /* 0x000fe200078e0015 */
[C---:B--2---:R-:W-:Y:S06]  /*b69f0*/  HMMA.16816.F32 R16, R12.reuse, R20, R16 ;  /* 0x000000140c10723c */ /* 0x044fec0000001810 */
[----:B---3--:R-:W-:-:S15]  /*b6a00*/  HMMA.16816.F32 R20, R12, R22, R24 ;  /* 0x000000160c14723c */ /* 0x008fde0000001818 */
[----:B------:R-:W-:-:S02]  /*b6a10*/  NOP ;  /* 0x0000000000007918 */ /* 0x000fc40000000000 */
[----:B------:R-:W-:Y:S04]  /*b6a20*/  STL.64 [R1+0x820], R16 ;  /* 0x0008201001007387 */ /* 0x000fe80000100a00 */
[----:B------:R0:W-:Y:S04]  /*b6a30*/  STL.64 [R1+0x828], R18 ;  /* 0x0008281201007387 */ /* 0x0001e80000100a00 */
[----:B0-----:R-:W2:Y:S04]  /*b6a40*/  LDL.LU.64 R18, [R1+0x11c40] ;  /* 0x011c400001127983 */ /* 0x001ea80000300a00 */
[----:B------:R-:W2:Y:S04]  /*b6a50*/  LDL.LU.64 R16, [R1+0x11c38] ;  /* 0x011c380001107983 */ /* 0x000ea80000300a00 */
[----:B------:R-:W-:Y:S04]  /*b6a60*/  STL.64 [R1+0x11aa0], R6 ;  /* 0x011aa00601007387 */ /* 0x000fe80000100a00 */
[----:B------:R0:W-:Y:S04]  /*b6a70*/  STL.64 [R1+0x11a98], R4 ;  /* 0x011a980401007387 */ /* 0x0001e80000100a00 */
[----:B0-----:R-:W3:Y:S04]  /*b6a80*/  LDL.LU R4, [R1+0x920] ;  /* 0x0009200001047983 */ /* 0x001ee80000300800 */
[----:B------:R-:W3:Y:S04]  /*b6a90*/  LDL.LU R5, [R1+0x924] ;  /* 0x0009240001057983 */ /* 0x000ee80000300800 */
[----:B------:R-:W3:Y:S04]  /*b6aa0*/  LDL.LU R6, [R1+0x928] ;  /* 0x0009280001067983 */ /* 0x000ee80000300800 */
[----:B------:R-:W3:Y:S04]  /*b6ab0*/  LDL.LU R7, [R1+0x92c] ;  /* 0x00092c0001077983 */ /* 0x000ee80000300800 */
[----:B------:R-:W4:Y:S04]  /*b6ac0*/  LDL.LU.64 R26, [R1+0x11c30] ;  /* 0x011c3000011a7983 */ /* 0x000f280000300a00 */
[----:B------:R-:W2:Y:S04]  /*b6ad0*/  LDL.LU.64 R24, [R1+0x11c28] ;  /* 0x011c280001187983 */ /* 0x000ea80000300a00 */
[----:B------:R-:W-:Y:S04]  /*b6ae0*/  STL.64 [R1+0x810], R20 ;  /* 0x0008101401007387 */ /* 0x000fe80000100a00 */
[----:B------:R0:W-:Y:S04]  /*b6af0*/  STL.64 [R1+0x818], R22 ;  /* 0x0008181601007387 */ /* 0x0001e80000100a00 */
[----:B0-----:R-:W4:Y:S04]  /*b6b00*/  LDL.LU.64 R22, [R1+0x11c20] ;  /* 0x011c200001167983 */ /* 0x001f280000300a00 */
[----:B------:R-:W4:Y:S01]  /*b6b10*/  LDL.LU.64 R20, [R1+0x11c18] ;  /* 0x011c180001147983 */ /* 0x000f220000300a00 */
[C---:B---3--:R-:W-:Y:S06]  /*b6b20*/  HMMA.16816.F32 R4, R12.reuse, R8, R4 ;  /* 0x000000080c04723c */ /* 0x048fec0000001804 */
[----:B--2---:R-:W-:-:S15]  /*b6b30*/  HMMA.16816.F32 R8, R12, R24, R16 ;  /* 0x000000180c08723c */ /* 0x004fde0000001810 */
[----:B------:R-:W-:-:S02]  /*b6b40*/  NOP ;  /* 0x0000000000007918 */ /* 0x000fc40000000000 */
[----:B------:R-:W-:Y:S04]  /*b6b50*/  STL.64 [R1+0x800], R4 ;  /* 0x0008000401007387 */ /* 0x000fe80000100a00 */
[----:B------:R4:W-:Y:S02]  /*b6b60*/  STL.64 [R1+0x808], R6 ;  /* 0x0008080601007387 */ /* 0x0009e40000100a00 */
[----:B----4-:R-:W-:Y:S02]  /*b6b70*/  HMMA.16816.F32 R4, R12, R26, R20 ;  /* 0x0000001a0c04723c */ /* 0x010fe40000001814 */
[----:B------:R-:W2:Y:S04]  /*b6b80*/  LDL.LU R20, [R1+0xa80] ;  /* 0x000a800001147983 */ /* 0x000ea80000300800 */
[----:B------:R-:W-:Y:S04]  /*b6b90*/  STL.64 [R1+0x7f0], R8 ;  /* 0x0007f00801007387 */ /* 0x000fe80000100a00 */
[----:B------:R-:W-:-:S13]  /*b6ba0*/  STL.64 [R1+0x7f8], R10 ;  /* 0x0007f80a01007387 */ /* 0x000fda0000100a00 */
        /* <DEDUP_REMOVED lines=40> */
[----:B----4-:R0:W-:Y:S04]  /*b6e30*/  STL.64 [R1+0x11b68], R24 ;  /* 0x011b681801007387 */ /* 0x0101e80000100a00 */
[----:B------:R-:W4:Y:S04]  /*b6e40*/  LDL R8, [R1+0x20] ;  /* 0x0000200001087983 */ /* 0x000f280000100800 */
[----:B------:R-:W4:Y:S04]  /*b6e50*/  LDL R9, [R1+0x24] ;  /* 0x0000240001097983 */ /* 0x000f280000100800 */
[----:B----4-:R-:W-:Y:S04]  /*b6e60*/  STL.64 [R1+0x11b70], R8 ;  /* 0x011b700801007387 */ /* 0x010fe80000100a00 */
[----:B0-----:R-:W4:Y:S04]  /*b6e70*/  LDL.LU R24, [R1+0x9d0] ;  /* 0x0009d00001187983 */ /* 0x001f280000300800 */
[----:B------:R-:W4:Y:S04]  /*b6e80*/  LDL.LU R25, [R1+0x9d4] ;  /* 0x0009d40001197983 */ /* 0x000f280000300800 */
[----:B------:R-:W2:Y:S04]  /*b6e90*/  LDL.LU R26, [R1+0x9d8] ;  /* 0x0009d800011a7983 */ /* 0x000ea80000300800 */
[----:B------:R-:W2:Y:S04]  /*b6ea0*/  LDL.LU R27, [R1+0x9dc] ;  /* 0x0009dc00011b7983 */ /* 0x000ea80000300800 */
[----:B--2---:R-:W-:Y:S04]  /*b6eb0*/  STL.64 [R1+0x11b80], R26 ;  /* 0x011b801a01007387 */ /* 0x004fe80000100a00 */
[----:B----4-:R0:W-:Y:S04]  /*b6ec0*/  STL.64 [R1+0x11b78], R24 ;  /* 0x011b781801007387 */ /* 0x0101e80000100a00 */
[----:B------:R-:W2:Y:S04]  /*b6ed0*/  LDL R10, [R1+0x28] ;  /* 0x00002800010a7983 */ /* 0x000ea80000100800 */
[----:B------:R-:W2:Y:S04]  /*b6ee0*/  LDL R11, [R1+0x2c] ;  /* 0x00002c00010b7983 */ /* 0x000ea80000100800 */
[----:B--2---:R-:W-:Y:S04]  /*b6ef0*/  STL.64 [R1+0x11b88], R10 ;  /* 0x011b880a01007387 */ /* 0x004fe80000100a00 */
[----:B0-----:R-:W2:Y:S04]  /*b6f00*/  LDL.LU R24, [R1+0x9c0] ;  /* 0x0009c00001187983 */ /* 0x001ea80000300800 */
[----:B------:R-:W2:Y:S04]  /*b6f10*/  LDL.LU R25, [R1+0x9c4] ;  /* 0x0009c40001197983 */ /* 0x000ea80000300800 */
[----:B------:R-:W4:Y:S04]  /*b6f20*/  LDL.LU R26, [R1+0x9c8] ;  /* 0x0009c800011a7983 */ /* 0x000f280000300800 */
[----:B------:R-:W4:Y:S04]  /*b6f30*/  LDL.LU R27, [R1+0x9cc] ;  /* 0x0009cc00011b7983 */ /* 0x000f280000300800 */
[----:B----4-:R-:W-:Y:S04]  /*b6f40*/  STL.64 [R1+0x11b98], R26 ;  /* 0x011b981a01007387 */ /* 0x010fe80000100a00 */
[----:B--2---:R0:W-:Y:S04]  /*b6f50*/  STL.64 [R1+0x11b90], R24 ;  /* 0x011b901801007387 */ /* 0x0041e80000100a00 */
[----:B------:R-:W2:Y:S04]  /*b6f60*/  LDL R8, [R1+0x30] ;  /* 0x0000300001087983 */ /* 0x000ea80000100800 */
[----:B------:R-:W2:Y:S04]  /*b6f70*/  LDL R9, [R1+0x34] ;  /* 0x0000340001097983 */ /* 0x000ea80000100800 */
[----:B--2---:R1:W-:Y:S04]  /*b6f80*/  STL.64 [R1+0x11ba0], R8 ;  /* 0x011ba00801007387 */ /* 0x0043e80000100a00 */
        /* <DEDUP_REMOVED lines=8> */
[----:B-1----:R-:W4:Y:S04]  /*b7010*/  LDL R8, [R1+0x40] ;  /* 0x0000400001087983 */ /* 0x002f280000100800 */
[----:B------:R-:W4:Y:S04]  /*b7020*/  LDL R9, [R1+0x44] ;  /* 0x0000440001097983 */ /* 0x000f280000100800 */
[----:B--2---:R1:W-:Y:S04]  /*b7030*/  STL.64 [R1+0x11bb8], R10 ;  /* 0x011bb80a01007387 */ /* 0x0043e80000100a00 */
[----:B----4-:R-:W-:Y:S04]  /*b7040*/  STL.64 [R1+0x11bd0], R8 ;  /* 0x011bd00801007387 */ /* 0x010fe80000100a00 */
[----:B0-----:R-:W2:Y:S04]  /*b7050*/  LDL.LU R24, [R1+0x9a0] ;  /* 0x0009a00001187983 */ /* 0x001ea80000300800 */
[----:B------:R-:W2:Y:S04]  /*b7060*/  LDL.LU R25, [R1+0x9a4] ;  /* 0x0009a40001197983 */ /* 0x000ea80000300800 */
[----:B------:R-:W4:Y:S04]  /*b7070*/  LDL.LU R26, [R1+0x9a8] ;  /* 0x0009a800011a7983 */ /* 0x000f280000300800 */
[----:B------:R-:W4:Y:S04]  /*b7080*/  LDL.LU R27, [R1+0x9ac] ;  /* 0x0009ac00011b7983 */ /* 0x000f280000300800 */
[----:B-1----:R-:W3:Y:S04]  /*b7090*/  LDL R10, [R1+0x48] ;  /* 0x00004800010a7983 */ /* 0x002ee80000100800 */
[----:B------:R-:W3:Y:S04]  /*b70a0*/  LDL R11, [R1+0x4c] ;  /* 0x00004c00010b7983 */ /* 0x000ee80000100800 */
[----:B---3--:R-:W-:Y:S04]  /*b70b0*/  STL.64 [R1+0x11be8], R10 ;  /* 0x011be80a01007387 */ /* 0x008fe80000100a00 */
[----:B----4-:R-:W-:Y:S04]  /*b70c0*/  STL.64 [R1+0x11bc8], R26 ;  /* 0x011bc81a01007387 */ /* 0x010fe80000100a00 */
        /* <DEDUP_REMOVED lines=103> */
[----:B------:R-:W4:-:S15]  /*b7740*/  LDL.LU.64 R24, [R1+0x11b68] ;  /* 0x011b680001187983 */ /* 0x000f1e0000300a00 */
[----:B------:R-:W-:-:S06]  /*b7750*/  NOP ;  /* 0x0000000000007918 */ /* 0x000fcc0000000000 */
[----:B------:R-:W-:Y:S04]  /*b7760*/  STL.64 [R1+0x760], R8 ;  /* 0x0007600801007387 */ /* 0x000fe80000100a00 */
[----:B------:R0:W-:Y:S04]  /*b7770*/  STL.64 [R1+0x768], R10 ;  /* 0x0007680a01007387 */ /* 0x0001e80000100a00 */
[----:B0-----:R-:W3:Y:S04]  /*b7780*/  LDL.LU R10, [R1+0x11b60] ;  /* 0x011b6000010a7983 */ /* 0x001ee80000300800 */
[----:B------:R-:W3:Y:S04]  /*b7790*/  LDL.LU R8, [R1+0x32a0] ;  /* 0x0032a00001087983 */ /* 0x000ee80000300800 */
[----:B------:R-:W3:Y:S04]  /*b77a0*/  LDL.LU R9, [R1+0x32ac] ;  /* 0x0032ac0001097983 */ /* 0x000ee80000300800 */
        /* <DEDUP_REMOVED lines=34> */
[----:B0-----:R-:W4:Y:S04]  /*b79d0*/  LDL.LU.64 R26, [R1+0x11af0] ;  /* 0x011af000011a7983 */ /* 0x001f280000300a00 */
[----:B------:R-:W2:Y:S01]  /*b79e0*/  LDL.LU.64 R24, [R1+0x11ae8] ;  /* 0x011ae80001187983 */ /* 0x000ea20000300a00 */
[----:B----4-:R-:W-:-:S15]  /*b79f0*/  HMMA.16816.F32 R20, R12, R26, R20 ;  /* 0x0000001a0c14723c */ /* 0x010fde0000001814 */
        /* <DEDUP_REMOVED lines=21> */
[----:B0-----:R-:W4:Y:S04]  /*b7b50*/  LDL.LU.64 R18, [R1+0x11ac0] ;  /* 0x011ac00001127983 */ /* 0x001f280000300a00 */
[----:B------:R-:W4:Y:S04]  /*b7b60*/  LDL.LU.64 R16, [R1+0x11ab8] ;  /* 0x011ab80001107983 */ /* 0x000f280000300a00 */
[----:B------:R0:W-:Y:S04]  /*b7b70*/  STL [R1+0x11884], R22 ;  /* 0x0118841601007387 */ /* 0x0001e80000100800 */
[----:B0-----:R-:W2:Y:S04]  /*b7b80*/  LDL.LU R22, [R1+0x32a4] ;  /* 0x0032a40001167983 */ /* 0x001ea80000300800 */
[----:B------:R-:W-:Y:S01]  /*b7b90*/  STL [R1+0x11880], R23 ;  /* 0x0118801701007387 */ /* 0x000fe20000100800 */
[----:B----4-:R-:W-:-:S15]  /*b7ba0*/  HMMA.16816.F32 R16, R12, R20, R16 ;  /* 0x000000140c10723c */ /* 0x010fde0000001810 */
[----:B------:R-:W-:-:S08]  /*b7bb0*/  NOP ;  /* 0x0000000000007918 */ /* 0x000fd00000000000 */
[----:B------:R-:W-:Y:S04]  /*b7bc0*/  STL.64 [R1+0x6d0], R16 ;  /* 0x0006d01001007387 */ /* 0x000fe80000100a00 */
[----:B------:R0:W-:Y:S04]  /*b7bd0*/  STL.64 [R1+0x6d8], R18 ;  /* 0x0006d81201007387 */ /* 0x0001e80000100a00 */
[----:B0-----:R-:W3:Y:S04]  /*b7be0*/  LDL.LU.64 R18, [R1+0x11ab0] ;  /* 0x011ab00001127983 */ /* 0x001ee80000300a00 */
[----:B------:R-:W4:Y:S04]  /*b7bf0*/  LDL.LU.64 R16, [R1+0x11aa8] ;  /* 0x011aa80001107983 */ /* 0x000f280000300a00 */
[----:B------:R-:W-:Y:S01]  /*b7c00*/  STL.64 [R1+0x11a50], R20 ;  /* 0x011a501401007387 */ /* 0x000fe20000100a00 */
[----:B---3--:R-:W-:-:S15]  /*b7c10*/  HMMA.16816.F32 R4, R12, R18, R4 ;  /* 0x000000120c04723c */ /* 0x008fde0000001804 */
[----:B------:R-:W-:-:S08]  /*b7c20*/  NOP ;  /* 0x0000000000007918 */ /* 0x000fd00000000000 */
[----:B------:R-:W-:Y:S04]  /*b7c30*/  STL.64 [R1+0x6c0], R4 ;  /* 0x0006c00401007387 */ /* 0x000fe80000100a00 */
[----:B------:R0:W-:Y:S04]  /*b7c40*/  STL.64 [R1+0x6c8], R6 ;  /* 0x0006c80601007387 */ /* 0x0001e80000100a00 */
[----:B0-----:R-:W3:Y:S04]  /*b7c50*/  LDL.LU.64 R6, [R1+0x11aa0] ;  /* 0x011aa00001067983 */ /* 0x001ee80000300a00 */
[----:B------:R-:W2:Y:S01]  /*b7c60*/  LDL.LU.64 R4, [R1+0x11a98] ;  /* 0x011a980001047983 */ /* 0x000ea20000300a00 */
[----:B----4-:R-:W-:-:S15]  /*b7c70*/  HMMA.16816.F32 R24, R12, R16, R24 ;  /* 0x000000100c18723c */ /* 0x010fde0000001818 */
[----:B------:R-:W-:-:S08]  /*b7c80*/  NOP ;  /* 0x0000000000007918 */ /* 0x000fd00000000000 */
[----:B------:R2:W-:Y:S04]  /*b7c90*/  STL.64 [R1+0x6b0], R24 ;  /* 0x0006b01801007387 */ /* 0x0005e80000100a00 */
[----:B------:R0:W-:Y:S01]  /*b7ca0*/  STL.64 [R1+0x6b8], R26 ;  /* 0x0006b81a01007387 */ /* 0x0001e20000100a00 */
[----:B--2---:R-:W-:Y:S02]  /*b7cb0*/  IMAD.MOV.U32 R24, RZ, RZ, R4 ;  /* 0x000000ffff187224 */ /* 0x004fe400078e0004 */
[----:B------:R-:W-:Y:S01]  /*b7cc0*/  IMAD.MOV.U32 R25, RZ, RZ, R5 ;  /* 0x000000ffff197224 */ /* 0x000fe200078e0005 */
[----:B------:R-:W2:Y:S04]  /*b7cd0*/  LDL.LU R4, [R1+0x11a94] ;  /* 0x011a940001047983 */ /* 0x000ea80000300800 */
[----:B------:R-:W2:Y:S04]  /*b7ce0*/  LDL.LU R5, [R1+0x11a90] ;  /* 0x011a900001057983 */ /* 0x000ea80000300800 */
[----:B0-----:R-:W4:Y:S04]  /*b7cf0*/  LDL.64 R26, [R1+0x78] ;  /* 0x00007800011a7983 */ /* 0x001f280000100a00 */
[----:B----4-:R-:W-:Y:S04]  /*b7d00*/  STL.64 [R1+0x11a08], R26 ;  /* 0x011a081a01007387 */ /* 0x010fe80000100a00 */
[----:B------:R-:W-:Y:S04]  /*b7d10*/  STL.64 [R1+0x11a00], R24 ;  /* 0x011a001801007387 */ /* 0x000fe80000100a00 */
[----:B------:R-:W-:Y:S04]  /*b7d20*/  STL.64 [R1+0x11868], R18 ;  /* 0x0118681201007387 */ /* 0x000fe80000100a00 */
[----:B------:R0:W-:Y:S04]  /*b7d30*/  STL.64 [R1+0x11860], R16 ;  /* 0x0118601001007387 */ /* 0x0001e80000100a00 */
[----:B0-----:R-:W4:Y:S04]  /*b7d40*/  LDL.LU R16, [R1+0xba0] ;  /* 0x000ba00001107983 */ /* 0x001f280000300800 */
[----:B------:R-:W4:Y:S04]  /*b7d50*/  LDL.LU R17, [R1+0xba4] ;  /* 0x000ba40001117983 */ /* 0x000f280000300800 */
[----:B------:R-:W3:Y:S04]  /*b7d60*/  LDL.LU R18, [R1+0xba8] ;  /* 0x000ba80001127983 */ /* 0x000ee80000300800 */
[----:B------:R-:W3:Y:S01]  /*b7d70*/  LDL.LU R19, [R1+0xbac] ;  /* 0x000bac0001137983 */ /* 0x000ee20000300800 */
[----:B------:R-:W-:-:S02]  /*b7d80*/  IMAD.MOV.U32 R26, RZ, RZ, R10 ;  /* 0x000000ffff1a7224 */ /* 0x000fc400078e000a */
[----:B------:R-:W-:Y:S01]  /*b7d90*/  IMAD.MOV.U32 R27, RZ, RZ, R0 ;  /* 0x000000ffff1b7224 */ /* 0x000fe200078e0000 */
[----:B---3--:R-:W-:Y:S04]  /*b7da0*/  STL.64 [R1+0x11a18], R18 ;  /* 0x011a181201007387 */ /* 0x008fe80000100a00 */
[----:B----4-:R0:W-:Y:S04]  /*b7db0*/  STL.64 [R1+0x11a10], R16 ;  /* 0x011a101001007387 */ /* 0x0101e80000100a00 */
[----:B------:R-:W3:Y:S04]  /*b7dc0*/  LDL.64 R24, [R1+0x98] ;  /* 0x0000980001187983 */ /* 0x000ee80000100a00 */
[----:B------:R-:W-:Y:S01]  /*b7dd0*/  STL.64 [R1+0x11a38], R26 ;  /* 0x011a381a01007387 */ /* 0x000fe20000100a00 */
[----:B------:R-:W-:-:S02]  /*b7de0*/  IMAD R8, R8, 0x100, R22 ;  /* 0x0000010008087824 */ /* 0x000fc400078e0216 */
[----:B------:R-:W-:Y:S01]  /*b7df0*/  IMAD R9, R11, 0x100, R9 ;  /* 0x000001000b097824 */ /* 0x000fe200078e0209 */
[----:B---3--:R-:W-:Y:S04]  /*b7e00*/  STL.64 [R1+0x11a30], R24 ;  /* 0x011a301801007387 */ /* 0x008fe80000100a00 */
[----:B0-----:R-:W3:Y:S04]  /*b7e10*/  LDL.LU R16, [R1+0xb60] ;  /* 0x000b600001107983 */ /* 0x001ee80000300800 */
        /* <DEDUP_REMOVED lines=9> */
[----:B----4-:R-:W-:Y:S04]  /*b7eb0*/  STL.64 [R1+0x11a80], R10 ;  /* 0x011a800a01007387 */ /* 0x010fe80000100a00 */
[----:B------:R0:W-:Y:S04]  /*b7ec0*/  STL.64 [R1+0x11a78], R8 ;  /* 0x011a780801007387 */ /* 0x0001e80000100a00 */
[----:B0-----:R-:W4:Y:S04]  /*b7ed0*/  LDL.LU R8, [R1+0xaf0] ;  /* 0x000af00001087983 */ /* 0x001f280000300800 */
[----:B------:R-:W4:Y:S04]  /*b7ee0*/  LDL.LU R9, [R1+0xaf4] ;  /* 0x000af40001097983 */ /* 0x000f280000300800 */
[----:B------:R-:W4:Y:S04]  /*b7ef0*/  LDL.LU R10, [R1+0xaf8] ;  /* 0x000af800010a7983 */ /* 0x000f280000300800 */
[----:B------:R-:W4:Y:S04]  /*b7f00*/  LDL.LU R11, [R1+0xafc] ;  /* 0x000afc00010b7983 */ /* 0x000f280000300800 */
[----:B------:R-:W4:Y:S04]  /*b7f10*/  LDL.LU R0, [R1+0x32b8] ;  /* 0x0032b80001007983 */ /* 0x000f280000300800 */
[----:B---3--:R-:W-:Y:S04]  /*b7f20*/  STL.64 [R1+0x11a60], R22 ;  /* 0x011a601601007387 */ /* 0x008fe80000100a00 */
[----:B--2---:R0:W-:Y:S04]  /*b7f30*/  STL.64 [R1+0x11a58], R20 ;  /* 0x011a581401007387 */ /* 0x0041e80000100a00 */
[----:B0-----:R-:W2:Y:S04]  /*b7f40*/  LDL.LU R20, [R1+0xb30] ;  /* 0x000b300001147983 */ /* 0x001ea80000300800 */
[----:B------:R-:W2:Y:S04]  /*b7f50*/  LDL.LU R21, [R1+0xb34] ;  /* 0x000b340001157983 */ /* 0x000ea80000300800 */
[----:B------:R-:W3:Y:S04]  /*b7f60*/  LDL.LU R22, [R1+0xb38] ;  /* 0x000b380001167983 */ /* 0x000ee80000300800 */
[----:B------:R-:W3:Y:S01]  /*b7f70*/  LDL.LU R23, [R1+0xb3c] ;  /* 0x000b3c0001177983 */ /* 0x000ee20000300800 */
[----:B------:R-:W-:-:S02]  /*b7f80*/  IMAD.MOV.U32 R26, RZ, RZ, R6 ;  /* 0x000000ffff1a7224 */ /* 0x000fc400078e0006 */
[----:B------:R-:W-:Y:S01]  /*b7f90*/  IMAD.MOV.U32 R27, RZ, RZ, R7 ;  /* 0x000000ffff1b7224 */ /* 0x000fe200078e0007 */
[----:B---3--:R-:W-:Y:S04]  /*b7fa0*/  STL.64 [R1+0x11a70], R22 ;  /* 0x011a701601007387 */ /* 0x008fe80000100a00 */
[----:B--2---:R0:W-:Y:S04]  /*b7fb0*/  STL.64 [R1+0x11a68], R20 ;  /* 0x011a681401007387 */ /* 0x0041e80000100a00 */
[----:B0-----:R-:W2:Y:S04]  /*b7fc0*/  LDL.LU R20, [R1+0xb00] ;  /* 0x000b000001147983 */ /* 0x001ea80000300800 */
[----:B------:R-:W2:Y:S04]  /*b7fd0*/  LDL.LU R21, [R1+0xb04] ;  /* 0x000b040001157983 */ /* 0x000ea80000300800 */
[----:B------:R-:W2:Y:S04]  /*b7fe0*/  LDL.LU R22, [R1+0xb08] ;  /* 0x000b080001167983 */ /* 0x000ea80000300800 */
[----:B------:R-:W2:Y:S04]  /*b7ff0*/  LDL.LU R23, [R1+0xb0c] ;  /* 0x000b0c0001177983 */ /* 0x000ea80000300800 */
[----:B------:R-:W3:Y:S04]  /*b8000*/  LDL.64 R24, [R1+0xa8] ;  /* 0x0000a80001187983 */ /* 0x000ee80000100a00 */
[----:B------:R-:W4:Y:S04]  /*b8010*/  LDL.LU R6, [R1+0x11a8c] ;  /* 0x011a8c0001067983 */ /* 0x000f280000300800 */
[----:B------:R-:W4:Y:S04]  /*b8020*/  LDL.LU R7, [R1+0x11a88] ;  /* 0x011a880001077983 */ /* 0x000f280000300800 */
[----:B------:R-:W-:Y:S04]  /*b8030*/  STL.64 [R1+0x11a28], R18 ;  /* 0x011a281201007387 */ /* 0x000fe80000100a00 */
[----:B------:R0:W-:Y:S04]  /*b8040*/  STL.64 [R1+0x11a20], R16 ;  /* 0x011a201001007387 */ /* 0x0001e80000100a00 */
[----:B0-----:R-:W3:Y:S04]  /*b8050*/  LDL.LU R16, [R1+0xb50] ;  /* 0x000b500001107983 */ /* 0x001ee80000300800 */
[----:B------:R-:W3:Y:S04]  /*b8060*/  LDL.LU R17, [R1+0xb54] ;  /* 0x000b540001117983 */ /* 0x000ee80000300800 */
[----:B------:R-:W3:Y:S04]  /*b8070*/  LDL.LU R18, [R1+0xb58] ;  /* 0x000b580001127983 */ /* 0x000ee80000300800 */
[----:B------:R-:W3:Y:S01]  /*b8080*/  LDL.LU R19, [R1+0xb5c] ;  /* 0x000b5c0001137983 */ /* 0x000ee20000300800 */
[C---:B----4-:R-:W-:Y:S06]  /*b8090*/  HMMA.16816.F32 R8, R12.reuse, R6, R8 ;  /* 0x000000060c08723c */ /* 0x050fec0000001808 */
[C---:B--2---:R-:W-:Y:S01]  /*b80a0*/  HMMA.16816.F32 R20, R12.reuse, R4, R20 ;  /* 0x000000040c14723c */ /* 0x044fe20000001814 */
[----:B---3--:R-:W-:Y:S04]  /*b80b0*/  STL.64 [R1+0x11a48], R18 ;  /* 0x011a481201007387 */ /* 0x008fe80000100a00 */
[----:B------:R0:W-:Y:S04]  /*b80c0*/  STL.64 [R1+0x11a40], R16 ;  /* 0x011a401001007387 */ /* 0x0001e80000100a00 */
[----:B0-----:R-:W2:Y:S04]  /*b80d0*/  LDL.LU R16, [R1+0xb40] ;  /* 0x000b400001107983 */ /* 0x001ea80000300800 */
[----:B------:R-:W2:Y:S04]  /*b80e0*/  LDL.LU R17, [R1+0xb44] ;  /* 0x000b440001117983 */ /* 0x000ea80000300800 */
[----:B------:R-:W2:Y:S04]  /*b80f0*/  LDL.LU R18, [R1+0xb48] ;  /* 0x000b480001127983 */ /* 0x000ea80000300800 */
[----:B------:R-:W2:Y:S04]  /*b8100*/  LDL.LU R19, [R1+0xb4c] ;  /* 0x000b4c0001137983 */ /* 0x000ea80000300800 */
[----:B------:R-:W-:Y:S04]  /*b8110*/  STL.64 [R1+0x6a0], R8 ;  /* 0x0006a00801007387 */ /* 0x000fe80000100a00 */
[----:B------:R0:W-:Y:S04]  /*b8120*/  STL.64 [R1+0x6a8], R10 ;  /* 0x0006a80a01007387 */ /* 0x0001e80000100a00 */
[----:B0-----:R-:W3:Y:S04]  /*b8130*/  LDL.LU.64 R10, [R1+0x11a80] ;  /* 0x011a8000010a7983 */ /* 0x001ee80000300a00 */
[----:B------:R-:W4:Y:S04]  /*b8140*/  LDL.LU.64 R8, [R1+0x11a78] ;  /* 0x011a780001087983 */ /* 0x000f280000300a00 */
[----:B------:R0:W-:Y:S04]  /*b8150*/  STL [R1+0x1183c], R6 ;  /* 0x01183c0601007387 */ /* 0x0001e80000100800 */
[----:B0-----:R-:W3:Y:S04]  /*b8160*/  LDL.LU R6, [R1+0x32b4] ;  /* 0x0032b40001067983 */ /* 0x001ee80000300800 */
[----:B------:R-:W-:Y:S04]  /*b8170*/  STL [R1+0x11838], R7 ;  /* 0x0118380701007387 */ /* 0x000fe80000100800 */
[----:B------:R-:W-:Y:S04]  /*b8180*/  STL.64 [R1+0x8d0], R20 ;  /* 0x0008d01401007387 */ /* 0x000fe80000100a00 */
[----:B------:R0:W-:Y:S04]  /*b8190*/  STL.64 [R1+0x8d8], R22 ;  /* 0x0008d81601007387 */ /* 0x0001e80000100a00 */
[----:B0-----:R-:W2:Y:S04]  /*b81a0*/  LDL.LU.64 R22, [R1+0x11a70] ;  /* 0x011a700001167983 */ /* 0x001ea80000300a00 */
[----:B------:R-:W2:Y:S04]  /*b81b0*/  LDL.LU.64 R20, [R1+0x11a68] ;  /* 0x011a680001147983 */ /* 0x000ea80000300a00 */
[----:B------:R0:W-:Y:S04]  /*b81c0*/  STL.64 [R1+0x11898], R4 ;  /* 0x0118980401007387 */ /* 0x0001e80000100a00 */
[----:B0-----:R-:W4:Y:S04]  /*b81d0*/  LDL.LU R4, [R1+0xb90] ;  /* 0x000b900001047983 */ /* 0x001f280000300800 */
[----:B------:R-:W4:Y:S01]  /*b81e0*/  LDL.LU R5, [R1+0xb94] ;  /* 0x000b940001057983 */ /* 0x000f220000300800 */
[----:B--2---:R-:W-:Y:S01]  /*b81f0*/  HMMA.16816.F32 R20, R12, R2, R20 ;  /* 0x000000020c14723c */ /* 0x004fe20000001814 */
[----:B---3--:R-:W-:-:S02]  /*b8200*/  IMAD R10, R10, 0x100, R6 ;  /* 0x000001000a0a7824 */ /* 0x008fc400078e0206 */
[----:B------:R-:W2:Y:S04]  /*b8210*/  LDL.LU R6, [R1+0xb98] ;  /* 0x000b980001067983 */ /* 0x000ea80000300800 */
[----:B------:R-:W2:-:S15]  /*b8220*/  LDL.LU R7, [R1+0xb9c] ;  /* 0x000b9c0001077983 */ /* 0x000e9e0000300800 */
[----:B------:R-:W-:-:S01]  /*b8230*/  NOP ;  /* 0x0000000000007918 */ /* 0x000fc20000000000 */
[----:B------:R-:W-:Y:S04]  /*b8240*/  STL.64 [R1+0x8c0], R20 ;  /* 0x0008c01401007387 */ /* 0x000fe80000100a00 */
[----:B------:R0:W-:Y:S04]  /*b8250*/  STL.64 [R1+0x8c8], R22 ;  /* 0x0008c81601007387 */ /* 0x0001e80000100a00 */
[----:B0-----:R-:W3:Y:S04]  /*b8260*/  LDL.LU.64 R22, [R1+0x11a60] ;  /* 0x011a600001167983 */ /* 0x001ee80000300a00 */
[----:B------:R-:W3:Y:S01]  /*b8270*/  LDL.LU.64 R20, [R1+0x11a58] ;  /* 0x011a580001147983 */ /* 0x000ee20000300a00 */
[----:B------:R-:W-:Y:S01]  /*b8280*/  IMAD R11, R0, 0x100, R11 ;  /* 0x00000100000b7824 */ /* 0x000fe200078e020b */
[----:B----4-:R-:W-:-:S02]  /*b8290*/  F2FP.F16.E4M3.UNPACK_B R8, R8 ;  /* 0x00000008ff08723e */ /* 0x010fc400020006ff */
[----:B------:R-:W-:Y:S02]  /*b82a0*/  F2FP.F16.E4M3.UNPACK_B R9, R9 ;  /* 0x00000009ff09723e */ /* 0x000fe400020006ff */
[----:B------:R-:W-:Y:S02]  /*b82b0*/  F2FP.F16.E4M3.UNPACK_B R10, R10 ;  /* 0x0000000aff0a723e */ /* 0x000fe400020006ff */
[----:B------:R-:W-:Y:S01]  /*b82c0*/  F2FP.F16.E4M3.UNPACK_B R11, R11 ;  /* 0x0000000bff0b723e */ /* 0x000fe200020006ff */
[----:B---3--:R-:W-:Y:S01]  /*b82d0*/  HMMA.16816.F32 R12, R12, R24, R20 ;  /* 0x000000180c0c723c */ /* 0x008fe20000001814 */
[----:B------:R-:W3:Y:S06]  /*b82e0*/  LDL.LU.64 R20, [R1+0x11a50] ;  /* 0x011a500001147983 */ /* 0x000eec0000300a00 */
[----:B------:R-:W-:-:S02]  /*b82f0*/  IMAD.MOV.U32 R22, RZ, RZ, R24 ;  /* 0x000000ffff167224 */ /* 0x000fc400078e0018 */
[----:B------:R-:W-:Y:S02]  /*b8300*/  IMAD.MOV.U32 R23, RZ, RZ, R25 ;  /* 0x000000ffff177224 */ /* 0x000fe400078e0019 */
[----:B------:R-:W-:-:S12]  /*b8310*/  HMMA.16816.F32 R24, R8, R26, R16 ;  /* 0x0000001a0818723c */ /* 0x000fd80000001810 */
[----:B------:R-:W-:Y:S04]  /*b8320*/  STL.64 [R1+0x690], R12 ;  /* 0x0006900c01007387 */ /* 0x000fe80000100a00 */
[----:B------:R0:W-:Y:S04]  /*b8330*/  STL.64 [R1+0x698], R14 ;  /* 0x0006980e01007387 */ /* 0x0001e80000100a00 */
[----:B0-----:R-:W4:Y:S04]  /*b8340*/  LDL.64 R14, [R1+0x88] ;  /* 0x00008800010e7983 */ /* 0x001f280000100a00 */
[----:B------:R-:W-:Y:S04]  /*b8350*/  STL.64 [R1+0x118a8], R22 ;  /* 0x0118a81601007387 */ /* 0x000fe80000100a00 */
[----:B---3--:R0:W-:Y:S04]  /*b8360*/  STL.64 [R1+0x118a0], R20 ;  /* 0x0118a01401007387 */ /* 0x0081e80000100a00 */
[----:B0-----:R-:W4:Y:S04]  /*b8370*/  LDL.LU R20, [R1+0xb80] ;  /* 0x000b800001147983 */ /* 0x001f280000300800 */
[----:B------:R-:W4:Y:S04]  /*b8380*/  LDL.LU R21, [R1+0xb84] ;  /* 0x000b840001157983 */ /* 0x000f280000300800 */
[----:B------:R-:W4:Y:S04]  /*b8390*/  LDL.LU R22, [R1+0xb88] ;  /* 0x000b880001167983 */ /* 0x000f280000300800 */
[----:B------:R-:W4:Y:S04]  /*b83a0*/  LDL.LU R23, [R1+0xb8c] ;  /* 0x000b8c0001177983 */ /* 0x000f280000300800 */
[----:B------:R-:W3:Y:S04]  /*b83b0*/  LDL.LU.64 R18, [R1+0x11a48] ;  /* 0x011a480001127983 */ /* 0x000ee80000300a00 */
[----:B------:R-:W3:Y:S04]  /*b83c0*/  LDL.LU.64 R16, [R1+0x11a40] ;  /* 0x011a400001107983 */ /* 0x000ee80000300a00 */
        /* <DEDUP_REMOVED lines=20> */
[----:B----4-:R-:W-:Y:S06]  /*b8510*/  HMMA.16816.F32 R20, R8, R14, R20 ;  /* 0x0000000e0814723c */ /* 0x010fec0000001814 */
[----:B------:R-:W-:-:S05]  /*b8520*/  IMAD.MOV.U32 R0, RZ, RZ, R15 ;  /* 0x000000ffff007224 */ /* 0x000fca00078e000f */
[----:B------:R0:W-:-:S12]  /*b8530*/  STL [R1+0x117fc], R0 ;  /* 0x0117fc0001007387 */ /* 0x0001d80000100800 */
[----:B------:R-:W-:Y:S04]  /*b8540*/  STL.64 [R1+0x650], R20 ;  /* 0x0006501401007387 */ /* 0x000fe80000100a00 */
[----:B------:R-:W-:Y:S01]  /*b8550*/  STL.64 [R1+0x658], R22 ;  /* 0x0006581601007387 */ /* 0x000fe20000100a00 */
[C---:B---3--:R-:W-:Y:S06]  /*b8560*/  HMMA.16816.F32 R12, R8.reuse, R24, R4 ;  /* 0x00000018080c723c */ /* 0x048fec0000001804 */
[----:B--2---:R-:W-:-:S15]  /*b8570*/  HMMA.16816.F32 R4, R8, R26, R16 ;  /* 0x0000001a0804723c */ /* 0x004fde0000001810 */
[----:B------:R-:W-:-:S02]  /*b8580*/  NOP ;  /* 0x0000000000007918 */ /* 0x000fc40000000000 */
[----:B------:R-:W-:Y:S04]  /*b8590*/  STL.64 [R1+0x640], R12 ;  /* 0x0006400c01007387 */ /* 0x000fe80000100a00 */
[----:B------:R-:W-:Y:S04]  /*b85a0*/  STL.64 [R1+0x648], R14 ;  /* 0x0006480e01007387 */ /* 0x000fe80000100a00 */
[----:B------:R-:W2:Y:S04]  /*b85b0*/  LDL.LU R16, [R1+0xd20] ;  /* 0x000d200001107983 */ /* 0x000ea80000300800 */
[----:B------:R-:W-:Y:S04]  /*b85c0*/  STL.64 [R1+0x630], R4 ;  /* 0x0006300401007387 */ /* 0x000fe80000100a00 */
[----:B------:R1:W-:Y:S04]  /*b85d0*/  STL.64 [R1+0x638], R6 ;  /* 0x0006380601007387 */ /* 0x0003e80000100a00 */
[----:B------:R-:W2:Y:S04]  /*b85e0*/  LDL.LU R17, [R1+0xd24] ;  /* 0x000d240001117983 */ /* 0x000ea80000300800 */
[----:B------:R-:W3:Y:S04]  /*b85f0*/  LDL.LU R18, [R1+0xd28] ;  /* 0x000d280001127983 */ /* 0x000ee80000300800 */
[----:B------:R-:W3:Y:S01]  /*b8600*/  LDL.LU R19, [R1+0xd2c] ;  /* 0x000d2c0001137983 */ /* 0x000ee20000300800 */
[----:B0-----:R-:W-:-:S03]  /*b8610*/  IMAD.MOV.U32 R0, RZ, RZ, R27 ;  /* 0x000000ffff007224 */ /* 0x001fc600078e001b */
[----:B---3--:R-:W-:Y:S04]  /*b8620*/  STL.64 [R1+0x118b8], R18 ;  /* 0x0118b81201007387 */ /* 0x008fe80000100a00 */
[----:B--2---:R0:W-:Y:S04]  /*b8630*/  STL.64 [R1+0x118b0], R16 ;  /* 0x0118b01001007387 */ /* 0x0041e80000100a00 */
[----:B------:R-:W2:Y:S04]  /*b8640*/  LDL.LU R24, [R1+0xcf0] ;  /* 0x000cf00001187983 */ /* 0x000ea80000300800 */
[----:B------:R-:W2:Y:S04]  /*b8650*/  LDL.LU R25, [R1+0xcf4] ;  /* 0x000cf40001197983 */ /* 0x000ea80000300800 */
[----:B------:R-:W3:Y:S04]  /*b8660*/  LDL.LU R26, [R1+0xcf8] ;  /* 0x000cf800011a7983 */ /* 0x000ee80000300800 */
[----:B------:R-:W3:Y:S04]  /*b8670*/  LDL.LU R27, [R1+0xcfc] ;  /* 0x000cfc00011b7983 */ /* 0x000ee80000300800 */
[----:B---3--:R3:W-:Y:S04]  /*b8680*/  STL.64 [R1+0x118c8], R26 ;  /* 0x0118c81a01007387 */ /* 0x0087e80000100a00 */
[----:B--2---:R-:W-:Y:S04]  /*b8690*/  STL.64 [R1+0x118c0], R24 ;  /* 0x0118c01801007387 */ /* 0x004fe80000100a00 */
[----:B-1----:R-:W2:Y:S04]  /*b86a0*/  LDL R6, [R1] ;  /* 0x0000000001067983 */ /* 0x002ea80000100800 */
[----:B------:R-:W2:Y:S04]  /*b86b0*/  LDL R7, [R1+0x4] ;  /* 0x0000040001077983 */ /* 0x000ea80000100800 */
[----:B------:R-:W4:Y:S04]  /*b86c0*/  LDL.LU R20, [R1+0xce0] ;  /* 0x000ce00001147983 */ /* 0x000f280000300800 */
[----:B------:R-:W4:Y:S04]  /*b86d0*/  LDL.LU R21, [R1+0xce4] ;  /* 0x000ce40001157983 */ /* 0x000f280000300800 */
[----:B------:R-:W3:Y:S04]  /*b86e0*/  LDL.LU R22, [R1+0xce8] ;  /* 0x000ce80001167983 */ /* 0x000ee80000300800 */
[----:B------:R-:W3:Y:S04]  /*b86f0*/  LDL.LU R23, [R1+0xcec] ;  /* 0x000cec0001177983 */ /* 0x000ee80000300800 */
[----:B---3--:R-:W-:Y:S04]  /*b8700*/  STL.64 [R1+0x118d8], R22 ;  /* 0x0118d81601007387 */ /* 0x008fe80000100a00 */
[----:B----4-:R-:W-:Y:S04]  /*b8710*/  STL.64 [R1+0x118d0], R20 ;  /* 0x0118d01401007387 */ /* 0x010fe80000100a00 */
[----:B0-----:R-:W3:Y:S04]  /*b8720*/  LDL.LU R16, [R1+0xcc0] ;  /* 0x000cc00001107983 */ /* 0x001ee80000300800 */
[----:B------:R-:W3:Y:S04]  /*b8730*/  LDL.LU R17, [R1+0xcc4] ;  /* 0x000cc40001117983 */ /* 0x000ee80000300800 */
[----:B------:R-:W4:Y:S04]  /*b8740*/  LDL.LU R18, [R1+0xcc8] ;  /* 0x000cc80001127983 */ /* 0x000f280000300800 */
[----:B------:R-:W4:Y:S04]  /*b8750*/  LDL.LU R19, [R1+0xccc] ;  /* 0x000ccc0001137983 */ /* 0x000f280000300800 */
[----:B----4-:R-:W-:Y:S04]  /*b8760*/  STL.64 [R1+0x118e8], R18 ;  /* 0x0118e81201007387 */ /* 0x010fe80000100a00 */
[----:B---3--:R0:W-:Y:S04]  /*b8770*/  STL.64 [R1+0x118e0], R16 ;  /* 0x0118e01001007387 */ /* 0x0081e80000100a00 */
[----:B------:R-:W3:Y:S04]  /*b8780*/  LDL R26, [R1+0x10] ;  /* 0x00001000011a7983 */ /* 0x000ee80000100800 */
[----:B------:R-:W3:Y:S04]  /*b8790*/  LDL R27, [R1+0x14] ;  /* 0x00001400011b7983 */ /* 0x000ee80000100800 */
[----:B0-----:R-:W4:Y:S04]  /*b87a0*/  LDL.LU R16, [R1+0xca0] ;  /* 0x000ca00001107983 */ /* 0x001f280000300800 */
[----:B------:R-:W4:Y:S04]  /*b87b0*/  LDL.LU R17, [R1+0xca4] ;  /* 0x000ca40001117983 */ /* 0x000f280000300800 */
[----:B------:R-:W2:Y:S04]  /*b87c0*/  LDL.LU R18, [R1+0xca8] ;  /* 0x000ca80001127983 */ /* 0x000ea80000300800 */
[----:B------:R-:W2:Y:S04]  /*b87d0*/  LDL.LU R19, [R1+0xcac] ;  /* 0x000cac0001137983 */ /* 0x000ea80000300800 */
[----:B--2---:R0:W-:Y:S04]  /*b87e0*/  STL.64 [R1+0x118f8], R18 ;  /* 0x0118f81201007387 */ /* 0x0041e80000100a00 */
[----:B0-----:R-:W2:Y:S04]  /*b87f0*/  LDL R18, [R1+0x20] ;  /* 0x0000200001127983 */ /* 0x001ea80000100800 */
[----:B------:R-:W2:Y:S04]  /*b8800*/  LDL R19, [R1+0x24] ;  /* 0x0000240001137983 */ /* 0x000ea80000100800 */
[----:B----4-:R0:W-:Y:S04]  /*b8810*/  STL.64 [R1+0x118f0], R16 ;  /* 0x0118f01001007387 */ /* 0x0101e80000100a00 */
[----:B0-----:R-:W4:Y:S04]  /*b8820*/  LDL.64 R16, [R1+0x28] ;  /* 0x0000280001107983 */ /* 0x001f280000100a00 */
[----:B--2---:R-:W-:Y:S04]  /*b8830*/  STL.64 [R1+0x11928], R18 ;  /* 0x0119281201007387 */ /* 0x004fe80000100a00 */
[----:B----4-:R-:W-:Y:S04]  /*b8840*/  STL.64 [R1+0x11920], R16 ;  /* 0x0119201001007387 */ /* 0x010fe80000100a00 */
[----:B------:R-:W2:Y:S04]  /*b8850*/  LDL.64 R24, [R1+0x18] ;  /* 0x0000180001187983 */ /* 0x000ea80000100a00 */
        /* <DEDUP_REMOVED lines=8> */
[----:B------:R-:W2:Y:S04]  /*b88e0*/  LDL.64 R16, [R1+0x38] ;  /* 0x0000380001107983 */ /* 0x000ea80000100a00 */
        /* <DEDUP_REMOVED lines=81> */
[----:B------:R-:W2:Y:S04]  /*b8e00*/  LDL.LU R22, [R1+0xcb8] ;  /* 0x000cb80001167983 */ /* 0x000ea80000300800 */
[----:B------:R-:W2:Y:S04]  /*b8e10*/  LDL.LU R23, [R1+0xcbc] ;  /* 0x000cbc0001177983 */ /* 0x000ea80000300800 */
[----:B------:R-:W3:Y:S04]  /*b8e20*/  LDL.64 R4, [R1+0x8] ;  /* 0x0000080001047983 */ /* 0x000ee80000100a00 */
[----:B------:R-:W3:Y:S04]  /*b8e30*/  LDL.LU R12, [R1+0xd00] ;  /* 0x000d0000010c7983 */ /* 0x000ee80000300800 */
[----:B------:R-:W3:Y:S04]  /*b8e40*/  LDL.LU R13, [R1+0xd04] ;  /* 0x000d0400010d7983 */ /* 0x000ee80000300800 */
[----:B------:R-:W3:Y:S04]  /*b8e50*/  LDL.LU R14, [R1+0xd08] ;  /* 0x000d0800010e7983 */ /* 0x000ee80000300800 */
[----:B------:R-:W3:Y:S04]  /*b8e60*/  LDL.LU R15, [R1+0xd0c] ;  /* 0x000d0c00010f7983 */ /* 0x000ee80000300800 */
        /* <DEDUP_REMOVED lines=24> */
[----:B------:R-:W2:Y:S02]  /*b8ff0*/  LDL.LU.64 R16, [R1+0x119b0] ;  /* 0x0119b00001107983 */ /* 0x000ea40000300a00 */
        /* <DEDUP_REMOVED lines=58> */
[----:B------:R-:W4:-:S15]  /*b93a0*/  LDL.LU.64 R24, [R1+0x11900] ;  /* 0x0119000001187983 */ /* 0x000f1e0000300a00 */
[----:B------:R-:W-:-:S01]  /*b93b0*/  NOP ;  /* 0x0000000000007918 */ /* 0x000fc20000000000 */
[----:B------:R-:W-:Y:S04]  /*b93c0*/  STL.64 [R1+0x580], R16 ;  /* 0x0005801001007387 */ /* 0x000fe80000100a00 */
[----:B------:R0:W-:Y:S04]  /*b93d0*/  STL.64 [R1+0x588], R18 ;  /* 0x0005881201007387 */ /* 0x0001e80000100a00 */
[----:B0-----:R-:W3:Y:S04]  /*b93e0*/  LDL.LU.64 R18, [R1+0x118f8] ;  /* 0x0118f80001127983 */ /* 0x001ee80000300a00 */
[----:B------:R-:W3:Y:S01]  /*b93f0*/  LDL.LU.64 R16, [R1+0x118f0] ;  /* 0x0118f00001107983 */ /* 0x000ee20000300a00 */
[----:B----4-:R-:W-:Y:S01]  /*b9400*/  IMAD.MOV.U32 R0, RZ, RZ, R25 ;  /* 0x000000ffff007224 */ /* 0x010fe200078e0019 */
[C---:B---3--:R-:W-:Y:S06]  /*b9410*/  HMMA.16816.F32 R16, R8.reuse, R24, R16 ;  /* 0x000000180810723c */ /* 0x048fec0000001810 */
[----:B--2---:R-:W-:-:S15]  /*b9420*/  HMMA.16816.F32 R24, R8, R26, R20 ;  /* 0x0000001a0818723c */ /* 0x004fde0000001814 */
[----:B------:R-:W-:-:S02]  /*b9430*/  NOP ;  /* 0x0000000000007918 */ /* 0x000fc40000000000 */
[----:B------:R-:W-:Y:S04]  /*b9440*/  STL.64 [R1+0x570], R16 ;  /* 0x0005701001007387 */ /* 0x000fe80000100a00 */
[----:B------:R0:W-:Y:S04]  /*b9450*/  STL.64 [R1+0x578], R18 ;  /* 0x0005781201007387 */ /* 0x0001e80000100a00 */
[----:B0-----:R-:W2:Y:S04]  /*b9460*/  LDL.LU.64 R18, [R1+0x118e8] ;  /* 0x0118e80001127983 */ /* 0x001ea80000300a00 */
[----:B------:R-:W2:Y:S04]  /*b9470*/  LDL.LU.64 R16, [R1+0x118e0] ;  /* 0x0118e00001107983 */ /* 0x000ea80000300a00 */
[----:B------:R-:W-:Y:S04]  /*b9480*/  STL [R1+0x11818], R0 ;  /* 0x0118180001007387 */ /* 0x000fe80000100800 */
[----:B------:R-:W3:Y:S04]  /*b9490*/  LDL.LU.64 R22, [R1+0x118d8] ;  /* 0x0118d80001167983 */ /* 0x000ee80000300a00 */
[----:B------:R-:W3:Y:S04]  /*b94a0*/  LDL.LU.64 R20, [R1+0x118d0] ;  /* 0x0118d00001147983 */ /* 0x000ee80000300a00 */
[----:B------:R-:W-:Y:S04]  /*b94b0*/  STL.64 [R1+0x560], R24 ;  /* 0x0005601801007387 */ /* 0x000fe80000100a00 */
[----:B------:R0:W-:Y:S04]  /*b94c0*/  STL.64 [R1+0x568], R26 ;  /* 0x0005681a01007387 */ /* 0x0001e80000100a00 */
[----:B0-----:R-:W4:Y:S04]  /*b94d0*/  LDL.LU.64 R26, [R1+0x118c8] ;  /* 0x0118c800011a7983 */ /* 0x001f280000300a00 */
[----:B------:R-:W4:Y:S01]  /*b94e0*/  LDL.LU.64 R24, [R1+0x118c0] ;  /* 0x0118c00001187983 */ /* 0x000f220000300a00 */
[----:B------:R-:W-:Y:S01]  /*b94f0*/  IMAD.MOV.U32 R0, RZ, RZ, R5 ;  /* 0x000000ffff007224 */ /* 0x000fe200078e0005 */
[C---:B--2---:R-:W-:Y:S06]  /*b9500*/  HMMA.16816.F32 R16, R8.reuse, R4, R16 ;  /* 0x000000040810723c */ /* 0x044fec0000001810 */
[C---:B---3--:R-:W-:Y:S06]  /*b9510*/  HMMA.16816.F32 R4, R8.reuse, R6, R20 ;  /* 0x000000060804723c */ /* 0x048fec0000001814 */
[C---:B----4-:R-:W-:Y:S11]  /*b9520*/  HMMA.16816.F32 R24, R8.reuse, R28, R24 ;  /* 0x0000001c0818723c */ /* 0x050ff60000001818 */
[----:B------:R-:W-:Y:S04]  /*b9530*/  STL.64 [R1+0x550], R16 ;  /* 0x0005501001007387 */ /* 0x000fe80000100a00 */
[----:B------:R0:W-:Y:S04]  /*b9540*/  STL.64 [R1+0x558], R18 ;  /* 0x0005581201007387 */ /* 0x0001e80000100a00 */
[----:B0-----:R-:W2:Y:S04]  /*b9550*/  LDL.LU.64 R18, [R1+0x118b8] ;  /* 0x0118b80001127983 */ /* 0x001ea80000300a00 */
[----:B------:R-:W2:Y:S04]  /*b9560*/  LDL.LU.64 R16, [R1+0x118b0] ;  /* 0x0118b00001107983 */ /* 0x000ea80000300a00 */
[----:B------:R-:W3:Y:S04]  /*b9570*/  LDL.LU.64 R22, [R1+0x118a8] ;  /* 0x0118a80001167983 */ /* 0x000ee80000300a00 */
[----:B------:R-:W4:Y:S04]  /*b9580*/  LDL.LU.64 R20, [R1+0x118a0] ;  /* 0x0118a00001147983 */ /* 0x000f280000300a00 */
[----:B------:R0:W-:Y:S04]  /*b9590*/  STL.64 [R1+0x540], R4 ;  /* 0x0005400401007387 */ /* 0x0001e80000100a00 */
[----:B------:R-:W-:Y:S04]  /*b95a0*/  STL.64 [R1+0x548], R6 ;  /* 0x0005480601007387 */ /* 0x000fe80000100a00 */
[----:B0-----:R-:W3:Y:S04]  /*b95b0*/  LDL.LU.64 R4, [R1+0x11898] ;  /* 0x0118980001047983 */ /* 0x001ee80000300a00 */
[----:B------:R-:W-:Y:S04]  /*b95c0*/  STL.64 [R1+0x530], R24 ;  /* 0x0005301801007387 */ /* 0x000fe80000100a00 */
[----:B------:R0:W-:Y:S04]  /*b95d0*/  STL.64 [R1+0x538], R26 ;  /* 0x0005381a01007387 */ /* 0x0001e80000100a00 */
[----:B0-----:R-:W2:Y:S04]  /*b95e0*/  LDL.LU.64 R26, [R1+0x11890] ;  /* 0x01189000011a7983 */ /* 0x001ea80000300a00 */
[----:B------:R-:W4:Y:S01]  /*b95f0*/  LDL.LU.64 R24, [R1+0x11888] ;  /* 0x0118880001187983 */ /* 0x000f220000300a00 */
[----:B--2---:R-:W-:-:S15]  /*b9600*/  HMMA.16816.F32 R12, R8, R26, R12 ;  /* 0x0000001a080c723c */ /* 0x004fde000000180c */
[----:B------:R-:W-:-:S08]  /*b9610*/  NOP ;  /* 0x0000000000007918 */ /* 0x000fd00000000000 */
[----:B------:R-:W-:Y:S04]  /*b9620*/  STL.64 [R1+0x520], R12 ;  /* 0x0005200c01007387 */ /* 0x000fe80000100a00 */
[----:B------:R4:W-:Y:S02]  /*b9630*/  STL.64 [R1+0x528], R14 ;  /* 0x0005280e01007387 */ /* 0x0009e40000100a00 */
[----:B----4-:R-:W-:Y:S02]  /*b9640*/  HMMA.16816.F32 R12, R8, R24, R16 ;  /* 0x00000018080c723c */ /* 0x010fe40000001810 */
[----:B------:R-:W2:-:S15]  /*b9650*/  LDL.LU R16, [R1+0xd40] ;  /* 0x000d400001107983 */ /* 0x000e9e0000300800 */
[----:B------:R-:W-:-:S06]  /*b9660*/  NOP ;  /* 0x0000000000007918 */ /* 0x000fcc0000000000 */
[----:B------:R-:W-:Y:S04]  /*b9670*/  STL.64 [R1+0x510], R12 ;  /* 0x0005100c01007387 */ /* 0x000fe80000100a00 */
[----:B------:R-:W-:Y:S04]  /*b9680*/  STL.64 [R1+0x518], R14 ;  /* 0x0005180e01007387 */ /* 0x000fe80000100a00 */
[----:B------:R-:W2:Y:S04]  /*b9690*/  LDL.LU R17, [R1+0xd44] ;  /* 0x000d440001117983 */ /* 0x000ea80000300800 */
[----:B------:R-:W4:Y:S04]  /*b96a0*/  LDL.LU R18, [R1+0xd48] ;  /* 0x000d480001127983 */ /* 0x000f280000300800 */
[----:B------:R-:W4:Y:S04]  /*b96b0*/  LDL.LU R19, [R1+0xd4c] ;  /* 0x000d4c0001137983 */ /* 0x000f280000300800 */
[----:B----4-:R-:W-:Y:S04]  /*b96c0*/  STL.64 [R1+0x11878], R18 ;  /* 0x0118781201007387 */ /* 0x010fe80000100a00 */
[----:B--2---:R0:W-:Y:S04]  /*b96d0*/  STL.64 [R1+0x11870], R16 ;  /* 0x0118701001007387 */ /* 0x0041e80000100a00 */
[----:B0-----:R-:W2:Y:S04]  /*b96e0*/  LDL.LU R16, [R1+0xd30] ;  /* 0x000d300001107983 */ /* 0x001ea80000300800 */
[----:B------:R-:W2:Y:S04]  /*b96f0*/  LDL.LU R17, [R1+0xd34] ;  /* 0x000d340001117983 */ /* 0x000ea80000300800 */
[----:B------:R-:W2:Y:S04]  /*b9700*/  LDL.LU R18, [R1+0xd38] ;  /* 0x000d380001127983 */ /* 0x000ea80000300800 */
[----:B------:R-:W2:Y:S04]  /*b9710*/  LDL.LU R19, [R1+0xd3c] ;  /* 0x000d3c0001137983 */ /* 0x000ea80000300800 */
[----:B------:R-:W4:Y:S04]  /*b9720*/  LDL.LU R6, [R1+0x32c4] ;  /* 0x0032c40001067983 */ /* 0x000f280000300800 */
[----:B------:R-:W2:Y:S04]  /*b9730*/  LDL.LU R12, [R1+0x32c0] ;  /* 0x0032c000010c7983 */ /* 0x000ea80000300800 */
[----:B------:R-:W4:Y:S04]  /*b9740*/  LDL.LU R7, [R1+0x32cc] ;  /* 0x0032cc0001077983 */ /* 0x000f280000300800 */
[----:B----4-:R-:W-:Y:S04]  /*b9750*/  STL.64 [R1+0x11848], R6 ;  /* 0x0118480601007387 */ /* 0x010fe80000100a00 */
[----:B---3--:R0:W-:Y:S04]  /*b9760*/  STL.64 [R1+0x11840], R4 ;  /* 0x0118400401007387 */ /* 0x0081e80000100a00 */
[----:B0-----:R-:W3:Y:S04]  /*b9770*/  LDL.LU R4, [R1+0xd70] ;  /* 0x000d700001047983 */ /* 0x001ee80000300800 */
[----:B------:R-:W3:Y:S04]  /*b9780*/  LDL.LU R5, [R1+0xd74] ;  /* 0x000d740001057983 */ /* 0x000ee80000300800 */
[----:B------:R-:W4:Y:S04]  /*b9790*/  LDL.LU R6, [R1+0xd78] ;  /* 0x000d780001067983 */ /* 0x000f280000300800 */
[----:B------:R-:W4:Y:S04]  /*b97a0*/  LDL.LU R7, [R1+0xd7c] ;  /* 0x000d7c0001077983 */ /* 0x000f280000300800 */
[----:B----4-:R-:W-:Y:S04]  /*b97b0*/  STL.64 [R1+0x11858], R6 ;  /* 0x0118580601007387 */ /* 0x010fe80000100a00 */
[----:B---3--:R0:W-:Y:S04]  /*b97c0*/  STL.64 [R1+0x11850], R4 ;  /* 0x0118500401007387 */ /* 0x0081e80000100a00 */
[----:B0-----:R-:W3:Y:S04]  /*b97d0*/  LDL.LU R4, [R1+0xd60] ;  /* 0x000d600001047983 */ /* 0x001ee80000300800 */
[----:B------:R-:W3:Y:S04]  /*b97e0*/  LDL.LU R5, [R1+0xd64] ;  /* 0x000d640001057983 */ /* 0x000ee80000300800 */
[----:B------:R-:W3:Y:S04]  /*b97f0*/  LDL.LU R6, [R1+0xd68] ;  /* 0x000d680001067983 */ /* 0x000ee80000300800 */
[----:B------:R-:W3:Y:S04]  /*b9800*/  LDL.LU R7, [R1+0xd6c] ;  /* 0x000d6c0001077983 */ /* 0x000ee80000300800 */
[----:B------:R-:W4:Y:S04]  /*b9810*/  LDL.LU R13, [R1+0x32c8] ;  /* 0x0032c800010d7983 */ /* 0x000f280000300800 */
[----:B------:R-:W4:Y:S04]  /*b9820*/  LDL.LU R14, [R1+0x32d0] ;  /* 0x0032d000010e7983 */ /* 0x000f280000300800 */
[----:B------:R-:W4:Y:S04]  /*b9830*/  LDL.LU R15, [R1+0x32d8] ;  /* 0x0032d800010f7983 */ /* 0x000f280000300800 */
[----:B------:R0:W-:Y:S02]  /*b9840*/  STL.64 [R1+0x11600], R26 ;  /* 0x0116001a01007387 */ /* 0x0001e40000100a00 */
[----:B0-----:R-:W-:-:S02]  /*b9850*/  IMAD.MOV.U32 R26, RZ, RZ, R22 ;  /* 0x000000ffff1a7224 */ /* 0x001fc400078e0016 */
[----:B------:R-:W-:Y:S01]  /*b9860*/  IMAD.MOV.U32 R27, RZ, RZ, R23 ;  /* 0x000000ffff1b7224 */ /* 0x000fe200078e0017 */
[----:B------:R-:W2:Y:S04]  /*b9870*/  LDL.LU R22, [R1+0x11884] ;  /* 0x0118840001167983 */ /* 0x000ea80000300800 */
[----:B------:R-:W2:Y:S04]  /*b9880*/  LDL.LU R23, [R1+0x11880] ;  /* 0x0118800001177983 */ /* 0x000ea80000300800 */
[----:B------:R0:W-:Y:S04]  /*b9890*/  STL.64 [R1+0x115f8], R24 ;  /* 0x0115f81801007387 */ /* 0x0001e80000100a00 */
[----:B------:R1:W-:Y:S04]  /*b98a0*/  STL.64 [R1+0x11820], R26 ;  /* 0x0118201a01007387 */ /* 0x0003e80000100a00 */
[----:B0-----:R-:W3:Y:S04]  /*b98b0*/  LDL.LU R24, [R1+0xd90] ;  /* 0x000d900001187983 */ /* 0x001ee80000300800 */
[----:B------:R-:W3:Y:S04]  /*b98c0*/  LDL.LU R25, [R1+0xd94] ;  /* 0x000d940001197983 */ /* 0x000ee80000300800 */
[----:B-1----:R-:W4:Y:S04]  /*b98d0*/  LDL.LU R26, [R1+0xd98] ;  /* 0x000d9800011a7983 */ /* 0x002f280000300800 */
[----:B------:R-:W4:Y:S01]  /*b98e0*/  LDL.LU R27, [R1+0xd9c] ;  /* 0x000d9c00011b7983 */ /* 0x000f220000300800 */
[C---:B--2---:R-:W-:Y:S03]  /*b98f0*/  HMMA.16816.F32 R16, R8.reuse, R22, R16 ;  /* 0x000000160810723c */ /* 0x044fe60000001810 */
[----:B----4-:R-:W-:Y:S04]  /*b9900*/  STL.64 [R1+0x11830], R26 ;  /* 0x0118301a01007387 */ /* 0x010fe80000100a00 */
[----:B---3--:R0:W-:Y:S04]  /*b9910*/  STL.64 [R1+0x11828], R24 ;  /* 0x0118281801007387 */ /* 0x0081e80000100a00 */
[----:B0-----:R-:W2:Y:S04]  /*b9920*/  LDL.LU R24, [R1+0xd80] ;  /* 0x000d800001187983 */ /* 0x001ea80000300800 */
[----:B------:R-:W2:Y:S04]  /*b9930*/  LDL.LU R25, [R1+0xd84] ;  /* 0x000d840001197983 */ /* 0x000ea80000300800 */
[----:B------:R-:W2:Y:S04]  /*b9940*/  LDL.LU R26, [R1+0xd88] ;  /* 0x000d8800011a7983 */ /* 0x000ea80000300800 */
[----:B------:R-:W2:Y:S04]  /*b9950*/  LDL.LU R27, [R1+0xd8c] ;  /* 0x000d8c00011b7983 */ /* 0x000ea80000300800 */
        /* <DEDUP_REMOVED lines=30> */
[----:B0-----:R-:W4:Y:S04]  /*b9b40*/  LDL.LU R16, [R1+0xdd0] ;  /* 0x000dd00001107983 */ /* 0x001f280000300800 */
[----:B------:R-:W4:Y:S04]  /*b9b50*/  LDL.LU R17, [R1+0xdd4] ;  /* 0x000dd40001117983 */ /* 0x000f280000300800 */
[----:B------:R-:W4:Y:S04]  /*b9b60*/  LDL.LU R18, [R1+0xdd8] ;  /* 0x000dd80001127983 */ /* 0x000f280000300800 */
[----:B------:R-:W4:Y:S01]  /*b9b70*/  LDL.LU R19, [R1+0xddc] ;  /* 0x000ddc0001137983 */ /* 0x000f220000300800 */
[----:B---3--:R-:W-:-:S02]  /*b9b80*/  IMAD R12, R12, 0x100, R6 ;  /* 0x000001000c0c7824 */ /* 0x008fc400078e0206 */
[----:B------:R-:W-:Y:S01]  /*b9b90*/  IMAD R13, R13, 0x100, R7 ;  /* 0x000001000d0d7824 */ /* 0x000fe200078e0207 */
[----:B------:R-:W2:Y:S04]  /*b9ba0*/  LDL.LU R6, [R1+0x1183c] ;  /* 0x01183c0001067983 */ /* 0x000ea80000300800 */
[----:B------:R-:W2:Y:S02]  /*b9bb0*/  LDL.LU R7, [R1+0x11838] ;  /* 0x0118380001077983 */ /* 0x000ea40000300800 */
        /* <DEDUP_REMOVED lines=8> */
[----:B------:R0:W-:Y:S04]  /*b9c40*/  STL [R1+0x115a8], R7 ;  /* 0x0115a80701007387 */ /* 0x0001e80000100800 */
[----:B0-----:R-:W3:Y:S01]  /*b9c50*/  LDL.LU R7, [R1+0x32d4] ;  /* 0x0032d40001077983 */ /* 0x001ee20000300800 */
[----:B----4-:R-:W-:-:S15]  /*b9c60*/  HMMA.16816.F32 R24, R8, R4, R24 ;  /* 0x000000040818723c */ /* 0x010fde0000001818 */
[----:B------:R-:W-:-:S08]  /*b9c70*/  NOP ;  /* 0x0000000000007918 */ /* 0x000fd00000000000 */
[----:B------:R-:W-:Y:S04]  /*b9c80*/  STL.64 [R1+0x8b0], R24 ;  /* 0x0008b01801007387 */ /* 0x000fe80000100a00 */
[----:B------:R0:W-:Y:S04]  /*b9c90*/  STL.64 [R1+0x8b8], R26 ;  /* 0x0008b81a01007387 */ /* 0x0001e80000100a00 */
[----:B0-----:R-:W4:Y:S04]  /*b9ca0*/  LDL.LU.64 R26, [R1+0x11820] ;  /* 0x01182000011a7983 */ /* 0x001f280000300a00 */
[----:B------:R-:W-:Y:S01]  /*b9cb0*/  STL [R1+0x11590], R5 ;  /* 0x0115900501007387 */ /* 0x000fe20000100800 */
[----:B---3--:R-:W-:-:S02]  /*b9cc0*/  IMAD R14, R14, 0x100, R7 ;  /* 0x000001000e0e7824 */ /* 0x008fc400078e0207 */
[----:B--2---:R-:W-:Y:S01]  /*b9cd0*/  IMAD R15, R15, 0x100, R6 ;  /* 0x000001000f0f7824 */ /* 0x004fe200078e0206 */
[----:B------:R0:W-:Y:S02]  /*b9ce0*/  STL [R1+0x11608], R4 ;  /* 0x0116080401007387 */ /* 0x0001e40000100800 */
[----:B0-----:R-:W-:Y:S06]  /*b9cf0*/  HMMA.16816.F32 R4, R8, R2, R16 ;  /* 0x000000020804723c */ /* 0x001fec0000001810 */
[----:B------:R-:W-:Y:S04]  /*b9d00*/  STL [R1+0x115d4], R2 ;  /* 0x0115d40201007387 */ /* 0x000fe80000100800 */
[----:B------:R-:W-:-:S13]  /*b9d10*/  STL [R1+0x115d0], R3 ;  /* 0x0115d00301007387 */ /* 0x000fda0000100800 */
[----:B------:R-:W-:Y:S04]  /*b9d20*/  STL.64 [R1+0x8a0], R4 ;  /* 0x0008a00401007387 */ /* 0x000fe80000100a00 */
[----:B------:R4:W-:Y:S04]  /*b9d30*/  STL.64 [R1+0x8a8], R6 ;  /* 0x0008a80601007387 */ /* 0x0009e80000100a00 */
[----:B------:R-:W2:Y:S01]  /*b9d40*/  LDL.LU R16, [R1+0xfb0] ;  /* 0x000fb00001107983 */ /* 0x000ea20000300800 */
[----:B----4-:R-:W-:-:S15]  /*b9d50*/  HMMA.16816.F32 R4, R8, R26, R20 ;  /* 0x0000001a0804723c */ /* 0x010fde0000001814 */
[----:B------:R-:W-:-:S08]  /*b9d60*/  NOP ;  /* 0x0000000000007918 */ /* 0x000fd00000000000 */
[----:B------:R0:W-:Y:S04]  /*b9d70*/  STL.64 [R1+0x4b0], R4 ;  /* 0x0004b00401007387 */ /* 0x0001e80000100a00 */
[----:B------:R1:W-:Y:S04]  /*b9d80*/  STL.64 [R1+0x4b8], R6 ;  /* 0x0004b80601007387 */ /* 0x0003e80000100a00 */
[----:B------:R-:W2:Y:S04]  /*b9d90*/  LDL.LU R17, [R1+0xfb4] ;  /* 0x000fb40001117983 */ /* 0x000ea80000300800 */
[----:B------:R-:W3:Y:S04]  /*b9da0*/  LDL.LU R18, [R1+0xfb8] ;  /* 0x000fb80001127983 */ /* 0x000ee80000300800 */
[----:B------:R-:W3:Y:S04]  /*b9db0*/  LDL.LU R19, [R1+0xfbc] ;  /* 0x000fbc0001137983 */ /* 0x000ee80000300800 */
[----:B---3--:R-:W-:Y:S04]  /*b9dc0*/  STL.64 [R1+0x11618], R18 ;  /* 0x0116181201007387 */ /* 0x008fe80000100a00 */
[----:B--2---:R-:W-:Y:S04]  /*b9dd0*/  STL.64 [R1+0x11610], R16 ;  /* 0x0116101001007387 */ /* 0x004fe80000100a00 */
[----:B------:R-:W2:Y:S04]  /*b9de0*/  LDL.LU R24, [R1+0xfa0] ;  /* 0x000fa00001187983 */ /* 0x000ea80000300800 */
[----:B------:R-:W2:Y:S04]  /*b9df0*/  LDL.LU R25, [R1+0xfa4] ;  /* 0x000fa40001197983 */ /* 0x000ea80000300800 */
[----:B------:R-:W3:Y:S04]  /*b9e00*/  LDL.LU R26, [R1+0xfa8] ;  /* 0x000fa800011a7983 */ /* 0x000ee80000300800 */
[----:B------:R-:W3:Y:S01]  /*b9e10*/  LDL.LU R27, [R1+0xfac] ;  /* 0x000fac00011b7983 */ /* 0x000ee20000300800 */
[----:B0-----:R-:W-:-:S03]  /*b9e20*/  IMAD.MOV.U32 R5, RZ, RZ, R0 ;  /* 0x000000ffff057224 */ /* 0x001fc600078e0000 */
[----:B---3--:R-:W-:Y:S04]  /*b9e30*/  STL.64 [R1+0x11628], R26 ;  /* 0x0116281a01007387 */ /* 0x008fe80000100a00 */
[----:B--2---:R0:W-:Y:S04]  /*b9e40*/  STL.64 [R1+0x11620], R24 ;  /* 0x0116201801007387 */ /* 0x0041e80000100a00 */
[----:B-1----:R-:W2:Y:S04]  /*b9e50*/  LDL R6, [R1] ;  /* 0x0000000001067983 */ /* 0x002ea80000100800 */
[----:B------:R-:W2:Y:S04]  /*b9e60*/  LDL R7, [R1+0x4] ;  /* 0x0000040001077983 */ /* 0x000ea80000100800 */
[----:B------:R-:W3:Y:S04]  /*b9e70*/  LDL R4, [R1+0x8] ;  /* 0x0000080001047983 */ /* 0x000ee80000100800 */
[----:B------:R-:W4:Y:S04]  /*b9e80*/  LDL.LU R0, [R1+0x11818] ;  /* 0x0118180001007983 */ /* 0x000f280000300800 */
[----:B--2---:R1:W-:Y:S04]  /*b9e90*/  STL.64 [R1+0x11638], R6 ;  /* 0x0116380601007387 */ /* 0x0043e80000100a00 */
[----:B---3--:R-:W-:Y:S04]  /*b9ea0*/  STL.64 [R1+0x11630], R4 ;  /* 0x0116300401007387 */ /* 0x008fe80000100a00 */
[----:B0-----:R-:W2:Y:S04]  /*b9eb0*/  LDL.LU R24, [R1+0xf60] ;  /* 0x000f600001187983 */ /* 0x001ea80000300800 */
[----:B------:R-:W2:Y:S04]  /*b9ec0*/  LDL.LU R25, [R1+0xf64] ;  /* 0x000f640001197983 */ /* 0x000ea80000300800 */
[----:B------:R-:W3:Y:S04]  /*b9ed0*/  LDL.LU R26, [R1+0xf68] ;  /* 0x000f6800011a7983 */ /* 0x000ee80000300800 */
[----:B------:R-:W3:Y:S04]  /*b9ee0*/  LDL.LU R27, [R1+0xf6c] ;  /* 0x000f6c00011b7983 */ /* 0x000ee80000300800 */
[----:B---3--:R-:W-:Y:S04]  /*b9ef0*/  STL.64 [R1+0x11648], R26 ;  /* 0x0116481a01007387 */ /* 0x008fe80000100a00 */
[----:B--2---:R0:W-:Y:S04]  /*b9f00*/  STL.64 [R1+0x11640], R24 ;  /* 0x0116401801007387 */ /* 0x0041e80000100a00 */
[----:B-1----:R-:W2:Y:S04]  /*b9f10*/  LDL R6, [R1+0x10] ;  /* 0x0000100001067983 */ /* 0x002ea80000100800 */
[----:B------:R-:W2:Y:S04]  /*b9f20*/  LDL R7, [R1+0x14] ;  /* 0x0000140001077983 */ /* 0x000ea80000100800 */
[----:B--2---:R-:W-:Y:S04]  /*b9f30*/  STL.64 [R1+0x11650], R6 ;  /* 0x0116500601007387 */ /* 0x004fe80000100a00 */
[----:B0-----:R-:W2:Y:S04]  /*b9f40*/  LDL.LU R24, [R1+0xf50] ;  /* 0x000f500001187983 */ /* 0x001ea80000300800 */
[----:B------:R-:W2:Y:S04]  /*b9f50*/  LDL.LU R25, [R1+0xf54] ;  /* 0x000f540001197983 */ /* 0x000ea80000300800 */
[----:B------:R-:W3:Y:S04]  /*b9f60*/  LDL.LU R26, [R1+0xf58] ;  /* 0x000f5800011a7983 */ /* 0x000ee80000300800 */
[----:B------:R-:W3:Y:S01]  /*b9f70*/  LDL.LU R27, [R1+0xf5c] ;  /* 0x000f5c00011b7983 */ /* 0x000ee20000300800 */
[----:B----4-:R-:W-:-:S03]  /*b9f80*/  IMAD.MOV.U32 R5, RZ, RZ, R0 ;  /* 0x000000ffff057224 */ /* 0x010fc600078e0000 */
[----:B---3--:R-:W-:Y:S04]  /*b9f90*/  STL.64 [R1+0x11660], R26 ;  /* 0x0116601a01007387 */ /* 0x008fe80000100a00 */
[----:B--2---:R0:W-:Y:S04]  /*b9fa0*/  STL.64 [R1+0x11658], R24 ;  /* 0x0116581801007387 */ /* 0x0041e80000100a00 */
[----:B------:R-:W2:Y:S04]  /*b9fb0*/  LDL R4, [R1+0x18] ;  /* 0x0000180001047983 */ /* 0x000ea80000100800 */
[----:B------:R-:W3:Y:S04]  /*b9fc0*/  LDL.LU R0, [R1+0x11814] ;  /* 0x0118140001007983 */ /* 0x000ee80000300800 */
        /* <DEDUP_REMOVED lines=9> */
[----:B-1----:R-:W4:Y:S01]  /*ba060*/  LDL R4, [R1+0x28] ;  /* 0x0000280001047983 */ /* 0x002f220000100800 */
[----:B---3--:R-:W-:-:S03]  /*ba070*/  IMAD.MOV.U32 R5, RZ, RZ, R0 ;  /* 0x000000ffff057224 */ /* 0x008fc600078e0000 */
[----:B------:R-:W3:Y:S04]  /*ba080*/  LDL.LU R0, [R1+0x11810] ;  /* 0x0118100001007983 */ /* 0x000ee80000300800 */
        /* <DEDUP_REMOVED lines=15> */
[----:B------:R-:W4:Y:S01]  /*ba180*/  LDL R4, [R1+0x38] ;  /* 0x0000380001047983 */ /* 0x000f220000100800 */
[----:B------:R-:W-:-:S03]  /*ba190*/  IMAD.MOV.U32 R5, RZ, RZ, R0 ;  /* 0x000000ffff057224 */ /* 0x000fc600078e0000 */
[----:B------:R-:W2:Y:S04]  /*ba1a0*/  LDL.LU R0, [R1+0x1180c] ;  /* 0x01180c0001007983 */ /* 0x000ea80000300800 */
        /* <DEDUP_REMOVED lines=28> */
[----:B------:R-:W2:Y:S01]  /*ba370*/  LDL R4, [R1+0x58] ;  /* 0x0000580001047983 */ /* 0x000ea20000100800 */
[----:B------:R-:W-:-:S03]  /*ba380*/  IMAD.MOV.U32 R5, RZ, RZ, R0 ;  /* 0x000000ffff057224 */ /* 0x000fc600078e0000 */
[----:B------:R-:W3:Y:S04]  /*ba390*/  LDL.LU R0, [R1+0x11804] ;  /* 0x0118040001007983 */ /* 0x000ee80000300800 */
        /* <DEDUP_REMOVED lines=94> */
[----:B------:R-:W-:-:S02]  /*ba980*/  F2FP.F16.E4M3.UNPACK_B R12, R12 ;  /* 0x0000000cff0c723e */ /* 0x000fc400020006ff */
[----:B------:R-:W-:Y:S01]  /*ba990*/  F2FP.F16.E4M3.UNPACK_B R13, R13 ;  /* 0x0000000dff0d723e */ /* 0x000fe200020006ff */
[----:B---3--:R-:W-:Y:S04]  /*ba9a0*/  STL.64 [R1+0x117f0], R26 ;  /* 0x0117f01a01007387 */ /* 0x008fe80000100a00 */
[----:B--2---:R0:W-:Y:S04]  /*ba9b0*/  STL.64 [R1+0x117e8], R24 ;  /* 0x0117e81801007387 */ /* 0x0041e80000100a00 */
[----:B0-----:R-:W4:Y:S04]  /*ba9c0*/  LDL.LU R24, [R1+0xde0] ;  /* 0x000de00001187983 */ /* 0x001f280000300800 */
[----:B------:R-:W4:Y:S04]  /*ba9d0*/  LDL.LU R25, [R1+0xde4] ;  /* 0x000de40001197983 */ /* 0x000f280000300800 */
[----:B------:R-:W4:Y:S04]  /*ba9e0*/  LDL.LU R26, [R1+0xde8] ;  /* 0x000de800011a7983 */ /* 0x000f280000300800 */
[----:B------:R-:W4:Y:S01]  /*ba9f0*/  LDL.LU R27, [R1+0xdec] ;  /* 0x000dec00011b7983 */ /* 0x000f220000300800 */
[----:B------:R-:W-:-:S02]  /*baa00*/  F2FP.F16.E4M3.UNPACK_B R14, R14 ;  /* 0x0000000eff0e723e */ /* 0x000fc400020006ff */
[----:B------:R-:W-:Y:S01]  /*baa10*/  F2FP.F16.E4M3.UNPACK_B R15, R15 ;  /* 0x0000000fff0f723e */ /* 0x000fe200020006ff */
[----:B------:R-:W2:Y:S04]  /*baa20*/  LDL.LU R16, [R1+0xf70] ;  /* 0x000f700001107983 */ /* 0x000ea80000300800 */
[----:B------:R-:W2:Y:S04]  /*baa30*/  LDL.LU R17, [R1+0xf74] ;  /* 0x000f740001117983 */ /* 0x000ea80000300800 */
[----:B------:R-:W2:Y:S04]  /*baa40*/  LDL.LU R18, [R1+0xf78] ;  /* 0x000f780001127983 */ /* 0x000ea80000300800 */
[----:B------:R-:W2:Y:S04]  /*baa50*/  LDL.LU R19, [R1+0xf7c] ;  /* 0x000f7c0001137983 */ /* 0x000ea80000300800 */
        /* <DEDUP_REMOVED lines=8> */
[----:B----4-:R-:W-:-:S15]  /*baae0*/  HMMA.16816.F32 R24, R12, R6, R24 ;  /* 0x000000060c18723c */ /* 0x010fde0000001818 */
[----:B------:R-:W-:-:S08]  /*baaf0*/  NOP ;  /* 0x0000000000007918 */ /* 0x000fd00000000000 */
[----:B------:R-:W-:Y:S04]  /*bab00*/  STL.64 [R1+0x4a0], R24 ;  /* 0x0004a01801007387 */ /* 0x000fe80000100a00 */
[----:B------:R0:W-:Y:S04]  /*bab10*/  STL.64 [R1+0x4a8], R26 ;  /* 0x0004a81a01007387 */ /* 0x0001e80000100a00 */
[----:B0-----:R-:W4:Y:S04]  /*bab20*/  LDL.LU.64 R26, [R1+0x117f0] ;  /* 0x0117f000011a7983 */ /* 0x001f280000300a00 */
[----:B------:R-:W4:Y:S01]  /*bab30*/  LDL.LU.64 R24, [R1+0x117e8] ;  /* 0x0117e80001187983 */ /* 0x000f220000300a00 */
[----:B------:R-:W-:-:S02]  /*bab40*/  IMAD.MOV.U32 R5, RZ, RZ, R0 ;  /* 0x000000ffff057224 */ /* 0x000fc400078e0000 */
[----:B------:R-:W-:Y:S02]  /*bab50*/  IMAD.MOV.U32 R2, RZ, RZ, R6 ;  /* 0x000000ffff027224 */ /* 0x000fe400078e0006 */
[----:B------:R-:W-:-:S03]  /*bab60*/  IMAD.MOV.U32 R3, RZ, RZ, R7 ;  /* 0x000000ffff037224 */ /* 0x000fc600078e0007 */
[----:B----4-:R-:W-:Y:S01]  /*bab70*/  HMMA.16816.F32 R4, R12, R4, R24 ;  /* 0x000000040c04723c */ /* 0x010fe20000001818 */
[----:B------:R-:W4:Y:S04]  /*bab80*/  LDL.LU.64 R26, [R1+0x117e0] ;  /* 0x0117e000011a7983 */ /* 0x000f280000300a00 */
[----:B------:R-:W4:-:S15]  /*bab90*/  LDL.LU.64 R24, [R1+0x117d8] ;  /* 0x0117d80001187983 */ /* 0x000f1e0000300a00 */
[----:B------:R-:W-:-:S03]  /*baba0*/  NOP ;  /* 0x0000000000007918 */ /* 0x000fc60000000000 */
        /* <DEDUP_REMOVED lines=127> */
[----:B0-----:R-:W4:Y:S04]  /*bb3a0*/  LDL.LU.64 R26, [R1+0x11628] ;  /* 0x01162800011a7983 */ /* 0x001f280000300a00 */
[----:B------:R-:W4:Y:S01]  /*bb3b0*/  LDL.LU.64 R24, [R1+0x11620] ;  /* 0x0116200001187983 */ /* 0x000f220000300a00 */
[----:B--2---:R-:W-:Y:S03]  /*bb3c0*/  HMMA.16816.F32 R4, R12, R6, R16 ;  /* 0x000000060c04723c */ /* 0x004fe60000001810 */
[----:B------:R-:W2:Y:S04]  /*bb3d0*/  LDL.LU.64 R18, [R1+0x11618] ;  /* 0x0116180001127983 */ /* 0x000ea80000300a00 */
[----:B------:R-:W2:-:S15]  /*bb3e0*/  LDL.LU.64 R16, [R1+0x11610] ;  /* 0x0116100001107983 */ /* 0x000e9e0000300a00 */
[----:B------:R-:W-:-:S01]  /*bb3f0*/  NOP ;  /* 0x0000000000007918 */ /* 0x000fc20000000000 */
[----:B------:R0:W-:Y:S04]  /*bb400*/  STL.64 [R1+0x360], R4 ;  /* 0x0003600401007387 */ /* 0x0001e80000100a00 */
[----:B------:R-:W-:Y:S04]  /*bb410*/  STL.64 [R1+0x368], R6 ;  /* 0x0003680601007387 */ /* 0x000fe80000100a00 */
[----:B0-----:R-:W3:Y:S01]  /*bb420*/  LDL.LU R4, [R1+0x11608] ;  /* 0x0116080001047983 */ /* 0x001ee20000300800 */
[----:B----4-:R-:W-:-:S15]  /*bb430*/  HMMA.16816.F32 R24, R12, R28, R24 ;  /* 0x0000001c0c18723c */ /* 0x010fde0000001818 */
[----:B------:R-:W-:-:S08]  /*bb440*/  NOP ;  /* 0x0000000000007918 */ /* 0x000fd00000000000 */
[----:B------:R-:W-:Y:S04]  /*bb450*/  STL.64 [R1+0x350], R24 ;  /* 0x0003501801007387 */ /* 0x000fe80000100a00 */
[----:B------:R0:W-:Y:S04]  /*bb460*/  STL.64 [R1+0x358], R26 ;  /* 0x0003581a01007387 */ /* 0x0001e80000100a00 */
[----:B0-----:R-:W2:Y:S04]  /*bb470*/  LDL.LU.64 R26, [R1+0x11600] ;  /* 0x01160000011a7983 */ /* 0x001ea80000300a00 */
[----:B------:R-:W3:Y:S04]  /*bb480*/  LDL.LU.64 R24, [R1+0x115f8] ;  /* 0x0115f80001187983 */ /* 0x000ee80000300a00 */
[----:B------:R-:W-:Y:S01]  /*bb490*/  STL.64 [R1+0x11470], R28 ;  /* 0x0114701c01007387 */ /* 0x000fe20000100a00 */
        /* <DEDUP_REMOVED lines=13> */
[----:B0-----:R-:W4:Y:S04]  /*bb570*/  LDL.LU R24, [R1+0xfd0] ;  /* 0x000fd00001187983 */ /* 0x001f280000300800 */
[----:B------:R-:W4:Y:S04]  /*bb580*/  LDL.LU R25, [R1+0xfd4] ;  /* 0x000fd40001197983 */ /* 0x000f280000300800 */
[----:B------:R-:W4:Y:S04]  /*bb590*/  LDL.LU R26, [R1+0xfd8] ;  /* 0x000fd800011a7983 */ /* 0x000f280000300800 */
[----:B------:R-:W4:Y:S01]  /*bb5a0*/  LDL.LU R27, [R1+0xfdc] ;  /* 0x000fdc00011b7983 */ /* 0x000f220000300800 */
[C---:B--2---:R-:W-:Y:S06]  /*bb5b0*/  HMMA.16816.F32 R8, R12.reuse, R20, R8 ;  /* 0x000000140c08723c */ /* 0x044fec0000001808 */
[----:B----4-:R-:W-:-:S15]  /*bb5c0*/  HMMA.16816.F32 R24, R12, R22, R24 ;  /* 0x000000160c18723c */ /* 0x010fde0000001818 */
[----:B------:R-:W-:-:S08]  /*bb5d0*/  NOP ;  /* 0x0000000000007918 */ /* 0x000fd00000000000 */
[----:B------:R0:W-:Y:S04]  /*bb5e0*/  STL.64 [R1+0x320], R24 ;  /* 0x0003201801007387 */ /* 0x0001e80000100a00 */
[----:B------:R1:W-:Y:S04]  /*bb5f0*/  STL.64 [R1+0x328], R26 ;  /* 0x0003281a01007387 */ /* 0x0003e80000100a00 */
[----:B0-----:R-:W2:Y:S04]  /*bb600*/  LDL.LU R24, [R1+0x10a0] ;  /* 0x0010a00001187983 */ /* 0x001ea80000300800 */
[----:B------:R-:W-:Y:S04]  /*bb610*/  STL.64 [R1+0x310], R8 ;  /* 0x0003100801007387 */ /* 0x000fe80000100a00 */
[----:B------:R-:W-:Y:S04]  /*bb620*/  STL.64 [R1+0x318], R10 ;  /* 0x0003180a01007387 */ /* 0x000fe80000100a00 */
[----:B------:R-:W2:Y:S04]  /*bb630*/  LDL.LU R25, [R1+0x10a4] ;  /* 0x0010a40001197983 */ /* 0x000ea80000300800 */
[----:B-1----:R-:W4:Y:S04]  /*bb640*/  LDL.LU R26, [R1+0x10a8] ;  /* 0x0010a800011a7983 */ /* 0x002f280000300800 */
[----:B------:R-:W4:Y:S04]  /*bb650*/  LDL.LU R27, [R1+0x10ac] ;  /* 0x0010ac00011b7983 */ /* 0x000f280000300800 */
[----:B----4-:R-:W-:Y:S04]  /*bb660*/  STL.64 [R1+0x11568], R26 ;  /* 0x0115681a01007387 */ /* 0x010fe80000100a00 */
[----:B--2---:R0:W-:Y:S04]  /*bb670*/  STL.64 [R1+0x11560], R24 ;  /* 0x0115601801007387 */ /* 0x0041e80000100a00 */
[----:B0-----:R-:W2:Y:S04]  /*bb680*/  LDL.LU R24, [R1+0x1050] ;  /* 0x0010500001187983 */ /* 0x001ea80000300800 */
[----:B------:R-:W2:Y:S04]  /*bb690*/  LDL.LU R25, [R1+0x1054] ;  /* 0x0010540001197983 */ /* 0x000ea80000300800 */
[----:B------:R-:W4:Y:S04]  /*bb6a0*/  LDL.LU R26, [R1+0x1058] ;  /* 0x00105800011a7983 */ /* 0x000f280000300800 */
[----:B------:R-:W4:Y:S04]  /*bb6b0*/  LDL.LU R27, [R1+0x105c] ;  /* 0x00105c00011b7983 */ /* 0x000f280000300800 */
[----:B------:R-:W3:Y:S04]  /*bb6c0*/  LDL.LU R6, [R1+0x32e4] ;  /* 0x0032e40001067983 */ /* 0x000ee80000300800 */
[----:B------:R-:W2:Y:S04]  /*bb6d0*/  LDL.LU R8, [R1+0x32e0] ;  /* 0x0032e00001087983 */ /* 0x000ea80000300800 */
[----:B------:R-:W3:Y:S04]  /*bb6e0*/  LDL.LU R7, [R1+0x32ec] ;  /* 0x0032ec0001077983 */ /* 0x000ee80000300800 */
[----:B------:R-:W2:Y:S04]  /*bb6f0*/  LDL.LU R9, [R1+0x32e8] ;  /* 0x0032e80001097983 */ /* 0x000ea80000300800 */
[----:B------:R-:W4:Y:S04]  /*bb700*/  LDL.LU R5, [R1+0x32f4] ;  /* 0x0032f40001057983 */ /* 0x000f280000300800 */
[----:B---3--:R-:W-:Y:S04]  /*bb710*/  STL.64 [R1+0x115b8], R6 ;  /* 0x0115b80601007387 */ /* 0x008fe80000100a00 */
[----:B----4-:R0:W-:Y:S04]  /*bb720*/  STL.64 [R1+0x115b0], R4 ;  /* 0x0115b00401007387 */ /* 0x0101e80000100a00 */
        /* <DEDUP_REMOVED lines=13> */
[----:B------:R-:W-:Y:S04]  /*bb800*/  STL.64 [R1+0x11578], R26 ;  /* 0x0115781a01007387 */ /* 0x000fe80000100a00 */
        /* <DEDUP_REMOVED lines=11> */
[----:B------:R-:W-:Y:S03]  /*bb8c0*/  HMMA.16816.F32 R4, R12, R18, R4 ;  /* 0x000000120c04723c */ /* 0x000fe60000001804 */
[----:B---3--:R-:W-:Y:S04]  /*bb8d0*/  STL.64 [R1+0x115a0], R26 ;  /* 0x0115a01a01007387 */ /* 0x008fe80000100a00 */
[----:B--2---:R0:W-:Y:S04]  /*bb8e0*/  STL.64 [R1+0x11598], R24 ;  /* 0x0115981801007387 */ /* 0x0041e80000100a00 */
[----:B0-----:R-:W2:Y:S04]  /*bb8f0*/  LDL.LU R24, [R1+0x1020] ;  /* 0x0010200001187983 */ /* 0x001ea80000300800 */
[----:B------:R-:W2:Y:S04]  /*bb900*/  LDL.LU R25, [R1+0x1024] ;  /* 0x0010240001197983 */ /* 0x000ea80000300800 */
[----:B------:R-:W2:Y:S04]  /*bb910*/  LDL.LU R26, [R1+0x1028] ;  /* 0x00102800011a7983 */ /* 0x000ea80000300800 */
[----:B------:R-:W2:Y:S04]  /*bb920*/  LDL.LU R27, [R1+0x102c] ;  /* 0x00102c00011b7983 */ /* 0x000ea80000300800 */
[----:B------:R-:W3:Y:S04]  /*bb930*/  LDL.64 R28, [R1+0x90] ;  /* 0x00009000011c7983 */ /* 0x000ee80000100a00 */
[----:B------:R0:W-:Y:S04]  /*bb940*/  STL.64 [R1+0x11448], R22 ;  /* 0x0114481601007387 */ /* 0x0001e80000100a00 */
[----:B0-----:R-:W3:Y:S04]  /*bb950*/  LDL.64 R22, [R1+0x98] ;  /* 0x0000980001167983 */ /* 0x001ee80000100a00 */
[----:B------:R0:W-:Y:S02]  /*bb960*/  STL.64 [R1+0x11440], R20 ;  /* 0x0114401401007387 */ /* 0x0001e40000100a00 */
[----:B0-----:R-:W-:-:S02]  /*bb970*/  IMAD.MOV.U32 R20, RZ, RZ, R2 ;  /* 0x000000ffff147224 */ /* 0x001fc400078e0002 */
[----:B------:R-:W-:Y:S01]  /*bb980*/  IMAD.MOV.U32 R21, RZ, RZ, R3 ;  /* 0x000000ffff157224 */ /* 0x000fe200078e0003 */
[----:B------:R-:W3:Y:S04]  /*bb990*/  LDL.LU R2, [R1+0x115d4] ;  /* 0x0115d40001027983 */ /* 0x000ee80000300800 */
[----:B------:R-:W3:Y:S04]  /*bb9a0*/  LDL.LU R3, [R1+0x115d0] ;  /* 0x0115d00001037983 */ /* 0x000ee80000300800 */
        /* <DEDUP_REMOVED lines=14> */
[----:B------:R-:W3:Y:S04]  /*bba90*/  LDL.LU R18, [R1+0x1088] ;  /* 0x0010880001127983 */ /* 0x000ee80000300800 */
[----:B------:R-:W3:Y:S01]  /*bbaa0*/  LDL.LU R19, [R1+0x108c] ;  /* 0x00108c0001137983 */ /* 0x000ee20000300800 */
[----:B----4-:R-:W-:-:S02]  /*bbab0*/  IMAD R8, R8, 0x100, R6 ;  /* 0x0000010008087824 */ /* 0x010fc400078e0206 */
[----:B------:R-:W-:Y:S01]  /*bbac0*/  IMAD R9, R9, 0x100, R7 ;  /* 0x0000010009097824 */ /* 0x000fe200078e0207 */
[----:B------:R-:W4:Y:S04]  /*bbad0*/  LDL.LU R6, [R1+0x115ac] ;  /* 0x0115ac0001067983 */ /* 0x000f280000300800 */
[----:B------:R-:W4:Y:S01]  /*bbae0*/  LDL.LU R7, [R1+0x115a8] ;  /* 0x0115a80001077983 */ /* 0x000f220000300800 */
[----:B--2---:R-:W-:Y:S01]  /*bbaf0*/  IMAD R10, R10, 0x100, R5 ;  /* 0x000001000a0a7824 */ /* 0x004fe200078e0205 */
[----:B----4-:R-:W-:-:S15]  /*bbb00*/  HMMA.16816.F32 R24, R12, R6, R24 ;  /* 0x000000060c18723c */ /* 0x010fde0000001818 */
[----:B------:R-:W-:-:S08]  /*bbb10*/  NOP ;  /* 0x0000000000007918 */ /* 0x000fd00000000000 */
[----:B------:R-:W-:Y:S04]  /*bbb20*/  STL.64 [R1+0x2e0], R24 ;  /* 0x0002e01801007387 */ /* 0x000fe80000100a00 */
[----:B------:R0:W-:Y:S04]  /*bbb30*/  STL.64 [R1+0x2e8], R26 ;  /* 0x0002e81a01007387 */ /* 0x0001e80000100a00 */
[----:B0-----:R-:W2:Y:S04]  /*bbb40*/  LDL.LU.64 R26, [R1+0x115a0] ;  /* 0x0115a000011a7983 */ /* 0x001ea80000300a00 */
[----:B------:R-:W2:Y:S04]  /*bbb50*/  LDL.LU.64 R24, [R1+0x11598] ;  /* 0x0115980001187983 */ /* 0x000ea80000300a00 */
[----:B------:R-:W2:Y:S02]  /*bbb60*/  LDL.LU R5, [R1+0x11590] ;  /* 0x0115900001057983 */ /* 0x000ea40000300800 */
[----:B--2---:R-:W-:-:S15]  /*bbb70*/  HMMA.16816.F32 R24, R12, R4, R24 ;  /* 0x000000040c18723c */ /* 0x004fde0000001818 */
[----:B------:R-:W-:-:S08]  /*bbb80*/  NOP ;  /* 0x0000000000007918 */ /* 0x000fd00000000000 */
[----:B------:R-:W-:Y:S04]  /*bbb90*/  STL.64 [R1+0x890], R24 ;  /* 0x0008901801007387 */ /* 0x000fe80000100a00 */
[----:B------:R0:W-:Y:S04]  /*bbba0*/  STL.64 [R1+0x898], R26 ;  /* 0x0008981a01007387 */ /* 0x0001e80000100a00 */
[----:B0-----:R-:W3:Y:S04]  /*bbbb0*/  LDL.LU.64 R26, [R1+0x11588] ;  /* 0x01158800011a7983 */ /* 0x001ee80000300a00 */
[----:B------:R-:W3:Y:S04]  /*bbbc0*/  LDL.LU.64 R24, [R1+0x11580] ;  /* 0x0115800001187983 */ /* 0x000ee80000300a00 */
        /* <DEDUP_REMOVED lines=10> */
[----:B0-----:R-:W3:Y:S04]  /*bbc70*/  LDL.LU.64 R26, [R1+0x11578] ;  /* 0x01157800011a7983 */ /* 0x001ee80000300a00 */
[----:B------:R-:W3:Y:S04]  /*bbc80*/  LDL.LU.64 R24, [R1+0x11570] ;  /* 0x0115700001187983 */ /* 0x000ee80000300a00 */
[----:B------:R-:W-:Y:S04]  /*bbc90*/  STL [R1+0x1138c], R2 ;  /* 0x01138c0201007387 */ /* 0x000fe80000100800 */
[----:B------:R0:W-:Y:S04]  /*bbca0*/  STL [R1+0x11388], R3 ;  /* 0x0113880301007387 */ /* 0x0001e80000100800 */
[----:B0-----:R-:W3:Y:S01]  /*bbcb0*/  LDL.64 R2, [R1+0xa8] ;  /* 0x0000a80001027983 */ /* 0x001ee20000100a00 */
[----:B------:R-:W-:Y:S01]  /*bbcc0*/  IMAD R11, R0, 0x100, R11 ;  /* 0x00000100000b7824 */ /* 0x000fe200078e020b */
[----:B------:R-:W-:-:S02]  /*bbcd0*/  F2FP.F16.E4M3.UNPACK_B R8, R8 ;  /* 0x00000008ff08723e */ /* 0x000fc400020006ff */
[----:B------:R-:W-:Y:S02]  /*bbce0*/  F2FP.F16.E4M3.UNPACK_B R9, R9 ;  /* 0x00000009ff09723e */ /* 0x000fe400020006ff */
[----:B------:R-:W-:Y:S02]  /*bbcf0*/  F2FP.F16.E4M3.UNPACK_B R10, R10 ;  /* 0x0000000aff0a723e */ /* 0x000fe400020006ff */
[----:B------:R-:W-:Y:S01]  /*bbd00*/  F2FP.F16.E4M3.UNPACK_B R11, R11 ;  /* 0x0000000bff0b723e */ /* 0x000fe200020006ff */
[----:B---3--:R-:W-:Y:S06]  /*bbd10*/  HMMA.16816.F32 R12, R12, R2, R24 ;  /* 0x000000020c0c723c */ /* 0x008fec0000001818 */
[----:B------:R-:W-:Y:S01]  /*bbd20*/  IMAD.MOV.U32 R0, RZ, RZ, R3 ;  /* 0x000000ffff007224 */ /* 0x000fe200078e0003 */
[----:B------:R-:W3:Y:S04]  /*bbd30*/  LDL.LU.64 R26, [R1+0x11568] ;  /* 0x01156800011a7983 */ /* 0x000ee80000300a00 */
[----:B------:R-:W3:Y:S04]  /*bbd40*/  LDL.LU.64 R24, [R1+0x11560] ;  /* 0x0115600001187983 */ /* 0x000ee80000300a00 */
[----:B------:R-:W-:Y:S08]  /*bbd50*/  STL [R1+0x11390], R0 ;  /* 0x0113900001007387 */ /* 0x000ff00000100800 */
[----:B------:R-:W-:Y:S04]  /*bbd60*/  STL.64 [R1+0x2d0], R12 ;  /* 0x0002d00c01007387 */ /* 0x000fe80000100a00 */
[----:B------:R2:W-:Y:S02]  /*bbd70*/  STL.64 [R1+0x2d8], R14 ;  /* 0x0002d80e01007387 */ /* 0x0005e40000100a00 */
[C---:B--2---:R-:W-:Y:S06]  /*bbd80*/  HMMA.16816.F32 R12, R8.reuse, R20, R4 ;  /* 0x00000014080c723c */ /* 0x044fec0000001804 */
[----:B------:R-:W-:Y:S06]  /*bbd90*/  HMMA.16816.F32 R4, R8, R22, R16 ;  /* 0x000000160804723c */ /* 0x000fec0000001810 */
[----:B------:R-:W-:-:S02]  /*bbda0*/  IMAD.MOV.U32 R3, RZ, RZ, R23 ;  /* 0x000000ffff037224 */ /* 0x000fc400078e0017 */
[----:B------:R-:W-:-:S09]  /*bbdb0*/  IMAD.MOV.U32 R2, RZ, RZ, R22 ;  /* 0x000000ffff027224 */ /* 0x000fd200078e0016 */
[----:B------:R-:W-:Y:S04]  /*bbdc0*/  STL.64 [R1+0x2c0], R12 ;  /* 0x0002c00c01007387 */ /* 0x000fe80000100a00 */
[----:B------:R0:W-:Y:S04]  /*bbdd0*/  STL.64 [R1+0x2c8], R14 ;  /* 0x0002c80e01007387 */ /* 0x0001e80000100a00 */
[----:B------:R-:W-:Y:S04]  /*bbde0*/  STL.64 [R1+0x2b0], R4 ;  /* 0x0002b00401007387 */ /* 0x000fe80000100a00 */
[----:B------:R3:W-:Y:S04]  /*bbdf0*/  STL.64 [R1+0x2b8], R6 ;  /* 0x0002b80601007387 */ /* 0x0007e80000100a00 */
[----:B------:R-:W-:Y:S04]  /*bbe00*/  STL [R1+0x11398], R3 ;  /* 0x0113980301007387 */ /* 0x000fe80000100800 */
[----:B------:R-:W-:Y:S04]  /*bbe10*/  STL [R1+0x11394], R2 ;  /* 0x0113940201007387 */ /* 0x000fe80000100800 */
[----:B0-----:R-:W2:Y:S01]  /*bbe20*/  LDL.64 R14, [R1+0x68] ;  /* 0x00006800010e7983 */ /* 0x001ea20000100a00 */
[----:B---3--:R-:W-:-:S15]  /*bbe30*/  HMMA.16816.F32 R4, R8, R28, R24 ;  /* 0x0000001c0804723c */ /* 0x008fde0000001818 */
[----:B------:R-:W-:-:S08]  /*bbe40*/  NOP ;  /* 0x0000000000007918 */ /* 0x000fd00000000000 */
[----:B------:R0:W-:Y:S04]  /*bbe50*/  STL.64 [R1+0x2a0], R4 ;  /* 0x0002a00401007387 */ /* 0x0001e80000100a00 */
[----:B------:R1:W-:Y:S04]  /*bbe60*/  STL.64 [R1+0x2a8], R6 ;  /* 0x0002a80601007387 */ /* 0x0003e80000100a00 */
[----:B--2---:R2:W-:Y:S04]  /*bbe70*/  STL.64 [R1+0x11520], R14 ;  /* 0x0115200e01007387 */ /* 0x0045e80000100a00 */
[----:B0-----:R-:W3:Y:S04]  /*bbe80*/  LDL.LU R4, [R1+0x1110] ;  /* 0x0011100001047983 */ /* 0x001ee80000300800 */
[----:B------:R-:W3:Y:S04]  /*bbe90*/  LDL.LU R5, [R1+0x1114] ;  /* 0x0011140001057983 */ /* 0x000ee80000300800 */
[----:B-1----:R-:W4:Y:S04]  /*bbea0*/  LDL.LU R6, [R1+0x1118] ;  /* 0x0011180001067983 */ /* 0x002f280000300800 */
[----:B------:R-:W4:Y:S04]  /*bbeb0*/  LDL.LU R7, [R1+0x111c] ;  /* 0x00111c0001077983 */ /* 0x000f280000300800 */
[----:B------:R-:W3:Y:S04]  /*bbec0*/  LDL.64 R12, [R1+0x70] ;  /* 0x00007000010c7983 */ /* 0x000ee80000100a00 */
[----:B--2---:R-:W2:Y:S04]  /*bbed0*/  LDL.64 R14, [R1+0x78] ;  /* 0x00007800010e7983 */ /* 0x004ea80000100a00 */
[----:B--2---:R-:W-:Y:S04]  /*bbee0*/  STL.64 [R1+0x11540], R14 ;  /* 0x0115400e01007387 */ /* 0x004fe80000100a00 */
[----:B---3--:R-:W-:Y:S04]  /*bbef0*/  STL.64 [R1+0x11538], R12 ;  /* 0x0115380c01007387 */ /* 0x008fe80000100a00 */
[----:B----4-:R-:W-:Y:S04]  /*bbf00*/  STL.64 [R1+0x11508], R6 ;  /* 0x0115080601007387 */ /* 0x010fe80000100a00 */
[----:B------:R0:W-:Y:S04]  /*bbf10*/  STL.64 [R1+0x11500], R4 ;  /* 0x0115000401007387 */ /* 0x0001e80000100a00 */
[----:B0-----:R-:W2:Y:S04]  /*bbf20*/  LDL.LU R4, [R1+0x1100] ;  /* 0x0011000001047983 */ /* 0x001ea80000300800 */
[----:B------:R-:W2:Y:S04]  /*bbf30*/  LDL.LU R5, [R1+0x1104] ;  /* 0x0011040001057983 */ /* 0x000ea80000300800 */
[----:B------:R-:W3:Y:S04]  /*bbf40*/  LDL.LU R6, [R1+0x1108] ;  /* 0x0011080001067983 */ /* 0x000ee80000300800 */
[----:B------:R-:W3:Y:S04]  /*bbf50*/  LDL.LU R7, [R1+0x110c] ;  /* 0x00110c0001077983 */ /* 0x000ee80000300800 */
[----:B------:R-:W4:Y:S04]  /*bbf60*/  LDL.LU R12, [R1+0x10c0] ;  /* 0x0010c000010c7983 */ /* 0x000f280000300800 */
[----:B------:R-:W4:Y:S04]  /*bbf70*/  LDL.LU R13, [R1+0x10c4] ;  /* 0x0010c400010d7983 */ /* 0x000f280000300800 */
[----:B----4-:R0:W-:Y:S04]  /*bbf80*/  STL.64 [R1+0x11548], R12 ;  /* 0x0115480c01007387 */ /* 0x0101e80000100a00 */
[----:B0-----:R-:W4:Y:S04]  /*bbf90*/  LDL.64 R12, [R1+0x88] ;  /* 0x00008800010c7983 */ /* 0x001f280000100a00 */
        /* <DEDUP_REMOVED lines=25> */
[----:B------:R-:W3:Y:S01]  /*bc130*/  LDL.64 R22, [R1+0x58] ;  /* 0x0000580001167983 */ /* 0x000ee20000100a00 */
[----:B------:R-:W-:-:S03]  /*bc140*/  IMAD.MOV.U32 R0, RZ, RZ, R29 ;  /* 0x000000ffff007224 */ /* 0x000fc600078e001d */
[----:B------:R-:W3:Y:S04]  /*bc150*/  LDL.LU R24, [R1+0x1140] ;  /* 0x0011400001187983 */ /* 0x000ee80000300800 */
[----:B------:R-:W3:Y:S04]  /*bc160*/  LDL.LU R25, [R1+0x1144] ;  /* 0x0011440001197983 */ /* 0x000ee80000300800 */
[----:B------:R-:W3:Y:S04]  /*bc170*/  LDL.LU R26, [R1+0x1148] ;  /* 0x00114800011a7983 */ /* 0x000ee80000300800 */
[----:B------:R-:W3:Y:S04]  /*bc180*/  LDL.LU R27, [R1+0x114c] ;  /* 0x00114c00011b7983 */ /* 0x000ee80000300800 */
[----:B------:R-:W3:Y:S04]  /*bc190*/  LDL.64 R28, [R1+0x50] ;  /* 0x00005000011c7983 */ /* 0x000ee80000100a00 */
[----:B------:R-:W-:Y:S01]  /*bc1a0*/  STL [R1+0x1139c], R0 ;  /* 0x01139c0001007387 */ /* 0x000fe20000100800 */
[----:B----4-:R-:W-:-:S02]  /*bc1b0*/  IMAD.MOV.U32 R2, RZ, RZ, R13 ;  /* 0x000000ffff027224 */ /* 0x010fc400078e000d */
[----:B------:R-:W-:Y:S01]  /*bc1c0*/  IMAD.MOV.U32 R3, RZ, RZ, R12 ;  /* 0x000000ffff037224 */ /* 0x000fe200078e000c */
[----:B--2---:R-:W-:-:S15]  /*bc1d0*/  HMMA.16816.F32 R4, R8, R12, R4 ;  /* 0x0000000c0804723c */ /* 0x004fde0000001804 */
[----:B------:R-:W-:-:S08]  /*bc1e0*/  NOP ;  /* 0x0000000000007918 */ /* 0x000fd00000000000 */
[----:B------:R-:W-:Y:S04]  /*bc1f0*/  STL.64 [R1+0x290], R4 ;  /* 0x0002900401007387 */ /* 0x000fe80000100a00 */
[----:B------:R0:W-:Y:S04]  /*bc200*/  STL.64 [R1+0x298], R6 ;  /* 0x0002980601007387 */ /* 0x0001e80000100a00 */
[----:B0-----:R-:W2:Y:S04]  /*bc210*/  LDL.LU.64 R6, [R1+0x11558] ;  /* 0x0115580001067983 */ /* 0x001ea80000300a00 */
[----:B------:R-:W2:Y:S04]  /*bc220*/  LDL.LU.64 R4, [R1+0x11550] ;  /* 0x0115500001047983 */ /* 0x000ea80000300a00 */
[----:B------:R-:W4:Y:S04]  /*bc230*/  LDL.LU.64 R12, [R1+0x11548] ;  /* 0x01154800010c7983 */ /* 0x000f280000300a00 */
[----:B------:R-:W-:Y:S04]  /*bc240*/  STL [R1+0x113a4], R2 ;  /* 0x0113a40201007387 */ /* 0x000fe80000100800 */
[----:B------:R0:W-:Y:S04]  /*bc250*/  STL [R1+0x113a0], R3 ;  /* 0x0113a00301007387 */ /* 0x0001e80000100800 */
[----:B0-----:R-:W4:Y:S02]  /*bc260*/  LDL.64 R2, [R1+0x80] ;  /* 0x0000800001027983 */ /* 0x001f240000100a00 */
[----:B----4-:R-:W-:-:S15]  /*bc270*/  HMMA.16816.F32 R12, R8, R2, R12 ;  /* 0x00000002080c723c */ /* 0x010fde000000180c */
[----:B------:R-:W-:-:S08]  /*bc280*/  NOP ;  /* 0x0000000000007918 */ /* 0x000fd00000000000 */
[----:B------:R-:W-:Y:S04]  /*bc290*/  STL.64 [R1+0x280], R12 ;  /* 0x0002800c01007387 */ /* 0x000fe80000100a00 */
[----:B------:R0:W-:Y:S04]  /*bc2a0*/  STL.64 [R1+0x288], R14 ;  /* 0x0002880e01007387 */ /* 0x0001e80000100a00 */
[----:B0-----:R-:W2:Y:S01]  /*bc2b0*/  LDL.LU.64 R14, [R1+0x11540] ;  /* 0x01154000010e7983 */ /* 0x001ea20000300a00 */
[----:B------:R-:W-:-:S03]  /*bc2c0*/  IMAD.MOV.U32 R0, RZ, RZ, R3 ;  /* 0x000000ffff007224 */ /* 0x000fc600078e0003 */
[----:B------:R-:W4:Y:S04]  /*bc2d0*/  LDL.LU.64 R12, [R1+0x11538] ;  /* 0x01153800010c7983 */ /* 0x000f280000300a00 */
[----:B------:R-:W-:Y:S01]  /*bc2e0*/  STL [R1+0x113a8], R0 ;  /* 0x0113a80001007387 */ /* 0x000fe20000100800 */
[----:B--2---:R-:W-:-:S15]  /*bc2f0*/  HMMA.16816.F32 R4, R8, R14, R4 ;  /* 0x0000000e0804723c */ /* 0x004fde0000001804 */
[----:B------:R-:W-:-:S08]  /*bc300*/  NOP ;  /* 0x0000000000007918 */ /* 0x000fd00000000000 */
[----:B------:R-:W-:Y:S04]  /*bc310*/  STL.64 [R1+0x270], R4 ;  /* 0x0002700401007387 */ /* 0x000fe80000100a00 */
[----:B------:R0:W-:Y:S04]  /*bc320*/  STL.64 [R1+0x278], R6 ;  /* 0x0002780601007387 */ /* 0x0001e80000100a00 */
[----:B0-----:R-:W4:Y:S04]  /*bc330*/  LDL.LU.64 R6, [R1+0x11530] ;  /* 0x0115300001067983 */ /* 0x001f280000300a00 */
[----:B------:R-:W4:Y:S01]  /*bc340*/  LDL.LU.64 R4, [R1+0x11528] ;  /* 0x0115280001047983 */ /* 0x000f220000300a00 */
[----:B------:R-:W-:-:S02]  /*bc350*/  IMAD.MOV.U32 R3, RZ, RZ, R15 ;  /* 0x000000ffff037224 */ /* 0x000fc400078e000f */
[----:B------:R-:W-:Y:S02]  /*bc360*/  IMAD.MOV.U32 R2, RZ, RZ, R14 ;  /* 0x000000ffff027224 */ /* 0x000fe400078e000e */
[----:B------:R-:W2:Y:S04]  /*bc370*/  LDL.LU.64 R14, [R1+0x11520] ;  /* 0x01152000010e7983 */ /* 0x000ea80000300a00 */
[----:B------:R-:W-:Y:S04]  /*bc380*/  STL [R1+0x113b0], R3 ;  /* 0x0113b00301007387 */ /* 0x000fe80000100800 */
[----:B------:R-:W-:Y:S01]  /*bc390*/  STL [R1+0x113ac], R2 ;  /* 0x0113ac0201007387 */ /* 0x000fe20000100800 */
        /* <DEDUP_REMOVED lines=16> */
[----:B---3--:R-:W-:Y:S01]  /*bc4a0*/  IMAD.MOV.U32 R0, RZ, RZ, R21 ;  /* 0x000000ffff007224 */ /* 0x008fe200078e0015 */
[----:B------:R0:W-:Y:S04]  /*bc4b0*/  STL [R1+0x113bc], R2 ;  /* 0x0113bc0201007387 */ /* 0x0001e80000100800 */
[----:B------:R1:W-:Y:S04]  /*bc4c0*/  STL [R1+0x113b8], R3 ;  /* 0x0113b80301007387 */ /* 0x0003e80000100800 */
[----:B------:R-:W-:Y:S01]  /*bc4d0*/  STL [R1+0x113c0], R0 ;  /* 0x0113c00001007387 */ /* 0x000fe20000100800 */
[----:B0-----:R-:W-:-:S02]  /*bc4e0*/  IMAD.MOV.U32 R2, RZ, RZ, R22 ;  /* 0x000000ffff027224 */ /* 0x001fc400078e0016 */
[----:B-1----:R-:W-:Y:S01]  /*bc4f0*/  IMAD.MOV.U32 R3, RZ, RZ, R23 ;  /* 0x000000ffff037224 */ /* 0x002fe200078e0017 */
[----:B--2---:R-:W-:-:S15]  /*bc500*/  HMMA.16816.F32 R4, R8, R20, R4 ;  /* 0x000000140804723c */ /* 0x004fde0000001804 */
[----:B------:R-:W-:-:S08]  /*bc510*/  NOP ;  /* 0x0000000000007918 */ /* 0x000fd00000000000 */
[----:B------:R-:W-:Y:S04]  /*bc520*/  STL.64 [R1+0x240], R4 ;  /* 0x0002400401007387 */ /* 0x000fe80000100a00 */
[----:B------:R0:W-:Y:S02]  /*bc530*/  STL.64 [R1+0x248], R6 ;  /* 0x0002480601007387 */ /* 0x0001e40000100a00 */
[----:B0-----:R-:W-:-:S15]  /*bc540*/  HMMA.16816.F32 R4, R8, R22, R16 ;  /* 0x000000160804723c */ /* 0x001fde0000001810 */
[----:B------:R-:W-:-:S08]  /*bc550*/  NOP ;  /* 0x0000000000007918 */ /* 0x000fd00000000000 */
[----:B------:R-:W-:Y:S04]  /*bc560*/  STL.64 [R1+0x230], R4 ;  /* 0x0002300401007387 */ /* 0x000fe80000100a00 */
[----:B------:R0:W-:Y:S04]  /*bc570*/  STL.64 [R1+0x238], R6 ;  /* 0x0002380601007387 */ /* 0x0001e80000100a00 */
[----:B------:R-:W-:Y:S04]  /*bc580*/  STL [R1+0x113c8], R3 ;  /* 0x0113c80301007387 */ /* 0x000fe80000100800 */
[----:B------:R-:W-:Y:S04]  /*bc590*/  STL [R1+0x113c4], R2 ;  /* 0x0113c40201007387 */ /* 0x000fe80000100800 */
[----:B------:R-:W2:Y:S01]  /*bc5a0*/  LDL.64 R14, [R1+0x28] ;  /* 0x00002800010e7983 */ /* 0x000ea20000100a00 */
[----:B0-----:R-:W-:-:S15]  /*bc5b0*/  HMMA.16816.F32 R4, R8, R28, R24 ;  /* 0x0000001c0804723c */ /* 0x001fde0000001818 */
        /* <DEDUP_REMOVED lines=115> */
[----:B------:R0:W-:Y:S02]  /*bccf0*/  STL.64 [R1+0x1b8], R6 ;  /* 0x0001b80601007387 */ /* 0x0001e40000100a00 */
[----:B0-----:R-:W-:Y:S02]  /*bcd00*/  HMMA.16816.F32 R4, R8, R28, R24 ;  /* 0x0000001c0804723c */ /* 0x001fe40000001818 */
[----:B------:R-:W-:Y:S04]  /*bcd10*/  STL [R1+0x113f8], R3 ;  /* 0x0113f80301007387 */ /* 0x000fe80000100800 */
[----:B------:R-:W-:Y:S04]  /*bcd20*/  STL [R1+0x113f4], R2 ;  /* 0x0113f40201007387 */ /* 0x000fe80000100800 */
        /* <DEDUP_REMOVED lines=17> */
[----:B------:R-:W3:Y:S01]  /*bce40*/  LDL.LU R25, [R1+0x1204] ;  /* 0x0012040001197983 */ /* 0x000ee20000300800 */
[----:B------:R-:W-:-:S03]  /*bce50*/  IMAD.MOV.U32 R0, RZ, RZ, R29 ;  /* 0x000000ffff007224 */ /* 0x000fc600078e001d */
[----:B---3--:R0:W-:Y:S04]  /*bce60*/  STL.64 [R1+0x11488], R24 ;  /* 0x0114881801007387 */ /* 0x0081e80000100a00 */
[----:B0-----:R-:W3:Y:S04]  /*bce70*/  LDL.64 R24, [R1+0x8] ;  /* 0x0000080001187983 */ /* 0x001ee80000100a00 */
[----:B------:R-:W4:Y:S04]  /*bce80*/  LDL.LU R26, [R1+0x1208] ;  /* 0x00120800011a7983 */ /* 0x000f280000300800 */
[----:B------:R-:W4:Y:S04]  /*bce90*/  LDL.LU R27, [R1+0x120c] ;  /* 0x00120c00011b7983 */ /* 0x000f280000300800 */
[----:B------:R-:W4:Y:S04]  /*bcea0*/  LDL.64 R28, [R1] ;  /* 0x00000000011c7983 */ /* 0x000f280000100a00 */
[----:B--2---:R-:W-:Y:S04]  /*bceb0*/  STL.64 [R1+0x11458], R22 ;  /* 0x0114581601007387 */ /* 0x004fe80000100a00 */
        /* <DEDUP_REMOVED lines=17> */
[----:B------:R-:W4:Y:S04]  /*bcfd0*/  LDL.LU R4, [R1+0x1270] ;  /* 0x0012700001047983 */ /* 0x000f280000300800 */
[----:B------:R-:W4:Y:S04]  /*bcfe0*/  LDL.LU R5, [R1+0x1274] ;  /* 0x0012740001057983 */ /* 0x000f280000300800 */
[----:B------:R-:W3:Y:S04]  /*bcff0*/  LDL.LU R6, [R1+0x1278] ;  /* 0x0012780001067983 */ /* 0x000ee80000300800 */
[----:B------:R-:W3:Y:S01]  /*bd000*/  LDL.LU R7, [R1+0x127c] ;  /* 0x00127c0001077983 */ /* 0x000ee20000300800 */
[----:B------:R-:W-:-:S02]  /*bd010*/  IMAD.MOV.U32 R3, RZ, RZ, R24 ;  /* 0x000000ffff037224 */ /* 0x000fc400078e0018 */
[----:B------:R-:W-:Y:S01]  /*bd020*/  IMAD.MOV.U32 R2, RZ, RZ, R25 ;  /* 0x000000ffff027224 */ /* 0x000fe200078e0019 */
[C---:B--2---:R-:W-:Y:S01]  /*bd030*/  HMMA.16816.F32 R20, R8.reuse, R24, R20 ;  /* 0x000000180814723c */ /* 0x044fe20000001814 */
[----:B---3--:R-:W-:Y:S04]  /*bd040*/  STL.64 [R1+0x11418], R6 ;  /* 0x0114180601007387 */ /* 0x008fe80000100a00 */
[----:B----4-:R0:W-:Y:S04]  /*bd050*/  STL.64 [R1+0x11410], R4 ;  /* 0x0114100401007387 */ /* 0x0101e80000100a00 */
        /* <DEDUP_REMOVED lines=8> */
[----:B------:R-:W-:Y:S04]  /*bd0e0*/  STL [R1+0x113fc], R0 ;  /* 0x0113fc0001007387 */ /* 0x000fe80000100800 */
[----:B------:R-:W-:Y:S04]  /*bd0f0*/  STL.64 [R1+0x190], R20 ;  /* 0x0001901401007387 */ /* 0x000fe80000100a00 */
[----:B------:R0:W-:Y:S04]  /*bd100*/  STL.64 [R1+0x198], R22 ;  /* 0x0001981601007387 */ /* 0x0001e80000100a00 */
[----:B0-----:R-:W2:Y:S04]  /*bd110*/  LDL.LU.64 R22, [R1+0x11498] ;  /* 0x0114980001167983 */ /* 0x001ea80000300a00 */
[----:B------:R-:W2:Y:S04]  /*bd120*/  LDL.LU.64 R20, [R1+0x11490] ;  /* 0x0114900001147983 */ /* 0x000ea80000300a00 */
        /* <DEDUP_REMOVED lines=68> */
[----:B------:R-:W2:Y:S04]  /*bd570*/  LDL.LU R19, [R1+0x330c] ;  /* 0x00330c0001137983 */ /* 0x000ea80000300800 */
[----:B------:R0:W-:Y:S01]  /*bd580*/  STL.64 [R1+0x11140], R16 ;  /* 0x0111401001007387 */ /* 0x0001e20000100a00 */
[----:B----4-:R-:W-:-:S02]  /*bd590*/  IMAD R12, R12, 0x100, R18 ;  /* 0x000001000c0c7824 */ /* 0x010fc400078e0212 */
[----:B--2---:R-:W-:Y:S02]  /*bd5a0*/  IMAD R13, R13, 0x100, R19 ;  /* 0x000001000d0d7824 */ /* 0x004fe400078e0213 */
[----:B0-----:R-:W-:Y:S06]  /*bd5b0*/  HMMA.16816.F32 R16, R8, R6, R20 ;  /* 0x000000060810723c */ /* 0x001fec0000001814 */
[----:B------:R-:W-:Y:S04]  /*bd5c0*/  STL [R1+0x1111c], R6 ;  /* 0x01111c0601007387 */ /* 0x000fe80000100800 */
[----:B------:R-:W-:-:S13]  /*bd5d0*/  STL [R1+0x11118], R7 ;  /* 0x0111180701007387 */ /* 0x000fda0000100800 */
[----:B------:R0:W-:Y:S04]  /*bd5e0*/  STL.64 [R1+0x100], R16 ;  /* 0x0001001001007387 */ /* 0x0001e80000100a00 */
[----:B------:R1:W-:Y:S04]  /*bd5f0*/  STL.64 [R1+0x108], R18 ;  /* 0x0001081201007387 */ /* 0x0003e80000100a00 */
[----:B0-----:R-:W2:Y:S04]  /*bd600*/  LDL.LU R16, [R1+0x1430] ;  /* 0x0014300001107983 */ /* 0x001ea80000300800 */
[----:B------:R-:W2:Y:S04]  /*bd610*/  LDL.LU R17, [R1+0x1434] ;  /* 0x0014340001117983 */ /* 0x000ea80000300800 */
[----:B-1----:R-:W4:Y:S04]  /*bd620*/  LDL.LU R18, [R1+0x1438] ;  /* 0x0014380001127983 */ /* 0x002f280000300800 */
[----:B------:R-:W4:Y:S01]  /*bd630*/  LDL.LU R19, [R1+0x143c] ;  /* 0x00143c0001137983 */ /* 0x000f220000300800 */
[----:B------:R-:W-:-:S03]  /*bd640*/  IMAD.MOV.U32 R23, RZ, RZ, R0 ;  /* 0x000000ffff177224 */ /* 0x000fc600078e0000 */
[----:B----4-:R-:W-:Y:S04]  /*bd650*/  STL.64 [R1+0x11188], R18 ;  /* 0x0111881201007387 */ /* 0x010fe80000100a00 */
[----:B--2---:R0:W-:Y:S04]  /*bd660*/  STL.64 [R1+0x11180], R16 ;  /* 0x0111801001007387 */ /* 0x0041e80000100a00 */
[----:B---3--:R-:W-:Y:S04]  /*bd670*/  STL.64 [R1+0x11358], R4 ;  /* 0x0113580401007387 */ /* 0x008fe80000100a00 */
[----:B------:R-:W2:Y:S01]  /*bd680*/  LDL R22, [R1] ;  /* 0x0000000001167983 */ /* 0x000ea20000100800 */
[----:B0-----:R-:W-:-:S15]  /*bd690*/  HMMA.16816.F32 R16, R8, R4, R24 ;  /* 0x000000040810723c */ /* 0x001fde0000001818 */
[----:B------:R-:W-:-:S08]  /*bd6a0*/  NOP ;  /* 0x0000000000007918 */ /* 0x000fd00000000000 */
[----:B------:R0:W-:Y:S04]  /*bd6b0*/  STL.64 [R1+0x870], R16 ;  /* 0x0008701001007387 */ /* 0x0001e80000100a00 */
[----:B------:R1:W-:Y:S04]  /*bd6c0*/  STL.64 [R1+0x878], R18 ;  /* 0x0008781201007387 */ /* 0x0003e80000100a00 */
[----:B------:R-:W3:Y:S04]  /*bd6d0*/  LDL.LU R0, [R1+0x113fc] ;  /* 0x0113fc0001007983 */ /* 0x000ee80000300800 */
[----:B--2---:R-:W-:Y:S04]  /*bd6e0*/  STL.64 [R1+0x11190], R22 ;  /* 0x0111901601007387 */ /* 0x004fe80000100a00 */
[----:B0-----:R-:W2:Y:S04]  /*bd6f0*/  LDL.LU R16, [R1+0x1400] ;  /* 0x0014000001107983 */ /* 0x001ea80000300800 */
        /* <DEDUP_REMOVED lines=9> */
[----:B------:R-:W-:Y:S04]  /*bd790*/  STL.64 [R1+0x111a8], R20 ;  /* 0x0111a81401007387 */ /* 0x000fe80000100a00 */
[----:B0-----:R-:W2:Y:S04]  /*bd7a0*/  LDL.LU R16, [R1+0x13f0] ;  /* 0x0013f00001107983 */ /* 0x001ea80000300800 */
[----:B------:R-:W2:Y:S04]  /*bd7b0*/  LDL.LU R17, [R1+0x13f4] ;  /* 0x0013f40001117983 */ /* 0x000ea80000300800 */
[----:B------:R-:W4:Y:S04]  /*bd7c0*/  LDL.LU R18, [R1+0x13f8] ;  /* 0x0013f80001127983 */ /* 0x000f280000300800 */
[----:B------:R-:W4:Y:S01]  /*bd7d0*/  LDL.LU R19, [R1+0x13fc] ;  /* 0x0013fc0001137983 */ /* 0x000f220000300800 */
[----:B---3--:R-:W-:-:S03]  /*bd7e0*/  IMAD.MOV.U32 R23, RZ, RZ, R0 ;  /* 0x000000ffff177224 */ /* 0x008fc600078e0000 */
[----:B----4-:R-:W-:Y:S04]  /*bd7f0*/  STL.64 [R1+0x111b8], R18 ;  /* 0x0111b81201007387 */ /* 0x010fe80000100a00 */
[----:B--2---:R0:W-:Y:S04]  /*bd800*/  STL.64 [R1+0x111b0], R16 ;  /* 0x0111b01001007387 */ /* 0x0041e80000100a00 */
[----:B------:R-:W2:Y:S04]  /*bd810*/  LDL R22, [R1+0x10] ;  /* 0x0000100001167983 */ /* 0x000ea80000100800 */
[----:B------:R-:W3:Y:S04]  /*bd820*/  LDL.LU R0, [R1+0x113f0] ;  /* 0x0113f00001007983 */ /* 0x000ee80000300800 */
        /* <DEDUP_REMOVED lines=8> */
[----:B--2---:R0:W-:Y:S04]  /*bd8b0*/  STL.64 [R1+0x111c8], R16 ;  /* 0x0111c81001007387 */ /* 0x0041e80000100a00 */
[----:B------:R-:W2:Y:S04]  /*bd8c0*/  LDL.LU R2, [R1+0x113ec] ;  /* 0x0113ec0001027983 */ /* 0x000ea80000300800 */
[----:B------:R-:W4:Y:S04]  /*bd8d0*/  LDL.LU R3, [R1+0x113e8] ;  /* 0x0113e80001037983 */ /* 0x000f280000300800 */
[----:B-1----:R-:W2:Y:S01]  /*bd8e0*/  LDL R22, [R1+0x20] ;  /* 0x0000200001167983 */ /* 0x002ea20000100800 */
[----:B---3--:R-:W-:-:S03]  /*bd8f0*/  IMAD.MOV.U32 R23, RZ, RZ, R0 ;  /* 0x000000ffff177224 */ /* 0x008fc600078e0000 */
[----:B------:R-:W3:Y:S04]  /*bd900*/  LDL.LU R0, [R1+0x113e4] ;  /* 0x0113e40001007983 */ /* 0x000ee80000300800 */
[----:B------:R4:W-:Y:S04]  /*bd910*/  STL.64 [R1+0x111d8], R20 ;  /* 0x0111d81401007387 */ /* 0x0009e80000100a00 */
[----:B--2---:R-:W-:Y:S04]  /*bd920*/  STL.64 [R1+0x111f0], R22 ;  /* 0x0111f01601007387 */ /* 0x004fe80000100a00 */
[----:B0-----:R-:W2:Y:S04]  /*bd930*/  LDL.LU R16, [R1+0x13d0] ;  /* 0x0013d00001107983 */ /* 0x001ea80000300800 */
[----:B------:R-:W2:Y:S04]  /*bd940*/  LDL.LU R17, [R1+0x13d4] ;  /* 0x0013d40001117983 */ /* 0x000ea80000300800 */
[----:B------:R-:W3:Y:S04]  /*bd950*/  LDL.LU R18, [R1+0x13d8] ;  /* 0x0013d80001127983 */ /* 0x000ee80000300800 */
[----:B------:R-:W3:Y:S01]  /*bd960*/  LDL.LU R19, [R1+0x13dc] ;  /* 0x0013dc0001137983 */ /* 0x000ee20000300800 */
[----:B----4-:R-:W-:-:S02]  /*bd970*/  IMAD.MOV.U32 R20, RZ, RZ, R3 ;  /* 0x000000ffff147224 */ /* 0x010fc400078e0003 */
[----:B------:R-:W-:Y:S01]  /*bd980*/  IMAD.MOV.U32 R21, RZ, RZ, R2 ;  /* 0x000000ffff157224 */ /* 0x000fe200078e0002 */
[----:B------:R-:W4:Y:S04]  /*bd990*/  LDL.LU R3, [R1+0x113e0] ;  /* 0x0113e00001037983 */ /* 0x000f280000300800 */
[----:B------:R-:W4:Y:S04]  /*bd9a0*/  LDL.LU R2, [R1+0x113dc] ;  /* 0x0113dc0001027983 */ /* 0x000f280000300800 */
[----:B------:R-:W-:Y:S04]  /*bd9b0*/  STL.64 [R1+0x11208], R20 ;  /* 0x0112081401007387 */ /* 0x000fe80000100a00 */
        /* <DEDUP_REMOVED lines=27> */
[----:B------:R-:W2:Y:S01]  /*bdb70*/  LDL R22, [R1+0x40] ;  /* 0x0000400001167983 */ /* 0x000ea20000100800 */
[----:B------:R-:W-:-:S03]  /*bdb80*/  IMAD.MOV.U32 R23, RZ, RZ, R0 ;  /* 0x000000ffff177224 */ /* 0x000fc600078e0000 */
[----:B------:R-:W3:Y:S01]  /*bdb90*/  LDL.LU R0, [R1+0x113cc] ;  /* 0x0113cc0001007983 */ /* 0x000ee20000300800 */
[----:B----4-:R-:W-:Y:S02]  /*bdba0*/  IMAD.MOV.U32 R20, RZ, RZ, R3 ;  /* 0x000000ffff147224 */ /* 0x010fe400078e0003 */
[----:B------:R-:W-:Y:S01]  /*bdbb0*/  IMAD.MOV.U32 R21, RZ, RZ, R2 ;  /* 0x000000ffff157224 */ /* 0x000fe200078e0002 */
        /* <DEDUP_REMOVED lines=8> */
[----:B------:R-:W4:Y:S04]  /*bdc40*/  LDL.LU R2, [R1+0x113c4] ;  /* 0x0113c40001027983 */ /* 0x000f280000300800 */
[----:B------:R-:W2:Y:S01]  /*bdc50*/  LDL R22, [R1+0x50] ;  /* 0x0000500001167983 */ /* 0x000ea20000100800 */
[----:B------:R-:W-:-:S03]  /*bdc60*/  IMAD.MOV.U32 R23, RZ, RZ, R0 ;  /* 0x000000ffff177224 */ /* 0x000fc600078e0000 */
[----:B------:R-:W4:Y:S04]  /*bdc70*/  LDL.LU R0, [R1+0x113c0] ;  /* 0x0113c00001007983 */ /* 0x000f280000300800 */
[----:B------:R-:W-:Y:S04]  /*bdc80*/  STL.64 [R1+0x11268], R20 ;  /* 0x0112681401007387 */ /* 0x000fe80000100a00 */
[----:B--2---:R-:W-:Y:S04]  /*bdc90*/  STL.64 [R1+0x11280], R22 ;  /* 0x0112801601007387 */ /* 0x004fe80000100a00 */
[----:B---3--:R-:W-:Y:S04]  /*bdca0*/  STL.64 [R1+0x11248], R18 ;  /* 0x0112481201007387 */ /* 0x008fe80000100a00 */
[----:B------:R0:W-:Y:S04]  /*bdcb0*/  STL.64 [R1+0x11240], R16 ;  /* 0x0112401001007387 */ /* 0x0001e80000100a00 */
        /* <DEDUP_REMOVED lines=89> */
[----:B------:R-:W3:Y:S01]  /*be250*/  LDL.LU R7, [R1+0x12cc] ;  /* 0x0012cc0001077983 */ /* 0x000ee20000300800 */
[----:B------:R-:W-:-:S03]  /*be260*/  IMAD R14, R14, 0x100, R28 ;  /* 0x000001000e0e7824 */ /* 0x000fc600078e021c */
[----:B---3--:R-:W-:Y:S04]  /*be270*/  STL.64 [R1+0x11370], R6 ;  /* 0x0113700601007387 */ /* 0x008fe80000100a00 */
[----:B--2---:R0:W-:Y:S04]  /*be280*/  STL.64 [R1+0x11368], R4 ;  /* 0x0113680401007387 */ /* 0x0041e80000100a00 */
[----:B------:R-:W2:Y:S04]  /*be290*/  LDL R28, [R1+0xa8] ;  /* 0x0000a800011c7983 */ /* 0x000ea80000100800 */
        /* <DEDUP_REMOVED lines=10> */
[----:B------:R-:W4:Y:S04]  /*be340*/  LDL.64 R22, [R1+0xa0] ;  /* 0x0000a00001167983 */ /* 0x000f280000100a00 */
        /* <DEDUP_REMOVED lines=29> */
[----:B------:R-:W-:Y:S04]  /*be520*/  STL.64 [R1+0x860], R4 ;  /* 0x0008600401007387 */ /* 0x000fe80000100a00 */
[----:B------:R0:W-:Y:S04]  /*be530*/  STL.64 [R1+0x868], R6 ;  /* 0x0008680601007387 */ /* 0x0001e80000100a00 */
[----:B0-----:R-:W4:Y:S04]  /*be540*/  LDL.LU.64 R6, [R1+0x11380] ;  /* 0x0113800001067983 */ /* 0x001f280000300a00 */
[----:B------:R-:W4:Y:S01]  /*be550*/  LDL.LU.64 R4, [R1+0x11378] ;  /* 0x0113780001047983 */ /* 0x000f220000300a00 */
[----:B------:R-:W-:-:S02]  /*be560*/  IMAD R15, R15, 0x100, R29 ;  /* 0x000001000f0f7824 */ /* 0x000fc400078e021d */
[----:B------:R-:W-:Y:S01]  /*be570*/  IMAD.MOV.U32 R29, RZ, RZ, R0 ;  /* 0x000000ffff1d7224 */ /* 0x000fe200078e0000 */
[----:B------:R-:W-:Y:S02]  /*be580*/  F2FP.F16.E4M3.UNPACK_B R12, R12 ;  /* 0x0000000cff0c723e */ /* 0x000fe400020006ff */
[----:B------:R-:W-:Y:S02]  /*be590*/  F2FP.F16.E4M3.UNPACK_B R13, R13 ;  /* 0x0000000dff0d723e */ /* 0x000fe400020006ff */
[----:B------:R-:W-:Y:S02]  /*be5a0*/  F2FP.F16.E4M3.UNPACK_B R14, R14 ;  /* 0x0000000eff0e723e */ /* 0x000fe400020006ff */
[----:B----4-:R-:W-:Y:S01]  /*be5b0*/  HMMA.16816.F32 R8, R8, R28, R4 ;  /* 0x0000001c0808723c */ /* 0x010fe20000001804 */
[----:B------:R-:W4:Y:S04]  /*be5c0*/  LDL.LU.64 R6, [R1+0x11370] ;  /* 0x0113700001067983 */ /* 0x000f280000300a00 */
[----:B------:R-:W4:Y:S01]  /*be5d0*/  LDL.LU.64 R4, [R1+0x11368] ;  /* 0x0113680001047983 */ /* 0x000f220000300a00 */
[----:B------:R-:W-:-:S03]  /*be5e0*/  F2FP.F16.E4M3.UNPACK_B R15, R15 ;  /* 0x0000000fff0f723e */ /* 0x000fc600020006ff */
[----:B------:R-:W3:Y:S01]  /*be5f0*/  LDL.LU.64 R28, [R1+0x11360] ;  /* 0x01136000011c7983 */ /* 0x000ee20000300a00 */
[----:B------:R-:W-:-:S13]  /*be600*/  IMAD.MOV.U32 R0, RZ, RZ, R23 ;  /* 0x000000ffff007224 */ /* 0x000fda00078e0017 */
[----:B------:R0:W-:Y:S04]  /*be610*/  STL.64 [R1+0xf0], R8 ;  /* 0x0000f00801007387 */ /* 0x0001e80000100a00 */
[----:B------:R1:W-:Y:S04]  /*be620*/  STL.64 [R1+0xf8], R10 ;  /* 0x0000f80a01007387 */ /* 0x0003e80000100a00 */
[----:B0-----:R-:W3:Y:S04]  /*be630*/  LDL.LU R8, [R1+0x1420] ;  /* 0x0014200001087983 */ /* 0x001ee80000300800 */
[----:B------:R-:W3:Y:S04]  /*be640*/  LDL.LU R9, [R1+0x1424] ;  /* 0x0014240001097983 */ /* 0x000ee80000300800 */
[----:B-1----:R-:W3:Y:S04]  /*be650*/  LDL.LU R10, [R1+0x1428] ;  /* 0x00142800010a7983 */ /* 0x002ee80000300800 */
[----:B------:R-:W3:Y:S01]  /*be660*/  LDL.LU R11, [R1+0x142c] ;  /* 0x00142c00010b7983 */ /* 0x000ee20000300800 */
[----:B----4-:R-:W-:-:S15]  /*be670*/  HMMA.16816.F32 R4, R12, R22, R4 ;  /* 0x000000160c04723c */ /* 0x010fde0000001804 */
[----:B------:R-:W-:-:S08]  /*be680*/  NOP ;  /* 0x0000000000007918 */ /* 0x000fd00000000000 */
[----:B------:R0:W-:Y:S04]  /*be690*/  STL.64 [R1+0xe0], R4 ;  /* 0x0000e00401007387 */ /* 0x0001e80000100a00 */
[----:B------:R1:W-:Y:S04]  /*be6a0*/  STL.64 [R1+0xe8], R6 ;  /* 0x0000e80601007387 */ /* 0x0003e80000100a00 */
[----:B0-----:R-:W4:Y:S01]  /*be6b0*/  LDL.LU.64 R4, [R1+0x11358] ;  /* 0x0113580001047983 */ /* 0x001f220000300a00 */
[----:B-1----:R-:W-:Y:S02]  /*be6c0*/  IMAD.MOV.U32 R6, RZ, RZ, R22 ;  /* 0x000000ffff067224 */ /* 0x002fe400078e0016 */
[----:B--2---:R-:W-:Y:S01]  /*be6d0*/  HMMA.16816.F32 R20, R12, R20, R16 ;  /* 0x000000140c14723c */ /* 0x004fe20000001810 */
        /* <DEDUP_REMOVED lines=131> */
[----:B0-----:R-:W2:Y:S01]  /*bef10*/  LDL.LU.64 R22, [R1+0x11190] ;  /* 0x0111900001167983 */ /* 0x001ea20000300a00 */
[C---:B---3--:R-:W-:Y:S06]  /*bef20*/  HMMA.16816.F32 R24, R12.reuse, R28, R24 ;  /* 0x0000001c0c18723c */ /* 0x048fec0000001818 */
[----:B--2---:R-:W-:Y:S01]  /*bef30*/  HMMA.16816.F32 R20, R12, R22, R16 ;  /* 0x000000160c14723c */ /* 0x004fe20000001810 */
[----:B------:R-:W2:Y:S04]  /*bef40*/  LDL.LU.64 R18, [R1+0x11188] ;  /* 0x0111880001127983 */ /* 0x000ea80000300a00 */
[----:B------:R-:W2:-:S15]  /*bef50*/  LDL.LU.64 R16, [R1+0x11180] ;  /* 0x0111800001107983 */ /* 0x000e9e0000300a00 */
[----:B------:R-:W-:-:S03]  /*bef60*/  NOP ;  /* 0x0000000000007918 */ /* 0x000fc60000000000 */
[----:B------:R-:W-:Y:S04]  /*bef70*/  STL.64 [R1+0xad0], R20 ;  /* 0x000ad01401007387 */ /* 0x000fe80000100a00 */
[----:B------:R0:W-:Y:S04]  /*bef80*/  STL.64 [R1+0xad8], R22 ;  /* 0x000ad81601007387 */ /* 0x0001e80000100a00 */
[----:B0-----:R-:W3:Y:S04]  /*bef90*/  LDL.LU.64 R22, [R1+0x11178] ;  /* 0x0111780001167983 */ /* 0x001ee80000300a00 */
[----:B------:R-:W3:Y:S04]  /*befa0*/  LDL.LU.64 R20, [R1+0x11170] ;  /* 0x0111700001147983 */ /* 0x000ee80000300a00 */
[----:B------:R-:W-:Y:S04]  /*befb0*/  STL.64 [R1+0xb00], R24 ;  /* 0x000b001801007387 */ /* 0x000fe80000100a00 */
[----:B------:R0:W-:Y:S04]  /*befc0*/  STL.64 [R1+0xb08], R26 ;  /* 0x000b081a01007387 */ /* 0x0001e80000100a00 */
[----:B0-----:R-:W4:Y:S04]  /*befd0*/  LDL.LU.64 R26, [R1+0x11168] ;  /* 0x01116800011a7983 */ /* 0x001f280000300a00 */
[----:B------:R-:W2:Y:S01]  /*befe0*/  LDL.LU.64 R24, [R1+0x11160] ;  /* 0x0111600001187983 */ /* 0x000ea20000300a00 */
[----:B----4-:R-:W-:-:S15]  /*beff0*/  HMMA.16816.F32 R8, R12, R26, R8 ;  /* 0x0000001a0c08723c */ /* 0x010fde0000001808 */
[----:B------:R-:W-:-:S08]  /*bf000*/  NOP ;  /* 0x0000000000007918 */ /* 0x000fd00000000000 */
[----:B------:R-:W-:Y:S04]  /*bf010*/  STL.64 [R1+0xb20], R8 ;  /* 0x000b200801007387 */ /* 0x000fe80000100a00 */
[----:B------:R2:W-:Y:S02]  /*bf020*/  STL.64 [R1+0xb28], R10 ;  /* 0x000b280a01007387 */ /* 0x0005e40000100a00 */
[----:B--2---:R-:W-:Y:S02]  /*bf030*/  HMMA.16816.F32 R8, R12, R24, R16 ;  /* 0x000000180c08723c */ /* 0x004fe40000001810 */
[----:B------:R0:W-:Y:S02]  /*bf040*/  STL.64 [R1+0x10f18], R26 ;  /* 0x010f181a01007387 */ /* 0x0001e40000100a00 */
[----:B0-----:R-:W-:-:S15]  /*bf050*/  IMAD.MOV.U32 R26, RZ, RZ, R6 ;  /* 0x000000ffff1a7224 */ /* 0x001fde00078e0006 */
[----:B------:R-:W-:-:S04]  /*bf060*/  NOP ;  /* 0x0000000000007918 */ /* 0x000fc80000000000 */
[----:B------:R0:W-:Y:S04]  /*bf070*/  STL.64 [R1+0xb30], R8 ;  /* 0x000b300801007387 */ /* 0x0001e80000100a00 */
[----:B------:R-:W-:Y:S04]  /*bf080*/  STL.64 [R1+0xb38], R10 ;  /* 0x000b380a01007387 */ /* 0x000fe80000100a00 */
[----:B------:R-:W2:Y:S04]  /*bf090*/  LDL.LU R6, [R1+0x3324] ;  /* 0x0033240001067983 */ /* 0x000ea80000300800 */
[----:B0-----:R-:W4:Y:S04]  /*bf0a0*/  LDL.LU R8, [R1+0x3320] ;  /* 0x0033200001087983 */ /* 0x001f280000300800 */
[----:B------:R-:W2:Y:S04]  /*bf0b0*/  LDL.LU R7, [R1+0x332c] ;  /* 0x00332c0001077983 */ /* 0x000ea80000300800 */
[----:B--2---:R-:W-:Y:S04]  /*bf0c0*/  STL.64 [R1+0x11128], R6 ;  /* 0x0111280601007387 */ /* 0x004fe80000100a00 */
        /* <DEDUP_REMOVED lines=8> */
[----:B------:R-:W2:Y:S01]  /*bf150*/  LDL.LU R19, [R1+0x145c] ;  /* 0x00145c0001137983 */ /* 0x000ea20000300800 */
[----:B------:R-:W-:-:S03]  /*bf160*/  IMAD.MOV.U32 R27, RZ, RZ, R0 ;  /* 0x000000ffff1b7224 */ /* 0x000fc600078e0000 */
[----:B--2---:R-:W-:Y:S04]  /*bf170*/  STL.64 [R1+0x11158], R18 ;  /* 0x0111581201007387 */ /* 0x004fe80000100a00 */
[----:B----4-:R0:W-:Y:S04]  /*bf180*/  STL.64 [R1+0x11150], R16 ;  /* 0x0111501001007387 */ /* 0x0101e80000100a00 */
        /* <DEDUP_REMOVED lines=14> */
[----:B------:R0:W-:Y:S04]  /*bf270*/  STL.64 [R1+0x10f10], R24 ;  /* 0x010f101801007387 */ /* 0x0001e80000100a00 */
[----:B0-----:R-:W2:Y:S04]  /*bf280*/  LDL.64 R24, [R1+0xa8] ;  /* 0x0000a80001187983 */ /* 0x001ea80000100a00 */
[----:B------:R-:W-:Y:S04]  /*bf290*/  STL.64 [R1+0x110f0], R26 ;  /* 0x0110f01a01007387 */ /* 0x000fe80000100a00 */
[----:B--2---:R0:W-:Y:S04]  /*bf2a0*/  STL.64 [R1+0x110e8], R24 ;  /* 0x0110e81801007387 */ /* 0x0041e80000100a00 */
[----:B0-----:R-:W2:Y:S04]  /*bf2b0*/  LDL.LU R24, [R1+0x14b0] ;  /* 0x0014b00001187983 */ /* 0x001ea80000300800 */
[----:B------:R-:W2:Y:S04]  /*bf2c0*/  LDL.LU R25, [R1+0x14b4] ;  /* 0x0014b40001197983 */ /* 0x000ea80000300800 */
[----:B------:R-:W3:Y:S04]  /*bf2d0*/  LDL.LU R26, [R1+0x14b8] ;  /* 0x0014b800011a7983 */ /* 0x000ee80000300800 */
[----:B------:R-:W3:Y:S01]  /*bf2e0*/  LDL.LU R27, [R1+0x14bc] ;  /* 0x0014bc00011b7983 */ /* 0x000ee20000300800 */
[C---:B------:R-:W-:Y:S03]  /*bf2f0*/  HMMA.16816.F32 R16, R12.reuse, R22, R16 ;  /* 0x000000160c10723c */ /* 0x040fe60000001810 */
        /* <DEDUP_REMOVED lines=64> */
[----:B------:R-:W3:Y:S04]  /*bf700*/  LDL.LU.64 R24, [R1+0x110f8] ;  /* 0x0110f80001187983 */ /* 0x000ee80000300a00 */
[----:B------:R-:W-:Y:S01]  /*bf710*/  STL [R1+0x10ea8], R5 ;  /* 0x010ea80501007387 */ /* 0x000fe20000100800 */
[----:B---3--:R-:W-:-:S15]  /*bf720*/  HMMA.16816.F32 R24, R12, R2, R24 ;  /* 0x000000020c18723c */ /* 0x008fde0000001818 */
[----:B------:R-:W-:-:S08]  /*bf730*/  NOP ;  /* 0x0000000000007918 */ /* 0x000fd00000000000 */
[----:B------:R-:W-:Y:S04]  /*bf740*/  STL.64 [R1+0xc20], R24 ;  /* 0x000c201801007387 */ /* 0x000fe80000100a00 */
[----:B------:R0:W-:Y:S04]  /*bf750*/  STL.64 [R1+0xc28], R26 ;  /* 0x000c281a01007387 */ /* 0x0001e80000100a00 */
[----:B0-----:R-:W3:Y:S04]  /*bf760*/  LDL.LU.64 R26, [R1+0x110f0] ;  /* 0x0110f000011a7983 */ /* 0x001ee80000300a00 */
[----:B------:R-:W4:Y:S01]  /*bf770*/  LDL.LU.64 R24, [R1+0x110e8] ;  /* 0x0110e80001187983 */ /* 0x000f220000300a00 */
[----:B--2---:R-:W-:-:S02]  /*bf780*/  IMAD R10, R10, 0x100, R6 ;  /* 0x000001000a0a7824 */ /* 0x004fc400078e0206 */
[----:B------:R-:W-:Y:S01]  /*bf790*/  IMAD R11, R0, 0x100, R11 ;  /* 0x00000100000b7824 */ /* 0x000fe200078e020b */
[----:B------:R-:W-:Y:S02]  /*bf7a0*/  F2FP.F16.E4M3.UNPACK_B R8, R8 ;  /* 0x00000008ff08723e */ /* 0x000fe400020006ff */
[----:B------:R-:W-:Y:S02]  /*bf7b0*/  F2FP.F16.E4M3.UNPACK_B R9, R9 ;  /* 0x00000009ff09723e */ /* 0x000fe400020006ff */
[----:B------:R-:W-:Y:S02]  /*bf7c0*/  F2FP.F16.E4M3.UNPACK_B R10, R10 ;  /* 0x0000000aff0a723e */ /* 0x000fe400020006ff */
[----:B------:R-:W-:Y:S01]  /*bf7d0*/  F2FP.F16.E4M3.UNPACK_B R11, R11 ;  /* 0x0000000bff0b723e */ /* 0x000fe200020006ff */
[----:B------:R-:W-:Y:S04]  /*bf7e0*/  STL [R1+0x10eec], R2 ;  /* 0x010eec0201007387 */ /* 0x000fe80000100800 */
[----:B------:R-:W-:Y:S01]  /*bf7f0*/  STL [R1+0x10ee8], R3 ;  /* 0x010ee80301007387 */ /* 0x000fe20000100800 */
[----:B----4-:R-:W-:Y:S06]  /*bf800*/  HMMA.16816.F32 R12, R12, R24, R16 ;  /* 0x000000180c0c723c */ /* 0x010fec0000001810 */
[----:B------:R-:W-:-:S15]  /*bf810*/  IMAD.MOV.U32 R5, RZ, RZ, R24 ;  /* 0x000000ffff057224 */ /* 0x000fde00078e0018 */
[----:B------:R-:W-:-:S02]  /*bf820*/  NOP ;  /* 0x0000000000007918 */ /* 0x000fc40000000000 */
[----:B------:R-:W-:Y:S04]  /*bf830*/  STL.64 [R1+0xc10], R12 ;  /* 0x000c100c01007387 */ /* 0x000fe80000100a00 */
[----:B------:R-:W-:Y:S04]  /*bf840*/  STL.64 [R1+0xc18], R14 ;  /* 0x000c180e01007387 */ /* 0x000fe80000100a00 */
[----:B------:R3:W-:Y:S02]  /*bf850*/  STL.64 [R1+0x10f20], R4 ;  /* 0x010f200401007387 */ /* 0x0007e40000100a00 */
[----:B---3--:R-:W-:Y:S02]  /*bf860*/  HMMA.16816.F32 R4, R8, R26, R20 ;  /* 0x0000001a0804723c */ /* 0x008fe40000001814 */
[----:B------:R-:W2:-:S15]  /*bf870*/  LDL.LU R20, [R1+0x1630] ;  /* 0x0016300001147983 */ /* 0x000e9e0000300800 */
[----:B------:R-:W-:-:S06]  /*bf880*/  NOP ;  /* 0x0000000000007918 */ /* 0x000fcc0000000000 */
[----:B------:R-:W-:Y:S04]  /*bf890*/  STL.64 [R1+0xc30], R4 ;  /* 0x000c300401007387 */ /* 0x000fe80000100a00 */
[----:B------:R0:W-:Y:S04]  /*bf8a0*/  STL.64 [R1+0xc38], R6 ;  /* 0x000c380601007387 */ /* 0x0001e80000100a00 */
[----:B------:R-:W2:Y:S04]  /*bf8b0*/  LDL.LU R21, [R1+0x1634] ;  /* 0x0016340001157983 */ /* 0x000ea80000300800 */
[----:B------:R-:W3:Y:S04]  /*bf8c0*/  LDL.LU R22, [R1+0x1638] ;  /* 0x0016380001167983 */ /* 0x000ee80000300800 */
[----:B------:R-:W3:Y:S04]  /*bf8d0*/  LDL.LU R23, [R1+0x163c] ;  /* 0x00163c0001177983 */ /* 0x000ee80000300800 */
[----:B---3--:R-:W-:Y:S04]  /*bf8e0*/  STL.64 [R1+0x10f30], R22 ;  /* 0x010f301601007387 */ /* 0x008fe80000100a00 */
[----:B--2---:R1:W-:Y:S04]  /*bf8f0*/  STL.64 [R1+0x10f28], R20 ;  /* 0x010f281401007387 */ /* 0x0043e80000100a00 */
[----:B0-----:R-:W2:Y:S04]  /*bf900*/  LDL R6, [R1] ;  /* 0x0000000001067983 */ /* 0x001ea80000100800 */
[----:B------:R-:W2:Y:S04]  /*bf910*/  LDL R7, [R1+0x4] ;  /* 0x0000040001077983 */ /* 0x000ea80000100800 */
[----:B--2---:R-:W-:Y:S04]  /*bf920*/  STL.64 [R1+0x10f38], R6 ;  /* 0x010f380601007387 */ /* 0x004fe80000100a00 */
[----:B-1----:R-:W2:Y:S04]  /*bf930*/  LDL.LU R20, [R1+0x1600] ;  /* 0x0016000001147983 */ /* 0x002ea80000300800 */
[----:B------:R-:W2:Y:S04]  /*bf940*/  LDL.LU R21, [R1+0x1604] ;  /* 0x0016040001157983 */ /* 0x000ea80000300800 */
[----:B------:R-:W3:Y:S04]  /*bf950*/  LDL.LU R22, [R1+0x1608] ;  /* 0x0016080001167983 */ /* 0x000ee80000300800 */
[----:B------:R-:W3:Y:S04]  /*bf960*/  LDL.LU R23, [R1+0x160c] ;  /* 0x00160c0001177983 */ /* 0x000ee80000300800 */
[----:B---3--:R-:W-:Y:S04]  /*bf970*/  STL.64 [R1+0x10f48], R22 ;  /* 0x010f481601007387 */ /* 0x008fe80000100a00 */
[----:B--2---:R0:W-:Y:S04]  /*bf980*/  STL.64 [R1+0x10f40], R20 ;  /* 0x010f401401007387 */ /* 0x0041e80000100a00 */
[----:B------:R-:W2:Y:S04]  /*bf990*/  LDL R4, [R1+0x8] ;  /* 0x0000080001047983 */ /* 0x000ea80000100800 */
[----:B------:R-:W2:Y:S04]  /*bf9a0*/  LDL R5, [R1+0xc] ;  /* 0x00000c0001057983 */ /* 0x000ea80000100800 */
[----:B--2---:R-:W-:Y:S04]  /*bf9b0*/  STL.64 [R1+0x10f50], R4 ;  /* 0x010f500401007387 */ /* 0x004fe80000100a00 */
[----:B0-----:R-:W2:Y:S04]  /*bf9c0*/  LDL.LU R20, [R1+0x15f0] ;  /* 0x0015f00001147983 */ /* 0x001ea80000300800 */
[----:B------:R-:W2:Y:S04]  /*bf9d0*/  LDL.LU R21, [R1+0x15f4] ;  /* 0x0015f40001157983 */ /* 0x000ea80000300800 */
[----:B------:R-:W3:Y:S04]  /*bf9e0*/  LDL.LU R22, [R1+0x15f8] ;  /* 0x0015f80001167983 */ /* 0x000ee80000300800 */
[----:B------:R-:W3:Y:S04]  /*bf9f0*/  LDL.LU R23, [R1+0x15fc] ;  /* 0x0015fc0001177983 */ /* 0x000ee80000300800 */
[----:B---3--:R-:W-:Y:S04]  /*bfa00*/  STL.64 [R1+0x10f60], R22 ;  /* 0x010f601601007387 */ /* 0x008fe80000100a00 */
[----:B--2---:R0:W-:Y:S04]  /*bfa10*/  STL.64 [R1+0x10f58], R20 ;  /* 0x010f581401007387 */ /* 0x0041e80000100a00 */
[----:B------:R-:W2:Y:S04]  /*bfa20*/  LDL R6, [R1+0x10] ;  /* 0x0000100001067983 */ /* 0x000ea80000100800 */
[----:B------:R-:W2:Y:S04]  /*bfa30*/  LDL R7, [R1+0x14] ;  /* 0x0000140001077983 */ /* 0x000ea80000100800 */
[----:B--2---:R1:W-:Y:S04]  /*bfa40*/  STL.64 [R1+0x10f68], R6 ;  /* 0x010f680601007387 */ /* 0x0043e80000100a00 */
        /* <DEDUP_REMOVED lines=8> */
[----:B-1----:R-:W3:Y:S04]  /*bfad0*/  LDL R6, [R1+0x20] ;  /* 0x0000200001067983 */ /* 0x002ee80000100800 */
[----:B------:R-:W3:Y:S04]  /*bfae0*/  LDL R7, [R1+0x24] ;  /* 0x0000240001077983 */ /* 0x000ee80000100800 */
[----:B--2---:R1:W-:Y:S04]  /*bfaf0*/  STL.64 [R1+0x10f80], R4 ;  /* 0x010f800401007387 */ /* 0x0043e80000100a00 */
[----:B---3--:R-:W-:Y:S04]  /*bfb00*/  STL.64 [R1+0x10f98], R6 ;  /* 0x010f980601007387 */ /* 0x008fe80000100a00 */
[----:B0-----:R-:W2:Y:S04]  /*bfb10*/  LDL.LU R20, [R1+0x15d0] ;  /* 0x0015d00001147983 */ /* 0x001ea80000300800 */
[----:B------:R-:W2:Y:S04]  /*bfb20*/  LDL.LU R21, [R1+0x15d4] ;  /* 0x0015d40001157983 */ /* 0x000ea80000300800 */
[----:B------:R-:W3:Y:S04]  /*bfb30*/  LDL.LU R22, [R1+0x15d8] ;  /* 0x0015d80001167983 */ /* 0x000ee80000300800 */
[----:B------:R-:W3:Y:S04]  /*bfb40*/  LDL.LU R23, [R1+0x15dc] ;  /* 0x0015dc0001177983 */ /* 0x000ee80000300800 */
[----:B-1----:R-:W4:Y:S04]  /*bfb50*/  LDL R4, [R1+0x28] ;  /* 0x0000280001047983 */ /* 0x002f280000100800 */
        /* <DEDUP_REMOVED lines=80> */
[----:B------:R-:W4:Y:S04]  /*c0060*/  LDL.LU R4, [R1+0x1510] ;  /* 0x0015100001047983 */ /* 0x000f280000300800 */
[----:B------:R-:W4:Y:S04]  /*c0070*/  LDL.LU R5, [R1+0x1514] ;  /* 0x0015140001057983 */ /* 0x000f280000300800 */
[----:B0-----:R-:W2:Y:S04]  /*c0080*/  LDL.LU R6, [R1+0x1518] ;  /* 0x0015180001067983 */ /* 0x001ea80000300800 */
[----:B------:R-:W2:Y:S04]  /*c0090*/  LDL.LU R7, [R1+0x151c] ;  /* 0x00151c0001077983 */ /* 0x000ea80000300800 */
[----:B--2---:R-:W-:Y:S04]  /*c00a0*/  STL.64 [R1+0x110a0], R6 ;  /* 0x0110a00601007387 */ /* 0x004fe80000100a00 */
[----:B----4-:R0:W-:Y:S04]  /*c00b0*/  STL.64 [R1+0x11098], R4 ;  /* 0x0110980401007387 */ /* 0x0101e80000100a00 */
        /* <DEDUP_REMOVED lines=14> */
[----:B0-----:R-:W2:Y:S04]  /*c01a0*/  LDL.LU R4, [R1+0x14f0] ;  /* 0x0014f00001047983 */ /* 0x001ea80000300800 */
[----:B------:R-:W2:Y:S04]  /*c01b0*/  LDL.LU R5, [R1+0x14f4] ;  /* 0x0014f40001057983 */ /* 0x000ea80000300800 */
[----:B------:R-:W3:Y:S04]  /*c01c0*/  LDL.LU R6, [R1+0x14f8] ;  /* 0x0014f80001067983 */ /* 0x000ee80000300800 */
[----:B------:R-:W3:Y:S04]  /*c01d0*/  LDL.LU R7, [R1+0x14fc] ;  /* 0x0014fc0001077983 */ /* 0x000ee80000300800 */
[----:B-1----:R-:W4:Y:S04]  /*c01e0*/  LDL.64 R14, [R1+0x98] ;  /* 0x00009800010e7983 */ /* 0x002f280000100a00 */
        /* <DEDUP_REMOVED lines=24> */
[----:B----4-:R-:W-:Y:S01]  /*c0370*/  HMMA.16816.F32 R4, R8, R14, R4 ;  /* 0x0000000e0804723c */ /* 0x010fe20000001804 */
[----:B------:R-:W-:-:S02]  /*c0380*/  IMAD.MOV.U32 R0, RZ, RZ, R25 ;  /* 0x000000ffff007224 */ /* 0x000fc400078e0019 */
        /* <DEDUP_REMOVED lines=14> */
[----:B------:R-:W-:Y:S04]  /*c0470*/  STL.64 [R1+0xc60], R4 ;  /* 0x000c600401007387 */ /* 0x000fe80000100a00 */
[----:B------:R0:W-:Y:S04]  /*c0480*/  STL.64 [R1+0xc68], R6 ;  /* 0x000c680601007387 */ /* 0x0001e80000100a00 */
[----:B0-----:R-:W2:Y:S04]  /*c0490*/  LDL.LU.64 R6, [R1+0x110e0] ;  /* 0x0110e00001067983 */ /* 0x001ea80000300a00 */
[----:B------:R-:W2:Y:S01]  /*c04a0*/  LDL.LU.64 R4, [R1+0x110d8] ;  /* 0x0110d80001047983 */ /* 0x000ea20000300a00 */
[----:B------:R-:W-:-:S02]  /*c04b0*/  IMAD.MOV.U32 R2, RZ, RZ, R14 ;  /* 0x000000ffff027224 */ /* 0x000fc400078e000e */
[----:B------:R-:W-:Y:S02]  /*c04c0*/  IMAD.MOV.U32 R3, RZ, RZ, R15 ;  /* 0x000000ffff037224 */ /* 0x000fe400078e000f */
        /* <DEDUP_REMOVED lines=26> */
[----:B0-----:R-:W4:Y:S04]  /*c0670*/  LDL.LU R12, [R1+0x1650] ;  /* 0x00165000010c7983 */ /* 0x001f280000300800 */
[----:B------:R-:W4:Y:S04]  /*c0680*/  LDL.LU R13, [R1+0x1654] ;  /* 0x00165400010d7983 */ /* 0x000f280000300800 */
[----:B-1----:R-:W4:Y:S04]  /*c0690*/  LDL.LU R14, [R1+0x1658] ;  /* 0x00165800010e7983 */ /* 0x002f280000300800 */
[----:B------:R-:W4:Y:S01]  /*c06a0*/  LDL.LU R15, [R1+0x165c] ;  /* 0x00165c00010f7983 */ /* 0x000f220000300800 */
        /* <DEDUP_REMOVED lines=103> */
[----:B------:R0:W-:Y:S04]  /*c0d20*/  STL.64 [R1+0xe90], R4 ;  /* 0x000e900401007387 */ /* 0x0001e80000100a00 */
[----:B------:R-:W-:Y:S04]  /*c0d30*/  STL.64 [R1+0xe98], R6 ;  /* 0x000e980601007387 */ /* 0x000fe80000100a00 */
[----:B0-----:R-:W3:Y:S04]  /*c0d40*/  LDL.LU.64 R4, [R1+0x10f20] ;  /* 0x010f200001047983 */ /* 0x001ee80000300a00 */
[----:B------:R-:W-:Y:S04]  /*c0d50*/  STL.64 [R1+0xea0], R24 ;  /* 0x000ea01801007387 */ /* 0x000fe80000100a00 */
[----:B------:R0:W-:Y:S04]  /*c0d60*/  STL.64 [R1+0xea8], R26 ;  /* 0x000ea81a01007387 */ /* 0x0001e80000100a00 */
[----:B0-----:R-:W4:Y:S04]  /*c0d70*/  LDL.LU.64 R26, [R1+0x10f18] ;  /* 0x010f1800011a7983 */ /* 0x001f280000300a00 */
[----:B------:R-:W2:Y:S04]  /*c0d80*/  LDL.LU.64 R24, [R1+0x10f10] ;  /* 0x010f100001187983 */ /* 0x000ea80000300a00 */
[----:B------:R0:W-:Y:S04]  /*c0d90*/  STL.64 [R1+0x10d48], R28 ;  /* 0x010d481c01007387 */ /* 0x0001e80000100a00 */
[----:B0-----:R-:W3:Y:S01]  /*c0da0*/  LDL.64 R28, [R1+0x90] ;  /* 0x00009000011c7983 */ /* 0x001ee20000100a00 */
[C---:B----4-:R-:W-:Y:S06]  /*c0db0*/  HMMA.16816.F32 R16, R8.reuse, R26, R16 ;  /* 0x0000001a0810723c */ /* 0x050fec0000001810 */
[----:B--2---:R-:W-:Y:S01]  /*c0dc0*/  HMMA.16816.F32 R20, R8, R24, R20 ;  /* 0x000000180814723c */ /* 0x004fe20000001814 */
[----:B---3--:R-:W-:-:S15]  /*c0dd0*/  STL.64 [R1+0x10e70], R28 ;  /* 0x010e701c01007387 */ /* 0x008fde0000100a00 */
[----:B------:R-:W-:-:S01]  /*c0de0*/  NOP ;  /* 0x0000000000007918 */ /* 0x000fc20000000000 */
        /* <DEDUP_REMOVED lines=19> */
[----:B------:R-:W3:Y:S01]  /*c0f20*/  LDL.LU R27, [R1+0x164c] ;  /* 0x00164c00011b7983 */ /* 0x000ee20000300800 */
[----:B--2---:R-:W-:Y:S01]  /*c0f30*/  HMMA.16816.F32 R12, R8, R20, R12 ;  /* 0x00000014080c723c */ /* 0x004fe2000000180c */
[----:B------:R-:W-:-:S02]  /*c0f40*/  IMAD.MOV.U32 R28, RZ, RZ, R5 ;  /* 0x000000ffff1c7224 */ /* 0x000fc400078e0005 */
[----:B------:R-:W-:-:S03]  /*c0f50*/  IMAD.MOV.U32 R29, RZ, RZ, R0 ;  /* 0x000000ffff1d7224 */ /* 0x000fc600078e0000 */
[----:B---3--:R-:W-:-:S15]  /*c0f60*/  HMMA.16816.F32 R24, R8, R22, R24 ;  /* 0x000000160818723c */ /* 0x008fde0000001818 */
[----:B------:R-:W-:-:S08]  /*c0f70*/  NOP ;  /* 0x0000000000007918 */ /* 0x000fd00000000000 */
[----:B------:R-:W-:Y:S04]  /*c0f80*/  STL.64 [R1+0xf00], R24 ;  /* 0x000f001801007387 */ /* 0x000fe80000100a00 */
[----:B------:R-:W-:Y:S04]  /*c0f90*/  STL.64 [R1+0xf08], R26 ;  /* 0x000f081a01007387 */ /* 0x000fe80000100a00 */
[----:B------:R-:W-:Y:S04]  /*c0fa0*/  STL.64 [R1+0xf10], R12 ;  /* 0x000f100c01007387 */ /* 0x000fe80000100a00 */
[----:B------:R0:W-:Y:S04]  /*c0fb0*/  STL.64 [R1+0xf18], R14 ;  /* 0x000f180e01007387 */ /* 0x0001e80000100a00 */
[----:B------:R-:W2:Y:S04]  /*c0fc0*/  LDL.LU R5, [R1+0x3354] ;  /* 0x0033540001057983 */ /* 0x000ea80000300800 */
[----:B0-----:R-:W3:Y:S04]  /*c0fd0*/  LDL.LU R14, [R1+0x3350] ;  /* 0x00335000010e7983 */ /* 0x001ee80000300800 */
[----:B------:R-:W4:Y:S04]  /*c0fe0*/  LDL.LU R15, [R1+0x335c] ;  /* 0x00335c00010f7983 */ /* 0x000f280000300800 */
[----:B------:R-:W4:Y:S04]  /*c0ff0*/  LDL.LU R0, [R1+0x3358] ;  /* 0x0033580001007983 */ /* 0x000f280000300800 */
[----:B------:R-:W3:Y:S04]  /*c1000*/  LDL.LU R24, [R1+0x16a0] ;  /* 0x0016a00001187983 */ /* 0x000ee80000300800 */
[----:B------:R-:W3:Y:S04]  /*c1010*/  LDL.LU R25, [R1+0x16a4] ;  /* 0x0016a40001197983 */ /* 0x000ee80000300800 */
[----:B------:R-:W4:Y:S04]  /*c1020*/  LDL.LU R26, [R1+0x16a8] ;  /* 0x0016a800011a7983 */ /* 0x000f280000300800 */
[----:B------:R-:W4:Y:S04]  /*c1030*/  LDL.LU R27, [R1+0x16ac] ;  /* 0x0016ac00011b7983 */ /* 0x000f280000300800 */
[----:B------:R-:W2:Y:S04]  /*c1040*/  LDL.LU R6, [R1+0x3344] ;  /* 0x0033440001067983 */ /* 0x000ea80000300800 */
[----:B------:R-:W3:Y:S04]  /*c1050*/  LDL.LU R12, [R1+0x3340] ;  /* 0x00334000010c7983 */ /* 0x000ee80000300800 */
[----:B------:R-:W2:Y:S04]  /*c1060*/  LDL.LU R7, [R1+0x334c] ;  /* 0x00334c0001077983 */ /* 0x000ea80000300800 */
[----:B--2---:R-:W-:Y:S04]  /*c1070*/  STL.64 [R1+0x10ed0], R6 ;  /* 0x010ed00601007387 */ /* 0x004fe80000100a00 */
[----:B------:R0:W-:Y:S04]  /*c1080*/  STL.64 [R1+0x10ec8], R4 ;  /* 0x010ec80401007387 */ /* 0x0001e80000100a00 */
[----:B0-----:R-:W2:Y:S04]  /*c1090*/  LDL.LU R4, [R1+0x1670] ;  /* 0x0016700001047983 */ /* 0x001ea80000300800 */
        /* <DEDUP_REMOVED lines=10> */
[----:B------:R-:W-:Y:S04]  /*c1140*/  STL.64 [R1+0x10e90], R26 ;  /* 0x010e901a01007387 */ /* 0x000fe80000100a00 */
[----:B---3--:R0:W-:Y:S04]  /*c1150*/  STL.64 [R1+0x10e88], R24 ;  /* 0x010e881801007387 */ /* 0x0081e80000100a00 */
[----:B0-----:R-:W3:Y:S04]  /*c1160*/  LDL.LU R24, [R1+0x16b0] ;  /* 0x0016b00001187983 */ /* 0x001ee80000300800 */
        /* <DEDUP_REMOVED lines=16> */
[----:B------:R0:W-:Y:S02]  /*c1270*/  STL.64 [R1+0x10ce0], R22 ;  /* 0x010ce01601007387 */ /* 0x0001e40000100a00 */
[----:B0-----:R-:W-:-:S02]  /*c1280*/  IMAD.MOV.U32 R22, RZ, RZ, R2 ;  /* 0x000000ffff167224 */ /* 0x001fc400078e0002 */
[----:B------:R-:W-:Y:S01]  /*c1290*/  IMAD.MOV.U32 R23, RZ, RZ, R3 ;  /* 0x000000ffff177224 */ /* 0x000fe200078e0003 */
[----:B------:R-:W3:Y:S04]  /*c12a0*/  LDL.LU R2, [R1+0x10eec] ;  /* 0x010eec0001027983 */ /* 0x000ee80000300800 */
[----:B------:R-:W3:Y:S04]  /*c12b0*/  LDL.LU R3, [R1+0x10ee8] ;  /* 0x010ee80001037983 */ /* 0x000ee80000300800 */
[----:B------:R0:W-:Y:S04]  /*c12c0*/  STL.64 [R1+0x10cd8], R20 ;  /* 0x010cd81401007387 */ /* 0x0001e80000100a00 */
[----:B0-----:R-:W3:Y:S04]  /*c12d0*/  LDL.64 R20, [R1+0xa0] ;  /* 0x0000a00001147983 */ /* 0x001ee80000100a00 */
        /* <DEDUP_REMOVED lines=45> */
[----:B------:R-:W3:Y:S01]  /*c15b0*/  LDL.LU.64 R24, [R1+0x10e88] ;  /* 0x010e880001187983 */ /* 0x000ee20000300a00 */
[----:B------:R-:W-:Y:S01]  /*c15c0*/  IMAD R15, R0, 0x100, R15 ;  /* 0x00000100000f7824 */ /* 0x000fe200078e020f */
[----:B------:R-:W-:-:S02]  /*c15d0*/  F2FP.F16.E4M3.UNPACK_B R12, R12 ;  /* 0x0000000cff0c723e */ /* 0x000fc400020006ff */
[----:B------:R-:W-:Y:S02]  /*c15e0*/  F2FP.F16.E4M3.UNPACK_B R13, R13 ;  /* 0x0000000dff0d723e */ /* 0x000fe400020006ff */
[----:B------:R-:W-:Y:S02]  /*c15f0*/  F2FP.F16.E4M3.UNPACK_B R14, R14 ;  /* 0x0000000eff0e723e */ /* 0x000fe400020006ff */
[----:B------:R-:W-:-:S07]  /*c1600*/  F2FP.F16.E4M3.UNPACK_B R15, R15 ;  /* 0x0000000fff0f723e */ /* 0x000fce00020006ff */
[----:B--2---:R-:W-:Y:S06]  /*c1610*/  HMMA.16816.F32 R4, R12, R20, R4 ;  /* 0x000000140c04723c */ /* 0x004fec0000001804 */
[----:B---3--:R-:W-:Y:S01]  /*c1620*/  HMMA.16816.F32 R8, R8, R28, R24 ;  /* 0x0000001c0808723c */ /* 0x008fe20000001818 */
[----:B------:R-:W2:Y:S04]  /*c1630*/  LDL.LU.64 R26, [R1+0x10e80] ;  /* 0x010e8000011a7983 */ /* 0x000ea80000300a00 */
[----:B------:R-:W2:Y:S04]  /*c1640*/  LDL.LU.64 R24, [R1+0x10e78] ;  /* 0x010e780001187983 */ /* 0x000ea80000300a00 */
[----:B------:R-:W2:Y:S01]  /*c1650*/  LDL.LU.64 R28, [R1+0x10e70] ;  /* 0x010e7000011c7983 */ /* 0x000ea20000300a00 */
[----:B------:R-:W-:-:S13]  /*c1660*/  IMAD.MOV.U32 R0, RZ, RZ, R21 ;  /* 0x000000ffff007224 */ /* 0x000fda00078e0015 */
[----:B------:R-:W-:Y:S04]  /*c1670*/  STL.64 [R1+0xfd0], R8 ;  /* 0x000fd00801007387 */ /* 0x000fe80000100a00 */
[----:B------:R0:W-:Y:S04]  /*c1680*/  STL.64 [R1+0xfd8], R10 ;  /* 0x000fd80a01007387 */ /* 0x0001e80000100a00 */
[----:B------:R-:W-:Y:S04]  /*c1690*/  STL [R1+0x10c5c], R0 ;  /* 0x010c5c0001007387 */ /* 0x000fe80000100800 */
[----:B------:R-:W-:Y:S04]  /*c16a0*/  STL.64 [R1+0xff0], R4 ;  /* 0x000ff00401007387 */ /* 0x000fe80000100a00 */
[----:B------:R2:W-:Y:S01]  /*c16b0*/  STL.64 [R1+0xff8], R6 ;  /* 0x000ff80601007387 */ /* 0x0005e20000100a00 */
[----:B0-----:R-:W-:-:S15]  /*c16c0*/  HMMA.16816.F32 R8, R12, R22, R16 ;  /* 0x000000160c08723c */ /* 0x001fde0000001810 */
[----:B------:R-:W-:-:S08]  /*c16d0*/  NOP ;  /* 0x0000000000007918 */ /* 0x000fd00000000000 */
[----:B------:R0:W-:Y:S04]  /*c16e0*/  STL.64 [R1+0x1000], R8 ;  /* 0x0010000801007387 */ /* 0x0001e80000100a00 */
[----:B------:R1:W-:Y:S04]  /*c16f0*/  STL.64 [R1+0x1008], R10 ;  /* 0x0010080a01007387 */ /* 0x0003e80000100a00 */
[----:B------:R-:W3:Y:S01]  /*c1700*/  LDL.LU R20, [R1+0x1870] ;  /* 0x0018700001147983 */ /* 0x000ee20000300800 */
[----:B--2---:R-:W-:-:S15]  /*c1710*/  HMMA.16816.F32 R4, R12, R28, R24 ;  /* 0x0000001c0c04723c */ /* 0x004fde0000001818 */
[----:B------:R-:W-:-:S08]  /*c1720*/  NOP ;  /* 0x0000000000007918 */ /* 0x000fd00000000000 */
[----:B------:R2:W-:Y:S04]  /*c1730*/  STL.64 [R1+0x1030], R4 ;  /* 0x0010300401007387 */ /* 0x0005e80000100a00 */
[----:B------:R-:W-:Y:S04]  /*c1740*/  STL.64 [R1+0x1038], R6 ;  /* 0x0010380601007387 */ /* 0x000fe80000100a00 */
[----:B------:R-:W3:Y:S04]  /*c1750*/  LDL.LU R21, [R1+0x1874] ;  /* 0x0018740001157983 */ /* 0x000ee80000300800 */
[----:B------:R-:W4:Y:S04]  /*c1760*/  LDL.LU R22, [R1+0x1878] ;  /* 0x0018780001167983 */ /* 0x000f280000300800 */
[----:B------:R-:W4:Y:S04]  /*c1770*/  LDL.LU R23, [R1+0x187c] ;  /* 0x00187c0001177983 */ /* 0x000f280000300800 */
[----:B----4-:R-:W-:Y:S04]  /*c1780*/  STL.64 [R1+0x10d40], R22 ;  /* 0x010d401601007387 */ /* 0x010fe80000100a00 */
[----:B---3--:R-:W-:Y:S04]  /*c1790*/  STL.64 [R1+0x10d38], R20 ;  /* 0x010d381401007387 */ /* 0x008fe80000100a00 */
[----:B------:R-:W3:Y:S04]  /*c17a0*/  LDL R24, [R1+0x18] ;  /* 0x0000180001187983 */ /* 0x000ee80000100800 */
[----:B------:R-:W3:Y:S04]  /*c17b0*/  LDL R25, [R1+0x1c] ;  /* 0x00001c0001197983 */ /* 0x000ee80000100800 */
[----:B0-----:R-:W4:Y:S04]  /*c17c0*/  LDL.LU R8, [R1+0x1840] ;  /* 0x0018400001087983 */ /* 0x001f280000300800 */
[----:B------:R-:W4:Y:S04]  /*c17d0*/  LDL.LU R9, [R1+0x1844] ;  /* 0x0018440001097983 */ /* 0x000f280000300800 */
[----:B-1----:R-:W2:Y:S04]  /*c17e0*/  LDL.LU R10, [R1+0x1848] ;  /* 0x00184800010a7983 */ /* 0x002ea80000300800 */
[----:B------:R-:W2:Y:S04]  /*c17f0*/  LDL.LU R11, [R1+0x184c] ;  /* 0x00184c00010b7983 */ /* 0x000ea80000300800 */
[----:B--2---:R-:W-:Y:S04]  /*c1800*/  STL.64 [R1+0x10d58], R10 ;  /* 0x010d580a01007387 */ /* 0x004fe80000100a00 */
[----:B----4-:R0:W-:Y:S04]  /*c1810*/  STL.64 [R1+0x10d50], R8 ;  /* 0x010d500801007387 */ /* 0x0101e80000100a00 */
[----:B------:R-:W2:Y:S04]  /*c1820*/  LDL R4, [R1+0x28] ;  /* 0x0000280001047983 */ /* 0x000ea80000100800 */
[----:B------:R-:W2:Y:S04]  /*c1830*/  LDL R5, [R1+0x2c] ;  /* 0x00002c0001057983 */ /* 0x000ea80000100800 */
[----:B0-----:R-:W4:Y:S04]  /*c1840*/  LDL.LU R8, [R1+0x1810] ;  /* 0x0018100001087983 */ /* 0x001f280000300800 */
[----:B------:R-:W4:Y:S04]  /*c1850*/  LDL.LU R9, [R1+0x1814] ;  /* 0x0018140001097983 */ /* 0x000f280000300800 */
[----:B------:R-:W3:Y:S04]  /*c1860*/  LDL.LU R10, [R1+0x1818] ;  /* 0x00181800010a7983 */ /* 0x000ee80000300800 */
[----:B------:R-:W3:Y:S01]  /*c1870*/  LDL.LU R11, [R1+0x181c] ;  /* 0x00181c00010b7983 */ /* 0x000ee20000300800 */
[----:B------:R-:W-:-:S03]  /*c1880*/  IMAD.MOV.U32 R0, RZ, RZ, R29 ;  /* 0x000000ffff007224 */ /* 0x000fc600078e001d */
[----:B---3--:R0:W-:Y:S04]  /*c1890*/  STL.64 [R1+0x10d68], R10 ;  /* 0x010d680a01007387 */ /* 0x0081e80000100a00 */
[----:B0-----:R-:W3:Y:S04]  /*c18a0*/  LDL R10, [R1+0x38] ;  /* 0x00003800010a7983 */ /* 0x001ee80000100800 */
[----:B------:R-:W3:Y:S04]  /*c18b0*/  LDL R11, [R1+0x3c] ;  /* 0x00003c00010b7983 */ /* 0x000ee80000100800 */
[----:B----4-:R0:W-:Y:S04]  /*c18c0*/  STL.64 [R1+0x10d60], R8 ;  /* 0x010d600801007387 */ /* 0x0101e80000100a00 */
[----:B------:R-:W4:Y:S04]  /*c18d0*/  LDL.64 R28, [R1+0x30] ;  /* 0x00003000011c7983 */ /* 0x000f280000100a00 */
[----:B------:R-:W2:Y:S04]  /*c18e0*/  LDL.LU R20, [R1+0x1820] ;  /* 0x0018200001147983 */ /* 0x000ea80000300800 */
[----:B------:R-:W2:Y:S04]  /*c18f0*/  LDL.LU R21, [R1+0x1824] ;  /* 0x0018240001157983 */ /* 0x000ea80000300800 */
[----:B------:R-:W4:Y:S04]  /*c1900*/  LDL.LU R22, [R1+0x1828] ;  /* 0x0018280001167983 */ /* 0x000f280000300800 */
[----:B------:R-:W4:Y:S04]  /*c1910*/  LDL.LU R23, [R1+0x182c] ;  /* 0x00182c0001177983 */ /* 0x000f280000300800 */
[----:B0-----:R-:W2:Y:S04]  /*c1920*/  LDL.64 R8, [R1+0x40] ;  /* 0x0000400001087983 */ /* 0x001ea80000100a00 */
[----:B---3--:R0:W-:Y:S04]  /*c1930*/  STL.64 [R1+0x10d98], R10 ;  /* 0x010d980a01007387 */ /* 0x0081e80000100a00 */
[----:B0-----:R-:W3:Y:S04]  /*c1940*/  LDL R10, [R1+0x48] ;  /* 0x00004800010a7983 */ /* 0x001ee80000100800 */
[----:B------:R-:W3:Y:S04]  /*c1950*/  LDL R11, [R1+0x4c] ;  /* 0x00004c00010b7983 */ /* 0x000ee80000100800 */
[----:B--2---:R-:W-:Y:S04]  /*c1960*/  STL.64 [R1+0x10d90], R8 ;  /* 0x010d900801007387 */ /* 0x004fe80000100a00 */
[----:B----4-:R-:W-:Y:S04]  /*c1970*/  STL.64 [R1+0x10d78], R22 ;  /* 0x010d781601007387 */ /* 0x010fe80000100a00 */
[----:B------:R0:W-:Y:S04]  /*c1980*/  STL.64 [R1+0x10d70], R20 ;  /* 0x010d701401007387 */ /* 0x0001e80000100a00 */
[----:B0-----:R-:W2:Y:S04]  /*c1990*/  LDL.LU R20, [R1+0x17f0] ;  /* 0x0017f00001147983 */ /* 0x001ea80000300800 */
[----:B------:R-:W2:Y:S04]  /*c19a0*/  LDL.LU R21, [R1+0x17f4] ;  /* 0x0017f40001157983 */ /* 0x000ea80000300800 */
[----:B------:R-:W4:Y:S04]  /*c19b0*/  LDL.LU R22, [R1+0x17f8] ;  /* 0x0017f80001167983 */ /* 0x000f280000300800 */
[----:B------:R-:W4:Y:S04]  /*c19c0*/  LDL.LU R23, [R1+0x17fc] ;  /* 0x0017fc0001177983 */ /* 0x000f280000300800 */
[----:B------:R-:W2:Y:S04]  /*c19d0*/  LDL.64 R8, [R1+0x50] ;  /* 0x0000500001087983 */ /* 0x000ea80000100a00 */
[----:B---3--:R-:W-:Y:S04]  /*c19e0*/  STL.64 [R1+0x10dc8], R10 ;  /* 0x010dc80a01007387 */ /* 0x008fe80000100a00 */
[----:B--2---:R-:W-:Y:S04]  /*c19f0*/  STL.64 [R1+0x10dc0], R8 ;  /* 0x010dc00801007387 */ /* 0x004fe80000100a00 */
[----:B----4-:R-:W-:Y:S04]  /*c1a00*/  STL.64 [R1+0x10d88], R22 ;  /* 0x010d881601007387 */ /* 0x010fe80000100a00 */
        /* <DEDUP_REMOVED lines=25> */
[----:B----4-:R0:W-:Y:S04]  /*c1ba0*/  STL.64 [R1+0x10e28], R10 ;  /* 0x010e280a01007387 */ /* 0x0101e80000100a00 */
[----:B0-----:R-:W4:Y:S04]  /*c1bb0*/  LDL R10, [R1+0x78] ;  /* 0x00007800010a7983 */ /* 0x001f280000100800 */
[----:B------:R-:W4:Y:S04]  /*c1bc0*/  LDL R11, [R1+0x7c] ;  /* 0x00007c00010b7983 */ /* 0x000f280000100800 */
[----:B--2---:R-:W-:Y:S04]  /*c1bd0*/  STL.64 [R1+0x10e20], R8 ;  /* 0x010e200801007387 */ /* 0x004fe80000100a00 */
[----:B---3--:R-:W-:Y:S04]  /*c1be0*/  STL.64 [R1+0x10dd8], R22 ;  /* 0x010dd81601007387 */ /* 0x008fe80000100a00 */
[----:B------:R0:W-:Y:S04]  /*c1bf0*/  STL.64 [R1+0x10dd0], R20 ;  /* 0x010dd01401007387 */ /* 0x0001e80000100a00 */
        /* <DEDUP_REMOVED lines=45> */
[----:B------:R-:W2:Y:S04]  /*c1ed0*/  LDL.64 R6, [R1+0x20] ;  /* 0x0000200001067983 */ /* 0x000ea80000100a00 */
[----:B------:R-:W3:Y:S04]  /*c1ee0*/  LDL.LU R16, [R1+0x1850] ;  /* 0x0018500001107983 */ /* 0x000ee80000300800 */
[----:B------:R-:W3:Y:S04]  /*c1ef0*/  LDL.LU R17, [R1+0x1854] ;  /* 0x0018540001117983 */ /* 0x000ee80000300800 */
[----:B------:R-:W3:Y:S04]  /*c1f00*/  LDL.LU R18, [R1+0x1858] ;  /* 0x0018580001127983 */ /* 0x000ee80000300800 */
[----:B------:R-:W3:Y:S04]  /*c1f10*/  LDL.LU R19, [R1+0x185c] ;  /* 0x00185c0001137983 */ /* 0x000ee80000300800 */
[----:B------:R-:W3:Y:S04]  /*c1f20*/  LDL.64 R26, [R1+0x10] ;  /* 0x00001000011a7983 */ /* 0x000ee80000100a00 */
        /* <DEDUP_REMOVED lines=90> */
[C---:B--2---:R-:W-:Y:S06]  /*c24d0*/  HMMA.16816.F32 R20, R12.reuse, R4, R20 ;  /* 0x000000040c14723c */ /* 0x044fec0000001814 */
[----:B----4-:R-:W-:-:S15]  /*c24e0*/  HMMA.16816.F32 R8, R12, R28, R8 ;  /* 0x0000001c0c08723c */ /* 0x010fde0000001808 */
[----:B------:R-:W-:-:S08]  /*c24f0*/  NOP ;  /* 0x0000000000007918 */ /* 0x000fd00000000000 */
[----:B------:R-:W-:Y:S04]  /*c2500*/  STL.64 [R1+0x1190], R8 ;  /* 0x0011900801007387 */ /* 0x000fe80000100a00 */
[----:B------:R0:W-:Y:S04]  /*c2510*/  STL.64 [R1+0x1198], R10 ;  /* 0x0011980a01007387 */ /* 0x0001e80000100a00 */
[----:B0-----:R-:W2:Y:S04]  /*c2520*/  LDL.LU.64 R10, [R1+0x10d58] ;  /* 0x010d5800010a7983 */ /* 0x001ea80000300a00 */
[----:B------:R-:W2:Y:S04]  /*c2530*/  LDL.LU.64 R8, [R1+0x10d50] ;  /* 0x010d500001087983 */ /* 0x000ea80000300a00 */
[----:B------:R-:W4:Y:S04]  /*c2540*/  LDL.LU.64 R28, [R1+0x10d48] ;  /* 0x010d4800011c7983 */ /* 0x000f280000300a00 */
[----:B------:R-:W-:Y:S04]  /*c2550*/  STL [R1+0x10c78], R0 ;  /* 0x010c780001007387 */ /* 0x000fe80000100800 */
[----:B------:R-:W-:Y:S04]  /*c2560*/  STL.64 [R1+0x11a0], R20 ;  /* 0x0011a01401007387 */ /* 0x000fe80000100a00 */
[----:B------:R0:W-:Y:S04]  /*c2570*/  STL.64 [R1+0x11a8], R22 ;  /* 0x0011a81601007387 */ /* 0x0001e80000100a00 */
[----:B0-----:R-:W4:Y:S04]  /*c2580*/  LDL.LU.64 R22, [R1+0x10d40] ;  /* 0x010d400001167983 */ /* 0x001f280000300a00 */
[----:B------:R-:W4:Y:S01]  /*c2590*/  LDL.LU.64 R20, [R1+0x10d38] ;  /* 0x010d380001147983 */ /* 0x000f220000300a00 */
[----:B------:R-:W-:-:S05]  /*c25a0*/  IMAD.MOV.U32 R0, RZ, RZ, R7 ;  /* 0x000000ffff007224 */ /* 0x000fca00078e0007 */
[----:B------:R3:W-:Y:S02]  /*c25b0*/  STL [R1+0x10c7c], R0 ;  /* 0x010c7c0001007387 */ /* 0x0007e40000100800 */
[----:B---3--:R-:W-:Y:S01]  /*c25c0*/  IMAD.MOV.U32 R0, RZ, RZ, R27 ;  /* 0x000000ffff007224 */ /* 0x008fe200078e001b */
[C---:B--2---:R-:W-:Y:S06]  /*c25d0*/  HMMA.16816.F32 R8, R12.reuse, R6, R8 ;  /* 0x000000060c08723c */ /* 0x044fec0000001808 */
[----:B----4-:R-:W-:-:S15]  /*c25e0*/  HMMA.16816.F32 R4, R12, R26, R20 ;  /* 0x0000001a0c04723c */ /* 0x010fde0000001814 */
[----:B------:R-:W-:-:S02]  /*c25f0*/  NOP ;  /* 0x0000000000007918 */ /* 0x000fc40000000000 */
[----:B------:R-:W-:Y:S04]  /*c2600*/  STL.64 [R1+0x11d0], R8 ;  /* 0x0011d00801007387 */ /* 0x000fe80000100a00 */
[----:B------:R0:W-:Y:S02]  /*c2610*/  STL.64 [R1+0x11d8], R10 ;  /* 0x0011d80a01007387 */ /* 0x0001e40000100a00 */
[----:B0-----:R-:W-:-:S15]  /*c2620*/  HMMA.16816.F32 R8, R12, R24, R16 ;  /* 0x000000180c08723c */ /* 0x001fde0000001810 */
[----:B------:R-:W-:-:S08]  /*c2630*/  NOP ;  /* 0x0000000000007918 */ /* 0x000fd00000000000 */
[----:B------:R-:W-:Y:S04]  /*c2640*/  STL.64 [R1+0x11e0], R8 ;  /* 0x0011e00801007387 */ /* 0x000fe80000100a00 */
[----:B------:R-:W-:Y:S04]  /*c2650*/  STL.64 [R1+0x11e8], R10 ;  /* 0x0011e80a01007387 */ /* 0x000fe80000100a00 */
[----:B------:R-:W2:Y:S04]  /*c2660*/  LDL.LU R20, [R1+0x18d0] ;  /* 0x0018d00001147983 */ /* 0x000ea80000300800 */
        /* <DEDUP_REMOVED lines=15> */
[----:B----4-:R0:W-:Y:S04]  /*c2760*/  STL.64 [R1+0x10d20], R26 ;  /* 0x010d201a01007387 */ /* 0x0101e80000100a00 */
[----:B0-----:R-:W4:Y:S04]  /*c2770*/  LDL R26, [R1+0x8] ;  /* 0x00000800011a7983 */ /* 0x001f280000100800 */
[----:B------:R-:W4:Y:S04]  /*c2780*/  LDL R27, [R1+0xc] ;  /* 0x00000c00011b7983 */ /* 0x000f280000100800 */
[----:B--2---:R-:W-:Y:S04]  /*c2790*/  STL.64 [R1+0x10d18], R24 ;  /* 0x010d181801007387 */ /* 0x004fe80000100a00 */
[----:B------:R-:W2:Y:S04]  /*c27a0*/  LDL.64 R8, [R1] ;  /* 0x0000000001087983 */ /* 0x000ea80000100a00 */
[----:B---3--:R-:W-:Y:S04]  /*c27b0*/  STL.64 [R1+0x10cf0], R22 ;  /* 0x010cf01601007387 */ /* 0x008fe80000100a00 */
        /* <DEDUP_REMOVED lines=13> */
[----:B------:R-:W2:Y:S04]  /*c2890*/  LDL.LU R6, [R1+0x1918] ;  /* 0x0019180001067983 */ /* 0x000ea80000300800 */
[----:B------:R-:W2:Y:S04]  /*c28a0*/  LDL.LU R7, [R1+0x191c] ;  /* 0x00191c0001077983 */ /* 0x000ea80000300800 */
[----:B------:R-:W4:Y:S04]  /*c28b0*/  LDL.LU R16, [R1+0x18f0] ;  /* 0x0018f00001107983 */ /* 0x000f280000300800 */
[----:B------:R-:W4:Y:S04]  /*c28c0*/  LDL.LU R17, [R1+0x18f4] ;  /* 0x0018f40001117983 */ /* 0x000f280000300800 */
[----:B------:R-:W2:Y:S04]  /*c28d0*/  LDL.LU R18, [R1+0x18f8] ;  /* 0x0018f80001127983 */ /* 0x000ea80000300800 */
[----:B------:R-:W2:Y:S01]  /*c28e0*/  LDL.LU R19, [R1+0x18fc] ;  /* 0x0018fc0001137983 */ /* 0x000ea20000300800 */
[C---:B---3--:R-:W-:Y:S03]  /*c28f0*/  HMMA.16816.F32 R24, R12.reuse, R26, R20 ;  /* 0x0000001a0c18723c */ /* 0x048fe60000001814 */
[----:B--2---:R-:W-:Y:S04]  /*c2900*/  STL.64 [R1+0x10cd0], R18 ;  /* 0x010cd01201007387 */ /* 0x004fe80000100a00 */
[----:B----4-:R0:W-:Y:S04]  /*c2910*/  STL.64 [R1+0x10cc8], R16 ;  /* 0x010cc81001007387 */ /* 0x0101e80000100a00 */
        /* <DEDUP_REMOVED lines=12> */
[----:B------:R-:W-:Y:S04]  /*c29e0*/  STL [R1+0x10c80], R0 ;  /* 0x010c800001007387 */ /* 0x000fe80000100800 */
[----:B------:R-:W2:Y:S04]  /*c29f0*/  LDL.LU.64 R22, [R1+0x10d30] ;  /* 0x010d300001167983 */ /* 0x000ea80000300a00 */
[----:B------:R-:W2:Y:S04]  /*c2a00*/  LDL.LU.64 R20, [R1+0x10d28] ;  /* 0x010d280001147983 */ /* 0x000ea80000300a00 */
        /* <DEDUP_REMOVED lines=9> */
[----:B------:R-:W3:Y:S01]  /*c2aa0*/  LDL.LU.64 R24, [R1+0x10d08] ;  /* 0x010d080001187983 */ /* 0x000ee20000300a00 */
[----:B------:R-:W-:-:S03]  /*c2ab0*/  IMAD.MOV.U32 R0, RZ, RZ, R9 ;  /* 0x000000ffff007224 */ /* 0x000fc600078e0009 */
[----:B------:R-:W4:Y:S04]  /*c2ac0*/  LDL.LU R8, [R1+0x3360] ;  /* 0x0033600001087983 */ /* 0x000f280000300800 */
[----:B------:R-:W4:Y:S01]  /*c2ad0*/  LDL.LU R9, [R1+0x3368] ;  /* 0x0033680001097983 */ /* 0x000f220000300800 */
[----:B---3--:R-:W-:-:S15]  /*c2ae0*/  HMMA.16816.F32 R24, R12, R28, R24 ;  /* 0x0000001c0c18723c */ /* 0x008fde0000001818 */
[----:B------:R-:W-:-:S08]  /*c2af0*/  NOP ;  /* 0x0000000000007918 */ /* 0x000fd00000000000 */
        /* <DEDUP_REMOVED lines=20> */
[----:B------:R-:W3:Y:S04]  /*c2c40*/  LDL.LU R26, [R1+0x1958] ;  /* 0x00195800011a7983 */ /* 0x000ee80000300800 */
[----:B------:R-:W3:Y:S01]  /*c2c50*/  LDL.LU R27, [R1+0x195c] ;  /* 0x00195c00011b7983 */ /* 0x000ee20000300800 */
[C---:B--2---:R-:W-:Y:S03]  /*c2c60*/  HMMA.16816.F32 R16, R12.reuse, R22, R16 ;  /* 0x000000160c10723c */ /* 0x044fe60000001810 */
[----:B---3--:R-:W-:Y:S04]  /*c2c70*/  STL.64 [R1+0x10c90], R26 ;  /* 0x010c901a01007387 */ /* 0x008fe80000100a00 */
[----:B----4-:R0:W-:Y:S04]  /*c2c80*/  STL.64 [R1+0x10c88], R24 ;  /* 0x010c881801007387 */ /* 0x0101e80000100a00 */
        /* <DEDUP_REMOVED lines=32> */
[----:B------:R0:W-:Y:S04]  /*c2e90*/  STL.64 [R1+0x10a38], R18 ;  /* 0x010a381201007387 */ /* 0x0001e80000100a00 */
[----:B0-----:R-:W4:Y:S04]  /*c2ea0*/  LDL.LU R18, [R1+0x3374] ;  /* 0x0033740001127983 */ /* 0x001f280000300800 */
[----:B------:R-:W3:Y:S04]  /*c2eb0*/  LDL.LU R19, [R1+0x337c] ;  /* 0x00337c0001137983 */ /* 0x000ee80000300800 */
[----:B------:R0:W-:Y:S04]  /*c2ec0*/  STL.64 [R1+0x10a30], R16 ;  /* 0x010a301001007387 */ /* 0x0001e80000100a00 */
[----:B0-----:R-:W4:Y:S04]  /*c2ed0*/  LDL.LU R16, [R1+0x3364] ;  /* 0x0033640001107983 */ /* 0x001f280000300800 */
[----:B------:R-:W3:Y:S01]  /*c2ee0*/  LDL.LU R17, [R1+0x336c] ;  /* 0x00336c0001117983 */ /* 0x000ee20000300800 */
[----:B--2---:R-:W-:-:S15]  /*c2ef0*/  HMMA.16816.F32 R24, R12, R6, R24 ;  /* 0x000000060c18723c */ /* 0x004fde0000001818 */
[----:B------:R-:W-:-:S08]  /*c2f00*/  NOP ;  /* 0x0000000000007918 */ /* 0x000fd00000000000 */
[----:B------:R-:W-:Y:S04]  /*c2f10*/  STL.64 [R1+0x1290], R24 ;  /* 0x0012901801007387 */ /* 0x000fe80000100a00 */
[----:B------:R0:W-:Y:S04]  /*c2f20*/  STL.64 [R1+0x1298], R26 ;  /* 0x0012981a01007387 */ /* 0x0001e80000100a00 */
[----:B0-----:R-:W2:Y:S04]  /*c2f30*/  LDL.LU.64 R26, [R1+0x10c90] ;  /* 0x010c9000011a7983 */ /* 0x001ea80000300a00 */
[----:B------:R-:W2:Y:S01]  /*c2f40*/  LDL.LU.64 R24, [R1+0x10c88] ;  /* 0x010c880001187983 */ /* 0x000ea20000300a00 */
[----:B----4-:R-:W-:-:S02]  /*c2f50*/  IMAD R8, R8, 0x100, R16 ;  /* 0x0000010008087824 */ /* 0x010fc400078e0210 */
[----:B---3--:R-:W-:Y:S02]  /*c2f60*/  IMAD R9, R9, 0x100, R17 ;  /* 0x0000010009097824 */ /* 0x008fe400078e0211 */
[----:B------:R-:W-:Y:S02]  /*c2f70*/  IMAD R10, R10, 0x100, R18 ;  /* 0x000001000a0a7824 */ /* 0x000fe400078e0212 */
[----:B------:R-:W-:Y:S01]  /*c2f80*/  IMAD R11, R11, 0x100, R19 ;  /* 0x000001000b0b7824 */ /* 0x000fe200078e0213 */
[----:B------:R-:W-:Y:S01]  /*c2f90*/  STL [R1+0x109fc], R6 ;  /* 0x0109fc0601007387 */ /* 0x000fe20000100800 */
[----:B------:R-:W-:Y:S03]  /*c2fa0*/  HMMA.16816.F32 R16, R12, R4, R20 ;  /* 0x000000040c10723c */ /* 0x000fe60000001814 */
[----:B------:R-:W-:Y:S04]  /*c2fb0*/  STL [R1+0x109f8], R7 ;  /* 0x0109f80701007387 */ /* 0x000fe80000100800 */
[----:B------:R-:W-:Y:S04]  /*c2fc0*/  STL [R1+0x109e0], R5 ;  /* 0x0109e00501007387 */ /* 0x000fe80000100800 */
[----:B------:R-:W-:Y:S01]  /*c2fd0*/  STL [R1+0x10a50], R4 ;  /* 0x010a500401007387 */ /* 0x000fe20000100800 */
[----:B------:R-:W-:-:S02]  /*c2fe0*/  F2FP.F16.E4M3.UNPACK_B R10, R10 ;  /* 0x0000000aff0a723e */ /* 0x000fc400020006ff */
[----:B------:R-:W-:Y:S02]  /*c2ff0*/  F2FP.F16.E4M3.UNPACK_B R11, R11 ;  /* 0x0000000bff0b723e */ /* 0x000fe400020006ff */
[----:B------:R-:W-:Y:S02]  /*c3000*/  F2FP.F16.E4M3.UNPACK_B R8, R8 ;  /* 0x00000008ff08723e */ /* 0x000fe400020006ff */
[----:B------:R-:W-:-:S05]  /*c3010*/  F2FP.F16.E4M3.UNPACK_B R9, R9 ;  /* 0x00000009ff09723e */ /* 0x000fca00020006ff */
[----:B------:R0:W-:Y:S04]  /*c3020*/  STL.64 [R1+0x12a0], R16 ;  /* 0x0012a01001007387 */ /* 0x0001e80000100a00 */
[----:B------:R1:W-:Y:S04]  /*c3030*/  STL.64 [R1+0x12a8], R18 ;  /* 0x0012a81201007387 */ /* 0x0003e80000100a00 */
[----:B------:R-:W-:Y:S04]  /*c3040*/  STL.64 [R1+0x10c50], R10 ;  /* 0x010c500a01007387 */ /* 0x000fe80000100a00 */
[----:B------:R-:W-:Y:S04]  /*c3050*/  STL.64 [R1+0x10c48], R8 ;  /* 0x010c480801007387 */ /* 0x000fe80000100a00 */
[----:B0-----:R-:W3:Y:S01]  /*c3060*/  LDL.LU R16, [R1+0x1ac0] ;  /* 0x001ac00001107983 */ /* 0x001ee20000300800 */
[----:B--2---:R-:W-:-:S15]  /*c3070*/  HMMA.16816.F32 R4, R12, R2, R24 ;  /* 0x000000020c04723c */ /* 0x004fde0000001818 */
[----:B------:R-:W-:-:S08]  /*c3080*/  NOP ;  /* 0x0000000000007918 */ /* 0x000fd00000000000 */
[----:B------:R-:W-:Y:S04]  /*c3090*/  STL.64 [R1+0x12c0], R4 ;  /* 0x0012c00401007387 */ /* 0x000fe80000100a00 */
[----:B------:R0:W-:Y:S04]  /*c30a0*/  STL.64 [R1+0x12c8], R6 ;  /* 0x0012c80601007387 */ /* 0x0001e80000100a00 */
[----:B------:R-:W3:Y:S04]  /*c30b0*/  LDL.LU R17, [R1+0x1ac4] ;  /* 0x001ac40001117983 */ /* 0x000ee80000300800 */
[----:B-1----:R-:W2:Y:S04]  /*c30c0*/  LDL.LU R18, [R1+0x1ac8] ;  /* 0x001ac80001127983 */ /* 0x002ea80000300800 */
[----:B------:R-:W2:Y:S04]  /*c30d0*/  LDL.LU R19, [R1+0x1acc] ;  /* 0x001acc0001137983 */ /* 0x000ea80000300800 */
[----:B--2---:R-:W-:Y:S04]  /*c30e0*/  STL.64 [R1+0x10a60], R18 ;  /* 0x010a601201007387 */ /* 0x004fe80000100a00 */
[----:B---3--:R-:W-:Y:S04]  /*c30f0*/  STL.64 [R1+0x10a58], R16 ;  /* 0x010a581001007387 */ /* 0x008fe80000100a00 */
[----:B------:R-:W2:Y:S04]  /*c3100*/  LDL.LU R24, [R1+0x1ab0] ;  /* 0x001ab00001187983 */ /* 0x000ea80000300800 */
[----:B------:R-:W2:Y:S04]  /*c3110*/  LDL.LU R25, [R1+0x1ab4] ;  /* 0x001ab40001197983 */ /* 0x000ea80000300800 */
[----:B------:R-:W3:Y:S04]  /*c3120*/  LDL.LU R26, [R1+0x1ab8] ;  /* 0x001ab800011a7983 */ /* 0x000ee80000300800 */
[----:B------:R-:W3:Y:S01]  /*c3130*/  LDL.LU R27, [R1+0x1abc] ;  /* 0x001abc00011b7983 */ /* 0x000ee20000300800 */
[----:B0-----:R-:W-:-:S03]  /*c3140*/  IMAD.MOV.U32 R7, RZ, RZ, R0 ;  /* 0x000000ffff077224 */ /* 0x001fc600078e0000 */
[----:B---3--:R-:W-:Y:S04]  /*c3150*/  STL.64 [R1+0x10a70], R26 ;  /* 0x010a701a01007387 */ /* 0x008fe80000100a00 */
[----:B--2---:R0:W-:Y:S04]  /*c3160*/  STL.64 [R1+0x10a68], R24 ;  /* 0x010a681801007387 */ /* 0x0041e80000100a00 */
[----:B------:R-:W2:Y:S04]  /*c3170*/  LDL R6, [R1] ;  /* 0x0000000001067983 */ /* 0x000ea80000100800 */
[----:B------:R-:W3:Y:S04]  /*c3180*/  LDL.LU R0, [R1+0x10c80] ;  /* 0x010c800001007983 */ /* 0x000ee80000300800 */
[----:B------:R-:W4:Y:S04]  /*c3190*/  LDL R4, [R1+0x8] ;  /* 0x0000080001047983 */ /* 0x000f280000100800 */
[----:B------:R-:W4:Y:S04]  /*c31a0*/  LDL R5, [R1+0xc] ;  /* 0x00000c0001057983 */ /* 0x000f280000100800 */
[----:B--2---:R1:W-:Y:S04]  /*c31b0*/  STL.64 [R1+0x10a80], R6 ;  /* 0x010a800601007387 */ /* 0x0043e80000100a00 */
[----:B----4-:R-:W-:Y:S04]  /*c31c0*/  STL.64 [R1+0x10a78], R4 ;  /* 0x010a780401007387 */ /* 0x010fe80000100a00 */
[----:B0-----:R-:W2:Y:S04]  /*c31d0*/  LDL.LU R24, [R1+0x1a90] ;  /* 0x001a900001187983 */ /* 0x001ea80000300800 */
[----:B------:R-:W2:Y:S04]  /*c31e0*/  LDL.LU R25, [R1+0x1a94] ;  /* 0x001a940001197983 */ /* 0x000ea80000300800 */
[----:B------:R-:W4:Y:S04]  /*c31f0*/  LDL.LU R26, [R1+0x1a98] ;  /* 0x001a9800011a7983 */ /* 0x000f280000300800 */
[----:B------:R-:W4:Y:S04]  /*c3200*/  LDL.LU R27, [R1+0x1a9c] ;  /* 0x001a9c00011b7983 */ /* 0x000f280000300800 */
[----:B----4-:R-:W-:Y:S04]  /*c3210*/  STL.64 [R1+0x10a90], R26 ;  /* 0x010a901a01007387 */ /* 0x010fe80000100a00 */
[----:B--2---:R0:W-:Y:S04]  /*c3220*/  STL.64 [R1+0x10a88], R24 ;  /* 0x010a881801007387 */ /* 0x0041e80000100a00 */
[----:B-1----:R-:W2:Y:S01]  /*c3230*/  LDL R6, [R1+0x10] ;  /* 0x0000100001067983 */ /* 0x002ea20000100800 */
[----:B---3--:R-:W-:-:S03]  /*c3240*/  IMAD.MOV.U32 R7, RZ, RZ, R0 ;  /* 0x000000ffff077224 */ /* 0x008fc600078e0000 */
[----:B------:R-:W3:Y:S04]  /*c3250*/  LDL.LU R0, [R1+0x10c7c] ;  /* 0x010c7c0001007983 */ /* 0x000ee80000300800 */
        /* <DEDUP_REMOVED lines=27> */
[----:B-1----:R-:W2:Y:S01]  /*c3410*/  LDL R6, [R1+0x30] ;  /* 0x0000300001067983 */ /* 0x002ea20000100800 */
[----:B---3--:R-:W-:-:S03]  /*c3420*/  IMAD.MOV.U32 R7, RZ, RZ, R0 ;  /* 0x000000ffff077224 */ /* 0x008fc600078e0000 */
[----:B------:R-:W3:Y:S04]  /*c3430*/  LDL.LU R0, [R1+0x10c74] ;  /* 0x010c740001007983 */ /* 0x000ee80000300800 */
[----:B--2---:R-:W-:Y:S04]  /*c3440*/  STL.64 [R1+0x10af8], R6 ;  /* 0x010af80601007387 */ /* 0x004fe80000100a00 */
[----:B----4-:R-:W-:Y:S04]  /*c3450*/  STL.64 [R1+0x10ad8], R26 ;  /* 0x010ad81a01007387 */ /* 0x010fe80000100a00 */
[----:B------:R0:W-:Y:S04]  /*c3460*/  STL.64 [R1+0x10ad0], R24 ;  /* 0x010ad01801007387 */ /* 0x0001e80000100a00 */
[----:B0-----:R-:W2:Y:S04]  /*c3470*/  LDL.LU R24, [R1+0x1a50] ;  /* 0x001a500001187983 */ /* 0x001ea80000300800 */
[----:B------:R-:W2:Y:S04]  /*c3480*/  LDL.LU R25, [R1+0x1a54] ;  /* 0x001a540001197983 */ /* 0x000ea80000300800 */
[----:B------:R-:W4:Y:S04]  /*c3490*/  LDL.LU R26, [R1+0x1a58] ;  /* 0x001a5800011a7983 */ /* 0x000f280000300800 */
[----:B------:R-:W4:Y:S04]  /*c34a0*/  LDL.LU R27, [R1+0x1a5c] ;  /* 0x001a5c00011b7983 */ /* 0x000f280000300800 */
[----:B------:R-:W3:Y:S04]  /*c34b0*/  LDL R4, [R1+0x38] ;  /* 0x0000380001047983 */ /* 0x000ee80000100800 */
        /* <DEDUP_REMOVED lines=19> */
[----:B------:R-:W4:Y:S01]  /*c35f0*/  LDL R5, [R1+0x4c] ;  /* 0x00004c0001057983 */ /* 0x000f220000100800 */
[----:B------:R-:W-:-:S03]  /*c3600*/  IMAD.MOV.U32 R7, RZ, RZ, R0 ;  /* 0x000000ffff077224 */ /* 0x000fc600078e0000 */
        /* <DEDUP_REMOVED lines=8> */
[----:B------:R-:W2:Y:S04]  /*c3690*/  LDL.LU R0, [R1+0x10c6c] ;  /* 0x010c6c0001007983 */ /* 0x000ea80000300800 */
[----:B------:R-:W3:Y:S04]  /*c36a0*/  LDL R4, [R1+0x58] ;  /* 0x0000580001047983 */ /* 0x000ee80000100800 */
[----:B------:R-:W3:Y:S04]  /*c36b0*/  LDL R5, [R1+0x5c] ;  /* 0x00005c0001057983 */ /* 0x000ee80000100800 */
[----:B----4-:R-:W-:Y:S04]  /*c36c0*/  STL.64 [R1+0x10b58], R6 ;  /* 0x010b580601007387 */ /* 0x010fe80000100a00 */
[----:B---3--:R-:W-:Y:S04]  /*c36d0*/  STL.64 [R1+0x10b70], R4 ;  /* 0x010b700401007387 */ /* 0x008fe80000100a00 */
[----:B------:R-:W-:Y:S04]  /*c36e0*/  STL.64 [R1+0x10b38], R26 ;  /* 0x010b381a01007387 */ /* 0x000fe80000100a00 */
        /* <DEDUP_REMOVED lines=77> */
[----:B------:R-:W4:Y:S04]  /*c3bc0*/  LDL.LU R0, [R1+0x10c58] ;  /* 0x010c580001007983 */ /* 0x000f280000300800 */
[----:B------:R-:W4:Y:S04]  /*c3bd0*/  LDL.LU R8, [R1+0x1940] ;  /* 0x0019400001087983 */ /* 0x000f280000300800 */
[----:B------:R-:W4:Y:S04]  /*c3be0*/  LDL.LU R9, [R1+0x1944] ;  /* 0x0019440001097983 */ /* 0x000f280000300800 */
[----:B------:R-:W4:Y:S04]  /*c3bf0*/  LDL.LU R10, [R1+0x1948] ;  /* 0x00194800010a7983 */ /* 0x000f280000300800 */
[----:B------:R-:W4:Y:S04]  /*c3c00*/  LDL.LU R11, [R1+0x194c] ;  /* 0x00194c00010b7983 */ /* 0x000f280000300800 */
        /* <DEDUP_REMOVED lines=19> */
[----:B----4-:R-:W-:Y:S03]  /*c3d40*/  HMMA.16816.F32 R12, R12, R4, R8 ;  /* 0x000000040c0c723c */ /* 0x010fe60000001808 */
        /* <DEDUP_REMOVED lines=13> */
[----:B------:R-:W2:Y:S04]  /*c3e20*/  LDL.LU.64 R10, [R1+0x10c50] ;  /* 0x010c5000010a7983 */ /* 0x000ea80000300a00 */
[----:B------:R-:W2:Y:S01]  /*c3e30*/  LDL.LU.64 R8, [R1+0x10c48] ;  /* 0x010c480001087983 */ /* 0x000ea20000300a00 */
[----:B------:R-:W-:-:S02]  /*c3e40*/  IMAD.MOV.U32 R23, RZ, RZ, R0 ;  /* 0x000000ffff177224 */ /* 0x000fc400078e0000 */
[----:B------:R-:W-:Y:S01]  /*c3e50*/  IMAD.MOV.U32 R0, RZ, RZ, R5 ;  /* 0x000000ffff007224 */ /* 0x000fe200078e0005 */
        /* <DEDUP_REMOVED lines=144> */
[----:B0-----:R-:W2:Y:S04]  /*c4760*/  LDL.LU.64 R26, [R1+0x10a70] ;  /* 0x010a7000011a7983 */ /* 0x001ea80000300a00 */
[----:B------:R-:W2:Y:S01]  /*c4770*/  LDL.LU.64 R24, [R1+0x10a68] ;  /* 0x010a680001187983 */ /* 0x000ea20000300a00 */
[----:B---3--:R-:W-:Y:S03]  /*c4780*/  HMMA.16816.F32 R4, R8, R6, R16 ;  /* 0x000000060804723c */ /* 0x008fe60000001810 */
[----:B------:R-:W3:Y:S04]  /*c4790*/  LDL.LU.64 R18, [R1+0x10a60] ;  /* 0x010a600001127983 */ /* 0x000ee80000300a00 */
[----:B------:R-:W3:-:S15]  /*c47a0*/  LDL.LU.64 R16, [R1+0x10a58] ;  /* 0x010a580001107983 */ /* 0x000ede0000300a00 */
[----:B------:R-:W-:-:S01]  /*c47b0*/  NOP ;  /* 0x0000000000007918 */ /* 0x000fc20000000000 */
[----:B------:R0:W-:Y:S04]  /*c47c0*/  STL.64 [R1+0x1410], R4 ;  /* 0x0014100401007387 */ /* 0x0001e80000100a00 */
[----:B------:R-:W-:Y:S04]  /*c47d0*/  STL.64 [R1+0x1418], R6 ;  /* 0x0014180601007387 */ /* 0x000fe80000100a00 */
[----:B0-----:R-:W4:Y:S01]  /*c47e0*/  LDL.LU R4, [R1+0x10a50] ;  /* 0x010a500001047983 */ /* 0x001f220000300800 */
[----:B--2---:R-:W-:-:S15]  /*c47f0*/  HMMA.16816.F32 R24, R8, R28, R24 ;  /* 0x0000001c0818723c */ /* 0x004fde0000001818 */
[----:B------:R-:W-:-:S08]  /*c4800*/  NOP ;  /* 0x0000000000007918 */ /* 0x000fd00000000000 */
[----:B------:R-:W-:Y:S04]  /*c4810*/  STL.64 [R1+0x1420], R24 ;  /* 0x0014201801007387 */ /* 0x000fe80000100a00 */
[----:B------:R0:W-:Y:S04]  /*c4820*/  STL.64 [R1+0x1428], R26 ;  /* 0x0014281a01007387 */ /* 0x0001e80000100a00 */
[----:B0-----:R-:W3:Y:S04]  /*c4830*/  LDL.LU.64 R26, [R1+0x10a48] ;  /* 0x010a4800011a7983 */ /* 0x001ee80000300a00 */
[----:B------:R-:W4:Y:S04]  /*c4840*/  LDL.LU.64 R24, [R1+0x10a40] ;  /* 0x010a400001187983 */ /* 0x000f280000300a00 */
[----:B------:R-:W-:Y:S01]  /*c4850*/  STL.64 [R1+0x108d8], R28 ;  /* 0x0108d81c01007387 */ /* 0x000fe20000100a00 */
        /* <DEDUP_REMOVED lines=13> */
[----:B0-----:R-:W3:Y:S01]  /*c4930*/  LDL.LU R24, [R1+0x1b70] ;  /* 0x001b700001187983 */ /* 0x001ee20000300800 */
[----:B----4-:R-:W-:-:S15]  /*c4940*/  HMMA.16816.F32 R12, R8, R22, R12 ;  /* 0x00000016080c723c */ /* 0x010fde000000180c */
[----:B------:R-:W-:-:S08]  /*c4950*/  NOP ;  /* 0x0000000000007918 */ /* 0x000fd00000000000 */
[----:B------:R-:W-:Y:S04]  /*c4960*/  STL.64 [R1+0x1450], R12 ;  /* 0x0014500c01007387 */ /* 0x000fe80000100a00 */
[----:B------:R0:W-:Y:S04]  /*c4970*/  STL.64 [R1+0x1458], R14 ;  /* 0x0014580e01007387 */ /* 0x0001e80000100a00 */
[----:B------:R-:W3:Y:S04]  /*c4980*/  LDL.LU R25, [R1+0x1b74] ;  /* 0x001b740001197983 */ /* 0x000ee80000300800 */
[----:B------:R-:W4:Y:S04]  /*c4990*/  LDL.LU R26, [R1+0x1b78] ;  /* 0x001b7800011a7983 */ /* 0x000f280000300800 */
[----:B------:R-:W4:Y:S04]  /*c49a0*/  LDL.LU R27, [R1+0x1b7c] ;  /* 0x001b7c00011b7983 */ /* 0x000f280000300800 */
[----:B------:R-:W2:Y:S04]  /*c49b0*/  LDL.LU R5, [R1+0x3394] ;  /* 0x0033940001057983 */ /* 0x000ea80000300800 */
[----:B0-----:R-:W2:Y:S04]  /*c49c0*/  LDL.LU R14, [R1+0x3390] ;  /* 0x00339000010e7983 */ /* 0x001ea80000300800 */
[----:B------:R-:W2:Y:S04]  /*c49d0*/  LDL.LU R15, [R1+0x3398] ;  /* 0x00339800010f7983 */ /* 0x000ea80000300800 */
[----:B----4-:R-:W-:Y:S04]  /*c49e0*/  STL.64 [R1+0x109c8], R26 ;  /* 0x0109c81a01007387 */ /* 0x010fe80000100a00 */
[----:B---3--:R0:W-:Y:S04]  /*c49f0*/  STL.64 [R1+0x109c0], R24 ;  /* 0x0109c01801007387 */ /* 0x0081e80000100a00 */
[----:B0-----:R-:W2:Y:S04]  /*c4a00*/  LDL.LU R24, [R1+0x1af0] ;  /* 0x001af00001187983 */ /* 0x001ea80000300800 */
[----:B------:R-:W2:Y:S04]  /*c4a10*/  LDL.LU R25, [R1+0x1af4] ;  /* 0x001af40001197983 */ /* 0x000ea80000300800 */
[----:B------:R-:W2:Y:S04]  /*c4a20*/  LDL.LU R26, [R1+0x1af8] ;  /* 0x001af800011a7983 */ /* 0x000ea80000300800 */
[----:B------:R-:W2:Y:S04]  /*c4a30*/  LDL.LU R27, [R1+0x1afc] ;  /* 0x001afc00011b7983 */ /* 0x000ea80000300800 */
[----:B------:R-:W3:Y:S04]  /*c4a40*/  LDL.64 R28, [R1+0x98] ;  /* 0x00009800011c7983 */ /* 0x000ee80000100a00 */
[----:B------:R-:W4:Y:S04]  /*c4a50*/  LDL.LU R6, [R1+0x3384] ;  /* 0x0033840001067983 */ /* 0x000f280000300800 */
[----:B------:R-:W3:Y:S01]  /*c4a60*/  LDL.LU R12, [R1+0x3380] ;  /* 0x00338000010c7983 */ /* 0x000ee20000300800 */
[----:B--2---:R-:W-:-:S15]  /*c4a70*/  HMMA.16816.F32 R24, R8, R20, R24 ;  /* 0x000000140818723c */ /* 0x004fde0000001818 */
[----:B------:R-:W-:-:S08]  /*c4a80*/  NOP ;  /* 0x0000000000007918 */ /* 0x000fd00000000000 */
[----:B------:R-:W-:Y:S04]  /*c4a90*/  STL.64 [R1+0x1460], R24 ;  /* 0x0014601801007387 */ /* 0x000fe80000100a00 */
[----:B------:R-:W-:Y:S04]  /*c4aa0*/  STL.64 [R1+0x1468], R26 ;  /* 0x0014681a01007387 */ /* 0x000fe80000100a00 */
[----:B------:R-:W4:Y:S04]  /*c4ab0*/  LDL.LU R7, [R1+0x338c] ;  /* 0x00338c0001077983 */ /* 0x000f280000300800 */
[----:B----4-:R-:W-:Y:S04]  /*c4ac0*/  STL.64 [R1+0x10a08], R6 ;  /* 0x010a080601007387 */ /* 0x010fe80000100a00 */
        /* <DEDUP_REMOVED lines=29> */
[----:B------:R0:W-:Y:S04]  /*c4ca0*/  STL.64 [R1+0x108b0], R22 ;  /* 0x0108b01601007387 */ /* 0x0001e80000100a00 */
[----:B0-----:R-:W3:Y:S04]  /*c4cb0*/  LDL.64 R22, [R1+0xa0] ;  /* 0x0000a00001167983 */ /* 0x001ee80000100a00 */
[----:B------:R0:W-:Y:S04]  /*c4cc0*/  STL.64 [R1+0x108a8], R20 ;  /* 0x0108a81401007387 */ /* 0x0001e80000100a00 */
[----:B0-----:R-:W3:Y:S01]  /*c4cd0*/  LDL R20, [R1+0xa8] ;  /* 0x0000a80001147983 */ /* 0x001ee20000100800 */
[----:B------:R-:W-:-:S03]  /*c4ce0*/  IMAD.MOV.U32 R21, RZ, RZ, R0 ;  /* 0x000000ffff157224 */ /* 0x000fc600078e0000 */
[----:B------:R-:W-:Y:S04]  /*c4cf0*/  STL.64 [R1+0x1470], R4 ;  /* 0x0014700401007387 */ /* 0x000fe80000100a00 */
[----:B------:R0:W-:Y:S01]  /*c4d00*/  STL [R1+0x1478], R6 ;  /* 0x0014780601007387 */ /* 0x0001e20000100800 */
[----:B------:R-:W-:-:S03]  /*c4d10*/  IMAD.MOV.U32 R0, RZ, RZ, R7 ;  /* 0x000000ffff007224 */ /* 0x000fc600078e0007 */
[----:B0-----:R-:W4:Y:S04]  /*c4d20*/  LDL.LU.64 R6, [R1+0x10a18] ;  /* 0x010a180001067983 */ /* 0x001f280000300a00 */
[----:B------:R-:W4:Y:S04]  /*c4d30*/  LDL.LU.64 R4, [R1+0x10a10] ;  /* 0x010a100001047983 */ /* 0x000f280000300a00 */
[----:B------:R0:W-:Y:S04]  /*c4d40*/  STL [R1+0xe7d0], R0 ;  /* 0x00e7d00001007387 */ /* 0x0001e80000100800 */
[----:B0-----:R-:W3:Y:S01]  /*c4d50*/  LDL.LU R0, [R1+0x339c] ;  /* 0x00339c0001007983 */ /* 0x001ee20000300800 */
        /* <DEDUP_REMOVED lines=32> */
[----:B0-----:R-:W4:Y:S04]  /*c4f60*/  LDL.LU R4, [R1+0x1b40] ;  /* 0x001b400001047983 */ /* 0x001f280000300800 */
[----:B------:R-:W4:Y:S04]  /*c4f70*/  LDL.LU R5, [R1+0x1b44] ;  /* 0x001b440001057983 */ /* 0x000f280000300800 */
[----:B------:R-:W4:Y:S04]  /*c4f80*/  LDL.LU R6, [R1+0x1b48] ;  /* 0x001b480001067983 */ /* 0x000f280000300800 */
[----:B------:R-:W4:Y:S01]  /*c4f90*/  LDL.LU R7, [R1+0x1b4c] ;  /* 0x001b4c0001077983 */ /* 0x000f220000300800 */
[----:B---3--:R-:W-:Y:S01]  /*c4fa0*/  IMAD R15, R15, 0x100, R0 ;  /* 0x000001000f0f7824 */ /* 0x008fe200078e0200 */
[----:B------:R-:W-:-:S02]  /*c4fb0*/  F2FP.F16.E4M3.UNPACK_B R12, R12 ;  /* 0x0000000cff0c723e */ /* 0x000fc400020006ff */
[----:B------:R-:W-:Y:S02]  /*c4fc0*/  F2FP.F16.E4M3.UNPACK_B R13, R13 ;  /* 0x0000000dff0d723e */ /* 0x000fe400020006ff */
[----:B------:R-:W-:Y:S02]  /*c4fd0*/  F2FP.F16.E4M3.UNPACK_B R14, R14 ;  /* 0x0000000eff0e723e */ /* 0x000fe400020006ff */
[----:B------:R-:W-:Y:S01]  /*c4fe0*/  F2FP.F16.E4M3.UNPACK_B R15, R15 ;  /* 0x0000000fff0f723e */ /* 0x000fe200020006ff */
[----:B------:R-:W-:Y:S01]  /*c4ff0*/  IMAD.MOV.U32 R0, RZ, RZ, R23 ;  /* 0x000000ffff007224 */ /* 0x000fe200078e0017 */
[C---:B--2---:R-:W-:Y:S06]  /*c5000*/  HMMA.16816.F32 R24, R8.reuse, R2, R24 ;  /* 0x000000020818723c */ /* 0x044fec0000001818 */
[----:B----4-:R-:W-:Y:S06]  /*c5010*/  HMMA.16816.F32 R8, R8, R20, R4 ;  /* 0x000000140808723c */ /* 0x010fec0000001804 */
[----:B------:R-:W-:Y:S11]  /*c5020*/  HMMA.16816.F32 R4, R12, R22, R16 ;  /* 0x000000160c04723c */ /* 0x000ff60000001810 */
[----:B------:R-:W-:Y:S04]  /*c5030*/  STL.64 [R1+0x14c0], R24 ;  /* 0x0014c01801007387 */ /* 0x000fe80000100a00 */
[----:B------:R0:W-:Y:S04]  /*c5040*/  STL.64 [R1+0x14c8], R26 ;  /* 0x0014c81a01007387 */ /* 0x0001e80000100a00 */
[----:B0-----:R-:W2:Y:S04]  /*c5050*/  LDL.LU.64 R26, [R1+0x109c8] ;  /* 0x0109c800011a7983 */ /* 0x001ea80000300a00 */
[----:B------:R-:W2:Y:S04]  /*c5060*/  LDL.LU.64 R24, [R1+0x109c0] ;  /* 0x0109c00001187983 */ /* 0x000ea80000300a00 */
[----:B------:R-:W-:Y:S04]  /*c5070*/  STL [R1+0x107ec], R2 ;  /* 0x0107ec0201007387 */ /* 0x000fe80000100800 */
[----:B------:R0:W-:Y:S04]  /*c5080*/  STL [R1+0x107e8], R3 ;  /* 0x0107e80301007387 */ /* 0x0001e80000100800 */
[----:B------:R-:W-:Y:S04]  /*c5090*/  STL.64 [R1+0x14b0], R8 ;  /* 0x0014b00801007387 */ /* 0x000fe80000100a00 */
[----:B------:R1:W-:Y:S04]  /*c50a0*/  STL.64 [R1+0x14b8], R10 ;  /* 0x0014b80a01007387 */ /* 0x0003e80000100a00 */
[----:B------:R-:W-:Y:S04]  /*c50b0*/  STL.64 [R1+0x14d0], R4 ;  /* 0x0014d00401007387 */ /* 0x000fe80000100a00 */
[----:B------:R2:W-:Y:S04]  /*c50c0*/  STL.64 [R1+0x14d8], R6 ;  /* 0x0014d80601007387 */ /* 0x0005e80000100a00 */
[----:B------:R-:W-:Y:S01]  /*c50d0*/  STL [R1+0x107f4], R0 ;  /* 0x0107f40001007387 */ /* 0x000fe20000100800 */
[----:B0-----:R-:W-:-:S05]  /*c50e0*/  IMAD.MOV.U32 R3, RZ, RZ, R22 ;  /* 0x000000ffff037224 */ /* 0x001fca00078e0016 */
[----:B------:R-:W-:Y:S04]  /*c50f0*/  STL [R1+0x107f0], R3 ;  /* 0x0107f00301007387 */ /* 0x000fe80000100800 */
[----:B-1----:R-:W3:Y:S01]  /*c5100*/  LDL.64 R10, [R1+0x70] ;  /* 0x00007000010a7983 */ /* 0x002ee20000100a00 */
[----:B--2---:R-:W-:-:S15]  /*c5110*/  HMMA.16816.F32 R4, R12, R28, R24 ;  /* 0x0000001c0c04723c */ /* 0x004fde0000001818 */
[----:B------:R-:W-:-:S08]  /*c5120*/  NOP ;  /* 0x0000000000007918 */ /* 0x000fd00000000000 */
[----:B------:R0:W-:Y:S04]  /*c5130*/  STL.64 [R1+0x14e0], R4 ;  /* 0x0014e00401007387 */ /* 0x0001e80000100a00 */
[----:B------:R1:W-:Y:S04]  /*c5140*/  STL.64 [R1+0x14e8], R6 ;  /* 0x0014e80601007387 */ /* 0x0003e80000100a00 */
[----:B---3--:R2:W-:Y:S04]  /*c5150*/  STL.64 [R1+0x10988], R10 ;  /* 0x0109880a01007387 */ /* 0x0085e80000100a00 */
[----:B0-----:R-:W3:Y:S04]  /*c5160*/  LDL.LU R4, [R1+0x1bd0] ;  /* 0x001bd00001047983 */ /* 0x001ee80000300800 */
[----:B------:R-:W3:Y:S04]  /*c5170*/  LDL.LU R5, [R1+0x1bd4] ;  /* 0x001bd40001057983 */ /* 0x000ee80000300800 */
[----:B-1----:R-:W4:Y:S04]  /*c5180*/  LDL.LU R6, [R1+0x1bd8] ;  /* 0x001bd80001067983 */ /* 0x002f280000300800 */
[----:B------:R-:W4:Y:S04]  /*c5190*/  LDL.LU R7, [R1+0x1bdc] ;  /* 0x001bdc0001077983 */ /* 0x000f280000300800 */
[----:B--2---:R-:W2:Y:S04]  /*c51a0*/  LDL.64 R10, [R1+0x80] ;  /* 0x00008000010a7983 */ /* 0x004ea80000100a00 */
[----:B------:R-:W3:Y:S04]  /*c51b0*/  LDL.64 R8, [R1+0x78] ;  /* 0x0000780001087983 */ /* 0x000ee80000100a00 */
        /* <DEDUP_REMOVED lines=22> */
[----:B------:R-:W4:Y:S04]  /*c5320*/  LDL.LU R6, [R1+0x1bb8] ;  /* 0x001bb80001067983 */ /* 0x000f280000300800 */
[----:B------:R-:W4:Y:S01]  /*c5330*/  LDL.LU R7, [R1+0x1bbc] ;  /* 0x001bbc0001077983 */ /* 0x000f220000300800 */
[----:B------:R-:W-:-:S03]  /*c5340*/  IMAD.MOV.U32 R2, RZ, RZ, R29 ;  /* 0x000000ffff027224 */ /* 0x000fc600078e001d */
[----:B----4-:R-:W-:Y:S04]  /*c5350*/  STL.64 [R1+0x10998], R6 ;  /* 0x0109980601007387 */ /* 0x010fe80000100a00 */
[----:B---3--:R0:W-:Y:S04]  /*c5360*/  STL.64 [R1+0x10990], R4 ;  /* 0x0109900401007387 */ /* 0x0081e80000100a00 */
[----:B0-----:R-:W3:Y:S04]  /*c5370*/  LDL.LU R4, [R1+0x1ba0] ;  /* 0x001ba00001047983 */ /* 0x001ee80000300800 */
[----:B------:R-:W3:Y:S04]  /*c5380*/  LDL.LU R5, [R1+0x1ba4] ;  /* 0x001ba40001057983 */ /* 0x000ee80000300800 */
[----:B------:R-:W3:Y:S04]  /*c5390*/  LDL.LU R6, [R1+0x1ba8] ;  /* 0x001ba80001067983 */ /* 0x000ee80000300800 */
[----:B------:R-:W3:Y:S04]  /*c53a0*/  LDL.LU R7, [R1+0x1bac] ;  /* 0x001bac0001077983 */ /* 0x000ee80000300800 */
[----:B------:R-:W4:Y:S04]  /*c53b0*/  LDL.64 R20, [R1+0x68] ;  /* 0x0000680001147983 */ /* 0x000f280000100a00 */
[----:B------:R-:W4:Y:S04]  /*c53c0*/  LDL.LU R16, [R1+0x1be0] ;  /* 0x001be00001107983 */ /* 0x000f280000300800 */
[----:B------:R-:W4:Y:S04]  /*c53d0*/  LDL.LU R17, [R1+0x1be4] ;  /* 0x001be40001117983 */ /* 0x000f280000300800 */
[----:B------:R-:W4:Y:S04]  /*c53e0*/  LDL.LU R18, [R1+0x1be8] ;  /* 0x001be80001127983 */ /* 0x000f280000300800 */
[----:B------:R-:W4:Y:S04]  /*c53f0*/  LDL.LU R19, [R1+0x1bec] ;  /* 0x001bec0001137983 */ /* 0x000f280000300800 */
[----:B------:R-:W4:Y:S04]  /*c5400*/  LDL.64 R22, [R1+0x60] ;  /* 0x0000600001167983 */ /* 0x000f280000100a00 */
[----:B------:R-:W4:Y:S04]  /*c5410*/  LDL.LU R24, [R1+0x1bf0] ;  /* 0x001bf00001187983 */ /* 0x000f280000300800 */
[----:B------:R-:W4:Y:S04]  /*c5420*/  LDL.LU R25, [R1+0x1bf4] ;  /* 0x001bf40001197983 */ /* 0x000f280000300800 */
[----:B------:R-:W4:Y:S04]  /*c5430*/  LDL.LU R26, [R1+0x1bf8] ;  /* 0x001bf800011a7983 */ /* 0x000f280000300800 */
[----:B------:R-:W4:Y:S04]  /*c5440*/  LDL.LU R27, [R1+0x1bfc] ;  /* 0x001bfc00011b7983 */ /* 0x000f280000300800 */
[----:B------:R-:W4:Y:S04]  /*c5450*/  LDL.64 R28, [R1+0x58] ;  /* 0x00005800011c7983 */ /* 0x000f280000100a00 */
[----:B------:R0:W-:Y:S04]  /*c5460*/  STL [R1+0x107f8], R2 ;  /* 0x0107f80201007387 */ /* 0x0001e80000100800 */
[----:B0-----:R-:W2:Y:S02]  /*c5470*/  LDL.64 R2, [R1+0x90] ;  /* 0x0000900001027983 */ /* 0x001ea40000100a00 */
[----:B--2---:R-:W-:Y:S06]  /*c5480*/  HMMA.16816.F32 R8, R12, R2, R8 ;  /* 0x000000020c08723c */ /* 0x004fec0000001808 */
[----:B------:R-:W-:-:S15]  /*c5490*/  IMAD.MOV.U32 R0, RZ, RZ, R2 ;  /* 0x000000ffff007224 */ /* 0x000fde00078e0002 */
[----:B------:R-:W-:-:S02]  /*c54a0*/  NOP ;  /* 0x0000000000007918 */ /* 0x000fc40000000000 */
[----:B------:R-:W-:Y:S04]  /*c54b0*/  STL.64 [R1+0x14f0], R8 ;  /* 0x0014f00801007387 */ /* 0x000fe80000100a00 */
[----:B------:R0:W-:Y:S04]  /*c54c0*/  STL.64 [R1+0x14f8], R10 ;  /* 0x0014f80a01007387 */ /* 0x0001e80000100a00 */
[----:B0-----:R-:W2:Y:S04]  /*c54d0*/  LDL.LU.64 R10, [R1+0x109b8] ;  /* 0x0109b800010a7983 */ /* 0x001ea80000300a00 */
[----:B------:R-:W2:Y:S04]  /*c54e0*/  LDL.LU.64 R8, [R1+0x109b0] ;  /* 0x0109b00001087983 */ /* 0x000ea80000300a00 */
[----:B------:R0:W-:Y:S04]  /*c54f0*/  STL [R1+0x10800], R3 ;  /* 0x0108000301007387 */ /* 0x0001e80000100800 */
[----:B0-----:R-:W2:Y:S04]  /*c5500*/  LDL.64 R2, [R1+0x88] ;  /* 0x0000880001027983 */ /* 0x001ea80000100a00 */
[----:B------:R-:W-:Y:S01]  /*c5510*/  STL [R1+0x107fc], R0 ;  /* 0x0107fc0001007387 */ /* 0x000fe20000100800 */
[----:B--2---:R-:W-:-:S15]  /*c5520*/  HMMA.16816.F32 R8, R12, R2, R8 ;  /* 0x000000020c08723c */ /* 0x004fde0000001808 */
[----:B------:R-:W-:-:S08]  /*c5530*/  NOP ;  /* 0x0000000000007918 */ /* 0x000fd00000000000 */
[----:B------:R-:W-:Y:S04]  /*c5540*/  STL.64 [R1+0x1500], R8 ;  /* 0x0015000801007387 */ /* 0x000fe80000100a00 */
[----:B------:R0:W-:Y:S04]  /*c5550*/  STL.64 [R1+0x1508], R10 ;  /* 0x0015080a01007387 */ /* 0x0001e80000100a00 */
[----:B0-----:R-:W3:Y:S01]  /*c5560*/  LDL.LU.64 R10, [R1+0x109a8] ;  /* 0x0109a800010a7983 */ /* 0x001ee20000300a00 */
[----:B------:R-:W-:-:S03]  /*c5570*/  IMAD.MOV.U32 R2, RZ, RZ, R3 ;  /* 0x000000ffff027224 */ /* 0x000fc600078e0003 */
[----:B------:R-:W2:Y:S04]  /*c5580*/  LDL.LU.64 R8, [R1+0x109a0] ;  /* 0x0109a00001087983 */ /* 0x000ea80000300a00 */
[----:B------:R-:W-:Y:S01]  /*c5590*/  STL [R1+0x10804], R2 ;  /* 0x0108040201007387 */ /* 0x000fe20000100800 */
[----:B---3--:R-:W-:-:S15]  /*c55a0*/  HMMA.16816.F32 R4, R12, R10, R4 ;  /* 0x0000000a0c04723c */ /* 0x008fde0000001804 */
[----:B------:R-:W-:-:S08]  /*c55b0*/  NOP ;  /* 0x0000000000007918 */ /* 0x000fd00000000000 */
[----:B------:R-:W-:Y:S04]  /*c55c0*/  STL.64 [R1+0x1510], R4 ;  /* 0x0015100401007387 */ /* 0x000fe80000100a00 */
[----:B------:R0:W-:Y:S04]  /*c55d0*/  STL.64 [R1+0x1518], R6 ;  /* 0x0015180601007387 */ /* 0x0001e80000100a00 */
[----:B0-----:R-:W2:Y:S04]  /*c55e0*/  LDL.LU.64 R6, [R1+0x10998] ;  /* 0x0109980001067983 */ /* 0x001ea80000300a00 */
[----:B------:R-:W2:Y:S01]  /*c55f0*/  LDL.LU.64 R4, [R1+0x10990] ;  /* 0x0109900001047983 */ /* 0x000ea20000300a00 */
[----:B------:R-:W-:-:S02]  /*c5600*/  IMAD.MOV.U32 R0, RZ, RZ, R11 ;  /* 0x000000ffff007224 */ /* 0x000fc400078e000b */
[----:B------:R-:W-:Y:S02]  /*c5610*/  IMAD.MOV.U32 R3, RZ, RZ, R10 ;  /* 0x000000ffff037224 */ /* 0x000fe400078e000a */
[----:B------:R-:W3:Y:S04]  /*c5620*/  LDL.LU.64 R10, [R1+0x10988] ;  /* 0x01098800010a7983 */ /* 0x000ee80000300a00 */
[----:B------:R-:W-:Y:S04]  /*c5630*/  STL [R1+0x1080c], R0 ;  /* 0x01080c0001007387 */ /* 0x000fe80000100800 */
[----:B------:R-:W-:Y:S01]  /*c5640*/  STL [R1+0x10808], R3 ;  /* 0x0108080301007387 */ /* 0x000fe20000100800 */
        /* <DEDUP_REMOVED lines=16> */
[----:B----4-:R-:W-:Y:S01]  /*c5750*/  IMAD.MOV.U32 R2, RZ, RZ, R21 ;  /* 0x000000ffff027224 */ /* 0x010fe200078e0015 */
        /* <DEDUP_REMOVED lines=120> */
[----:B------:R-:W-:Y:S01]  /*c5ee0*/  HMMA.16816.F32 R8, R12, R28, R24 ;  /* 0x0000001c0c08723c */ /* 0x000fe20000001818 */
[----:B0-----:R-:W-:-:S02]  /*c5ef0*/  IMAD.MOV.U32 R3, RZ, RZ, R22 ;  /* 0x000000ffff037224 */ /* 0x001fc400078e0016 */
[----:B-1----:R-:W-:-:S03]  /*c5f00*/  IMAD.MOV.U32 R0, RZ, RZ, R23 ;  /* 0x000000ffff007224 */ /* 0x002fc600078e0017 */
[----:B--2---:R-:W-:-:S15]  /*c5f10*/  HMMA.16816.F32 R4, R12, R20, R4 ;  /* 0x000000140c04723c */ /* 0x004fde0000001804 */
[----:B------:R-:W-:-:S08]  /*c5f20*/  NOP ;  /* 0x0000000000007918 */ /* 0x000fd00000000000 */
[----:B------:R-:W-:Y:S04]  /*c5f30*/  STL.64 [R1+0x15c0], R4 ;  /* 0x0015c00401007387 */ /* 0x000fe80000100a00 */
[----:B------:R0:W-:Y:S02]  /*c5f40*/  STL.64 [R1+0x15c8], R6 ;  /* 0x0015c80601007387 */ /* 0x0001e40000100a00 */
[----:B0-----:R-:W-:-:S15]  /*c5f50*/  HMMA.16816.F32 R4, R12, R22, R16 ;  /* 0x000000160c04723c */ /* 0x001fde0000001810 */
[----:B------:R-:W-:-:S08]  /*c5f60*/  NOP ;  /* 0x0000000000007918 */ /* 0x000fd00000000000 */
[----:B------:R0:W-:Y:S04]  /*c5f70*/  STL.64 [R1+0x15d0], R4 ;  /* 0x0015d00401007387 */ /* 0x0001e80000100a00 */
[----:B------:R1:W-:Y:S04]  /*c5f80*/  STL.64 [R1+0x15d8], R6 ;  /* 0x0015d80601007387 */ /* 0x0003e80000100a00 */
[----:B------:R-:W-:Y:S04]  /*c5f90*/  STL [R1+0x10854], R0 ;  /* 0x0108540001007387 */ /* 0x000fe80000100800 */
[----:B------:R-:W-:Y:S04]  /*c5fa0*/  STL [R1+0x10850], R3 ;  /* 0x0108500301007387 */ /* 0x000fe80000100800 */
[----:B0-----:R-:W2:Y:S04]  /*c5fb0*/  LDL.LU R4, [R1+0x1d10] ;  /* 0x001d100001047983 */ /* 0x001ea80000300800 */
[----:B------:R-:W-:Y:S04]  /*c5fc0*/  STL.64 [R1+0x15e0], R8 ;  /* 0x0015e00801007387 */ /* 0x000fe80000100a00 */
[----:B------:R-:W-:Y:S04]  /*c5fd0*/  STL.64 [R1+0x15e8], R10 ;  /* 0x0015e80a01007387 */ /* 0x000fe80000100a00 */
[----:B------:R-:W2:Y:S04]  /*c5fe0*/  LDL.LU R5, [R1+0x1d14] ;  /* 0x001d140001057983 */ /* 0x000ea80000300800 */
[----:B-1----:R-:W3:Y:S04]  /*c5ff0*/  LDL.LU R6, [R1+0x1d18] ;  /* 0x001d180001067983 */ /* 0x002ee80000300800 */
        /* <DEDUP_REMOVED lines=11> */
[----:B------:R-:W3:Y:S04]  /*c60b0*/  LDL.64 R10, [R1+0x10] ;  /* 0x00001000010a7983 */ /* 0x000ee80000100a00 */
[----:B----4-:R-:W-:Y:S04]  /*c60c0*/  STL.64 [R1+0x108e8], R22 ;  /* 0x0108e81601007387 */ /* 0x010fe80000100a00 */
[----:B--2---:R0:W-:Y:S04]  /*c60d0*/  STL.64 [R1+0x108e0], R20 ;  /* 0x0108e01401007387 */ /* 0x0041e80000100a00 */
        /* <DEDUP_REMOVED lines=10> */
[----:B------:R-:W-:-:S03]  /*c6180*/  IMAD.MOV.U32 R2, RZ, RZ, R29 ;  /* 0x000000ffff027224 */ /* 0x000fc600078e001d */
[----:B----4-:R-:W-:Y:S04]  /*c6190*/  STL.64 [R1+0x10908], R22 ;  /* 0x0109081601007387 */ /* 0x010fe80000100a00 */
[----:B--2---:R0:W-:Y:S04]  /*c61a0*/  STL.64 [R1+0x10900], R20 ;  /* 0x0109001401007387 */ /* 0x0041e80000100a00 */
[----:B0-----:R-:W2:Y:S04]  /*c61b0*/  LDL.LU R20, [R1+0x1c80] ;  /* 0x001c800001147983 */ /* 0x001ea80000300800 */
[----:B------:R-:W2:Y:S04]  /*c61c0*/  LDL.LU R21, [R1+0x1c84] ;  /* 0x001c840001157983 */ /* 0x000ea80000300800 */
[----:B------:R-:W2:Y:S04]  /*c61d0*/  LDL.LU R22, [R1+0x1c88] ;  /* 0x001c880001167983 */ /* 0x000ea80000300800 */
[----:B------:R-:W2:Y:S04]  /*c61e0*/  LDL.LU R23, [R1+0x1c8c] ;  /* 0x001c8c0001177983 */ /* 0x000ea80000300800 */
[----:B------:R-:W4:Y:S04]  /*c61f0*/  LDL.64 R28, [R1] ;  /* 0x00000000011c7983 */ /* 0x000f280000100a00 */
        /* <DEDUP_REMOVED lines=8> */
[----:B---3--:R-:W-:-:S02]  /*c6280*/  IMAD.MOV.U32 R3, RZ, RZ, R11 ;  /* 0x000000ffff037224 */ /* 0x008fc400078e000b */
[----:B------:R-:W-:Y:S01]  /*c6290*/  IMAD.MOV.U32 R0, RZ, RZ, R10 ;  /* 0x000000ffff007224 */ /* 0x000fe200078e000a */
[C---:B--2---:R-:W-:Y:S01]  /*c62a0*/  HMMA.16816.F32 R20, R12.reuse, R10, R20 ;  /* 0x0000000a0c14723c */ /* 0x044fe20000001814 */
[----:B----4-:R-:W-:Y:S04]  /*c62b0*/  STL.64 [R1+0x108a0], R18 ;  /* 0x0108a01201007387 */ /* 0x010fe80000100a00 */
[----:B------:R0:W-:Y:S04]  /*c62c0*/  STL.64 [R1+0x10898], R16 ;  /* 0x0108981001007387 */ /* 0x0001e80000100a00 */
        /* <DEDUP_REMOVED lines=10> */
[----:B------:R-:W-:Y:S04]  /*c6370*/  STL [R1+0x10858], R2 ;  /* 0x0108580201007387 */ /* 0x000fe80000100800 */
[----:B------:R-:W-:Y:S04]  /*c6380*/  STL.64 [R1+0x15f0], R20 ;  /* 0x0015f01401007387 */ /* 0x000fe80000100a00 */
[----:B------:R0:W-:Y:S04]  /*c6390*/  STL.64 [R1+0x15f8], R22 ;  /* 0x0015f81601007387 */ /* 0x0001e80000100a00 */
[----:B0-----:R-:W4:Y:S04]  /*c63a0*/  LDL.LU.64 R22, [R1+0x10908] ;  /* 0x0109080001167983 */ /* 0x001f280000300a00 */
[----:B------:R-:W4:Y:S04]  /*c63b0*/  LDL.LU.64 R20, [R1+0x10900] ;  /* 0x0109000001147983 */ /* 0x000f280000300a00 */
[----:B------:R-:W3:Y:S04]  /*c63c0*/  LDL.LU R8, [R1+0x33a0] ;  /* 0x0033a00001087983 */ /* 0x000ee80000300800 */
[----:B------:R-:W3:Y:S04]  /*c63d0*/  LDL.LU R9, [R1+0x33a8] ;  /* 0x0033a80001097983 */ /* 0x000ee80000300800 */
[----:B------:R-:W3:Y:S04]  /*c63e0*/  LDL.LU R10, [R1+0x33b0] ;  /* 0x0033b000010a7983 */ /* 0x000ee80000300800 */
[----:B------:R-:W3:Y:S04]  /*c63f0*/  LDL.LU R11, [R1+0x33b8] ;  /* 0x0033b800010b7983 */ /* 0x000ee80000300800 */
[----:B------:R0:W-:Y:S04]  /*c6400*/  STL [R1+0x10860], R3 ;  /* 0x0108600301007387 */ /* 0x0001e80000100800 */
[----:B0-----:R-:W4:Y:S04]  /*c6410*/  LDL.64 R2, [R1+0x8] ;  /* 0x0000080001027983 */ /* 0x001f280000100a00 */
[----:B------:R-:W-:Y:S01]  /*c6420*/  STL [R1+0x1085c], R0 ;  /* 0x01085c0001007387 */ /* 0x000fe20000100800 */
        /* <DEDUP_REMOVED lines=72> */
[----:B0-----:R-:W2:Y:S04]  /*c68b0*/  LDL.LU R16, [R1+0x1d20] ;  /* 0x001d200001107983 */ /* 0x001ea80000300800 */
[----:B------:R-:W2:Y:S04]  /*c68c0*/  LDL.LU R17, [R1+0x1d24] ;  /* 0x001d240001117983 */ /* 0x000ea80000300800 */
[----:B------:R-:W2:Y:S04]  /*c68d0*/  LDL.LU R18, [R1+0x1d28] ;  /* 0x001d280001127983 */ /* 0x000ea80000300800 */
[----:B------:R-:W2:Y:S02]  /*c68e0*/  LDL.LU R19, [R1+0x1d2c] ;  /* 0x001d2c0001137983 */ /* 0x000ea40000300800 */
[----:B--2---:R-:W-:Y:S06]  /*c68f0*/  HMMA.16816.F32 R16, R12, R6, R16 ;  /* 0x000000060c10723c */ /* 0x004fec0000001810 */
[----:B------:R-:W-:Y:S04]  /*c6900*/  STL [R1+0x10574], R6 ;  /* 0x0105740601007387 */ /* 0x000fe80000100800 */
[----:B------:R-:W-:-:S13]  /*c6910*/  STL [R1+0x10570], R7 ;  /* 0x0105700701007387 */ /* 0x000fda0000100800 */
[----:B------:R-:W-:Y:S04]  /*c6920*/  STL.64 [R1+0x1690], R16 ;  /* 0x0016901001007387 */ /* 0x000fe80000100a00 */
[----:B------:R3:W-:Y:S02]  /*c6930*/  STL.64 [R1+0x1698], R18 ;  /* 0x0016981201007387 */ /* 0x0007e40000100a00 */
[----:B---3--:R-:W-:Y:S06]  /*c6940*/  HMMA.16816.F32 R16, R12, R4, R24 ;  /* 0x000000040c10723c */ /* 0x008fec0000001818 */
[----:B------:R0:W-:Y:S04]  /*c6950*/  STL [R1+0x1055c], R4 ;  /* 0x01055c0401007387 */ /* 0x0001e80000100800 */
[----:B------:R1:W-:-:S13]  /*c6960*/  STL [R1+0x10558], R5 ;  /* 0x0105580501007387 */ /* 0x0003da0000100800 */
[----:B------:R-:W-:Y:S04]  /*c6970*/  STL.64 [R1+0x16a0], R16 ;  /* 0x0016a01001007387 */ /* 0x000fe80000100a00 */
[----:B------:R-:W-:Y:S04]  /*c6980*/  STL.64 [R1+0x16a8], R18 ;  /* 0x0016a81201007387 */ /* 0x000fe80000100a00 */
[----:B0-----:R-:W2:Y:S04]  /*c6990*/  LDL.LU R4, [R1+0x1ef0] ;  /* 0x001ef00001047983 */ /* 0x001ea80000300800 */
[----:B-1----:R-:W2:Y:S04]  /*c69a0*/  LDL.LU R5, [R1+0x1ef4] ;  /* 0x001ef40001057983 */ /* 0x002ea80000300800 */
[----:B------:R-:W3:Y:S04]  /*c69b0*/  LDL.LU R6, [R1+0x1ef8] ;  /* 0x001ef80001067983 */ /* 0x000ee80000300800 */
[----:B------:R-:W3:Y:S01]  /*c69c0*/  LDL.LU R7, [R1+0x1efc] ;  /* 0x001efc0001077983 */ /* 0x000ee20000300800 */
[----:B----4-:R-:W-:-:S02]  /*c69d0*/  IMAD R8, R8, 0x100, R20 ;  /* 0x0000010008087824 */ /* 0x010fc400078e0214 */
[----:B------:R-:W-:Y:S02]  /*c69e0*/  IMAD R9, R9, 0x100, R21 ;  /* 0x0000010009097824 */ /* 0x000fe400078e0215 */
[----:B------:R-:W-:Y:S02]  /*c69f0*/  IMAD R10, R10, 0x100, R22 ;  /* 0x000001000a0a7824 */ /* 0x000fe400078e0216 */
[----:B------:R-:W-:Y:S01]  /*c6a00*/  IMAD R11, R11, 0x100, R23 ;  /* 0x000001000b0b7824 */ /* 0x000fe200078e0217 */
[----:B---3--:R0:W-:Y:S04]  /*c6a10*/  STL.64 [R1+0x105d0], R6 ;  /* 0x0105d00601007387 */ /* 0x0081e80000100a00 */
[----:B--2---:R-:W-:Y:S04]  /*c6a20*/  STL.64 [R1+0x105c8], R4 ;  /* 0x0105c80401007387 */ /* 0x004fe80000100a00 */
[----:B------:R-:W2:Y:S04]  /*c6a30*/  LDL.LU R20, [R1+0x1ed0] ;  /* 0x001ed00001147983 */ /* 0x000ea80000300800 */
[----:B------:R-:W2:Y:S04]  /*c6a40*/  LDL.LU R21, [R1+0x1ed4] ;  /* 0x001ed40001157983 */ /* 0x000ea80000300800 */
[----:B------:R-:W3:Y:S04]  /*c6a50*/  LDL.LU R22, [R1+0x1ed8] ;  /* 0x001ed80001167983 */ /* 0x000ee80000300800 */
[----:B------:R-:W3:Y:S04]  /*c6a60*/  LDL.LU R23, [R1+0x1edc] ;  /* 0x001edc0001177983 */ /* 0x000ee80000300800 */
[----:B---3--:R-:W-:Y:S04]  /*c6a70*/  STL.64 [R1+0x105e0], R22 ;  /* 0x0105e01601007387 */ /* 0x008fe80000100a00 */
[----:B--2---:R1:W-:Y:S04]  /*c6a80*/  STL.64 [R1+0x105d8], R20 ;  /* 0x0105d81401007387 */ /* 0x0043e80000100a00 */
[----:B------:R-:W2:Y:S04]  /*c6a90*/  LDL.LU R24, [R1+0x1eb0] ;  /* 0x001eb00001187983 */ /* 0x000ea80000300800 */
[----:B------:R-:W2:Y:S04]  /*c6aa0*/  LDL.LU R25, [R1+0x1eb4] ;  /* 0x001eb40001197983 */ /* 0x000ea80000300800 */
[----:B------:R-:W3:Y:S04]  /*c6ab0*/  LDL.LU R26, [R1+0x1eb8] ;  /* 0x001eb800011a7983 */ /* 0x000ee80000300800 */
[----:B------:R-:W3:Y:S01]  /*c6ac0*/  LDL.LU R27, [R1+0x1ebc] ;  /* 0x001ebc00011b7983 */ /* 0x000ee20000300800 */
[----:B0-----:R-:W-:-:S02]  /*c6ad0*/  IMAD.MOV.U32 R6, RZ, RZ, R3 ;  /* 0x000000ffff067224 */ /* 0x001fc400078e0003 */
[----:B------:R-:W-:Y:S01]  /*c6ae0*/  IMAD.MOV.U32 R7, RZ, RZ, R0 ;  /* 0x000000ffff077224 */ /* 0x000fe200078e0000 */
[----:B---3--:R-:W-:Y:S04]  /*c6af0*/  STL.64 [R1+0x105f0], R26 ;  /* 0x0105f01a01007387 */ /* 0x008fe80000100a00 */
[----:B--2---:R0:W-:Y:S04]  /*c6b00*/  STL.64 [R1+0x105e8], R24 ;  /* 0x0105e81801007387 */ /* 0x0041e80000100a00 */
[----:B------:R-:W2:Y:S04]  /*c6b10*/  LDL.LU R3, [R1+0x10860] ;  /* 0x0108600001037983 */ /* 0x000ea80000300800 */
[----:B------:R-:W3:Y:S04]  /*c6b20*/  LDL.LU R0, [R1+0x1085c] ;  /* 0x01085c0001007983 */ /* 0x000ee80000300800 */
[----:B-1----:R-:W4:Y:S04]  /*c6b30*/  LDL.LU R20, [R1+0x1ea0] ;  /* 0x001ea00001147983 */ /* 0x002f280000300800 */
[----:B------:R-:W4:Y:S04]  /*c6b40*/  LDL.LU R21, [R1+0x1ea4] ;  /* 0x001ea40001157983 */ /* 0x000f280000300800 */
[----:B------:R-:W2:Y:S04]  /*c6b50*/  LDL.LU R22, [R1+0x1ea8] ;  /* 0x001ea80001167983 */ /* 0x000ea80000300800 */
[----:B------:R-:W2:Y:S01]  /*c6b60*/  LDL.LU R23, [R1+0x1eac] ;  /* 0x001eac0001177983 */ /* 0x000ea20000300800 */
[----:B------:R-:W-:-:S03]  /*c6b70*/  IMAD.MOV.U32 R5, RZ, RZ, R2 ;  /* 0x000000ffff057224 */ /* 0x000fc600078e0002 */
[----:B--2---:R3:W-:Y:S04]  /*c6b80*/  STL.64 [R1+0x10600], R22 ;  /* 0x0106001601007387 */ /* 0x0047e80000100a00 */
[----:B----4-:R1:W-:Y:S04]  /*c6b90*/  STL.64 [R1+0x105f8], R20 ;  /* 0x0105f81401007387 */ /* 0x0103e80000100a00 */
[----:B------:R-:W2:Y:S04]  /*c6ba0*/  LDL R4, [R1+0x8] ;  /* 0x0000080001047983 */ /* 0x000ea80000100800 */
[----:B------:R-:W4:Y:S04]  /*c6bb0*/  LDL.LU R2, [R1+0x10858] ;  /* 0x0108580001027983 */ /* 0x000f280000300800 */
[----:B------:R-:W-:Y:S04]  /*c6bc0*/  STL.64 [R1+0x10610], R6 ;  /* 0x0106100601007387 */ /* 0x000fe80000100a00 */
[----:B--2---:R-:W-:Y:S04]  /*c6bd0*/  STL.64 [R1+0x10608], R4 ;  /* 0x0106080401007387 */ /* 0x004fe80000100a00 */
[----:B0-----:R-:W2:Y:S04]  /*c6be0*/  LDL.LU R24, [R1+0x1e90] ;  /* 0x001e900001187983 */ /* 0x001ea80000300800 */
[----:B------:R-:W2:Y:S04]  /*c6bf0*/  LDL.LU R25, [R1+0x1e94] ;  /* 0x001e940001197983 */ /* 0x000ea80000300800 */
[----:B------:R-:W4:Y:S04]  /*c6c00*/  LDL.LU R26, [R1+0x1e98] ;  /* 0x001e9800011a7983 */ /* 0x000f280000300800 */
[----:B------:R-:W4:Y:S01]  /*c6c10*/  LDL.LU R27, [R1+0x1e9c] ;  /* 0x001e9c00011b7983 */ /* 0x000f220000300800 */
[----:B---3--:R-:W-:-:S02]  /*c6c20*/  IMAD.MOV.U32 R22, RZ, RZ, R0 ;  /* 0x000000ffff167224 */ /* 0x008fc400078e0000 */
[----:B------:R-:W-:Y:S01]  /*c6c30*/  IMAD.MOV.U32 R23, RZ, RZ, R3 ;  /* 0x000000ffff177224 */ /* 0x000fe200078e0003 */
[----:B----4-:R-:W-:Y:S04]  /*c6c40*/  STL.64 [R1+0x10620], R26 ;  /* 0x0106201a01007387 */ /* 0x010fe80000100a00 */
[----:B--2---:R0:W-:Y:S04]  /*c6c50*/  STL.64 [R1+0x10618], R24 ;  /* 0x0106181801007387 */ /* 0x0041e80000100a00 */
[----:B------:R-:W2:Y:S04]  /*c6c60*/  LDL.LU R0, [R1+0x10854] ;  /* 0x0108540001007983 */ /* 0x000ea80000300800 */
[----:B------:R-:W3:Y:S04]  /*c6c70*/  LDL.LU R3, [R1+0x10850] ;  /* 0x0108500001037983 */ /* 0x000ee80000300800 */
[----:B-1----:R-:W4:Y:S01]  /*c6c80*/  LDL R20, [R1+0x18] ;  /* 0x0000180001147983 */ /* 0x002f220000100800 */
[----:B------:R-:W-:-:S03]  /*c6c90*/  IMAD.MOV.U32 R21, RZ, RZ, R2 ;  /* 0x000000ffff157224 */ /* 0x000fc600078e0002 */
[----:B------:R-:W2:Y:S04]  /*c6ca0*/  LDL.LU R2, [R1+0x1084c] ;  /* 0x01084c0001027983 */ /* 0x000ea80000300800 */
[----:B------:R3:W-:Y:S04]  /*c6cb0*/  STL.64 [R1+0x10630], R22 ;  /* 0x0106301601007387 */ /* 0x0007e80000100a00 */
[----:B----4-:R-:W-:Y:S04]  /*c6cc0*/  STL.64 [R1+0x10628], R20 ;  /* 0x0106281401007387 */ /* 0x010fe80000100a00 */
[----:B0-----:R-:W4:Y:S04]  /*c6cd0*/  LDL.LU R24, [R1+0x1e70] ;  /* 0x001e700001187983 */ /* 0x001f280000300800 */
[----:B------:R-:W4:Y:S04]  /*c6ce0*/  LDL.LU R25, [R1+0x1e74] ;  /* 0x001e740001197983 */ /* 0x000f280000300800 */
[----:B------:R-:W4:Y:S04]  /*c6cf0*/  LDL.LU R26, [R1+0x1e78] ;  /* 0x001e7800011a7983 */ /* 0x000f280000300800 */
[----:B------:R-:W4:Y:S01]  /*c6d00*/  LDL.LU R27, [R1+0x1e7c] ;  /* 0x001e7c00011b7983 */ /* 0x000f220000300800 */
[----:B---3--:R-:W-:-:S02]  /*c6d10*/  IMAD.MOV.U32 R22, RZ, RZ, R3 ;  /* 0x000000ffff167224 */ /* 0x008fc400078e0003 */
[----:B--2---:R-:W-:Y:S01]  /*c6d20*/  IMAD.MOV.U32 R23, RZ, RZ, R0 ;  /* 0x000000ffff177224 */ /* 0x004fe200078e0000 */
[----:B----4-:R-:W-:Y:S04]  /*c6d30*/  STL.64 [R1+0x10640], R26 ;  /* 0x0106401a01007387 */ /* 0x010fe80000100a00 */
[----:B------:R0:W-:Y:S04]  /*c6d40*/  STL.64 [R1+0x10638], R24 ;  /* 0x0106381801007387 */ /* 0x0001e80000100a00 */
[----:B------:R-:W2:Y:S04]  /*c6d50*/  LDL.LU R3, [R1+0x10848] ;  /* 0x0108480001037983 */ /* 0x000ea80000300800 */
[----:B------:R-:W3:Y:S04]  /*c6d60*/  LDL.LU R0, [R1+0x10844] ;  /* 0x0108440001007983 */ /* 0x000ee80000300800 */
[----:B------:R-:W-:Y:S04]  /*c6d70*/  STL.64 [R1+0x10648], R22 ;  /* 0x0106481601007387 */ /* 0x000fe80000100a00 */
[----:B0-----:R-:W4:Y:S04]  /*c6d80*/  LDL.LU R24, [R1+0x1e60] ;  /* 0x001e600001187983 */ /* 0x001f280000300800 */
[----:B------:R-:W4:Y:S04]  /*c6d90*/  LDL.LU R25, [R1+0x1e64] ;  /* 0x001e640001197983 */ /* 0x000f280000300800 */
[----:B------:R-:W2:Y:S04]  /*c6da0*/  LDL.LU R26, [R1+0x1e68] ;  /* 0x001e6800011a7983 */ /* 0x000ea80000300800 */
[----:B------:R-:W2:Y:S01]  /*c6db0*/  LDL.LU R27, [R1+0x1e6c] ;  /* 0x001e6c00011b7983 */ /* 0x000ea20000300800 */
[----:B------:R-:W-:-:S03]  /*c6dc0*/  IMAD.MOV.U32 R21, RZ, RZ, R2 ;  /* 0x000000ffff157224 */ /* 0x000fc600078e0002 */
[----:B--2---:R-:W-:Y:S04]  /*c6dd0*/  STL.64 [R1+0x10658], R26 ;  /* 0x0106581a01007387 */ /* 0x004fe80000100a00 */
[----:B----4-:R0:W-:Y:S04]  /*c6de0*/  STL.64 [R1+0x10650], R24 ;  /* 0x0106501801007387 */ /* 0x0101e80000100a00 */
[----:B------:R-:W2:Y:S04]  /*c6df0*/  LDL R20, [R1+0x28] ;  /* 0x0000280001147983 */ /* 0x000ea80000100800 */
[----:B------:R-:W4:Y:S04]  /*c6e00*/  LDL.LU R2, [R1+0x10840] ;  /* 0x0108400001027983 */ /* 0x000f280000300800 */
[----:B--2---:R1:W-:Y:S04]  /*c6e10*/  STL.64 [R1+0x10660], R20 ;  /* 0x0106601401007387 */ /* 0x0043e80000100a00 */
        /* <DEDUP_REMOVED lines=21> */
[----:B------:R-:W2:Y:S04]  /*c6f70*/  LDL.LU R3, [R1+0x10830] ;  /* 0x0108300001037983 */ /* 0x000ea80000300800 */
[----:B------:R-:W3:Y:S04]  /*c6f80*/  LDL.LU R0, [R1+0x1082c] ;  /* 0x01082c0001007983 */ /* 0x000ee80000300800 */
[----:B------:R-:W-:Y:S04]  /*c6f90*/  STL.64 [R1+0x106a8], R22 ;  /* 0x0106a81601007387 */ /* 0x000fe80000100a00 */
[----:B----4-:R-:W-:Y:S04]  /*c6fa0*/  STL.64 [R1+0x10688], R26 ;  /* 0x0106881a01007387 */ /* 0x010fe80000100a00 */
[----:B------:R0:W-:Y:S04]  /*c6fb0*/  STL.64 [R1+0x10680], R24 ;  /* 0x0106801801007387 */ /* 0x0001e80000100a00 */
[----:B0-----:R-:W4:Y:S04]  /*c6fc0*/  LDL.LU R24, [R1+0x1e30] ;  /* 0x001e300001187983 */ /* 0x001f280000300800 */
[----:B------:R-:W4:Y:S04]  /*c6fd0*/  LDL.LU R25, [R1+0x1e34] ;  /* 0x001e340001197983 */ /* 0x000f280000300800 */
[----:B------:R-:W2:Y:S04]  /*c6fe0*/  LDL.LU R26, [R1+0x1e38] ;  /* 0x001e3800011a7983 */ /* 0x000ea80000300800 */
[----:B------:R-:W2:Y:S04]  /*c6ff0*/  LDL.LU R27, [R1+0x1e3c] ;  /* 0x001e3c00011b7983 */ /* 0x000ea80000300800 */
[----:B------:R-:W3:Y:S01]  /*c7000*/  LDL R20, [R1+0x48] ;  /* 0x0000480001147983 */ /* 0x000ee20000100800 */
[----:B------:R-:W-:-:S03]  /*c7010*/  IMAD.MOV.U32 R21, RZ, RZ, R2 ;  /* 0x000000ffff157224 */ /* 0x000fc600078e0002 */
[----:B------:R-:W4:Y:S04]  /*c7020*/  LDL.LU R2, [R1+0x10828] ;  /* 0x0108280001027983 */ /* 0x000f280000300800 */
[----:B---3--:R-:W-:Y:S04]  /*c7030*/  STL.64 [R1+0x106c0], R20 ;  /* 0x0106c01401007387 */ /* 0x008fe80000100a00 */
[----:B--2---:R-:W-:Y:S04]  /*c7040*/  STL.64 [R1+0x106a0], R26 ;  /* 0x0106a01a01007387 */ /* 0x004fe80000100a00 */
[----:B----4-:R0:W-:Y:S04]  /*c7050*/  STL.64 [R1+0x10698], R24 ;  /* 0x0106981801007387 */ /* 0x0101e80000100a00 */
        /* <DEDUP_REMOVED lines=89> */
[----:B------:R4:W-:Y:S04]  /*c75f0*/  STL.64 [R1+0x10798], R22 ;  /* 0x0107981601007387 */ /* 0x0009e80000100a00 */
[----:B--2---:R-:W-:Y:S04]  /*c7600*/  STL.64 [R1+0x107b0], R20 ;  /* 0x0107b01401007387 */ /* 0x004fe80000100a00 */
[----:B---3--:R-:W-:Y:S04]  /*c7610*/  STL.64 [R1+0x10760], R26 ;  /* 0x0107601a01007387 */ /* 0x008fe80000100a00 */
[----:B------:R0:W-:Y:S01]  /*c7620*/  STL.64 [R1+0x10758], R24 ;  /* 0x0107581801007387 */ /* 0x0001e20000100a00 */
[----:B----4-:R-:W-:-:S03]  /*c7630*/  IMAD.MOV.U32 R22, RZ, RZ, R3 ;  /* 0x000000ffff167224 */ /* 0x010fc600078e0003 */
[----:B0-----:R-:W2:Y:S04]  /*c7640*/  LDL.LU R24, [R1+0x1da0] ;  /* 0x001da00001187983 */ /* 0x001ea80000300800 */
[----:B------:R-:W2:Y:S04]  /*c7650*/  LDL.LU R25, [R1+0x1da4] ;  /* 0x001da40001197983 */ /* 0x000ea80000300800 */
[----:B------:R-:W3:Y:S04]  /*c7660*/  LDL.LU R26, [R1+0x1da8] ;  /* 0x001da800011a7983 */ /* 0x000ee80000300800 */
[----:B------:R-:W3:Y:S04]  /*c7670*/  LDL.LU R27, [R1+0x1dac] ;  /* 0x001dac00011b7983 */ /* 0x000ee80000300800 */
[----:B------:R-:W4:Y:S04]  /*c7680*/  LDL.LU R3, [R1+0x107e8] ;  /* 0x0107e80001037983 */ /* 0x000f280000300800 */
[----:B------:R-:W2:Y:S01]  /*c7690*/  LDL.64 R20, [R1+0xa8] ;  /* 0x0000a80001147983 */ /* 0x000ea20000100a00 */
[----:B------:R-:W-:-:S05]  /*c76a0*/  IMAD.MOV.U32 R23, RZ, RZ, R0 ;  /* 0x000000ffff177224 */ /* 0x000fca00078e0000 */
[----:B------:R-:W-:Y:S04]  /*c76b0*/  STL.64 [R1+0x107e0], R22 ;  /* 0x0107e01601007387 */ /* 0x000fe80000100a00 */
        /* <DEDUP_REMOVED lines=46> */
[----:B0-----:R-:W3:Y:S04]  /*c79a0*/  LDL.LU.64 R22, [R1+0x107e0] ;  /* 0x0107e00001167983 */ /* 0x001ee80000300a00 */
[----:B------:R-:W2:Y:S01]  /*c79b0*/  LDL.LU.64 R20, [R1+0x107d8] ;  /* 0x0107d80001147983 */ /* 0x000ea20000300a00 */
[----:B------:R-:W-:-:S02]  /*c79c0*/  F2FP.F16.E4M3.UNPACK_B R8, R8 ;  /* 0x00000008ff08723e */ /* 0x000fc400020006ff */
[----:B------:R-:W-:Y:S02]  /*c79d0*/  F2FP.F16.E4M3.UNPACK_B R9, R9 ;  /* 0x00000009ff09723e */ /* 0x000fe400020006ff */
[----:B------:R-:W-:Y:S02]  /*c79e0*/  F2FP.F16.E4M3.UNPACK_B R10, R10 ;  /* 0x0000000aff0a723e */ /* 0x000fe400020006ff */
[----:B------:R-:W-:Y:S01]  /*c79f0*/  F2FP.F16.E4M3.UNPACK_B R11, R11 ;  /* 0x0000000bff0b723e */ /* 0x000fe200020006ff */
[----:B--2---:R-:W-:Y:S01]  /*c7a00*/  HMMA.16816.F32 R12, R12, R20, R24 ;  /* 0x000000140c0c723c */ /* 0x004fe20000001818 */
[----:B------:R-:W3:Y:S04]  /*c7a10*/  LDL.LU.64 R26, [R1+0x107d0] ;  /* 0x0107d000011a7983 */ /* 0x000ee80000300a00 */
[----:B------:R-:W3:Y:S01]  /*c7a20*/  LDL.LU.64 R24, [R1+0x107c8] ;  /* 0x0107c80001187983 */ /* 0x000ee20000300a00 */
[----:B------:R-:W-:-:S15]  /*c7a30*/  IMAD.MOV.U32 R0, RZ, RZ, R21 ;  /* 0x000000ffff007224 */ /* 0x000fde00078e0015 */
[----:B------:R-:W-:-:S02]  /*c7a40*/  NOP ;  /* 0x0000000000007918 */ /* 0x000fc40000000000 */
[----:B------:R0:W-:Y:S04]  /*c7a50*/  STL.64 [R1+0x16b0], R12 ;  /* 0x0016b00c01007387 */ /* 0x0001e80000100a00 */
[----:B------:R1:W-:Y:S04]  /*c7a60*/  STL.64 [R1+0x16b8], R14 ;  /* 0x0016b80e01007387 */ /* 0x0003e80000100a00 */
[----:B0-----:R-:W2:Y:S04]  /*c7a70*/  LDL.LU R12, [R1+0x1ee0] ;  /* 0x001ee000010c7983 */ /* 0x001ea80000300800 */
[----:B------:R-:W2:Y:S04]  /*c7a80*/  LDL.LU R13, [R1+0x1ee4] ;  /* 0x001ee400010d7983 */ /* 0x000ea80000300800 */
[----:B-1----:R-:W2:Y:S04]  /*c7a90*/  LDL.LU R14, [R1+0x1ee8] ;  /* 0x001ee800010e7983 */ /* 0x002ea80000300800 */
[----:B------:R-:W2:Y:S01]  /*c7aa0*/  LDL.LU R15, [R1+0x1eec] ;  /* 0x001eec00010f7983 */ /* 0x000ea20000300800 */
        /* <DEDUP_REMOVED lines=120> */
[C---:B---3--:R-:W-:Y:S06]  /*c8230*/  HMMA.16816.F32 R24, R8.reuse, R20, R24 ;  /* 0x000000140818723c */ /* 0x048fec0000001818 */
[----:B----4-:R-:W-:-:S15]  /*c8240*/  HMMA.16816.F32 R20, R8, R22, R4 ;  /* 0x000000160814723c */ /* 0x010fde0000001804 */
[----:B------:R-:W-:-:S02]  /*c8250*/  NOP ;  /* 0x0000000000007918 */ /* 0x000fc40000000000 */
[----:B------:R-:W-:Y:S04]  /*c8260*/  STL.64 [R1+0x1870], R24 ;  /* 0x0018701801007387 */ /* 0x000fe80000100a00 */
[----:B------:R0:W-:Y:S04]  /*c8270*/  STL.64 [R1+0x1878], R26 ;  /* 0x0018781a01007387 */ /* 0x0001e80000100a00 */
[----:B0-----:R-:W3:Y:S04]  /*c8280*/  LDL.LU.64 R26, [R1+0x10620] ;  /* 0x01062000011a7983 */ /* 0x001ee80000300a00 */
[----:B------:R-:W3:Y:S04]  /*c8290*/  LDL.LU.64 R24, [R1+0x10618] ;  /* 0x0106180001187983 */ /* 0x000ee80000300a00 */
[----:B------:R-:W4:Y:S04]  /*c82a0*/  LDL.LU.64 R6, [R1+0x10610] ;  /* 0x0106100001067983 */ /* 0x000f280000300a00 */
[----:B------:R-:W3:Y:S04]  /*c82b0*/  LDL.LU.64 R4, [R1+0x10608] ;  /* 0x0106080001047983 */ /* 0x000ee80000300a00 */
[----:B------:R-:W-:Y:S04]  /*c82c0*/  STL.64 [R1+0x1890], R20 ;  /* 0x0018901401007387 */ /* 0x000fe80000100a00 */
[----:B------:R0:W-:Y:S04]  /*c82d0*/  STL.64 [R1+0x1898], R22 ;  /* 0x0018981601007387 */ /* 0x0001e80000100a00 */
[----:B0-----:R-:W4:Y:S04]  /*c82e0*/  LDL.LU.64 R22, [R1+0x10600] ;  /* 0x0106000001167983 */ /* 0x001f280000300a00 */
[----:B------:R-:W4:Y:S01]  /*c82f0*/  LDL.LU.64 R20, [R1+0x105f8] ;  /* 0x0105f80001147983 */ /* 0x000f220000300a00 */
[----:B---3--:R-:W-:-:S15]  /*c8300*/  HMMA.16816.F32 R24, R8, R4, R24 ;  /* 0x000000040818723c */ /* 0x008fde0000001818 */
[----:B------:R-:W-:-:S08]  /*c8310*/  NOP ;  /* 0x0000000000007918 */ /* 0x000fd00000000000 */
[----:B------:R-:W-:Y:S04]  /*c8320*/  STL.64 [R1+0x1900], R24 ;  /* 0x0019001801007387 */ /* 0x000fe80000100a00 */
[----:B------:R0:W-:Y:S04]  /*c8330*/  STL.64 [R1+0x1908], R26 ;  /* 0x0019081a01007387 */ /* 0x0001e80000100a00 */
[----:B0-----:R-:W3:Y:S04]  /*c8340*/  LDL.LU.64 R26, [R1+0x105f0] ;  /* 0x0105f000011a7983 */ /* 0x001ee80000300a00 */
[----:B------:R-:W3:Y:S01]  /*c8350*/  LDL.LU.64 R24, [R1+0x105e8] ;  /* 0x0105e80001187983 */ /* 0x000ee20000300a00 */
[----:B----4-:R-:W-:Y:S03]  /*c8360*/  HMMA.16816.F32 R4, R8, R6, R20 ;  /* 0x000000060804723c */ /* 0x010fe60000001814 */
[----:B------:R-:W4:Y:S04]  /*c8370*/  LDL.LU.64 R22, [R1+0x105e0] ;  /* 0x0105e00001167983 */ /* 0x000f280000300a00 */
[----:B------:R-:W4:-:S15]  /*c8380*/  LDL.LU.64 R20, [R1+0x105d8] ;  /* 0x0105d80001147983 */ /* 0x000f1e0000300a00 */
[----:B------:R-:W-:-:S01]  /*c8390*/  NOP ;  /* 0x0000000000007918 */ /* 0x000fc20000000000 */
[----:B------:R-:W-:Y:S04]  /*c83a0*/  STL.64 [R1+0x19b0], R4 ;  /* 0x0019b00401007387 */ /* 0x000fe80000100a00 */
[----:B------:R0:W-:Y:S04]  /*c83b0*/  STL.64 [R1+0x19b8], R6 ;  /* 0x0019b80601007387 */ /* 0x0001e80000100a00 */
[----:B0-----:R-:W2:Y:S04]  /*c83c0*/  LDL.LU.64 R6, [R1+0x105d0] ;  /* 0x0105d00001067983 */ /* 0x001ea80000300a00 */
[----:B------:R-:W2:Y:S01]  /*c83d0*/  LDL.LU.64 R4, [R1+0x105c8] ;  /* 0x0105c80001047983 */ /* 0x000ea20000300a00 */
[----:B---3--:R-:W-:-:S15]  /*c83e0*/  HMMA.16816.F32 R24, R8, R28, R24 ;  /* 0x0000001c0818723c */ /* 0x008fde0000001818 */
        /* <DEDUP_REMOVED lines=10> */
[----:B0-----:R-:W3:Y:S04]  /*c8490*/  LDL.LU.64 R18, [R1+0x105b0] ;  /* 0x0105b00001127983 */ /* 0x001ee80000300a00 */
[----:B------:R-:W4:Y:S04]  /*c84a0*/  LDL.LU.64 R16, [R1+0x105a8] ;  /* 0x0105a80001107983 */ /* 0x000f280000300a00 */
[----:B------:R-:W-:Y:S04]  /*c84b0*/  STL.64 [R1+0x1a90], R20 ;  /* 0x001a901401007387 */ /* 0x000fe80000100a00 */
[----:B------:R0:W-:Y:S04]  /*c84c0*/  STL.64 [R1+0x1a98], R22 ;  /* 0x001a981601007387 */ /* 0x0001e80000100a00 */
[----:B0-----:R-:W2:Y:S04]  /*c84d0*/  LDL.LU.64 R22, [R1+0x105a0] ;  /* 0x0105a00001167983 */ /* 0x001ea80000300a00 */
[----:B------:R-:W3:Y:S04]  /*c84e0*/  LDL.LU.64 R20, [R1+0x10598] ;  /* 0x0105980001147983 */ /* 0x000ee80000300a00 */
[----:B------:R-:W-:Y:S04]  /*c84f0*/  STL.64 [R1+0x10378], R26 ;  /* 0x0103781a01007387 */ /* 0x000fe80000100a00 */
[----:B------:R0:W-:Y:S04]  /*c8500*/  STL.64 [R1+0x10370], R24 ;  /* 0x0103701801007387 */ /* 0x0001e80000100a00 */
[----:B0-----:R-:W4:Y:S01]  /*c8510*/  LDL.LU.64 R24, [R1+0x98] ;  /* 0x0000980001187983 */ /* 0x001f220000300a00 */
[----:B--2---:R-:W-:-:S15]  /*c8520*/  HMMA.16816.F32 R12, R8, R22, R12 ;  /* 0x00000016080c723c */ /* 0x004fde000000180c */
[----:B------:R-:W-:-:S08]  /*c8530*/  NOP ;  /* 0x0000000000007918 */ /* 0x000fd00000000000 */
[----:B------:R-:W-:Y:S04]  /*c8540*/  STL.64 [R1+0x1ab0], R12 ;  /* 0x001ab00c01007387 */ /* 0x000fe80000100a00 */
[----:B------:R-:W-:Y:S04]  /*c8550*/  STL.64 [R1+0x1ab8], R14 ;  /* 0x001ab80e01007387 */ /* 0x000fe80000100a00 */
[----:B------:R-:W2:Y:S01]  /*c8560*/  LDL.64 R26, [R1+0x90] ;  /* 0x00009000011a7983 */ /* 0x000ea20000100a00 */
[----:B---3--:R-:W-:-:S15]  /*c8570*/  HMMA.16816.F32 R4, R8, R20, R4 ;  /* 0x000000140804723c */ /* 0x008fde0000001804 */
[----:B------:R-:W-:-:S08]  /*c8580*/  NOP ;  /* 0x0000000000007918 */ /* 0x000fd00000000000 */
[----:B------:R-:W-:Y:S04]  /*c8590*/  STL.64 [R1+0x1ad0], R4 ;  /* 0x001ad00401007387 */ /* 0x000fe80000100a00 */
[----:B------:R-:W-:Y:S04]  /*c85a0*/  STL.64 [R1+0x1ad8], R6 ;  /* 0x001ad80601007387 */ /* 0x000fe80000100a00 */
[----:B--2---:R-:W-:Y:S04]  /*c85b0*/  STL.64 [R1+0x10530], R26 ;  /* 0x0105301a01007387 */ /* 0x004fe80000100a00 */
[----:B----4-:R0:W-:Y:S04]  /*c85c0*/  STL.64 [R1+0x10528], R24 ;  /* 0x0105281801007387 */ /* 0x0101e80000100a00 */
[----:B0-----:R-:W2:Y:S04]  /*c85d0*/  LDL.LU R24, [R1+0x1f40] ;  /* 0x001f400001187983 */ /* 0x001ea80000300800 */
[----:B------:R-:W2:Y:S04]  /*c85e0*/  LDL.LU R25, [R1+0x1f44] ;  /* 0x001f440001197983 */ /* 0x000ea80000300800 */
[----:B------:R-:W3:Y:S04]  /*c85f0*/  LDL.LU R26, [R1+0x1f48] ;  /* 0x001f4800011a7983 */ /* 0x000ee80000300800 */
[----:B------:R-:W3:Y:S04]  /*c8600*/  LDL.LU R27, [R1+0x1f4c] ;  /* 0x001f4c00011b7983 */ /* 0x000ee80000300800 */
[----:B------:R-:W4:Y:S04]  /*c8610*/  LDL.LU R6, [R1+0x33c4] ;  /* 0x0033c40001067983 */ /* 0x000f280000300800 */
[----:B------:R-:W2:Y:S04]  /*c8620*/  LDL.LU R12, [R1+0x33c0] ;  /* 0x0033c000010c7983 */ /* 0x000ea80000300800 */
[----:B------:R-:W4:Y:S04]  /*c8630*/  LDL.LU R7, [R1+0x33cc] ;  /* 0x0033cc0001077983 */ /* 0x000f280000300800 */
[----:B------:R-:W2:Y:S04]  /*c8640*/  LDL.LU R13, [R1+0x33c8] ;  /* 0x0033c800010d7983 */ /* 0x000ea80000300800 */
[----:B------:R-:W3:Y:S04]  /*c8650*/  LDL.LU R4, [R1+0x33d4] ;  /* 0x0033d40001047983 */ /* 0x000ee80000300800 */
[----:B------:R-:W2:Y:S04]  /*c8660*/  LDL.LU R14, [R1+0x33d0] ;  /* 0x0033d000010e7983 */ /* 0x000ea80000300800 */
[----:B------:R-:W3:Y:S04]  /*c8670*/  LDL.LU R5, [R1+0x33dc] ;  /* 0x0033dc0001057983 */ /* 0x000ee80000300800 */
        /* <DEDUP_REMOVED lines=58> */
[----:B--2---:R-:W-:Y:S02]  /*c8a20*/  IMAD R14, R14, 0x100, R4 ;  /* 0x000001000e0e7824 */ /* 0x004fe400078e0204 */
[----:B------:R-:W-:Y:S01]  /*c8a30*/  IMAD R15, R15, 0x100, R5 ;  /* 0x000001000f0f7824 */ /* 0x000fe200078e0205 */
[----:B----4-:R-:W-:-:S15]  /*c8a40*/  HMMA.16816.F32 R24, R8, R6, R24 ;  /* 0x000000060818723c */ /* 0x010fde0000001818 */
[----:B------:R-:W-:-:S08]  /*c8a50*/  NOP ;  /* 0x0000000000007918 */ /* 0x000fd00000000000 */
[----:B------:R-:W-:Y:S04]  /*c8a60*/  STL.64 [R1+0x1b20], R24 ;  /* 0x001b201801007387 */ /* 0x000fe80000100a00 */
[----:B------:R0:W-:Y:S04]  /*c8a70*/  STL.64 [R1+0x1b28], R26 ;  /* 0x001b281a01007387 */ /* 0x0001e80000100a00 */
[----:B0-----:R-:W2:Y:S04]  /*c8a80*/  LDL.LU.64 R26, [R1+0x10568] ;  /* 0x01056800011a7983 */ /* 0x001ea80000300a00 */
[----:B------:R-:W2:Y:S04]  /*c8a90*/  LDL.LU.64 R24, [R1+0x10560] ;  /* 0x0105600001187983 */ /* 0x000ea80000300a00 */
[----:B------:R-:W-:Y:S04]  /*c8aa0*/  STL [R1+0x10324], R6 ;  /* 0x0103240601007387 */ /* 0x000fe80000100800 */
[----:B------:R0:W-:Y:S04]  /*c8ab0*/  STL [R1+0x10320], R7 ;  /* 0x0103200701007387 */ /* 0x0001e80000100800 */
[----:B0-----:R-:W4:Y:S04]  /*c8ac0*/  LDL.LU.64 R6, [R1+0xa0] ;  /* 0x0000a00001067983 */ /* 0x001f280000300a00 */
[----:B------:R-:W2:Y:S04]  /*c8ad0*/  LDL.LU R4, [R1+0x1055c] ;  /* 0x01055c0001047983 */ /* 0x000ea80000300800 */
[----:B------:R-:W2:Y:S02]  /*c8ae0*/  LDL.LU R5, [R1+0x10558] ;  /* 0x0105580001057983 */ /* 0x000ea40000300800 */
[----:B--2---:R-:W-:-:S15]  /*c8af0*/  HMMA.16816.F32 R24, R8, R4, R24 ;  /* 0x000000040818723c */ /* 0x004fde0000001818 */
[----:B------:R-:W-:-:S08]  /*c8b00*/  NOP ;  /* 0x0000000000007918 */ /* 0x000fd00000000000 */
[----:B------:R-:W-:Y:S04]  /*c8b10*/  STL.64 [R1+0x1b40], R24 ;  /* 0x001b401801007387 */ /* 0x000fe80000100a00 */
[----:B------:R0:W-:Y:S04]  /*c8b20*/  STL.64 [R1+0x1b48], R26 ;  /* 0x001b481a01007387 */ /* 0x0001e80000100a00 */
[----:B0-----:R-:W2:Y:S04]  /*c8b30*/  LDL.LU.64 R26, [R1+0x10550] ;  /* 0x01055000011a7983 */ /* 0x001ea80000300a00 */
[----:B------:R-:W2:Y:S04]  /*c8b40*/  LDL.LU.64 R24, [R1+0x10548] ;  /* 0x0105480001187983 */ /* 0x000ea80000300a00 */
[----:B------:R0:W-:Y:S04]  /*c8b50*/  STL [R1+0x1030c], R4 ;  /* 0x01030c0401007387 */ /* 0x0001e80000100800 */
[----:B------:R-:W-:Y:S04]  /*c8b60*/  STL [R1+0x10308], R5 ;  /* 0x0103080501007387 */ /* 0x000fe80000100800 */
[----:B0-----:R-:W3:Y:S01]  /*c8b70*/  LDL R4, [R1+0xa8] ;  /* 0x0000a80001047983 */ /* 0x001ee20000100800 */
[----:B--2---:R-:W-:-:S15]  /*c8b80*/  HMMA.16816.F32 R24, R8, R2, R24 ;  /* 0x000000020818723c */ /* 0x004fde0000001818 */
[----:B------:R-:W-:-:S08]  /*c8b90*/  NOP ;  /* 0x0000000000007918 */ /* 0x000fd00000000000 */
[----:B------:R-:W-:Y:S04]  /*c8ba0*/  STL.64 [R1+0x1b60], R24 ;  /* 0x001b601801007387 */ /* 0x000fe80000100a00 */
[----:B------:R0:W-:Y:S04]  /*c8bb0*/  STL.64 [R1+0x1b68], R26 ;  /* 0x001b681a01007387 */ /* 0x0001e80000100a00 */
[----:B0-----:R-:W3:Y:S04]  /*c8bc0*/  LDL.LU.64 R26, [R1+0x10540] ;  /* 0x01054000011a7983 */ /* 0x001ee80000300a00 */
[----:B------:R-:W3:Y:S01]  /*c8bd0*/  LDL.LU.64 R24, [R1+0x10538] ;  /* 0x0105380001187983 */ /* 0x000ee20000300a00 */
[----:B------:R-:W-:-:S03]  /*c8be0*/  IMAD.MOV.U32 R5, RZ, RZ, R0 ;  /* 0x000000ffff057224 */ /* 0x000fc600078e0000 */
[----:B------:R-:W-:Y:S04]  /*c8bf0*/  STL [R1+0x10328], R3 ;  /* 0x0103280301007387 */ /* 0x000fe80000100800 */
[----:B---3--:R-:W-:Y:S01]  /*c8c00*/  HMMA.16816.F32 R8, R8, R4, R24 ;  /* 0x000000040808723c */ /* 0x008fe20000001818 */
[----:B------:R-:W2:Y:S04]  /*c8c10*/  LDL.LU.64 R26, [R1+0x10530] ;  /* 0x01053000011a7983 */ /* 0x000ea80000300a00 */
[----:B------:R-:W3:-:S15]  /*c8c20*/  LDL.LU.64 R24, [R1+0x10528] ;  /* 0x0105280001187983 */ /* 0x000ede0000300a00 */
[----:B------:R-:W-:-:S03]  /*c8c30*/  NOP ;  /* 0x0000000000007918 */ /* 0x000fc60000000000 */
[----:B------:R0:W-:Y:S04]  /*c8c40*/  STL.64 [R1+0x1b50], R8 ;  /* 0x001b500801007387 */ /* 0x0001e80000100a00 */
[----:B------:R1:W-:Y:S04]  /*c8c50*/  STL.64 [R1+0x1b58], R10 ;  /* 0x001b580a01007387 */ /* 0x0003e80000100a00 */
[----:B0-----:R-:W2:Y:S04]  /*c8c60*/  LDL.LU R8, [R1+0x1f60] ;  /* 0x001f600001087983 */ /* 0x001ea80000300800 */
[----:B------:R-:W2:Y:S04]  /*c8c70*/  LDL.LU R9, [R1+0x1f64] ;  /* 0x001f640001097983 */ /* 0x000ea80000300800 */
[----:B-1----:R-:W2:Y:S04]  /*c8c80*/  LDL.LU R10, [R1+0x1f68] ;  /* 0x001f6800010a7983 */ /* 0x002ea80000300800 */
[----:B------:R-:W2:Y:S01]  /*c8c90*/  LDL.LU R11, [R1+0x1f6c] ;  /* 0x001f6c00010b7983 */ /* 0x000ea20000300800 */
[----:B------:R-:W-:-:S02]  /*c8ca0*/  F2FP.F16.E4M3.UNPACK_B R12, R12 ;  /* 0x0000000cff0c723e */ /* 0x000fc400020006ff */
[----:B------:R-:W-:Y:S02]  /*c8cb0*/  F2FP.F16.E4M3.UNPACK_B R13, R13 ;  /* 0x0000000dff0d723e */ /* 0x000fe400020006ff */
[----:B------:R-:W-:Y:S02]  /*c8cc0*/  F2FP.F16.E4M3.UNPACK_B R14, R14 ;  /* 0x0000000eff0e723e */ /* 0x000fe400020006ff */
[----:B------:R-:W-:Y:S01]  /*c8cd0*/  F2FP.F16.E4M3.UNPACK_B R15, R15 ;  /* 0x0000000fff0f723e */ /* 0x000fe200020006ff */
[----:B----4-:R-:W-:Y:S02]  /*c8ce0*/  IMAD.MOV.U32 R5, RZ, RZ, R6 ;  /* 0x000000ffff057224 */ /* 0x010fe400078e0006 */
[----:B------:R-:W-:-:S04]  /*c8cf0*/  IMAD.MOV.U32 R4, RZ, RZ, R7 ;  /* 0x000000ffff047224 */ /* 0x000fc800078e0007 */
[----:B--2---:R-:W-:-:S15]  /*c8d00*/  HMMA.16816.F32 R8, R12, R6, R8 ;  /* 0x000000060c08723c */ /* 0x004fde0000001808 */
[----:B------:R-:W-:-:S08]  /*c8d10*/  NOP ;  /* 0x0000000000007918 */ /* 0x000fd00000000000 */
[----:B------:R-:W-:Y:S04]  /*c8d20*/  STL.64 [R1+0x1b70], R8 ;  /* 0x001b700801007387 */ /* 0x000fe80000100a00 */
[----:B------:R3:W-:Y:S02]  /*c8d30*/  STL.64 [R1+0x1b78], R10 ;  /* 0x001b780a01007387 */ /* 0x0007e40000100a00 */
[----:B---3--:R-:W-:Y:S06]  /*c8d40*/  HMMA.16816.F32 R8, R12, R24, R16 ;  /* 0x000000180c08723c */ /* 0x008fec0000001810 */
[----:B------:R-:W-:-:S15]  /*c8d50*/  IMAD.MOV.U32 R6, RZ, RZ, R25 ;  /* 0x000000ffff067224 */ /* 0x000fde00078e0019 */
[----:B------:R-:W-:-:S02]  /*c8d60*/  NOP ;  /* 0x0000000000007918 */ /* 0x000fc40000000000 */
[----:B------:R-:W-:Y:S04]  /*c8d70*/  STL.64 [R1+0x1bb0], R8 ;  /* 0x001bb00801007387 */ /* 0x000fe80000100a00 */
[----:B------:R-:W-:Y:S04]  /*c8d80*/  STL.64 [R1+0x1bb8], R10 ;  /* 0x001bb80a01007387 */ /* 0x000fe80000100a00 */
[----:B------:R-:W-:Y:S04]  /*c8d90*/  STL [R1+0x10520], R6 ;  /* 0x0105200601007387 */ /* 0x000fe80000100800 */
[----:B------:R0:W-:Y:S04]  /*c8da0*/  STL.64 [R1+0x10518], R4 ;  /* 0x0105180401007387 */ /* 0x0001e80000100a00 */
[----:B------:R-:W2:Y:S01]  /*c8db0*/  LDL.LU R16, [R1+0x22e0] ;  /* 0x0022e00001107983 */ /* 0x000ea20000300800 */
[----:B0-----:R-:W-:Y:S01]  /*c8dc0*/  HMMA.16816.F32 R4, R12, R26, R20 ;  /* 0x0000001a0c04723c */ /* 0x001fe20000001814 */
[----:B------:R-:W-:-:S05]  /*c8dd0*/  IMAD.MOV.U32 R3, RZ, RZ, R24 ;  /* 0x000000ffff037224 */ /* 0x000fca00078e0018 */
[----:B------:R-:W-:-:S15]  /*c8de0*/  IMAD.MOV.U32 R0, RZ, RZ, R27 ;  /* 0x000000ffff007224 */ /* 0x000fde00078e001b */
[----:B------:R-:W-:-:S02]  /*c8df0*/  NOP ;  /* 0x0000000000007918 */ /* 0x000fc40000000000 */
        /* <DEDUP_REMOVED lines=140> */
[----:B------:R-:W4:Y:S04]  /*c96c0*/  LDL.LU.64 R26, [R1+0x80] ;  /* 0x00008000011a7983 */ /* 0x000f280000300a00 */
        /* <DEDUP_REMOVED lines=10> */
[----:B------:R-:W4:Y:S04]  /*c9770*/  LDL.LU.64 R10, [R1+0x88] ;  /* 0x00008800010a7983 */ /* 0x000f280000300a00 */
        /* <DEDUP_REMOVED lines=23> */
[----:B------:R-:W2:Y:S01]  /*c98f0*/  LDL.LU R23, [R1+0x1fac] ;  /* 0x001fac0001177983 */ /* 0x000ea20000300800 */
[C---:B----4-:R-:W-:Y:S03]  /*c9900*/  HMMA.16816.F32 R4, R12.reuse, R10, R4 ;  /* 0x0000000a0c04723c */ /* 0x050fe60000001804 */
        /* <DEDUP_REMOVED lines=8> */
[----:B0-----:R-:W4:Y:S04]  /*c9990*/  LDL.LU R6, [R1+0x10520] ;  /* 0x0105200001067983 */ /* 0x001f280000300800 */
[----:B------:R-:W4:Y:S01]  /*c99a0*/  LDL.LU.64 R4, [R1+0x10518] ;  /* 0x0105180001047983 */ /* 0x000f220000300a00 */
        /* <DEDUP_REMOVED lines=160> */
[----:B0-----:R-:W2:Y:S04]  /*ca3b0*/  LDL.LU R20, [R1+0x22f0] ;  /* 0x0022f00001147983 */ /* 0x001ea80000300800 */
[----:B------:R-:W2:Y:S04]  /*ca3c0*/  LDL.LU R21, [R1+0x22f4] ;  /* 0x0022f40001157983 */ /* 0x000ea80000300800 */
[----:B------:R-:W2:Y:S04]  /*ca3d0*/  LDL.LU R22, [R1+0x22f8] ;  /* 0x0022f80001167983 */ /* 0x000ea80000300800 */
[----:B------:R-:W2:Y:S01]  /*ca3e0*/  LDL.LU R23, [R1+0x22fc] ;  /* 0x0022fc0001177983 */ /* 0x000ea20000300800 */
[----:B------:R-:W-:Y:S01]  /*ca3f0*/  IMAD.MOV.U32 R7, RZ, RZ, R11 ;  /* 0x000000ffff077224 */ /* 0x000fe200078e000b */
[----:B--2---:R-:W-:-:S15]  /*ca400*/  HMMA.16816.F32 R20, R12, R18, R20 ;  /* 0x000000120c14723c */ /* 0x004fde0000001814 */
[----:B------:R-:W-:-:S08]  /*ca410*/  NOP ;  /* 0x0000000000007918 */ /* 0x000fd00000000000 */
[----:B------:R-:W-:Y:S04]  /*ca420*/  STL.64 [R1+0x1e30], R20 ;  /* 0x001e301401007387 */ /* 0x000fe80000100a00 */
[----:B------:R4:W-:Y:S02]  /*ca430*/  STL.64 [R1+0x1e38], R22 ;  /* 0x001e381601007387 */ /* 0x0009e40000100a00 */
[----:B----4-:R-:W-:Y:S07]  /*ca440*/  HMMA.16816.F32 R20, R12, R16, R24 ;  /* 0x000000100c14723c */ /* 0x010fee0000001818 */
[----:B------:R-:W-:-:S02]  /*ca450*/  IMAD.MOV.U32 R26, RZ, RZ, R10 ;  /* 0x000000ffff1a7224 */ /* 0x000fc400078e000a */
[----:B------:R-:W-:Y:S02]  /*ca460*/  IMAD.MOV.U32 R27, RZ, RZ, R9 ;  /* 0x000000ffff1b7224 */ /* 0x000fe400078e0009 */
[----:B------:R-:W-:Y:S02]  /*ca470*/  IMAD.MOV.U32 R24, RZ, RZ, R8 ;  /* 0x000000ffff187224 */ /* 0x000fe400078e0008 */
[----:B------:R-:W-:-:S10]  /*ca480*/  IMAD.MOV.U32 R25, RZ, RZ, R7 ;  /* 0x000000ffff197224 */ /* 0x000fd400078e0007 */
[----:B------:R0:W-:Y:S04]  /*ca490*/  STL.64 [R1+0x1e40], R20 ;  /* 0x001e401401007387 */ /* 0x0001e80000100a00 */
[----:B------:R1:W-:Y:S04]  /*ca4a0*/  STL.64 [R1+0x1e48], R22 ;  /* 0x001e481601007387 */ /* 0x0003e80000100a00 */
[----:B------:R2:W-:Y:S04]  /*ca4b0*/  STL.64 [R1+0x102c0], R26 ;  /* 0x0102c01a01007387 */ /* 0x0005e80000100a00 */
[----:B------:R3:W-:Y:S04]  /*ca4c0*/  STL.64 [R1+0x102b8], R24 ;  /* 0x0102b81801007387 */ /* 0x0007e80000100a00 */
[----:B0-----:R-:W4:Y:S04]  /*ca4d0*/  LDL.LU R20, [R1+0x24d0] ;  /* 0x0024d00001147983 */ /* 0x001f280000300800 */
[----:B------:R-:W4:Y:S04]  /*ca4e0*/  LDL.LU R21, [R1+0x24d4] ;  /* 0x0024d40001157983 */ /* 0x000f280000300800 */
[----:B-1----:R-:W4:Y:S04]  /*ca4f0*/  LDL.LU R22, [R1+0x24d8] ;  /* 0x0024d80001167983 */ /* 0x002f280000300800 */
[----:B------:R-:W4:Y:S04]  /*ca500*/  LDL.LU R23, [R1+0x24dc] ;  /* 0x0024dc0001177983 */ /* 0x000f280000300800 */
[----:B--2---:R-:W2:Y:S01]  /*ca510*/  LDL.LU R27, [R1+0x33e4] ;  /* 0x0033e400011b7983 */ /* 0x004ea20000300800 */
[----:B---3--:R-:W-:-:S03]  /*ca520*/  IMAD.MOV.U32 R25, RZ, RZ, R4 ;  /* 0x000000ffff197224 */ /* 0x008fc600078e0004 */
[----:B------:R-:W2:Y:S04]  /*ca530*/  LDL.LU R8, [R1+0x33e0] ;  /* 0x0033e00001087983 */ /* 0x000ea80000300800 */
[----:B------:R-:W3:Y:S01]  /*ca540*/  LDL.LU R4, [R1+0x33f4] ;  /* 0x0033f40001047983 */ /* 0x000ee20000300800 */
[----:B------:R-:W-:-:S03]  /*ca550*/  IMAD.MOV.U32 R24, RZ, RZ, R5 ;  /* 0x000000ffff187224 */ /* 0x000fc600078e0005 */
[----:B------:R-:W3:Y:S04]  /*ca560*/  LDL.LU R10, [R1+0x33f0] ;  /* 0x0033f000010a7983 */ /* 0x000ee80000300800 */
[----:B------:R-:W3:Y:S04]  /*ca570*/  LDL.LU R5, [R1+0x33fc] ;  /* 0x0033fc0001057983 */ /* 0x000ee80000300800 */
[----:B------:R-:W3:Y:S04]  /*ca580*/  LDL.LU R11, [R1+0x33f8] ;  /* 0x0033f800010b7983 */ /* 0x000ee80000300800 */
[----:B----4-:R-:W-:Y:S04]  /*ca590*/  STL.64 [R1+0x102d0], R22 ;  /* 0x0102d01601007387 */ /* 0x010fe80000100a00 */
[----:B------:R-:W-:Y:S04]  /*ca5a0*/  STL.64 [R1+0x102c8], R20 ;  /* 0x0102c81401007387 */ /* 0x000fe80000100a00 */
[----:B------:R-:W-:Y:S04]  /*ca5b0*/  STL.64 [R1+0x100e8], R18 ;  /* 0x0100e81201007387 */ /* 0x000fe80000100a00 */
[----:B------:R0:W-:Y:S04]  /*ca5c0*/  STL.64 [R1+0x100e0], R16 ;  /* 0x0100e01001007387 */ /* 0x0001e80000100a00 */
[----:B0-----:R-:W4:Y:S04]  /*ca5d0*/  LDL.LU R16, [R1+0x24e0] ;  /* 0x0024e00001107983 */ /* 0x001f280000300800 */
[----:B------:R-:W4:Y:S04]  /*ca5e0*/  LDL.LU R17, [R1+0x24e4] ;  /* 0x0024e40001117983 */ /* 0x000f280000300800 */
[----:B------:R-:W2:Y:S04]  /*ca5f0*/  LDL.LU R18, [R1+0x24e8] ;  /* 0x0024e80001127983 */ /* 0x000ea80000300800 */
[----:B------:R-:W2:Y:S04]  /*ca600*/  LDL.LU R19, [R1+0x24ec] ;  /* 0x0024ec0001137983 */ /* 0x000ea80000300800 */
[----:B------:R-:W3:Y:S04]  /*ca610*/  LDL.LU R7, [R1+0x33ec] ;  /* 0x0033ec0001077983 */ /* 0x000ee80000300800 */
[----:B------:R-:W3:Y:S04]  /*ca620*/  LDL.LU R9, [R1+0x33e8] ;  /* 0x0033e80001097983 */ /* 0x000ee80000300800 */
[----:B--2---:R-:W-:Y:S04]  /*ca630*/  STL.64 [R1+0x102e0], R18 ;  /* 0x0102e01201007387 */ /* 0x004fe80000100a00 */
[----:B----4-:R0:W-:Y:S04]  /*ca640*/  STL.64 [R1+0x102d8], R16 ;  /* 0x0102d81001007387 */ /* 0x0101e80000100a00 */
        /* <DEDUP_REMOVED lines=16> */
[----:B------:R-:W-:-:S02]  /*ca750*/  IMAD R8, R8, 0x100, R27 ;  /* 0x0000010008087824 */ /* 0x000fc400078e021b */
[----:B------:R-:W-:Y:S02]  /*ca760*/  IMAD.MOV.U32 R26, RZ, RZ, R3 ;  /* 0x000000ffff1a7224 */ /* 0x000fe400078e0003 */
[----:B------:R-:W-:Y:S02]  /*ca770*/  IMAD.MOV.U32 R27, RZ, RZ, R6 ;  /* 0x000000ffff1b7224 */ /* 0x000fe400078e0006 */
[----:B---3--:R-:W-:Y:S01]  /*ca780*/  IMAD R9, R9, 0x100, R7 ;  /* 0x0000010009097824 */ /* 0x008fe200078e0207 */
[----:B----4-:R-:W-:Y:S04]  /*ca790*/  STL.64 [R1+0x10318], R18 ;  /* 0x0103181201007387 */ /* 0x010fe80000100a00 */
[----:B--2---:R0:W-:Y:S04]  /*ca7a0*/  STL.64 [R1+0x10310], R16 ;  /* 0x0103101001007387 */ /* 0x0041e80000100a00 */
[----:B0-----:R-:W2:Y:S04]  /*ca7b0*/  LDL.LU R16, [R1+0x2310] ;  /* 0x0023100001107983 */ /* 0x001ea80000300800 */
[----:B------:R-:W2:Y:S04]  /*ca7c0*/  LDL.LU R17, [R1+0x2314] ;  /* 0x0023140001117983 */ /* 0x000ea80000300800 */
[----:B------:R-:W2:Y:S04]  /*ca7d0*/  LDL.LU R18, [R1+0x2318] ;  /* 0x0023180001127983 */ /* 0x000ea80000300800 */
[----:B------:R-:W2:Y:S04]  /*ca7e0*/  LDL.LU R19, [R1+0x231c] ;  /* 0x00231c0001137983 */ /* 0x000ea80000300800 */
[----:B------:R-:W3:Y:S04]  /*ca7f0*/  LDL.LU R3, [R1+0x10328] ;  /* 0x0103280001037983 */ /* 0x000ee80000300800 */
[----:B------:R-:W2:Y:S04]  /*ca800*/  LDL.LU R6, [R1+0x10324] ;  /* 0x0103240001067983 */ /* 0x000ea80000300800 */
[----:B------:R-:W4:Y:S04]  /*ca810*/  LDL.LU R20, [R1+0x2500] ;  /* 0x0025000001147983 */ /* 0x000f280000300800 */
[----:B------:R-:W4:Y:S04]  /*ca820*/  LDL.LU R21, [R1+0x2504] ;  /* 0x0025040001157983 */ /* 0x000f280000300800 */
[----:B------:R-:W4:Y:S04]  /*ca830*/  LDL.LU R22, [R1+0x2508] ;  /* 0x0025080001167983 */ /* 0x000f280000300800 */
[----:B------:R-:W4:Y:S04]  /*ca840*/  LDL.LU R23, [R1+0x250c] ;  /* 0x00250c0001177983 */ /* 0x000f280000300800 */
[----:B------:R-:W2:Y:S01]  /*ca850*/  LDL.LU R7, [R1+0x10320] ;  /* 0x0103200001077983 */ /* 0x000ea20000300800 */
[----:B------:R-:W-:-:S02]  /*ca860*/  IMAD R10, R10, 0x100, R4 ;  /* 0x000001000a0a7824 */ /* 0x000fc400078e0204 */
[----:B------:R-:W-:Y:S01]  /*ca870*/  IMAD R11, R11, 0x100, R5 ;  /* 0x000001000b0b7824 */ /* 0x000fe200078e0205 */
[----:B--2---:R-:W-:-:S15]  /*ca880*/  HMMA.16816.F32 R16, R12, R6, R16 ;  /* 0x000000060c10723c */ /* 0x004fde0000001810 */
[----:B------:R-:W-:-:S08]  /*ca890*/  NOP ;  /* 0x0000000000007918 */ /* 0x000fd00000000000 */
[----:B------:R-:W-:Y:S04]  /*ca8a0*/  STL.64 [R1+0x1e50], R16 ;  /* 0x001e501001007387 */ /* 0x000fe80000100a00 */
[----:B------:R0:W-:Y:S04]  /*ca8b0*/  STL.64 [R1+0x1e58], R18 ;  /* 0x001e581201007387 */ /* 0x0001e80000100a00 */
[----:B0-----:R-:W2:Y:S04]  /*ca8c0*/  LDL.LU.64 R18, [R1+0x10318] ;  /* 0x0103180001127983 */ /* 0x001ea80000300a00 */
[----:B------:R-:W2:Y:S04]  /*ca8d0*/  LDL.LU.64 R16, [R1+0x10310] ;  /* 0x0103100001107983 */ /* 0x000ea80000300a00 */
[----:B------:R-:W2:Y:S04]  /*ca8e0*/  LDL.LU R4, [R1+0x1030c] ;  /* 0x01030c0001047983 */ /* 0x000ea80000300800 */
[----:B------:R-:W2:Y:S02]  /*ca8f0*/  LDL.LU R5, [R1+0x10308] ;  /* 0x0103080001057983 */ /* 0x000ea40000300800 */
[----:B--2---:R-:W-:-:S15]  /*ca900*/  HMMA.16816.F32 R16, R12, R4, R16 ;  /* 0x000000040c10723c */ /* 0x004fde0000001810 */
[----:B------:R-:W-:-:S08]  /*ca910*/  NOP ;  /* 0x0000000000007918 */ /* 0x000fd00000000000 */
[----:B------:R-:W-:Y:S04]  /*ca920*/  STL.64 [R1+0x1e60], R16 ;  /* 0x001e601001007387 */ /* 0x000fe80000100a00 */
[----:B------:R0:W-:Y:S04]  /*ca930*/  STL.64 [R1+0x1e68], R18 ;  /* 0x001e681201007387 */ /* 0x0001e80000100a00 */
[----:B0-----:R-:W3:Y:S04]  /*ca940*/  LDL.LU.64 R18, [R1+0x10300] ;  /* 0x0103000001127983 */ /* 0x001ee80000300a00 */
[----:B------:R-:W3:Y:S04]  /*ca950*/  LDL.LU.64 R16, [R1+0x102f8] ;  /* 0x0102f80001107983 */ /* 0x000ee80000300a00 */
[----:B------:R0:W-:Y:S04]  /*ca960*/  STL.64 [R1+0x100c8], R6 ;  /* 0x0100c80601007387 */ /* 0x0001e80000100a00 */
[----:B0-----:R-:W2:Y:S04]  /*ca970*/  LDL.LU R6, [R1+0x90] ;  /* 0x0000900001067983 */ /* 0x001ea80000300800 */
[----:B------:R0:W-:Y:S04]  /*ca980*/  STL.64 [R1+0x100c0], R4 ;  /* 0x0100c00401007387 */ /* 0x0001e80000100a00 */
[----:B0-----:R-:W4:Y:S01]  /*ca990*/  LDL.LU.64 R4, [R1+0xa8] ;  /* 0x0000a80001047983 */ /* 0x001f220000300a00 */
[----:B---3--:R-:W-:-:S15]  /*ca9a0*/  HMMA.16816.F32 R16, R12, R2, R16 ;  /* 0x000000020c10723c */ /* 0x008fde0000001810 */
[----:B------:R-:W-:-:S08]  /*ca9b0*/  NOP ;  /* 0x0000000000007918 */ /* 0x000fd00000000000 */
[----:B------:R-:W-:Y:S04]  /*ca9c0*/  STL.64 [R1+0x2060], R16 ;  /* 0x0020601001007387 */ /* 0x000fe80000100a00 */
[----:B------:R0:W-:Y:S04]  /*ca9d0*/  STL.64 [R1+0x2068], R18 ;  /* 0x0020681201007387 */ /* 0x0001e80000100a00 */
[----:B0-----:R-:W4:Y:S04]  /*ca9e0*/  LDL.LU.64 R18, [R1+0x102f0] ;  /* 0x0102f00001127983 */ /* 0x001f280000300a00 */
[----:B------:R-:W4:Y:S04]  /*ca9f0*/  LDL.LU.64 R16, [R1+0x102e8] ;  /* 0x0102e80001107983 */ /* 0x000f280000300a00 */
[----:B------:R-:W-:Y:S04]  /*caa00*/  STL [R1+0x100bc], R2 ;  /* 0x0100bc0201007387 */ /* 0x000fe80000100800 */
[----:B------:R-:W-:Y:S01]  /*caa10*/  STL [R1+0x100b8], R3 ;  /* 0x0100b80301007387 */ /* 0x000fe20000100800 */
[----:B----4-:R-:W-:Y:S03]  /*caa20*/  HMMA.16816.F32 R12, R12, R4, R16 ;  /* 0x000000040c0c723c */ /* 0x010fe60000001810 */
[----:B------:R-:W3:Y:S04]  /*caa30*/  LDL.LU.64 R18, [R1+0x102e0] ;  /* 0x0102e00001127983 */ /* 0x000ee80000300a00 */
[----:B------:R-:W3:-:S15]  /*caa40*/  LDL.LU.64 R16, [R1+0x102d8] ;  /* 0x0102d80001107983 */ /* 0x000ede0000300a00 */
[----:B------:R-:W-:-:S01]  /*caa50*/  NOP ;  /* 0x0000000000007918 */ /* 0x000fc20000000000 */
[----:B------:R0:W-:Y:S04]  /*caa60*/  STL.64 [R1+0x2050], R12 ;  /* 0x0020500c01007387 */ /* 0x0001e80000100a00 */
[----:B------:R1:W-:Y:S04]  /*caa70*/  STL.64 [R1+0x2058], R14 ;  /* 0x0020580e01007387 */ /* 0x0003e80000100a00 */
[----:B0-----:R-:W4:Y:S04]  /*caa80*/  LDL.LU R12, [R1+0x2510] ;  /* 0x00251000010c7983 */ /* 0x001f280000300800 */
[----:B------:R-:W4:Y:S04]  /*caa90*/  LDL.LU R13, [R1+0x2514] ;  /* 0x00251400010d7983 */ /* 0x000f280000300800 */
[----:B-1----:R-:W4:Y:S04]  /*caaa0*/  LDL.LU R14, [R1+0x2518] ;  /* 0x00251800010e7983 */ /* 0x002f280000300800 */
[----:B------:R-:W4:Y:S01]  /*caab0*/  LDL.LU R15, [R1+0x251c] ;  /* 0x00251c00010f7983 */ /* 0x000f220000300800 */
[----:B------:R-:W-:-:S02]  /*caac0*/  F2FP.F16.E4M3.UNPACK_B R8, R8 ;  /* 0x00000008ff08723e */ /* 0x000fc400020006ff */
[----:B------:R-:W-:Y:S02]  /*caad0*/  F2FP.F16.E4M3.UNPACK_B R9, R9 ;  /* 0x00000009ff09723e */ /* 0x000fe400020006ff */
[----:B------:R-:W-:Y:S02]  /*caae0*/  F2FP.F16.E4M3.UNPACK_B R10, R10 ;  /* 0x0000000aff0a723e */ /* 0x000fe400020006ff */
[----:B------:R-:W-:-:S07]  /*caaf0*/  F2FP.F16.E4M3.UNPACK_B R11, R11 ;  /* 0x0000000bff0b723e */ /* 0x000fce00020006ff */
[----:B----4-:R-:W-:-:S15]  /*cab00*/  HMMA.16816.F32 R12, R8, R24, R12 ;  /* 0x00000018080c723c */ /* 0x010fde000000180c */
[----:B------:R-:W-:-:S08]  /*cab10*/  NOP ;  /* 0x0000000000007918 */ /* 0x000fd00000000000 */
[----:B------:R0:W-:Y:S04]  /*cab20*/  STL.64 [R1+0x2040], R12 ;  /* 0x0020400c01007387 */ /* 0x0001e80000100a00 */
[----:B------:R1:W-:Y:S04]  /*cab30*/  STL.64 [R1+0x2048], R14 ;  /* 0x0020480e01007387 */ /* 0x0003e80000100a00 */
[----:B0-----:R-:W4:Y:S04]  /*cab40*/  LDL.LU R13, [R1+0x3404] ;  /* 0x00340400010d7983 */ /* 0x001f280000300800 */
[----:B-1----:R-:W2:Y:S04]  /*cab50*/  LDL.LU R14, [R1+0x3400] ;  /* 0x00340000010e7983 */ /* 0x002ea80000300800 */
[----:B------:R-:W2:Y:S01]  /*cab60*/  LDL.LU R15, [R1+0x340c] ;  /* 0x00340c00010f7983 */ /* 0x000ea20000300800 */
[----:B------:R-:W-:Y:S01]  /*cab70*/  HMMA.16816.F32 R24, R8, R26, R20 ;  /* 0x0000001a0818723c */ /* 0x000fe20000001814 */
[----:B------:R-:W-:-:S02]  /*cab80*/  IMAD.MOV.U32 R7, RZ, RZ, R0 ;  /* 0x000000ffff077224 */ /* 0x000fc400078e0000 */
[----:B--2---:R-:W-:Y:S04]  /*cab90*/  STL.64 [R1+0x100d8], R14 ;  /* 0x0100d80e01007387 */ /* 0x004fe80000100a00 */
[----:B----4-:R0:W-:Y:S04]  /*caba0*/  STL [R1+0x100d0], R13 ;  /* 0x0100d00d01007387 */ /* 0x0101e80000100800 */
[----:B------:R-:W2:Y:S04]  /*cabb0*/  LDL.LU R12, [R1+0x24f0] ;  /* 0x0024f000010c7983 */ /* 0x000ea80000300800 */
[----:B0-----:R-:W2:Y:S04]  /*cabc0*/  LDL.LU R13, [R1+0x24f4] ;  /* 0x0024f400010d7983 */ /* 0x001ea80000300800 */
[----:B------:R-:W2:Y:S04]  /*cabd0*/  LDL.LU R14, [R1+0x24f8] ;  /* 0x0024f800010e7983 */ /* 0x000ea80000300800 */
[----:B------:R-:W2:Y:S04]  /*cabe0*/  LDL.LU R15, [R1+0x24fc] ;  /* 0x0024fc00010f7983 */ /* 0x000ea80000300800 */
[----:B------:R-:W4:Y:S04]  /*cabf0*/  LDL.LU R0, [R1+0x3408] ;  /* 0x0034080001007983 */ /* 0x000f280000300800 */
[----:B------:R-:W4:Y:S04]  /*cac00*/  LDL.LU.64 R22, [R1+0x102d0] ;  /* 0x0102d00001167983 */ /* 0x000f280000300a00 */
[----:B------:R-:W4:Y:S04]  /*cac10*/  LDL.LU.64 R20, [R1+0x102c8] ;  /* 0x0102c80001147983 */ /* 0x000f280000300a00 */
[----:B------:R-:W-:Y:S04]  /*cac20*/  STL.64 [R1+0x2030], R24 ;  /* 0x0020301801007387 */ /* 0x000fe80000100a00 */
[----:B------:R0:W-:Y:S04]  /*cac30*/  STL.64 [R1+0x2038], R26 ;  /* 0x0020381a01007387 */ /* 0x0001e80000100a00 */
[----:B0-----:R-:W4:Y:S04]  /*cac40*/  LDL.LU.64 R26, [R1+0x102c0] ;  /* 0x0102c000011a7983 */ /* 0x001f280000300a00 */
[----:B------:R-:W3:Y:S01]  /*cac50*/  LDL.LU.64 R24, [R1+0x102b8] ;  /* 0x0102b80001187983 */ /* 0x000ee20000300a00 */
[----:B------:R-:W-:-:S02]  /*cac60*/  IMAD.MOV.U32 R3, RZ, RZ, R4 ;  /* 0x000000ffff037224 */ /* 0x000fc400078e0004 */
[----:B------:R-:W-:Y:S02]  /*cac70*/  IMAD.MOV.U32 R2, RZ, RZ, R5 ;  /* 0x000000ffff027224 */ /* 0x000fe400078e0005 */
[C---:B--2---:R-:W-:Y:S06]  /*cac80*/  HMMA.16816.F32 R4, R8.reuse, R6, R12 ;  /* 0x000000060804723c */ /* 0x044fec000000180c */
[----:B---3--:R-:W-:-:S15]  /*cac90*/  HMMA.16816.F32 R12, R8, R24, R16 ;  /* 0x00000018080c723c */ /* 0x008fde0000001810 */
[----:B------:R-:W-:-:S02]  /*caca0*/  NOP ;  /* 0x0000000000007918 */ /* 0x000fc40000000000 */
[----:B------:R-:W-:Y:S04]  /*cacb0*/  STL.64 [R1+0x2020], R4 ;  /* 0x0020200401007387 */ /* 0x000fe80000100a00 */
[----:B------:R4:W-:Y:S04]  /*cacc0*/  STL.64 [R1+0x2028], R6 ;  /* 0x0020280601007387 */ /* 0x0009e80000100a00 */
[----:B------:R-:W2:Y:S01]  /*cacd0*/  LDL.LU R16, [R1+0x2380] ;  /* 0x0023800001107983 */ /* 0x000ea20000300800 */
[----:B----4-:R-:W-:Y:S03]  /*cace0*/  HMMA.16816.F32 R4, R8, R26, R20 ;  /* 0x0000001a0804723c */ /* 0x010fe60000001814 */
[----:B------:R-:W-:Y:S04]  /*cacf0*/  STL.64 [R1+0x2010], R12 ;  /* 0x0020100c01007387 */ /* 0x000fe80000100a00 */
[----:B------:R-:W-:-:S15]  /*cad00*/  STL.64 [R1+0x2018], R14 ;  /* 0x0020180e01007387 */ /* 0x000fde0000100a00 */
[----:B------:R-:W-:-:S01]  /*cad10*/  NOP ;  /* 0x0000000000007918 */ /* 0x000fc20000000000 */
        /* <DEDUP_REMOVED lines=16> */
[----:B0-----:R-:W4:Y:S04]  /*cae20*/  LDL.LU R22, [R1] ;  /* 0x0000000001167983 */ /* 0x001f280000300800 */
[----:B------:R-:W4:Y:S04]  /*cae30*/  LDL.LU R23, [R1+0x4] ;  /* 0x0000040001177983 */ /* 0x000f280000300800 */
[----:B--2---:R0:W-:Y:S04]  /*cae40*/  STL.64 [R1+0x10130], R20 ;  /* 0x0101301401007387 */ /* 0x0041e80000100a00 */
[----:B----4-:R-:W-:Y:S04]  /*cae50*/  STL.64 [R1+0x10150], R22 ;  /* 0x0101501601007387 */ /* 0x010fe80000100a00 */
[----:B------:R-:W2:Y:S04]  /*cae60*/  LDL.LU R24, [R1+0x23c0] ;  /* 0x0023c00001187983 */ /* 0x000ea80000300800 */
[----:B------:R-:W2:Y:S04]  /*cae70*/  LDL.LU R25, [R1+0x23c4] ;  /* 0x0023c40001197983 */ /* 0x000ea80000300800 */
[----:B------:R-:W4:Y:S04]  /*cae80*/  LDL.LU R26, [R1+0x23c8] ;  /* 0x0023c800011a7983 */ /* 0x000f280000300800 */
[----:B------:R-:W4:Y:S04]  /*cae90*/  LDL.LU R27, [R1+0x23cc] ;  /* 0x0023cc00011b7983 */ /* 0x000f280000300800 */
[----:B0-----:R-:W3:Y:S04]  /*caea0*/  LDL.LU R20, [R1+0x8] ;  /* 0x0000080001147983 */ /* 0x001ee80000300800 */
[----:B------:R-:W3:Y:S04]  /*caeb0*/  LDL.LU R21, [R1+0xc] ;  /* 0x00000c0001157983 */ /* 0x000ee80000300800 */
[----:B---3--:R-:W-:Y:S04]  /*caec0*/  STL.64 [R1+0x10168], R20 ;  /* 0x0101681401007387 */ /* 0x008fe80000100a00 */
[----:B----4-:R-:W-:Y:S04]  /*caed0*/  STL.64 [R1+0x10148], R26 ;  /* 0x0101481a01007387 */ /* 0x010fe80000100a00 */
[----:B--2---:R0:W-:Y:S04]  /*caee0*/  STL.64 [R1+0x10140], R24 ;  /* 0x0101401801007387 */ /* 0x0041e80000100a00 */
[----:B0-----:R-:W2:Y:S04]  /*caef0*/  LDL.LU R24, [R1+0x23d0] ;  /* 0x0023d00001187983 */ /* 0x001ea80000300800 */
[----:B------:R-:W2:Y:S04]  /*caf00*/  LDL.LU R25, [R1+0x23d4] ;  /* 0x0023d40001197983 */ /* 0x000ea80000300800 */
[----:B------:R-:W3:Y:S04]  /*caf10*/  LDL.LU R26, [R1+0x23d8] ;  /* 0x0023d800011a7983 */ /* 0x000ee80000300800 */
[----:B------:R-:W3:Y:S04]  /*caf20*/  LDL.LU R27, [R1+0x23dc] ;  /* 0x0023dc00011b7983 */ /* 0x000ee80000300800 */
[----:B------:R-:W4:Y:S04]  /*caf30*/  LDL.LU R22, [R1+0x10] ;  /* 0x0000100001167983 */ /* 0x000f280000300800 */
[----:B------:R-:W4:Y:S04]  /*caf40*/  LDL.LU R23, [R1+0x14] ;  /* 0x0000140001177983 */ /* 0x000f280000300800 */
        /* <DEDUP_REMOVED lines=267> */
[----:B------:R-:W4:Y:S02]  /*cc000*/  LDL.LU.64 R20, [R1+0x10110] ;  /* 0x0101100001147983 */ /* 0x000f240000300a00 */
[----:B----4-:R-:W-:Y:S02]  /*cc010*/  HMMA.16816.F32 R24, R8, R24, R20 ;  /* 0x000000180818723c */ /* 0x010fe40000001814 */
[----:B------:R-:W2:Y:S04]  /*cc020*/  LDL.LU.64 R22, [R1+0x10108] ;  /* 0x0101080001167983 */ /* 0x000ea80000300a00 */
[----:B------:R-:W4:-:S15]  /*cc030*/  LDL.LU.64 R20, [R1+0x10100] ;  /* 0x0101000001147983 */ /* 0x000f1e0000300a00 */
[----:B------:R-:W-:-:S02]  /*cc040*/  NOP ;  /* 0x0000000000007918 */ /* 0x000fc40000000000 */
[----:B------:R0:W-:Y:S04]  /*cc050*/  STL.64 [R1+0x1ed0], R24 ;  /* 0x001ed01801007387 */ /* 0x0001e80000100a00 */
[----:B------:R1:W-:Y:S04]  /*cc060*/  STL.64 [R1+0x1ed8], R26 ;  /* 0x001ed81a01007387 */ /* 0x0003e80000100a00 */
[----:B0-----:R-:W3:Y:S04]  /*cc070*/  LDL.LU R24, [R1+0x2340] ;  /* 0x0023400001187983 */ /* 0x001ee80000300800 */
[----:B------:R-:W3:Y:S04]  /*cc080*/  LDL.LU R25, [R1+0x2344] ;  /* 0x0023440001197983 */ /* 0x000ee80000300800 */
[----:B-1----:R-:W3:Y:S04]  /*cc090*/  LDL.LU R26, [R1+0x2348] ;  /* 0x00234800011a7983 */ /* 0x002ee80000300800 */
[----:B------:R-:W3:Y:S01]  /*cc0a0*/  LDL.LU R27, [R1+0x234c] ;  /* 0x00234c00011b7983 */ /* 0x000ee20000300800 */
[----:B--2---:R-:W-:-:S15]  /*cc0b0*/  HMMA.16816.F32 R16, R8, R22, R16 ;  /* 0x000000160810723c */ /* 0x004fde0000001810 */
[----:B------:R-:W-:-:S08]  /*cc0c0*/  NOP ;  /* 0x0000000000007918 */ /* 0x000fd00000000000 */
[----:B------:R-:W-:Y:S04]  /*cc0d0*/  STL.64 [R1+0x1ec0], R16 ;  /* 0x001ec01001007387 */ /* 0x000fe80000100a00 */
[----:B------:R0:W-:Y:S04]  /*cc0e0*/  STL.64 [R1+0x1ec8], R18 ;  /* 0x001ec81201007387 */ /* 0x0001e80000100a00 */
[----:B0-----:R-:W4:Y:S04]  /*cc0f0*/  LDL.LU.64 R18, [R1+0x100f8] ;  /* 0x0100f80001127983 */ /* 0x001f280000300a00 */
[----:B------:R-:W4:Y:S02]  /*cc100*/  LDL.LU.64 R16, [R1+0x100f0] ;  /* 0x0100f00001107983 */ /* 0x000f240000300a00 */
[----:B----4-:R-:W-:Y:S02]  /*cc110*/  HMMA.16816.F32 R20, R8, R20, R16 ;  /* 0x000000140814723c */ /* 0x010fe40000001810 */
[----:B------:R-:W3:Y:S04]  /*cc120*/  LDL.LU.64 R18, [R1+0x100e8] ;  /* 0x0100e80001127983 */ /* 0x000ee80000300a00 */
[----:B------:R-:W2:-:S15]  /*cc130*/  LDL.LU.64 R16, [R1+0x100e0] ;  /* 0x0100e00001107983 */ /* 0x000e9e0000300a00 */
[----:B------:R-:W-:-:S02]  /*cc140*/  NOP ;  /* 0x0000000000007918 */ /* 0x000fc40000000000 */
[----:B------:R0:W-:Y:S04]  /*cc150*/  STL.64 [R1+0x1eb0], R20 ;  /* 0x001eb01401007387 */ /* 0x0001e80000100a00 */
[----:B------:R1:W-:Y:S04]  /*cc160*/  STL.64 [R1+0x1eb8], R22 ;  /* 0x001eb81601007387 */ /* 0x0003e80000100a00 */
[----:B0-----:R-:W4:Y:S04]  /*cc170*/  LDL.LU R20, [R1+0x2350] ;  /* 0x0023500001147983 */ /* 0x001f280000300800 */
[----:B------:R-:W4:Y:S04]  /*cc180*/  LDL.LU R21, [R1+0x2354] ;  /* 0x0023540001157983 */ /* 0x000f280000300800 */
[----:B-1----:R-:W4:Y:S04]  /*cc190*/  LDL.LU R22, [R1+0x2358] ;  /* 0x0023580001167983 */ /* 0x002f280000300800 */
[----:B------:R-:W4:Y:S01]  /*cc1a0*/  LDL.LU R23, [R1+0x235c] ;  /* 0x00235c0001177983 */ /* 0x000f220000300800 */
[C---:B---3--:R-:W-:Y:S06]  /*cc1b0*/  HMMA.16816.F32 R12, R8.reuse, R18, R12 ;  /* 0x00000012080c723c */ /* 0x048fec000000180c */
[----:B--2---:R-:W-:-:S15]  /*cc1c0*/  HMMA.16816.F32 R16, R8, R16, R4 ;  /* 0x000000100810723c */ /* 0x004fde0000001804 */
[----:B------:R-:W-:-:S02]  /*cc1d0*/  NOP ;  /* 0x0000000000007918 */ /* 0x000fc40000000000 */
[----:B------:R-:W-:Y:S04]  /*cc1e0*/  STL.64 [R1+0x1ea0], R12 ;  /* 0x001ea00c01007387 */ /* 0x000fe80000100a00 */
[----:B------:R0:W-:Y:S04]  /*cc1f0*/  STL.64 [R1+0x1ea8], R14 ;  /* 0x001ea80e01007387 */ /* 0x0001e80000100a00 */
[----:B0-----:R-:W2:Y:S04]  /*cc200*/  LDL.LU.64 R14, [R1+0x100d8] ;  /* 0x0100d800010e7983 */ /* 0x001ea80000300a00 */
[----:B------:R-:W3:Y:S04]  /*cc210*/  LDL.LU R13, [R1+0x100d0] ;  /* 0x0100d000010d7983 */ /* 0x000ee80000300800 */
[----:B------:R-:W4:Y:S04]  /*cc220*/  LDL.LU.64 R6, [R1+0x100c8] ;  /* 0x0100c80001067983 */ /* 0x000f280000300a00 */
[----:B------:R-:W2:Y:S04]  /*cc230*/  LDL.LU.64 R4, [R1+0x100c0] ;  /* 0x0100c00001047983 */ /* 0x000ea80000300a00 */
[----:B------:R-:W-:Y:S04]  /*cc240*/  STL.64 [R1+0x1e90], R16 ;  /* 0x001e901001007387 */ /* 0x000fe80000100a00 */
[----:B------:R2:W-:Y:S01]  /*cc250*/  STL.64 [R1+0x1e98], R18 ;  /* 0x001e981201007387 */ /* 0x0005e20000100a00 */
[C---:B----4-:R-:W-:Y:S06]  /*cc260*/  HMMA.16816.F32 R20, R8.reuse, R6, R20 ;  /* 0x000000060814723c */ /* 0x050fec0000001814 */
[----:B--2---:R-:W-:-:S15]  /*cc270*/  HMMA.16816.F32 R16, R8, R4, R24 ;  /* 0x000000040810723c */ /* 0x004fde0000001818 */
[----:B------:R-:W-:-:S02]  /*cc280*/  NOP ;  /* 0x0000000000007918 */ /* 0x000fc40000000000 */
[----:B------:R-:W-:Y:S04]  /*cc290*/  STL.64 [R1+0x1e80], R20 ;  /* 0x001e801401007387 */ /* 0x000fe80000100a00 */
[----:B------:R-:W-:Y:S04]  /*cc2a0*/  STL.64 [R1+0x1e88], R22 ;  /* 0x001e881601007387 */ /* 0x000fe80000100a00 */
[----:B------:R0:W-:Y:S04]  /*cc2b0*/  STL.64 [R1+0x1e70], R16 ;  /* 0x001e701001007387 */ /* 0x0001e80000100a00 */
[----:B------:R1:W-:Y:S04]  /*cc2c0*/  STL.64 [R1+0x1e78], R18 ;  /* 0x001e781201007387 */ /* 0x0003e80000100a00 */
[----:B0-----:R-:W2:Y:S04]  /*cc2d0*/  LDL.LU R16, [R1+0x2590] ;  /* 0x0025900001107983 */ /* 0x001ea80000300800 */
        /* <DEDUP_REMOVED lines=8> */
[----:B------:R-:W4:Y:S01]  /*cc360*/  LDL.LU R19, [R1+0x258c] ;  /* 0x00258c0001137983 */ /* 0x000f220000300800 */
[----:B------:R-:W-:-:S03]  /*cc370*/  IMAD R5, R0, 0x100, R15 ;  /* 0x0000010000057824 */ /* 0x000fc600078e020f */
[----:B------:R-:W3:Y:S04]  /*cc380*/  LDL R0, [R1+0x297c] ;  /* 0x00297c0001007983 */ /* 0x000ee80000100800 */
[----:B----4-:R-:W-:Y:S04]  /*cc390*/  STL.64 [R1+0x10088], R18 ;  /* 0x0100881201007387 */ /* 0x010fe80000100a00 */
[----:B--2---:R0:W-:Y:S04]  /*cc3a0*/  STL.64 [R1+0x10080], R16 ;  /* 0x0100801001007387 */ /* 0x0041e80000100a00 */
[----:B0-----:R-:W2:Y:S04]  /*cc3b0*/  LDL.LU R16, [R1+0x2560] ;  /* 0x0025600001107983 */ /* 0x001ea80000300800 */
[----:B------:R-:W2:Y:S04]  /*cc3c0*/  LDL.LU R17, [R1+0x2564] ;  /* 0x0025640001117983 */ /* 0x000ea80000300800 */
[----:B--2---:R0:W-:Y:S04]  /*cc3d0*/  STL.64 [R1+0x10090], R16 ;  /* 0x0100901001007387 */ /* 0x0041e80000100a00 */
[----:B------:R-:W2:Y:S04]  /*cc3e0*/  LDL.LU R18, [R1+0x2568] ;  /* 0x0025680001127983 */ /* 0x000ea80000300800 */
[----:B------:R-:W2:Y:S01]  /*cc3f0*/  LDL.LU R19, [R1+0x256c] ;  /* 0x00256c0001137983 */ /* 0x000ea20000300800 */
[----:B0-----:R-:W-:-:S02]  /*cc400*/  IMAD.MOV.U32 R17, RZ, RZ, R2 ;  /* 0x000000ffff117224 */ /* 0x001fc400078e0002 */
[----:B------:R-:W-:Y:S01]  /*cc410*/  IMAD.MOV.U32 R16, RZ, RZ, R3 ;  /* 0x000000ffff107224 */ /* 0x000fe200078e0003 */
[----:B------:R-:W4:Y:S04]  /*cc420*/  LDL.LU R2, [R1+0x3414] ;  /* 0x0034140001027983 */ /* 0x000f280000300800 */
[----:B------:R-:W4:Y:S04]  /*cc430*/  LDL.LU R6, [R1+0x3410] ;  /* 0x0034100001067983 */ /* 0x000f280000300800 */
[----:B------:R-:W4:Y:S04]  /*cc440*/  LDL.LU R3, [R1+0x341c] ;  /* 0x00341c0001037983 */ /* 0x000f280000300800 */
[----:B------:R-:W4:Y:S04]  /*cc450*/  LDL.LU R7, [R1+0x3418] ;  /* 0x0034180001077983 */ /* 0x000f280000300800 */
[----:B--2---:R-:W-:Y:S04]  /*cc460*/  STL.64 [R1+0x100b0], R18 ;  /* 0x0100b01201007387 */ /* 0x004fe80000100a00 */
[----:B------:R0:W-:Y:S04]  /*cc470*/  STL.64 [R1+0x100a8], R16 ;  /* 0x0100a81001007387 */ /* 0x0001e80000100a00 */
[----:B0-----:R-:W2:Y:S04]  /*cc480*/  LDL.LU R16, [R1+0x2330] ;  /* 0x0023300001107983 */ /* 0x001ea80000300800 */
[----:B------:R-:W2:Y:S04]  /*cc490*/  LDL.LU R17, [R1+0x2334] ;  /* 0x0023340001117983 */ /* 0x000ea80000300800 */
[----:B------:R-:W2:Y:S04]  /*cc4a0*/  LDL.LU R18, [R1+0x2338] ;  /* 0x0023380001127983 */ /* 0x000ea80000300800 */
[----:B------:R-:W2:Y:S04]  /*cc4b0*/  LDL.LU R19, [R1+0x233c] ;  /* 0x00233c0001137983 */ /* 0x000ea80000300800 */
[----:B------:R-:W3:Y:S04]  /*cc4c0*/  LDL R20, [R1+0x2998] ;  /* 0x0029980001147983 */ /* 0x000ee80000100800 */
[----:B------:R-:W3:Y:S04]  /*cc4d0*/  LDL R21, [R1+0x299c] ;  /* 0x00299c0001157983 */ /* 0x000ee80000100800 */
[----:B---3--:R0:W-:Y:S04]  /*cc4e0*/  STL.64 [R1+0x10078], R20 ;  /* 0x0100781401007387 */ /* 0x0081e80000100a00 */
[----:B------:R-:W3:Y:S04]  /*cc4f0*/  LDL R22, [R1+0x29a8] ;  /* 0x0029a80001167983 */ /* 0x000ee80000100800 */
[----:B------:R-:W3:Y:S04]  /*cc500*/  LDL R23, [R1+0x29ac] ;  /* 0x0029ac0001177983 */ /* 0x000ee80000100800 */
[----:B0-----:R-:W3:Y:S04]  /*cc510*/  LDL R20, [R1+0x2968] ;  /* 0x0029680001147983 */ /* 0x001ee80000100800 */
[----:B------:R-:W3:Y:S04]  /*cc520*/  LDL R21, [R1+0x296c] ;  /* 0x00296c0001157983 */ /* 0x000ee80000100800 */
[----:B------:R-:W2:Y:S04]  /*cc530*/  LDL.LU R24, [R1+0x25b0] ;  /* 0x0025b00001187983 */ /* 0x000ea80000300800 */
[----:B------:R-:W2:Y:S04]  /*cc540*/  LDL.LU R25, [R1+0x25b4] ;  /* 0x0025b40001197983 */ /* 0x000ea80000300800 */
[----:B------:R-:W3:Y:S04]  /*cc550*/  LDL.LU R26, [R1+0x25b8] ;  /* 0x0025b800011a7983 */ /* 0x000ee80000300800 */
[----:B------:R-:W3:Y:S01]  /*cc560*/  LDL.LU R27, [R1+0x25bc] ;  /* 0x0025bc00011b7983 */ /* 0x000ee20000300800 */
[----:B------:R-:W-:-:S02]  /*cc570*/  IMAD R4, R14, 0x100, R13 ;  /* 0x000001000e047824 */ /* 0x000fc400078e020d */
[----:B----4-:R-:W-:Y:S02]  /*cc580*/  IMAD R6, R6, 0x100, R2 ;  /* 0x0000010006067824 */ /* 0x010fe400078e0202 */
[----:B------:R-:W-:Y:S01]  /*cc590*/  IMAD R7, R7, 0x100, R3 ;  /* 0x0000010007077824 */ /* 0x000fe200078e0203 */
[----:B---3--:R-:W-:Y:S04]  /*cc5a0*/  STL.64 [R1+0x100a0], R26 ;  /* 0x0100a01a01007387 */ /* 0x008fe80000100a00 */
[----:B--2---:R0:W-:Y:S04]  /*cc5b0*/  STL.64 [R1+0x10098], R24 ;  /* 0x0100981801007387 */ /* 0x0041e80000100a00 */
[----:B0-----:R-:W2:Y:S04]  /*cc5c0*/  LDL.LU R24, [R1+0x2540] ;  /* 0x0025400001187983 */ /* 0x001ea80000300800 */
[----:B------:R-:W2:Y:S04]  /*cc5d0*/  LDL.LU R25, [R1+0x2544] ;  /* 0x0025440001197983 */ /* 0x000ea80000300800 */
[----:B------:R-:W2:Y:S04]  /*cc5e0*/  LDL.LU R26, [R1+0x2548] ;  /* 0x00254800011a7983 */ /* 0x000ea80000300800 */
[----:B------:R-:W2:Y:S04]  /*cc5f0*/  LDL.LU R27, [R1+0x254c] ;  /* 0x00254c00011b7983 */ /* 0x000ea80000300800 */
[----:B------:R-:W3:Y:S04]  /*cc600*/  LDL R28, [R1+0x29b8] ;  /* 0x0029b800011c7983 */ /* 0x000ee80000100800 */
[----:B------:R-:W4:Y:S04]  /*cc610*/  LDL R29, [R1+0x29bc] ;  /* 0x0029bc00011d7983 */ /* 0x000f280000100800 */
[----:B------:R-:W3:Y:S04]  /*cc620*/  LDL.LU R12, [R1+0x25c0] ;  /* 0x0025c000010c7983 */ /* 0x000ee80000300800 */
[----:B------:R-:W3:Y:S04]  /*cc630*/  LDL.LU R13, [R1+0x25c4] ;  /* 0x0025c400010d7983 */ /* 0x000ee80000300800 */
[----:B------:R-:W3:Y:S04]  /*cc640*/  LDL.LU R14, [R1+0x25c8] ;  /* 0x0025c800010e7983 */ /* 0x000ee80000300800 */
[----:B------:R-:W3:Y:S04]  /*cc650*/  LDL.LU R15, [R1+0x25cc] ;  /* 0x0025cc00010f7983 */ /* 0x000ee80000300800 */
[----:B------:R-:W2:Y:S04]  /*cc660*/  LDL.LU R2, [R1+0x100bc] ;  /* 0x0100bc0001027983 */ /* 0x000ea80000300800 */
[----:B------:R-:W2:Y:S02]  /*cc670*/  LDL.LU R3, [R1+0x100b8] ;  /* 0x0100b80001037983 */ /* 0x000ea40000300800 */
[----:B--2---:R-:W-:-:S15]  /*cc680*/  HMMA.16816.F32 R16, R8, R2, R16 ;  /* 0x000000020810723c */ /* 0x004fde0000001810 */
[----:B------:R-:W-:-:S08]  /*cc690*/  NOP ;  /* 0x0000000000007918 */ /* 0x000fd00000000000 */
[----:B------:R-:W-:Y:S04]  /*cc6a0*/  STL.64 [R1+0x2080], R16 ;  /* 0x0020801001007387 */ /* 0x000fe80000100a00 */
[----:B------:R0:W-:Y:S04]  /*cc6b0*/  STL.64 [R1+0x2088], R18 ;  /* 0x0020881201007387 */ /* 0x0001e80000100a00 */
[----:B0-----:R-:W2:Y:S04]  /*cc6c0*/  LDL.LU.64 R18, [R1+0x100b0] ;  /* 0x0100b00001127983 */ /* 0x001ea80000300a00 */
[----:B------:R-:W4:Y:S04]  /*cc6d0*/  LDL.LU.64 R16, [R1+0x100a8] ;  /* 0x0100a80001107983 */ /* 0x000f280000300a00 */
[----:B------:R-:W3:Y:S04]  /*cc6e0*/  LDL R2, [R1+0x2988] ;  /* 0x0029880001027983 */ /* 0x000ee80000100800 */
[----:B------:R-:W3:Y:S01]  /*cc6f0*/  LDL R3, [R1+0x298c] ;  /* 0x00298c0001037983 */ /* 0x000ee20000100800 */
[----:B------:R-:W-:-:S02]  /*cc700*/  F2FP.F16.E4M3.UNPACK_B R4, R4 ;  /* 0x00000004ff04723e */ /* 0x000fc400020006ff */
[----:B------:R-:W-:Y:S01]  /*cc710*/  F2FP.F16.E4M3.UNPACK_B R5, R5 ;  /* 0x00000005ff05723e */ /* 0x000fe200020006ff */
[----:B----4-:R-:W-:Y:S01]  /*cc720*/  HMMA.16816.F32 R8, R8, R16, R24 ;  /* 0x000000100808723c */ /* 0x010fe20000001818 */
[----:B------:R-:W4:Y:S04]  /*cc730*/  LDL.LU.64 R26, [R1+0x100a0] ;  /* 0x0100a000011a7983 */ /* 0x000f280000300a00 */
[----:B------:R-:W4:Y:S04]  /*cc740*/  LDL.LU.64 R24, [R1+0x10098] ;  /* 0x0100980001187983 */ /* 0x000f280000300a00 */
[----:B------:R-:W2:Y:S01]  /*cc750*/  LDL.LU.64 R16, [R1+0x10090] ;  /* 0x0100900001107983 */ /* 0x000ea20000300a00 */
[----:B------:R-:W-:-:S02]  /*cc760*/  F2FP.F16.E4M3.UNPACK_B R6, R6 ;  /* 0x00000006ff06723e */ /* 0x000fc400020006ff */
[----:B------:R-:W-:Y:S02]  /*cc770*/  F2FP.F16.E4M3.UNPACK_B R7, R7 ;  /* 0x00000007ff07723e */ /* 0x000fe400020006ff */
[----:B------:R-:W-:Y:S02]  /*cc780*/  F2FP.F16.E4M3.UNPACK_B R20, R20 ;  /* 0x00000014ff14723e */ /* 0x000fe400020006ff */
[----:B------:R-:W-:-:S07]  /*cc790*/  F2FP.F16.E4M3.UNPACK_B R21, R21 ;  /* 0x00000015ff15723e */ /* 0x000fce00020006ff */
[----:B------:R-:W-:Y:S04]  /*cc7a0*/  STL.64 [R1+0x2070], R8 ;  /* 0x0020700801007387 */ /* 0x000fe80000100a00 */
[----:B------:R0:W-:Y:S04]  /*cc7b0*/  STL.64 [R1+0x2078], R10 ;  /* 0x0020780a01007387 */ /* 0x0001e80000100a00 */
[----:B0-----:R-:W3:Y:S04]  /*cc7c0*/  LDL R11, [R1+0x2978] ;  /* 0x00297800010b7983 */ /* 0x001ee80000100800 */
[----:B------:R-:W-:Y:S04]  /*cc7d0*/  STL [R1+0xb0], R20 ;  /* 0x0000b01401007387 */ /* 0x000fe80000100800 */
[----:B------:R-:W-:Y:S01]  /*cc7e0*/  STL [R1+0xb4], R21 ;  /* 0x0000b41501007387 */ /* 0x000fe20000100800 */
[----:B--2---:R-:W-:-:S15]  /*cc7f0*/  HMMA.16816.F32 R16, R4, R20, R16 ;  /* 0x000000140410723c */ /* 0x004fde0000001810 */
[----:B------:R-:W-:-:S08]  /*cc800*/  NOP ;  /* 0x0000000000007918 */ /* 0x000fd00000000000 */
[----:B------:R-:W-:Y:S04]  /*cc810*/  STL.64 [R1+0x20e0], R16 ;  /* 0x0020e01001007387 */ /* 0x000fe80000100a00 */
[----:B------:R0:W-:Y:S04]  /*cc820*/  STL.64 [R1+0x20e8], R18 ;  /* 0x0020e81201007387 */ /* 0x0001e80000100a00 */
[----:B0-----:R-:W2:Y:S04]  /*cc830*/  LDL.LU.64 R18, [R1+0x10088] ;  /* 0x0100880001127983 */ /* 0x001ea80000300a00 */
[----:B------:R-:W2:Y:S01]  /*cc840*/  LDL.LU.64 R16, [R1+0x10080] ;  /* 0x0100800001107983 */ /* 0x000ea20000300a00 */
[----:B---3--:R-:W-:-:S02]  /*cc850*/  F2FP.F16.E4M3.UNPACK_B R10, R11 ;  /* 0x0000000bff0a723e */ /* 0x008fc400020006ff */
[----:B------:R-:W-:Y:S01]  /*cc860*/  F2FP.F16.E4M3.UNPACK_B R11, R0 ;  /* 0x00000000ff0b723e */ /* 0x000fe200020006ff */
[----:B------:R-:W-:Y:S02]  /*cc870*/  IMAD.MOV.U32 R0, RZ, RZ, R21 ;  /* 0x000000ffff007224 */ /* 0x000fe400078e0015 */
[----:B------:R-:W3:Y:S04]  /*cc880*/  LDL.LU.64 R20, [R1+0x10078] ;  /* 0x0100780001147983 */ /* 0x000ee80000300a00 */
[----:B------:R-:W-:Y:S04]  /*cc890*/  STL [R1+0x98], R10 ;  /* 0x0000980a01007387 */ /* 0x000fe80000100800 */
[----:B------:R-:W-:Y:S04]  /*cc8a0*/  STL [R1+0xfee8], R0 ;  /* 0x00fee80001007387 */ /* 0x000fe80000100800 */
[----:B------:R2:W-:Y:S02]  /*cc8b0*/  STL [R1+0x9c], R11 ;  /* 0x00009c0b01007387 */ /* 0x0005e40000100800 */
[----:B--2---:R-:W-:Y:S02]  /*cc8c0*/  HMMA.16816.F32 R8, R4, R10, R16 ;  /* 0x0000000a0408723c */ /* 0x004fe40000001810 */
[----:B------:R-:W2:Y:S04]  /*cc8d0*/  LDL.LU.64 R18, [R1+0x10070] ;  /* 0x0100700001127983 */ /* 0x000ea80000300a00 */
[----:B------:R-:W2:Y:S01]  /*cc8e0*/  LDL.LU.64 R16, [R1+0x10068] ;  /* 0x0100680001107983 */ /* 0x000ea20000300a00 */
[----:B------:R-:W-:-:S02]  /*cc8f0*/  F2FP.F16.E4M3.UNPACK_B R2, R2 ;  /* 0x00000002ff02723e */ /* 0x000fc400020006ff */
[----:B------:R-:W-:-:S14]  /*cc900*/  F2FP.F16.E4M3.UNPACK_B R3, R3 ;  /* 0x00000003ff03723e */ /* 0x000fdc00020006ff */
[----:B------:R3:W-:Y:S04]  /*cc910*/  STL.64 [R1+0x2140], R8 ;  /* 0x0021400801007387 */ /* 0x0007e80000100a00 */
[----:B------:R-:W-:Y:S04]  /*cc920*/  STL.64 [R1+0x2148], R10 ;  /* 0x0021480a01007387 */ /* 0x000fe80000100a00 */
[----:B------:R0:W-:Y:S04]  /*cc930*/  STL [R1+0x90], R2 ;  /* 0x0000900201007387 */ /* 0x0001e80000100800 */
[----:B------:R1:W-:Y:S01]  /*cc940*/  STL [R1+0x94], R3 ;  /* 0x0000940301007387 */ /* 0x0003e20000100800 */
[----:B---3--:R-:W-:-:S02]  /*cc950*/  F2FP.F16.E4M3.UNPACK_B R8, R20 ;  /* 0x00000014ff08723e */ /* 0x008fc400020006ff */
[----:B------:R-:W-:-:S03]  /*cc960*/  F2FP.F16.E4M3.UNPACK_B R9, R21 ;  /* 0x00000015ff09723e */ /* 0x000fc600020006ff */
[----:B------:R-:W-:Y:S02]  /*cc970*/  STL [R1+0x88], R8 ;  /* 0x0000880801007387 */ /* 0x000fe40000100800 */
[----:B------:R-:W-:Y:S01]  /*cc980*/  IMAD.MOV.U32 R0, RZ, RZ, R9 ;  /* 0x000000ffff007224 */ /* 0x000fe200078e0009 */
[----:B--2---:R-:W-:Y:S07]  /*cc990*/  HMMA.16816.F32 R16, R4, R2, R16 ;  /* 0x000000020410723c */ /* 0x004fee0000001810 */
[----:B0-----:R-:W-:-:S02]  /*cc9a0*/  F2FP.F16.E4M3.UNPACK_B R2, R22 ;  /* 0x00000016ff02723e */ /* 0x001fc400020006ff */
[----:B-1----:R-:W-:-:S14]  /*cc9b0*/  F2FP.F16.E4M3.UNPACK_B R3, R23 ;  /* 0x00000017ff03723e */ /* 0x002fdc00020006ff */
[----:B------:R-:W-:Y:S04]  /*cc9c0*/  STL.64 [R1+0x2190], R16 ;  /* 0x0021901001007387 */ /* 0x000fe80000100a00 */
[----:B------:R4:W-:Y:S04]  /*cc9d0*/  STL.64 [R1+0x2198], R18 ;  /* 0x0021981201007387 */ /* 0x0009e80000100a00 */
[----:B------:R0:W-:Y:S01]  /*cc9e0*/  STL [R1+0x8c], R9 ;  /* 0x00008c0901007387 */ /* 0x0001e20000100800 */
[C---:B----4-:R-:W-:Y:S06]  /*cc9f0*/  HMMA.16816.F32 R16, R4.reuse, R8, R24 ;  /* 0x000000080410723c */ /* 0x050fec0000001818 */
[----:B0-----:R-:W-:Y:S06]  /*cca00*/  HMMA.16816.F32 R8, R4, R2, R12 ;  /* 0x000000020408723c */ /* 0x001fec000000180c */
[----:B------:R-:W-:Y:S11]  /*cca10*/  STL [R1+0x80], R2 ;  /* 0x0000800201007387 */ /* 0x000ff60000100800 */
[----:B------:R-:W-:Y:S04]  /*cca20*/  STL.64 [R1+0x21e0], R16 ;  /* 0x0021e01001007387 */ /* 0x000fe80000100a00 */
[----:B------:R-:W-:Y:S04]  /*cca30*/  STL.64 [R1+0x21e8], R18 ;  /* 0x0021e81201007387 */ /* 0x000fe80000100a00 */
[----:B------:R0:W-:Y:S04]  /*cca40*/  STL [R1+0xfeec], R0 ;  /* 0x00feec0001007387 */ /* 0x0001e80000100800 */
[----:B------:R-:W-:Y:S01]  /*cca50*/  STL [R1+0x84], R3 ;  /* 0x0000840301007387 */ /* 0x000fe20000100800 */
[----:B0-----:R-:W-:-:S02]  /*cca60*/  F2FP.F16.E4M3.UNPACK_B R0, R28 ;  /* 0x0000001cff00723e */ /* 0x001fc400020006ff */
[----:B------:R-:W-:-:S03]  /*cca70*/  F2FP.F16.E4M3.UNPACK_B R16, R29 ;  /* 0x0000001dff10723e */ /* 0x000fc600020006ff */
[----:B------:R-:W-:Y:S04]  /*cca80*/  STL [R1+0x78], R0 ;  /* 0x0000780001007387 */ /* 0x000fe80000100800 */
[----:B------:R0:W-:Y:S04]  /*cca90*/  STL [R1+0x7c], R16 ;  /* 0x00007c1001007387 */ /* 0x0001e80000100800 */
[----:B0-----:R-:W2:Y:S04]  /*ccaa0*/  LDL.LU R16, [R1+0x2630] ;  /* 0x0026300001107983 */ /* 0x001ea80000300800 */
[----:B------:R-:W-:Y:S04]  /*ccab0*/  STL.64 [R1+0x2240], R8 ;  /* 0x0022400801007387 */ /* 0x000fe80000100a00 */
[----:B------:R-:W-:Y:S04]  /*ccac0*/  STL.64 [R1+0x2248], R10 ;  /* 0x0022480a01007387 */ /* 0x000fe80000100a00 */
[----:B------:R-:W2:Y:S04]  /*ccad0*/  LDL.LU R17, [R1+0x2634] ;  /* 0x0026340001117983 */ /* 0x000ea80000300800 */
[----:B------:R-:W3:Y:S04]  /*ccae0*/  LDL.LU R18, [R1+0x2638] ;  /* 0x0026380001127983 */ /* 0x000ee80000300800 */
[----:B------:R-:W3:Y:S04]  /*ccaf0*/  LDL.LU R19, [R1+0x263c] ;  /* 0x00263c0001137983 */ /* 0x000ee80000300800 */
[----:B---3--:R-:W-:Y:S04]  /*ccb00*/  STL.64 [R1+0x10030], R18 ;  /* 0x0100301201007387 */ /* 0x008fe80000100a00 */
[----:B--2---:R0:W-:Y:S04]  /*ccb10*/  STL.64 [R1+0x10028], R16 ;  /* 0x0100281001007387 */ /* 0x0041e80000100a00 */
[----:B0-----:R-:W2:Y:S04]  /*ccb20*/  LDL.LU R16, [R1+0x2610] ;  /* 0x0026100001107983 */ /* 0x001ea80000300800 */
[----:B------:R-:W2:Y:S04]  /*ccb30*/  LDL.LU R17, [R1+0x2614] ;  /* 0x0026140001117983 */ /* 0x000ea80000300800 */
[----:B--2---:R0:W-:Y:S04]  /*ccb40*/  STL.64 [R1+0x10038], R16 ;  /* 0x0100381001007387 */ /* 0x0041e80000100a00 */
[----:B------:R-:W2:Y:S04]  /*ccb50*/  LDL.LU R18, [R1+0x2618] ;  /* 0x0026180001127983 */ /* 0x000ea80000300800 */
[----:B------:R-:W2:Y:S04]  /*ccb60*/  LDL.LU R19, [R1+0x261c] ;  /* 0x00261c0001137983 */ /* 0x000ea80000300800 */
[----:B0-----:R-:W3:Y:S04]  /*ccb70*/  LDL R16, [R1+0x29c8] ;  /* 0x0029c80001107983 */ /* 0x001ee80000100800 */
[----:B------:R-:W4:Y:S04]  /*ccb80*/  LDL R17, [R1+0x29cc] ;  /* 0x0029cc0001117983 */ /* 0x000f280000100800 */
[----:B--2---:R0:W-:Y:S04]  /*ccb90*/  STL.64 [R1+0x10050], R18 ;  /* 0x0100501201007387 */ /* 0x0041e80000100a00 */
[----:B------:R-:W2:Y:S04]  /*ccba0*/  LDL R10, [R1+0x29f8] ;  /* 0x0029f800010a7983 */ /* 0x000ea80000100800 */
[----:B------:R-:W2:Y:S04]  /*ccbb0*/  LDL R11, [R1+0x29fc] ;  /* 0x0029fc00010b7983 */ /* 0x000ea80000100800 */
[----:B------:R-:W3:Y:S04]  /*ccbc0*/  LDL R8, [R1+0x29d8] ;  /* 0x0029d80001087983 */ /* 0x000ee80000100800 */
[----:B------:R-:W3:Y:S01]  /*ccbd0*/  LDL R9, [R1+0x29dc] ;  /* 0x0029dc0001097983 */ /* 0x000ee20000100800 */
[----:B------:R-:W-:-:S03]  /*ccbe0*/  IMAD.MOV.U32 R0, RZ, RZ, R3 ;  /* 0x000000ffff007224 */ /* 0x000fc600078e0003 */
[----:B------:R-:W4:Y:S04]  /*ccbf0*/  LDL R2, [R1+0x29e8] ;  /* 0x0029e80001027983 */ /* 0x000f280000100800 */
[----:B------:R-:W4:Y:S04]  /*ccc00*/  LDL R3, [R1+0x29ec] ;  /* 0x0029ec0001037983 */ /* 0x000f280000100800 */
[----:B0-----:R-:W4:Y:S04]  /*ccc10*/  LDL.64 R18, [R1+0x78] ;  /* 0x0000780001127983 */ /* 0x001f280000100a00 */
[----:B--2---:R-:W-:Y:S04]  /*ccc20*/  STL.64 [R1+0x10060], R10 ;  /* 0x0100600a01007387 */ /* 0x004fe80000100a00 */
[----:B---3--:R0:W-:Y:S04]  /*ccc30*/  STL.64 [R1+0x10058], R8 ;  /* 0x0100580801007387 */ /* 0x0081e80000100a00 */
[----:B0-----:R-:W2:Y:S04]  /*ccc40*/  LDL.LU R8, [R1+0x25e0] ;  /* 0x0025e00001087983 */ /* 0x001ea80000300800 */
[----:B------:R-:W2:Y:S04]  /*ccc50*/  LDL.LU R9, [R1+0x25e4] ;  /* 0x0025e40001097983 */ /* 0x000ea80000300800 */
[----:B------:R-:W2:Y:S04]  /*ccc60*/  LDL.LU R10, [R1+0x25e8] ;  /* 0x0025e800010a7983 */ /* 0x000ea80000300800 */
[----:B------:R-:W2:Y:S04]  /*ccc70*/  LDL.LU R11, [R1+0x25ec] ;  /* 0x0025ec00010b7983 */ /* 0x000ea80000300800 */
[----:B------:R-:W3:Y:S04]  /*ccc80*/  LDL R28, [R1+0x2a08] ;  /* 0x002a0800011c7983 */ /* 0x000ee80000100800 */
[----:B------:R-:W3:Y:S04]  /*ccc90*/  LDL R29, [R1+0x2a0c] ;  /* 0x002a0c00011d7983 */ /* 0x000ee80000100800 */
[----:B------:R-:W2:Y:S04]  /*ccca0*/  LDL.LU R20, [R1+0x2640] ;  /* 0x0026400001147983 */ /* 0x000ea80000300800 */
[----:B------:R-:W2:Y:S04]  /*cccb0*/  LDL.LU R21, [R1+0x2644] ;  /* 0x0026440001157983 */ /* 0x000ea80000300800 */
[----:B------:R-:W3:Y:S04]  /*cccc0*/  LDL.LU R22, [R1+0x2648] ;  /* 0x0026480001167983 */ /* 0x000ee80000300800 */
[----:B------:R-:W3:Y:S01]  /*cccd0*/  LDL.LU R23, [R1+0x264c] ;  /* 0x00264c0001177983 */ /* 0x000ee20000300800 */
[----:B------:R-:W-:-:S02]  /*ccce0*/  F2FP.F16.E4M3.UNPACK_B R16, R16 ;  /* 0x00000010ff10723e */ /* 0x000fc400020006ff */
[----:B----4-:R-:W-:Y:S01]  /*cccf0*/  F2FP.F16.E4M3.UNPACK_B R17, R17 ;  /* 0x00000011ff11723e */ /* 0x010fe200020006ff */
[----:B---3--:R-:W-:Y:S04]  /*ccd00*/  STL.64 [R1+0x10048], R22 ;  /* 0x0100481601007387 */ /* 0x008fe80000100a00 */
[----:B--2---:R0:W-:Y:S04]  /*ccd10*/  STL.64 [R1+0x10040], R20 ;  /* 0x0100401401007387 */ /* 0x0041e80000100a00 */
[----:B0-----:R-:W2:Y:S04]  /*ccd20*/  LDL.LU R20, [R1+0x25f0] ;  /* 0x0025f00001147983 */ /* 0x001ea80000300800 */
[----:B------:R-:W2:Y:S04]  /*ccd30*/  LDL.LU R21, [R1+0x25f4] ;  /* 0x0025f40001157983 */ /* 0x000ea80000300800 */
[----:B------:R-:W2:Y:S04]  /*ccd40*/  LDL.LU R22, [R1+0x25f8] ;  /* 0x0025f80001167983 */ /* 0x000ea80000300800 */
[----:B------:R-:W2:Y:S01]  /*ccd50*/  LDL.LU R23, [R1+0x25fc] ;  /* 0x0025fc0001177983 */ /* 0x000ea20000300800 */
[----:B------:R-:W-:Y:S03]  /*ccd60*/  HMMA.16816.F32 R8, R4, R18, R8 ;  /* 0x000000120408723c */ /* 0x000fe60000001808 */
[----:B------:R-:W3:Y:S04]  /*ccd70*/  LDL R12, [R1+0x2a18] ;  /* 0x002a1800010c7983 */ /* 0x000ee80000100800 */
[----:B------:R-:W4:Y:S04]  /*ccd80*/  LDL R13, [R1+0x2a1c] ;  /* 0x002a1c00010d7983 */ /* 0x000f280000100800 */
[----:B------:R-:W3:Y:S04]  /*ccd90*/  LDL.LU R24, [R1+0x2670] ;  /* 0x0026700001187983 */ /* 0x000ee80000300800 */
[----:B------:R-:W3:Y:S04]  /*ccda0*/  LDL.LU R25, [R1+0x2674] ;  /* 0x0026740001197983 */ /* 0x000ee80000300800 */
[----:B------:R-:W3:Y:S04]  /*ccdb0*/  LDL.LU R26, [R1+0x2678] ;  /* 0x00267800011a7983 */ /* 0x000ee80000300800 */
[----:B------:R-:W3:Y:S04]  /*ccdc0*/  LDL.LU R27, [R1+0x267c] ;  /* 0x00267c00011b7983 */ /* 0x000ee80000300800 */
[----:B------:R-:W4:Y:S04]  /*ccdd0*/  LDL R14, [R1+0x2a28] ;  /* 0x002a2800010e7983 */ /* 0x000f280000100800 */
[----:B------:R-:W4:Y:S04]  /*ccde0*/  LDL R15, [R1+0x2a2c] ;  /* 0x002a2c00010f7983 */ /* 0x000f280000100800 */
[----:B------:R0:W-:Y:S02]  /*ccdf0*/  STL [R1+0xfef0], R0 ;  /* 0x00fef00001007387 */ /* 0x0001e40000100800 */
[----:B0-----:R-:W-:-:S02]  /*cce00*/  IMAD.MOV.U32 R0, RZ, RZ, R19 ;  /* 0x000000ffff007224 */ /* 0x001fc400078e0013 */
[----:B------:R-:W-:Y:S04]  /*cce10*/  STL.64 [R1+0x22a0], R8 ;  /* 0x0022a00801007387 */ /* 0x000fe80000100a00 */
[----:B------:R0:W-:Y:S04]  /*cce20*/  STL.64 [R1+0x22a8], R10 ;  /* 0x0022a80a01007387 */ /* 0x0001e80000100a00 */
[----:B0-----:R-:W3:Y:S04]  /*cce30*/  LDL.LU.64 R10, [R1+0x10060] ;  /* 0x01006000010a7983 */ /* 0x001ee80000300a00 */
[----:B------:R-:W4:Y:S04]  /*cce40*/  LDL.LU.64 R8, [R1+0x10058] ;  /* 0x0100580001087983 */ /* 0x000f280000300a00 */
[----:B------:R-:W3:Y:S04]  /*cce50*/  LDL.LU.64 R18, [R1+0x10050] ;  /* 0x0100500001127983 */ /* 0x000ee80000300a00 */
[----:B------:R-:W-:Y:S04]  /*cce60*/  STL [R1+0x70], R16 ;  /* 0x0000701001007387 */ /* 0x000fe80000100800 */
[----:B------:R0:W-:Y:S04]  /*cce70*/  STL [R1+0xfef4], R0 ;  /* 0x00fef40001007387 */ /* 0x0001e80000100800 */
[----:B------:R-:W-:Y:S01]  /*cce80*/  STL [R1+0x74], R17 ;  /* 0x0000741101007387 */ /* 0x000fe20000100800 */
[----:B0-----:R-:W-:Y:S01]  /*cce90*/  IMAD.MOV.U32 R0, RZ, RZ, R17 ;  /* 0x000000ffff007224 */ /* 0x001fe200078e0011 */
[----:B--2---:R-:W-:-:S15]  /*ccea0*/  HMMA.16816.F32 R20, R4, R16, R20 ;  /* 0x000000100414723c */ /* 0x004fde0000001814 */
[----:B------:R-:W-:-:S08]  /*cceb0*/  NOP ;  /* 0x0000000000007918 */ /* 0x000fd00000000000 */
[----:B------:R-:W-:Y:S04]  /*ccec0*/  STL.64 [R1+0x2300], R20 ;  /* 0x0023001401007387 */ /* 0x000fe80000100a00 */
[----:B------:R0:W-:Y:S04]  /*cced0*/  STL.64 [R1+0x2308], R22 ;  /* 0x0023081601007387 */ /* 0x0001e80000100a00 */
[----:B0-----:R-:W2:Y:S04]  /*ccee0*/  LDL.LU.64 R22, [R1+0x10048] ;  /* 0x0100480001167983 */ /* 0x001ea80000300a00 */
[----:B------:R-:W2:Y:S04]  /*ccef0*/  LDL.LU.64 R20, [R1+0x10040] ;  /* 0x0100400001147983 */ /* 0x000ea80000300a00 */
[----:B------:R-:W3:Y:S01]  /*ccf00*/  LDL.LU.64 R16, [R1+0x10038] ;  /* 0x0100380001107983 */ /* 0x000ee20000300a00 */
[----:B----4-:R-:W-:-:S02]  /*ccf10*/  F2FP.F16.E4M3.UNPACK_B R8, R8 ;  /* 0x00000008ff08723e */ /* 0x010fc400020006ff */
[----:B------:R-:W-:-:S03]  /*ccf20*/  F2FP.F16.E4M3.UNPACK_B R9, R9 ;  /* 0x00000009ff09723e */ /* 0x000fc600020006ff */
[----:B------:R-:W-:Y:S04]  /*ccf30*/  STL [R1+0x68], R8 ;  /* 0x0000680801007387 */ /* 0x000fe80000100800 */
[----:B------:R-:W-:Y:S04]  /*ccf40*/  STL [R1+0xfef8], R0 ;  /* 0x00fef80001007387 */ /* 0x000fe80000100800 */
[----:B------:R-:W-:Y:S01]  /*ccf50*/  STL [R1+0x6c], R9 ;  /* 0x00006c0901007387 */ /* 0x000fe20000100800 */
[----:B---3--:R-:W-:-:S15]  /*ccf60*/  HMMA.16816.F32 R16, R4, R8, R16 ;  /* 0x000000080410723c */ /* 0x008fde0000001810 */
[----:B------:R-:W-:-:S08]  /*ccf70*/  NOP ;  /* 0x0000000000007918 */ /* 0x000fd00000000000 */
[----:B------:R-:W-:Y:S04]  /*ccf80*/  STL.64 [R1+0x2340], R16 ;  /* 0x0023401001007387 */ /* 0x000fe80000100a00 */
[----:B------:R0:W-:Y:S04]  /*ccf90*/  STL.64 [R1+0x2348], R18 ;  /* 0x0023481201007387 */ /* 0x0001e80000100a00 */
[----:B0-----:R-:W3:Y:S04]  /*ccfa0*/  LDL.LU.64 R18, [R1+0x10030] ;  /* 0x0100300001127983 */ /* 0x001ee80000300a00 */
[----:B------:R-:W3:Y:S01]  /*ccfb0*/  LDL.LU.64 R16, [R1+0x10028] ;  /* 0x0100280001107983 */ /* 0x000ee20000300a00 */
[----:B------:R-:W-:-:S02]  /*ccfc0*/  F2FP.F16.E4M3.UNPACK_B R2, R2 ;  /* 0x00000002ff02723e */ /* 0x000fc400020006ff */
[----:B------:R-:W-:Y:S01]  /*ccfd0*/  F2FP.F16.E4M3.UNPACK_B R3, R3 ;  /* 0x00000003ff03723e */ /* 0x000fe200020006ff */
[----:B------:R-:W-:Y:S01]  /*ccfe0*/  IMAD.MOV.U32 R0, RZ, RZ, R9 ;  /* 0x000000ffff007224 */ /* 0x000fe200078e0009 */
[----:B------:R-:W-:Y:S02]  /*ccff0*/  F2FP.F16.E4M3.UNPACK_B R8, R10 ;  /* 0x0000000aff08723e */ /* 0x000fe400020006ff */
[----:B------:R-:W-:Y:S01]  /*cd000*/  F2FP.F16.E4M3.UNPACK_B R9, R11 ;  /* 0x0000000bff09723e */ /* 0x000fe200020006ff */
[----:B------:R-:W-:Y:S04]  /*cd010*/  STL [R1+0x60], R2 ;  /* 0x0000600201007387 */ /* 0x000fe80000100800 */
[----:B------:R0:W-:Y:S04]  /*cd020*/  STL [R1+0xfefc], R0 ;  /* 0x00fefc0001007387 */ /* 0x0001e80000100800 */
[----:B------:R1:W-:Y:S04]  /*cd030*/  STL [R1+0x64], R3 ;  /* 0x0000640301007387 */ /* 0x0003e80000100800 */
[----:B------:R-:W-:Y:S01]  /*cd040*/  STL [R1+0x58], R8 ;  /* 0x0000580801007387 */ /* 0x000fe20000100800 */
[----:B0-----:R-:W-:Y:S01]  /*cd050*/  IMAD.MOV.U32 R0, RZ, RZ, R9 ;  /* 0x000000ffff007224 */ /* 0x001fe200078e0009 */
[----:B---3--:R-:W-:Y:S07]  /*cd060*/  HMMA.16816.F32 R16, R4, R2, R16 ;  /* 0x000000020410723c */ /* 0x008fee0000001810 */
[----:B------:R-:W-:-:S02]  /*cd070*/  F2FP.F16.E4M3.UNPACK_B R2, R28 ;  /* 0x0000001cff02723e */ /* 0x000fc400020006ff */
[----:B-1----:R-:W-:-:S14]  /*cd080*/  F2FP.F16.E4M3.UNPACK_B R3, R29 ;  /* 0x0000001dff03723e */ /* 0x002fdc00020006ff */
[----:B------:R-:W-:Y:S04]  /*cd090*/  STL.64 [R1+0x2380], R16 ;  /* 0x0023801001007387 */ /* 0x000fe80000100a00 */
[----:B------:R2:W-:Y:S02]  /*cd0a0*/  STL.64 [R1+0x2388], R18 ;  /* 0x0023881201007387 */ /* 0x0005e40000100a00 */
[C---:B--2---:R-:W-:Y:S06]  /*cd0b0*/  HMMA.16816.F32 R16, R4.reuse, R8, R20 ;  /* 0x000000080410723c */ /* 0x044fec0000001814 */
[----:B------:R0:W-:Y:S04]  /*cd0c0*/  STL [R1+0x5c], R9 ;  /* 0x00005c0901007387 */ /* 0x0001e80000100800 */
[----:B------:R-:W-:Y:S01]  /*cd0d0*/  STL [R1+0x50], R2 ;  /* 0x0000500201007387 */ /* 0x000fe20000100800 */
[----:B0-----:R-:W-:-:S12]  /*cd0e0*/  HMMA.16816.F32 R8, R4, R2, R24 ;  /* 0x000000020408723c */ /* 0x001fd80000001818 */
[----:B------:R-:W-:Y:S04]  /*cd0f0*/  STL.64 [R1+0x23e0], R16 ;  /* 0x0023e01001007387 */ /* 0x000fe80000100a00 */
[----:B------:R-:W-:Y:S04]  /*cd100*/  STL.64 [R1+0x23e8], R18 ;  /* 0x0023e81201007387 */ /* 0x000fe80000100a00 */
[----:B------:R0:W-:Y:S04]  /*cd110*/  STL [R1+0xff00], R0 ;  /* 0x00ff000001007387 */ /* 0x0001e80000100800 */
[----:B------:R-:W-:Y:S01]  /*cd120*/  STL [R1+0x54], R3 ;  /* 0x0000540301007387 */ /* 0x000fe20000100800 */
[----:B0-----:R-:W-:-:S02]  /*cd130*/  F2FP.F16.E4M3.UNPACK_B R0, R12 ;  /* 0x0000000cff00723e */ /* 0x001fc400020006ff */
[----:B------:R-:W-:-:S03]  /*cd140*/  F2FP.F16.E4M3.UNPACK_B R12, R13 ;  /* 0x0000000dff0c723e */ /* 0x000fc600020006ff */
[----:B------:R0:W-:Y:S04]  /*cd150*/  STL [R1+0x48], R0 ;  /* 0x0000480001007387 */ /* 0x0001e80000100800 */
[----:B------:R-:W-:Y:S01]  /*cd160*/  STL [R1+0x4c], R12 ;  /* 0x00004c0c01007387 */ /* 0x000fe20000100800 */
[----:B------:R-:W-:Y:S01]  /*cd170*/  F2FP.F16.E4M3.UNPACK_B R2, R14 ;  /* 0x0000000eff02723e */ /* 0x000fe200020006ff */
[----:B0-----:R-:W-:-:S05]  /*cd180*/  IMAD.MOV.U32 R0, RZ, RZ, R3 ;  /* 0x000000ffff007224 */ /* 0x001fca00078e0003 */
[----:B------:R0:W-:Y:S04]  /*cd190*/  STL [R1+0xff04], R0 ;  /* 0x00ff040001007387 */ /* 0x0001e80000100800 */
[----:B------:R-:W-:Y:S04]  /*cd1a0*/  STL.64 [R1+0x2440], R8 ;  /* 0x0024400801007387 */ /* 0x000fe80000100a00 */
[----:B------:R-:W-:Y:S04]  /*cd1b0*/  STL.64 [R1+0x2448], R10 ;  /* 0x0024480a01007387 */ /* 0x000fe80000100a00 */
[----:B------:R-:W2:Y:S04]  /*cd1c0*/  LDL R20, [R1+0x2a68] ;  /* 0x002a680001147983 */ /* 0x000ea80000100800 */
[----:B------:R1:W-:Y:S04]  /*cd1d0*/  STL [R1+0x40], R2 ;  /* 0x0000400201007387 */ /* 0x0003e80000100800 */
[----:B------:R-:W3:Y:S01]  /*cd1e0*/  LDL.LU R16, [R1+0x26f0] ;  /* 0x0026f00001107983 */ /* 0x000ee20000300800 */
[----:B0-----:R-:W-:-:S05]  /*cd1f0*/  F2FP.F16.E4M3.UNPACK_B R0, R15 ;  /* 0x0000000fff00723e */ /* 0x001fca00020006ff */
[----:B------:R-:W-:Y:S04]  /*cd200*/  STL [R1+0x44], R0 ;  /* 0x0000440001007387 */ /* 0x000fe80000100800 */
[----:B------:R-:W3:Y:S04]  /*cd210*/  LDL.LU R17, [R1+0x26f4] ;  /* 0x0026f40001117983 */ /* 0x000ee80000300800 */
[----:B------:R-:W4:Y:S04]  /*cd220*/  LDL.LU R18, [R1+0x26f8] ;  /* 0x0026f80001127983 */ /* 0x000f280000300800 */
[----:B------:R-:W4:Y:S04]  /*cd230*/  LDL.LU R19, [R1+0x26fc] ;  /* 0x0026fc0001137983 */ /* 0x000f280000300800 */
[----:B-1----:R-:W2:Y:S04]  /*cd240*/  LDL R2, [R1+0x2a58] ;  /* 0x002a580001027983 */ /* 0x002ea80000100800 */
[----:B------:R-:W2:Y:S04]  /*cd250*/  LDL R3, [R1+0x2a5c] ;  /* 0x002a5c0001037983 */ /* 0x000ea80000100800 */
[----:B--2---:R0:W-:Y:S04]  /*cd260*/  STL.64 [R1+0xfff8], R2 ;  /* 0x00fff80201007387 */ /* 0x0041e80000100a00 */
[----:B0-----:R-:W2:Y:S04]  /*cd270*/  LDL.64 R2, [R1+0x40] ;  /* 0x0000400001027983 */ /* 0x001ea80000100a00 */
[----:B--2---:R0:W-:Y:S04]  /*cd280*/  STL.64 [R1+0x10010], R2 ;  /* 0x0100100201007387 */ /* 0x0041e80000100a00 */
[----:B0-----:R-:W2:Y:S04]  /*cd290*/  LDL.64 R2, [R1+0x48] ;  /* 0x0000480001027983 */ /* 0x001ea80000100a00 */
[----:B----4-:R-:W-:Y:S04]  /*cd2a0*/  STL.64 [R1+0xffe0], R18 ;  /* 0x00ffe01201007387 */ /* 0x010fe80000100a00 */
[----:B---3--:R0:W-:Y:S04]  /*cd2b0*/  STL.64 [R1+0xffd8], R16 ;  /* 0x00ffd81001007387 */ /* 0x0081e80000100a00 */
[----:B0-----:R-:W3:Y:S04]  /*cd2c0*/  LDL.LU R16, [R1+0x26d0] ;  /* 0x0026d00001107983 */ /* 0x001ee80000300800 */
[----:B------:R-:W3:Y:S04]  /*cd2d0*/  LDL.LU R17, [R1+0x26d4] ;  /* 0x0026d40001117983 */ /* 0x000ee80000300800 */
[----:B------:R-:W4:Y:S04]  /*cd2e0*/  LDL.LU R18, [R1+0x26d8] ;  /* 0x0026d80001127983 */ /* 0x000f280000300800 */
[----:B------:R-:W4:Y:S04]  /*cd2f0*/  LDL.LU R19, [R1+0x26dc] ;  /* 0x0026dc0001137983 */ /* 0x000f280000300800 */
[----:B------:R-:W2:Y:S04]  /*cd300*/  LDL R10, [R1+0x2a38] ;  /* 0x002a3800010a7983 */ /* 0x000ea80000100800 */
[----:B------:R-:W2:Y:S04]  /*cd310*/  LDL R11, [R1+0x2a3c] ;  /* 0x002a3c00010b7983 */ /* 0x000ea80000100800 */
[----:B------:R-:W3:Y:S04]  /*cd320*/  LDL R8, [R1+0x2a48] ;  /* 0x002a480001087983 */ /* 0x000ee80000100800 */
[----:B------:R-:W3:Y:S04]  /*cd330*/  LDL R9, [R1+0x2a4c] ;  /* 0x002a4c0001097983 */ /* 0x000ee80000100800 */
[----:B--2---:R-:W-:Y:S04]  /*cd340*/  STL.64 [R1+0x10020], R10 ;  /* 0x0100200a01007387 */ /* 0x004fe80000100a00 */
        /* <DEDUP_REMOVED lines=10> */
[----:B------:R-:W4:Y:S01]  /*cd3f0*/  LDL.LU R19, [R1+0x26cc] ;  /* 0x0026cc0001137983 */ /* 0x000f220000300800 */
[----:B------:R-:W-:Y:S01]  /*cd400*/  IMAD.MOV.U32 R0, RZ, RZ, R3 ;  /* 0x000000ffff007224 */ /* 0x000fe200078e0003 */
[C---:B--2---:R-:W-:Y:S02]  /*cd410*/  HMMA.16816.F32 R8, R4.reuse, R2, R8 ;  /* 0x000000020408723c */ /* 0x044fe40000001808 */
[----:B----4-:R-:W-:Y:S04]  /*cd420*/  STL.64 [R1+0x10008], R18 ;  /* 0x0100081201007387 */ /* 0x010fe80000100a00 */
[----:B---3--:R0:W-:Y:S04]  /*cd430*/  STL.64 [R1+0x10000], R16 ;  /* 0x0100001001007387 */ /* 0x0081e80000100a00 */
[----:B0-----:R-:W2:Y:S04]  /*cd440*/  LDL.LU R16, [R1+0x26a0] ;  /* 0x0026a00001107983 */ /* 0x001ea80000300800 */
[----:B------:R-:W2:Y:S04]  /*cd450*/  LDL.LU R17, [R1+0x26a4] ;  /* 0x0026a40001117983 */ /* 0x000ea80000300800 */
[----:B------:R-:W2:Y:S04]  /*cd460*/  LDL.LU R18, [R1+0x26a8] ;  /* 0x0026a80001127983 */ /* 0x000ea80000300800 */
[----:B------:R-:W2:Y:S04]  /*cd470*/  LDL.LU R19, [R1+0x26ac] ;  /* 0x0026ac0001137983 */ /* 0x000ea80000300800 */
[----:B------:R-:W3:Y:S04]  /*cd480*/  LDL R21, [R1+0x2a6c] ;  /* 0x002a6c0001157983 */ /* 0x000ee80000100800 */
[----:B------:R-:W4:Y:S04]  /*cd490*/  LDL.LU R24, [R1+0x2710] ;  /* 0x0027100001187983 */ /* 0x000f280000300800 */
[----:B------:R-:W4:Y:S04]  /*cd4a0*/  LDL.LU R25, [R1+0x2714] ;  /* 0x0027140001197983 */ /* 0x000f280000300800 */
[----:B------:R-:W4:Y:S04]  /*cd4b0*/  LDL.LU R26, [R1+0x2718] ;  /* 0x00271800011a7983 */ /* 0x000f280000300800 */
[----:B------:R-:W4:Y:S04]  /*cd4c0*/  LDL.LU R27, [R1+0x271c] ;  /* 0x00271c00011b7983 */ /* 0x000f280000300800 */
[----:B------:R-:W4:Y:S04]  /*cd4d0*/  LDL R22, [R1+0x2a78] ;  /* 0x002a780001167983 */ /* 0x000f280000100800 */
[----:B------:R-:W4:Y:S04]  /*cd4e0*/  LDL R23, [R1+0x2a7c] ;  /* 0x002a7c0001177983 */ /* 0x000f280000100800 */
[----:B------:R-:W4:Y:S04]  /*cd4f0*/  LDL R28, [R1+0x2a88] ;  /* 0x002a8800011c7983 */ /* 0x000f280000100800 */
[----:B------:R-:W4:Y:S04]  /*cd500*/  LDL R29, [R1+0x2a8c] ;  /* 0x002a8c00011d7983 */ /* 0x000f280000100800 */
[----:B------:R-:W4:Y:S04]  /*cd510*/  LDL.LU R12, [R1+0x2730] ;  /* 0x00273000010c7983 */ /* 0x000f280000300800 */
[----:B------:R-:W4:Y:S04]  /*cd520*/  LDL.LU R13, [R1+0x2734] ;  /* 0x00273400010d7983 */ /* 0x000f280000300800 */
[----:B------:R-:W4:Y:S04]  /*cd530*/  LDL.LU R14, [R1+0x2738] ;  /* 0x00273800010e7983 */ /* 0x000f280000300800 */
[----:B------:R-:W4:Y:S04]  /*cd540*/  LDL.LU R15, [R1+0x273c] ;  /* 0x00273c00010f7983 */ /* 0x000f280000300800 */
[----:B------:R-:W-:Y:S04]  /*cd550*/  STL.64 [R1+0x2480], R8 ;  /* 0x0024800801007387 */ /* 0x000fe80000100a00 */
[----:B------:R0:W-:Y:S04]  /*cd560*/  STL.64 [R1+0x2488], R10 ;  /* 0x0024880a01007387 */ /* 0x0001e80000100a00 */
[----:B0-----:R-:W3:Y:S04]  /*cd570*/  LDL.LU.64 R10, [R1+0x10020] ;  /* 0x01002000010a7983 */ /* 0x001ee80000300a00 */
[----:B------:R-:W4:Y:S04]  /*cd580*/  LDL.LU.64 R8, [R1+0x10018] ;  /* 0x0100180001087983 */ /* 0x000f280000300a00 */
[----:B------:R-:W2:Y:S04]  /*cd590*/  LDL.LU.64 R2, [R1+0x10010] ;  /* 0x0100100001027983 */ /* 0x000ea80000300a00 */
        /* <DEDUP_REMOVED lines=20> */
[----:B----4-:R-:W-:-:S02]  /*cd6e0*/  F2FP.F16.E4M3.UNPACK_B R8, R8 ;  /* 0x00000008ff08723e */ /* 0x010fc400020006ff */
[----:B------:R-:W-:Y:S01]  /*cd6f0*/  F2FP.F16.E4M3.UNPACK_B R9, R9 ;  /* 0x00000009ff09723e */ /* 0x000fe200020006ff */
[----:B------:R-:W-:Y:S02]  /*cd700*/  IMAD.MOV.U32 R0, RZ, RZ, R11 ;  /* 0x000000ffff007224 */ /* 0x000fe400078e000b */
[----:B------:R-:W-:Y:S04]  /*cd710*/  STL [R1+0x30], R8 ;  /* 0x0000300801007387 */ /* 0x000fe80000100800 */
[----:B------:R-:W-:Y:S04]  /*cd720*/  STL [R1+0xff10], R0 ;  /* 0x00ff100001007387 */ /* 0x000fe80000100800 */
[----:B------:R2:W-:Y:S02]  /*cd730*/  STL [R1+0x34], R9 ;  /* 0x0000340901007387 */ /* 0x0005e40000100800 */
[----:B--2---:R-:W-:Y:S02]  /*cd740*/  HMMA.16816.F32 R8, R4, R8, R16 ;  /* 0x000000080408723c */ /* 0x004fe40000001810 */
[----:B------:R-:W2:Y:S04]  /*cd750*/  LDL.LU.64 R18, [R1+0xffe0] ;  /* 0x00ffe00001127983 */ /* 0x000ea80000300a00 */
[----:B------:R-:W2:Y:S01]  /*cd760*/  LDL.LU.64 R16, [R1+0xffd8] ;  /* 0x00ffd80001107983 */ /* 0x000ea20000300a00 */
[----:B---3--:R-:W-:-:S02]  /*cd770*/  F2FP.F16.E4M3.UNPACK_B R2, R2 ;  /* 0x00000002ff02723e */ /* 0x008fc400020006ff */
[----:B------:R-:W-:-:S05]  /*cd780*/  F2FP.F16.E4M3.UNPACK_B R3, R3 ;  /* 0x00000003ff03723e */ /* 0x000fca00020006ff */
[----:B------:R-:W-:-:S09]  /*cd790*/  IMAD.MOV.U32 R0, RZ, RZ, R3 ;  /* 0x000000ffff007224 */ /* 0x000fd200078e0003 */
[----:B------:R0:W-:Y:S04]  /*cd7a0*/  STL.64 [R1+0x2500], R8 ;  /* 0x0025000801007387 */ /* 0x0001e80000100a00 */
[----:B------:R-:W-:Y:S04]  /*cd7b0*/  STL.64 [R1+0x2508], R10 ;  /* 0x0025080a01007387 */ /* 0x000fe80000100a00 */
[----:B------:R1:W-:Y:S04]  /*cd7c0*/  STL [R1+0x28], R2 ;  /* 0x0000280201007387 */ /* 0x0003e80000100800 */
[----:B------:R3:W-:Y:S01]  /*cd7d0*/  STL [R1+0x2c], R3 ;  /* 0x00002c0301007387 */ /* 0x0007e20000100800 */
[----:B0-----:R-:W-:-:S02]  /*cd7e0*/  F2FP.F16.E4M3.UNPACK_B R8, R20 ;  /* 0x00000014ff08723e */ /* 0x001fc400020006ff */
[----:B------:R-:W-:-:S03]  /*cd7f0*/  F2FP.F16.E4M3.UNPACK_B R9, R21 ;  /* 0x00000015ff09723e */ /* 0x000fc600020006ff */
[----:B------:R-:W-:Y:S01]  /*cd800*/  STL [R1+0x20], R8 ;  /* 0x0000200801007387 */ /* 0x000fe20000100800 */
[----:B--2---:R-:W-:Y:S07]  /*cd810*/  HMMA.16816.F32 R16, R4, R2, R16 ;  /* 0x000000020410723c */ /* 0x004fee0000001810 */
[----:B-1----:R-:W-:Y:S02]  /*cd820*/  F2FP.F16.E4M3.UNPACK_B R2, R22 ;  /* 0x00000016ff02723e */ /* 0x002fe400020006ff */
[----:B---3--:R-:W-:-:S14]  /*cd830*/  F2FP.F16.E4M3.UNPACK_B R3, R23 ;  /* 0x00000017ff03723e */ /* 0x008fdc00020006ff */
[----:B------:R-:W-:Y:S04]  /*cd840*/  STL.64 [R1+0x2530], R16 ;  /* 0x0025301001007387 */ /* 0x000fe80000100a00 */
[----:B------:R0:W-:Y:S04]  /*cd850*/  STL.64 [R1+0x2538], R18 ;  /* 0x0025381201007387 */ /* 0x0001e80000100a00 */
[----:B------:R1:W-:Y:S04]  /*cd860*/  STL [R1+0xff14], R0 ;  /* 0x00ff140001007387 */ /* 0x0003e80000100800 */
[----:B------:R2:W-:Y:S01]  /*cd870*/  STL [R1+0x24], R9 ;  /* 0x0000240901007387 */ /* 0x0005e20000100800 */
[----:B0-----:R-:W-:Y:S06]  /*cd880*/  HMMA.16816.F32 R16, R4, R8, R24 ;  /* 0x000000080410723c */ /* 0x001fec0000001818 */
[----:B-1----:R-:W-:-:S02]  /*cd890*/  IMAD.MOV.U32 R0, RZ, RZ, R9 ;  /* 0x000000ffff007224 */ /* 0x002fc400078e0009 */
[----:B--2---:R-:W-:Y:S06]  /*cd8a0*/  HMMA.16816.F32 R8, R4, R2, R12 ;  /* 0x000000020408723c */ /* 0x004fec000000180c */
[----:B------:R-:W-:Y:S09]  /*cd8b0*/  STL [R1+0x18], R2 ;  /* 0x0000180201007387 */ /* 0x000ff20000100800 */
[----:B------:R-:W-:Y:S04]  /*cd8c0*/  STL.64 [R1+0x2560], R16 ;  /* 0x0025601001007387 */ /* 0x000fe80000100a00 */
[----:B------:R-:W-:Y:S04]  /*cd8d0*/  STL.64 [R1+0x2568], R18 ;  /* 0x0025681201007387 */ /* 0x000fe80000100a00 */
[----:B------:R0:W-:Y:S04]  /*cd8e0*/  STL [R1+0xff18], R0 ;  /* 0x00ff180001007387 */ /* 0x0001e80000100800 */
[----:B------:R-:W-:Y:S01]  /*cd8f0*/  STL [R1+0x1c], R3 ;  /* 0x00001c0301007387 */ /* 0x000fe20000100800 */
[----:B0-----:R-:W-:-:S02]  /*cd900*/  F2FP.F16.E4M3.UNPACK_B R0, R28 ;  /* 0x0000001cff00723e */ /* 0x001fc400020006ff */
[----:B------:R-:W-:-:S03]  /*cd910*/  F2FP.F16.E4M3.UNPACK_B R16, R29 ;  /* 0x0000001dff10723e */ /* 0x000fc600020006ff */
[----:B------:R-:W-:Y:S04]  /*cd920*/  STL [R1+0x10], R0 ;  /* 0x0000100001007387 */ /* 0x000fe80000100800 */
[----:B------:R-:W-:Y:S04]  /*cd930*/  STL [R1+0x14], R16 ;  /* 0x0000141001007387 */ /* 0x000fe80000100800 */
[----:B------:R-:W2:Y:S04]  /*cd940*/  LDL.LU R12, [R1+0x2810] ;  /* 0x00281000010c7983 */ /* 0x000ea80000300800 */
        /* <DEDUP_REMOVED lines=25> */
[----:B------:R-:W3:Y:S01]  /*cdae0*/  LDL.LU R15, [R1+0x27ac] ;  /* 0x0027ac00010f7983 */ /* 0x000ee20000300800 */
[----:B------:R-:W-:-:S03]  /*cdaf0*/  IMAD.MOV.U32 R0, RZ, RZ, R3 ;  /* 0x000000ffff007224 */ /* 0x000fc600078e0003 */
[----:B------:R-:W4:Y:S04]  /*cdb00*/  LDL R16, [R1+0x2a98] ;  /* 0x002a980001107983 */ /* 0x000f280000100800 */
[----:B------:R-:W4:Y:S04]  /*cdb10*/  LDL R17, [R1+0x2a9c] ;  /* 0x002a9c0001117983 */ /* 0x000f280000100800 */
[----:B------:R-:W4:Y:S04]  /*cdb20*/  LDL.64 R26, [R1+0x10] ;  /* 0x00001000011a7983 */ /* 0x000f280000100a00 */
[----:B------:R-:W4:Y:S04]  /*cdb30*/  LDL R2, [R1+0x2aa8] ;  /* 0x002aa80001027983 */ /* 0x000f280000100800 */
[----:B------:R-:W4:Y:S04]  /*cdb40*/  LDL R3, [R1+0x2aac] ;  /* 0x002aac0001037983 */ /* 0x000f280000100800 */
        /* <DEDUP_REMOVED lines=20> */
[----:B------:R-:W2:Y:S04]  /*cdc90*/  LDL R24, [R1+0x2ad8] ;  /* 0x002ad80001187983 */ /* 0x000ea80000100800 */
[----:B------:R-:W3:Y:S04]  /*cdca0*/  LDL R25, [R1+0x2adc] ;  /* 0x002adc0001197983 */ /* 0x000ee80000100800 */
[----:B------:R-:W3:Y:S04]  /*cdcb0*/  LDL R22, [R1+0x2ae8] ;  /* 0x002ae80001167983 */ /* 0x000ee80000100800 */
[----:B------:R-:W3:Y:S04]  /*cdcc0*/  LDL R23, [R1+0x2aec] ;  /* 0x002aec0001177983 */ /* 0x000ee80000100800 */
[----:B------:R-:W3:Y:S04]  /*cdcd0*/  LDL.LU R8, [R1+0x2800] ;  /* 0x0028000001087983 */ /* 0x000ee80000300800 */
[----:B------:R-:W3:Y:S04]  /*cdce0*/  LDL.LU R9, [R1+0x2804] ;  /* 0x0028040001097983 */ /* 0x000ee80000300800 */
[----:B------:R-:W3:Y:S04]  /*cdcf0*/  LDL.LU R10, [R1+0x2808] ;  /* 0x00280800010a7983 */ /* 0x000ee80000300800 */
[----:B------:R-:W3:Y:S04]  /*cdd00*/  LDL.LU R11, [R1+0x280c] ;  /* 0x00280c00010b7983 */ /* 0x000ee80000300800 */
[----:B------:R-:W3:Y:S04]  /*cdd10*/  LDL R20, [R1+0x2af8] ;  /* 0x002af80001147983 */ /* 0x000ee80000100800 */
[----:B------:R-:W3:Y:S04]  /*cdd20*/  LDL R21, [R1+0x2afc] ;  /* 0x002afc0001157983 */ /* 0x000ee80000100800 */
[----:B------:R-:W3:Y:S04]  /*cdd30*/  LDL R18, [R1+0x2b08] ;  /* 0x002b080001127983 */ /* 0x000ee80000100800 */
[----:B------:R-:W3:Y:S04]  /*cdd40*/  LDL R19, [R1+0x2b0c] ;  /* 0x002b0c0001137983 */ /* 0x000ee80000100800 */
[----:B------:R-:W-:Y:S01]  /*cdd50*/  STL [R1+0xff1c], R0 ;  /* 0x00ff1c0001007387 */ /* 0x000fe20000100800 */
[----:B----4-:R-:W-:-:S15]  /*cdd60*/  HMMA.16816.F32 R12, R4, R26, R12 ;  /* 0x0000001a040c723c */ /* 0x010fde000000180c */
[----:B------:R-:W-:-:S08]  /*cdd70*/  NOP ;  /* 0x0000000000007918 */ /* 0x000fd00000000000 */
[----:B------:R-:W-:Y:S04]  /*cdd80*/  STL.64 [R1+0x25c0], R12 ;  /* 0x0025c00c01007387 */ /* 0x000fe80000100a00 */
[----:B------:R0:W-:Y:S04]  /*cdd90*/  STL.64 [R1+0x25c8], R14 ;  /* 0x0025c80e01007387 */ /* 0x0001e80000100a00 */
[----:B0-----:R-:W4:Y:S04]  /*cdda0*/  LDL.LU.64 R14, [R1+0xffd0] ;  /* 0x00ffd000010e7983 */ /* 0x001f280000300a00 */
[----:B------:R-:W4:Y:S01]  /*cddb0*/  LDL.LU.64 R12, [R1+0xffc8] ;  /* 0x00ffc800010c7983 */ /* 0x000f220000300a00 */
[----:B------:R-:W-:-:S02]  /*cddc0*/  F2FP.F16.E4M3.UNPACK_B R16, R16 ;  /* 0x00000010ff10723e */ /* 0x000fc400020006ff */
[----:B------:R-:W-:Y:S01]  /*cddd0*/  F2FP.F16.E4M3.UNPACK_B R17, R17 ;  /* 0x00000011ff11723e */ /* 0x000fe200020006ff */
[----:B------:R-:W-:Y:S02]  /*cdde0*/  IMAD.MOV.U32 R0, RZ, RZ, R27 ;  /* 0x000000ffff007224 */ /* 0x000fe400078e001b */
[----:B------:R-:W2:Y:S04]  /*cddf0*/  LDL.LU.64 R26, [R1+0xffc0] ;  /* 0x00ffc000011a7983 */ /* 0x000ea80000300a00 */
[----:B------:R-:W-:Y:S04]  /*cde00*/  STL [R1+0x8], R16 ;  /* 0x0000081001007387 */ /* 0x000fe80000100800 */
        /* <DEDUP_REMOVED lines=11> */
[----:B------:R-:W-:Y:S04]  /*cdec0*/  STL [R1], R2 ;  /* 0x0000000201007387 */ /* 0x000fe80000100800 */
        /* <DEDUP_REMOVED lines=9> */
[----:B------:R-:W-:-:S07]  /*cdf60*/  F2FP.F16.E4M3.UNPACK_B R29, R29 ;  /* 0x0000001dff1d723e */ /* 0x000fce00020006ff */
[----:B----4-:R-:W-:-:S15]  /*cdf70*/  HMMA.16816.F32 R12, R4, R28, R12 ;  /* 0x0000001c040c723c */ /* 0x010fde000000180c */
[----:B------:R-:W-:-:S08]  /*cdf80*/  NOP ;  /* 0x0000000000007918 */ /* 0x000fd00000000000 */
[----:B------:R-:W-:Y:S04]  /*cdf90*/  STL.64 [R1+0x2640], R12 ;  /* 0x0026400c01007387 */ /* 0x000fe80000100a00 */
[----:B------:R0:W-:Y:S04]  /*cdfa0*/  STL.64 [R1+0x2648], R14 ;  /* 0x0026480e01007387 */ /* 0x0001e80000100a00 */
[----:B0-----:R-:W4:Y:S04]  /*cdfb0*/  LDL.LU.64 R14, [R1+0xff98] ;  /* 0x00ff9800010e7983 */ /* 0x001f280000300a00 */
[----:B------:R-:W4:Y:S01]  /*cdfc0*/  LDL.LU.64 R12, [R1+0xff90] ;  /* 0x00ff9000010c7983 */ /* 0x000f220000300a00 */
[----:B--2---:R-:W-:-:S02]  /*cdfd0*/  F2FP.F16.E4M3.UNPACK_B R26, R26 ;  /* 0x0000001aff1a723e */ /* 0x004fc400020006ff */
[----:B------:R-:W-:Y:S01]  /*cdfe0*/  F2FP.F16.E4M3.UNPACK_B R27, R27 ;  /* 0x0000001bff1b723e */ /* 0x000fe200020006ff */
[----:B------:R-:W-:Y:S04]  /*cdff0*/  STL [R1+0xff54], R28 ;  /* 0x00ff541c01007387 */ /* 0x000fe80000100800 */
[----:B------:R-:W-:Y:S02]  /*ce000*/  STL [R1+0xff50], R29 ;  /* 0x00ff501d01007387 */ /* 0x000fe40000100800 */
[----:B----4-:R-:W-:-:S15]  /*ce010*/  HMMA.16816.F32 R12, R4, R26, R12 ;  /* 0x0000001a040c723c */ /* 0x010fde000000180c */
[----:B------:R-:W-:-:S08]  /*ce020*/  NOP ;  /* 0x0000000000007918 */ /* 0x000fd00000000000 */
[----:B------:R-:W-:Y:S04]  /*ce030*/  STL.64 [R1+0x2670], R12 ;  /* 0x0026700c01007387 */ /* 0x000fe80000100a00 */
[----:B------:R0:W-:Y:S04]  /*ce040*/  STL.64 [R1+0x2678], R14 ;  /* 0x0026780e01007387 */ /* 0x0001e80000100a00 */
[----:B0-----:R-:W2:Y:S04]  /*ce050*/  LDL.LU.64 R14, [R1+0xff88] ;  /* 0x00ff8800010e7983 */ /* 0x001ea80000300a00 */
[----:B------:R-:W2:Y:S01]  /*ce060*/  LDL.LU.64 R12, [R1+0xff80] ;  /* 0x00ff8000010c7983 */ /* 0x000ea20000300a00 */
[----:B------:R-:W-:-:S02]  /*ce070*/  F2FP.F16.E4M3.UNPACK_B R24, R24 ;  /* 0x00000018ff18723e */ /* 0x000fc400020006ff */
[----:B---3--:R-:W-:Y:S02]  /*ce080*/  F2FP.F16.E4M3.UNPACK_B R25, R25 ;  /* 0x00000019ff19723e */ /* 0x008fe400020006ff */
[----:B------:R-:W-:Y:S02]  /*ce090*/  F2FP.F16.E4M3.UNPACK_B R22, R22 ;  /* 0x00000016ff16723e */ /* 0x000fe400020006ff */
[----:B------:R-:W-:-:S03]  /*ce0a0*/  F2FP.F16.E4M3.UNPACK_B R23, R23 ;  /* 0x00000017ff17723e */ /* 0x000fc600020006ff */
[----:B--2---:R-:W-:-:S15]  /*ce0b0*/  HMMA.16816.F32 R12, R4, R24, R12 ;  /* 0x00000018040c723c */ /* 0x004fde000000180c */
[----:B------:R-:W-:-:S08]  /*ce0c0*/  NOP ;  /* 0x0000000000007918 */ /* 0x000fd00000000000 */
[----:B------:R-:W-:Y:S04]  /*ce0d0*/  STL.64 [R1+0x26d0], R12 ;  /* 0x0026d00c01007387 */ /* 0x000fe80000100a00 */
[----:B------:R0:W-:Y:S04]  /*ce0e0*/  STL.64 [R1+0x26d8], R14 ;  /* 0x0026d80e01007387 */ /* 0x0001e80000100a00 */
[----:B0-----:R-:W2:Y:S04]  /*ce0f0*/  LDL.LU.64 R14, [R1+0xff78] ;  /* 0x00ff7800010e7983 */ /* 0x001ea80000300a00 */
[----:B------:R-:W2:Y:S01]  /*ce100*/  LDL.LU.64 R12, [R1+0xff70] ;  /* 0x00ff7000010c7983 */ /* 0x000ea20000300a00 */
[----:B------:R-:W-:Y:S01]  /*ce110*/  HMMA.16816.F32 R8, R4, R22, R8 ;  /* 0x000000160408723c */ /* 0x000fe20000001808 */
[----:B------:R-:W-:-:S02]  /*ce120*/  F2FP.F16.E4M3.UNPACK_B R20, R20 ;  /* 0x00000014ff14723e */ /* 0x000fc400020006ff */
[----:B------:R-:W-:Y:S01]  /*ce130*/  F2FP.F16.E4M3.UNPACK_B R21, R21 ;  /* 0x00000015ff15723e */ /* 0x000fe200020006ff */
[----:B------:R-:W-:Y:S04]  /*ce140*/  STL.64 [R1+0xfd00], R26 ;  /* 0x00fd001a01007387 */ /* 0x000fe80000100a00 */
[----:B------:R0:W-:-:S15]  /*ce150*/  STL.64 [R1+0xfcf8], R24 ;  /* 0x00fcf81801007387 */ /* 0x0001de0000100a00 */
[----:B------:R-:W-:Y:S04]  /*ce160*/  STL.64 [R1+0x26f0], R8 ;  /* 0x0026f00801007387 */ /* 0x000fe80000100a00 */
[----:B------:R2:W-:Y:S04]  /*ce170*/  STL.64 [R1+0x26f8], R10 ;  /* 0x0026f80a01007387 */ /* 0x0005e80000100a00 */
[----:B0-----:R-:W3:Y:S01]  /*ce180*/  LDL.LU R24, [R1+0x2880] ;  /* 0x0028800001187983 */ /* 0x001ee20000300800 */
[----:B--2---:R-:W-:-:S15]  /*ce190*/  HMMA.16816.F32 R8, R4, R20, R12 ;  /* 0x000000140408723c */ /* 0x004fde000000180c */
[----:B------:R-:W-:-:S08]  /*ce1a0*/  NOP ;  /* 0x0000000000007918 */ /* 0x000fd00000000000 */
[----:B------:R-:W-:Y:S04]  /*ce1b0*/  STL.64 [R1+0x2730], R8 ;  /* 0x0027300801007387 */ /* 0x000fe80000100a00 */
[----:B------:R-:W-:Y:S04]  /*ce1c0*/  STL.64 [R1+0x2738], R10 ;  /* 0x0027380a01007387 */ /* 0x000fe80000100a00 */
[----:B------:R-:W3:Y:S04]  /*ce1d0*/  LDL.LU R25, [R1+0x2884] ;  /* 0x0028840001197983 */ /* 0x000ee80000300800 */
[----:B------:R-:W2:Y:S04]  /*ce1e0*/  LDL.LU R26, [R1+0x2888] ;  /* 0x00288800011a7983 */ /* 0x000ea80000300800 */
[----:B------:R-:W2:Y:S04]  /*ce1f0*/  LDL.LU R27, [R1+0x288c] ;  /* 0x00288c00011b7983 */ /* 0x000ea80000300800 */
[----:B------:R-:W4:Y:S04]  /*ce200*/  LDL R16, [R1+0x2b18] ;  /* 0x002b180001107983 */ /* 0x000f280000100800 */
[----:B------:R-:W4:Y:S04]  /*ce210*/  LDL R17, [R1+0x2b1c] ;  /* 0x002b1c0001117983 */ /* 0x000f280000100800 */
[----:B------:R-:W3:Y:S04]  /*ce220*/  LDL.LU R12, [R1+0x3420] ;  /* 0x00342000010c7983 */ /* 0x000ee80000300800 */
[----:B------:R-:W2:Y:S04]  /*ce230*/  LDL.LU R28, [R1+0x342c] ;  /* 0x00342c00011c7983 */ /* 0x000ea80000300800 */
[----:B--2---:R0:W-:Y:S04]  /*ce240*/  STL [R1+0xff58], R28 ;  /* 0x00ff581c01007387 */ /* 0x0041e80000100800 */
[----:B0-----:R-:W2:Y:S04]  /*ce250*/  LDL.LU R28, [R1+0x3424] ;  /* 0x00342400011c7983 */ /* 0x001ea80000300800 */
[----:B------:R-:W3:Y:S04]  /*ce260*/  LDL.LU R13, [R1+0x3428] ;  /* 0x00342800010d7983 */ /* 0x000ee80000300800 */
[----:B------:R-:W2:Y:S04]  /*ce270*/  LDL.LU R29, [R1+0x3434] ;  /* 0x00343400011d7983 */ /* 0x000ea80000300800 */
[----:B------:R-:W4:Y:S04]  /*ce280*/  LDL.LU R14, [R1+0x3430] ;  /* 0x00343000010e7983 */ /* 0x000f280000300800 */
[----:B------:R-:W2:Y:S04]  /*ce290*/  LDL R10, [R1+0x2b28] ;  /* 0x002b2800010a7983 */ /* 0x000ea80000100800 */
[----:B------:R-:W2:Y:S04]  /*ce2a0*/  LDL R11, [R1+0x2b2c] ;  /* 0x002b2c00010b7983 */ /* 0x000ea80000100800 */
[----:B------:R-:W2:Y:S04]  /*ce2b0*/  LDL.LU R0, [R1+0x343c] ;  /* 0x00343c0001007983 */ /* 0x000ea80000300800 */
[----:B------:R-:W4:Y:S01]  /*ce2c0*/  LDL.LU R15, [R1+0x3438] ;  /* 0x00343800010f7983 */ /* 0x000f220000300800 */
[----:B------:R-:W-:-:S02]  /*ce2d0*/  F2FP.F16.E4M3.UNPACK_B R18, R18 ;  /* 0x00000012ff12723e */ /* 0x000fc400020006ff */
[----:B------:R-:W-:Y:S01]  /*ce2e0*/  F2FP.F16.E4M3.UNPACK_B R19, R19 ;  /* 0x00000013ff13723e */ /* 0x000fe200020006ff */
[----:B----4-:R-:W-:Y:S04]  /*ce2f0*/  STL.64 [R1+0xff68], R14 ;  /* 0x00ff680e01007387 */ /* 0x010fe80000100a00 */
[----:B---3--:R0:W-:Y:S04]  /*ce300*/  STL.64 [R1+0xff60], R12 ;  /* 0x00ff600c01007387 */ /* 0x0081e80000100a00 */
[----:B0-----:R-:W3:Y:S04]  /*ce310*/  LDL.LU R12, [R1+0x2830] ;  /* 0x00283000010c7983 */ /* 0x001ee80000300800 */
[----:B------:R-:W3:Y:S04]  /*ce320*/  LDL.LU R13, [R1+0x2834] ;  /* 0x00283400010d7983 */ /* 0x000ee80000300800 */
[----:B------:R-:W3:Y:S04]  /*ce330*/  LDL.LU R14, [R1+0x2838] ;  /* 0x00283800010e7983 */ /* 0x000ee80000300800 */
[----:B------:R-:W3:Y:S04]  /*ce340*/  LDL.LU R15, [R1+0x283c] ;  /* 0x00283c00010f7983 */ /* 0x000ee80000300800 */
[----:B------:R-:W4:Y:S04]  /*ce350*/  LDL R8, [R1+0x2b38] ;  /* 0x002b380001087983 */ /* 0x000f280000100800 */
[----:B------:R-:W4:Y:S04]  /*ce360*/  LDL R9, [R1+0x2b3c] ;  /* 0x002b3c0001097983 */ /* 0x000f280000100800 */
[----:B------:R-:W-:Y:S04]  /*ce370*/  STL.64 [R1+0xff30], R26 ;  /* 0x00ff301a01007387 */ /* 0x000fe80000100a00 */
[----:B------:R0:W-:Y:S04]  /*ce380*/  STL.64 [R1+0xff28], R24 ;  /* 0x00ff281801007387 */ /* 0x0001e80000100a00 */
[----:B0-----:R-:W2:Y:S04]  /*ce390*/  LDL.LU R24, [R1+0x2860] ;  /* 0x0028600001187983 */ /* 0x001ea80000300800 */
[----:B------:R-:W2:Y:S04]  /*ce3a0*/  LDL.LU R25, [R1+0x2864] ;  /* 0x0028640001197983 */ /* 0x000ea80000300800 */
[----:B------:R-:W4:Y:S04]  /*ce3b0*/  LDL.LU R26, [R1+0x2868] ;  /* 0x00286800011a7983 */ /* 0x000f280000300800 */
[----:B------:R-:W4:Y:S01]  /*ce3c0*/  LDL.LU R27, [R1+0x286c] ;  /* 0x00286c00011b7983 */ /* 0x000f220000300800 */
[----:B---3--:R-:W-:Y:S03]  /*ce3d0*/  HMMA.16816.F32 R12, R4, R18, R12 ;  /* 0x00000012040c723c */ /* 0x008fe6000000180c */
[----:B----4-:R-:W-:Y:S04]  /*ce3e0*/  STL.64 [R1+0xff48], R26 ;  /* 0x00ff481a01007387 */ /* 0x010fe80000100a00 */
[----:B--2---:R0:W-:Y:S04]  /*ce3f0*/  STL.64 [R1+0xff40], R24 ;  /* 0x00ff401801007387 */ /* 0x0041e80000100a00 */
[----:B0-----:R-:W2:Y:S04]  /*ce400*/  LDL.LU R24, [R1+0x2850] ;  /* 0x0028500001187983 */ /* 0x001ea80000300800 */
[----:B------:R-:W2:Y:S04]  /*ce410*/  LDL.LU R25, [R1+0x2854] ;  /* 0x0028540001197983 */ /* 0x000ea80000300800 */
[----:B------:R-:W2:Y:S04]  /*ce420*/  LDL.LU R26, [R1+0x2858] ;  /* 0x00285800011a7983 */ /* 0x000ea80000300800 */
[----:B------:R-:W2:Y:S04]  /*ce430*/  LDL.LU R27, [R1+0x285c] ;  /* 0x00285c00011b7983 */ /* 0x000ea80000300800 */
[----:B------:R-:W3:Y:S04]  /*ce440*/  LDL R2, [R1+0x2b48] ;  /* 0x002b480001027983 */ /* 0x000ee80000100800 */
[----:B------:R-:W4:Y:S04]  /*ce450*/  LDL R3, [R1+0x2b4c] ;  /* 0x002b4c0001037983 */ /* 0x000f280000100800 */
        /* <DEDUP_REMOVED lines=11> */
[----:B------:R-:W-:Y:S01]  /*ce510*/  F2FP.F16.E4M3.UNPACK_B R17, R17 ;  /* 0x00000011ff11723e */ /* 0x000fe200020006ff */
[----:B--2---:R-:W-:Y:S02]  /*ce520*/  IMAD R12, R12, 0x100, R28 ;  /* 0x000001000c0c7824 */ /* 0x004fe400078e021c */
[----:B------:R-:W2:Y:S04]  /*ce530*/  LDL.LU R28, [R1+0xff58] ;  /* 0x00ff5800011c7983 */ /* 0x000ea80000300800 */
[----:B------:R-:W-:Y:S01]  /*ce540*/  HMMA.16816.F32 R24, R4, R16, R24 ;  /* 0x000000100418723c */ /* 0x000fe20000001818 */
[----:B---3--:R-:W-:Y:S02]  /*ce550*/  IMAD R14, R14, 0x100, R29 ;  /* 0x000001000e0e7824 */ /* 0x008fe400078e021d */
[----:B--2---:R-:W-:-:S02]  /*ce560*/  IMAD R13, R13, 0x100, R28 ;  /* 0x000001000d0d7824 */ /* 0x004fc400078e021c */
[----:B------:R-:W2:Y:S04]  /*ce570*/  LDL.LU R28, [R1+0xff54] ;  /* 0x00ff5400011c7983 */ /* 0x000ea80000300800 */
[----:B------:R-:W2:-:S14]  /*ce580*/  LDL.LU R29, [R1+0xff50] ;  /* 0x00ff5000011d7983 */ /* 0x000e9c0000300800 */
[----:B------:R-:W-:Y:S04]  /*ce590*/  STL.64 [R1+0x27d0], R24 ;  /* 0x0027d01801007387 */ /* 0x000fe80000100a00 */
[----:B------:R0:W-:Y:S04]  /*ce5a0*/  STL.64 [R1+0x27d8], R26 ;  /* 0x0027d81a01007387 */ /* 0x0001e80000100a00 */
[----:B0-----:R-:W3:Y:S04]  /*ce5b0*/  LDL.LU.64 R26, [R1+0xff48] ;  /* 0x00ff4800011a7983 */ /* 0x001ee80000300a00 */
[----:B------:R-:W3:Y:S01]  /*ce5c0*/  LDL.LU.64 R24, [R1+0xff40] ;  /* 0x00ff400001187983 */ /* 0x000ee20000300a00 */
[----:B------:R-:W-:-:S02]  /*ce5d0*/  F2FP.F16.E4M3.UNPACK_B R10, R10 ;  /* 0x0000000aff0a723e */ /* 0x000fc400020006ff */
[----:B------:R-:W-:Y:S01]  /*ce5e0*/  F2FP.F16.E4M3.UNPACK_B R11, R11 ;  /* 0x0000000bff0b723e */ /* 0x000fe200020006ff */
[----:B------:R-:W-:Y:S04]  /*ce5f0*/  STL.64 [R1+0xfcd8], R18 ;  /* 0x00fcd81201007387 */ /* 0x000fe80000100a00 */
[----:B------:R0:W-:Y:S04]  /*ce600*/  STL.64 [R1+0xfcd0], R16 ;  /* 0x00fcd01001007387 */ /* 0x0001e80000100a00 */
[----:B0-----:R-:W4:Y:S04]  /*ce610*/  LDL.LU R16, [R1+0x28a0] ;  /* 0x0028a00001107983 */ /* 0x001f280000300800 */
[----:B------:R-:W4:Y:S04]  /*ce620*/  LDL.LU R17, [R1+0x28a4] ;  /* 0x0028a40001117983 */ /* 0x000f280000300800 */
[----:B------:R-:W4:Y:S04]  /*ce630*/  LDL.LU R18, [R1+0x28a8] ;  /* 0x0028a80001127983 */ /* 0x000f280000300800 */
[----:B------:R-:W4:Y:S01]  /*ce640*/  LDL.LU R19, [R1+0x28ac] ;  /* 0x0028ac0001137983 */ /* 0x000f220000300800 */
[----:B------:R-:W-:-:S03]  /*ce650*/  IMAD R15, R15, 0x100, R0 ;  /* 0x000001000f0f7824 */ /* 0x000fc600078e0200 */
[----:B------:R-:W2:Y:S01]  /*ce660*/  LDL.LU R0, [R1+0xff38] ;  /* 0x00ff380001007983 */ /* 0x000ea20000300800 */
[----:B---3--:R-:W-:-:S15]  /*ce670*/  HMMA.16816.F32 R24, R4, R10, R24 ;  /* 0x0000000a0418723c */ /* 0x008fde0000001818 */
[----:B------:R-:W-:-:S08]  /*ce680*/  NOP ;  /* 0x0000000000007918 */ /* 0x000fd00000000000 */
[----:B------:R-:W-:Y:S04]  /*ce690*/  STL.64 [R1+0x2860], R24 ;  /* 0x0028601801007387 */ /* 0x000fe80000100a00 */
[----:B------:R0:W-:Y:S04]  /*ce6a0*/  STL.64 [R1+0x2868], R26 ;  /* 0x0028681a01007387 */ /* 0x0001e80000100a00 */
[----:B0-----:R-:W3:Y:S04]  /*ce6b0*/  LDL.LU.64 R26, [R1+0xff30] ;  /* 0x00ff3000011a7983 */ /* 0x001ee80000300a00 */
[----:B------:R-:W3:Y:S04]  /*ce6c0*/  LDL.LU.64 R24, [R1+0xff28] ;  /* 0x00ff280001187983 */ /* 0x000ee80000300a00 */
[----:B------:R0:W-:Y:S04]  /*ce6d0*/  STL [R1+0xfcac], R10 ;  /* 0x00fcac0a01007387 */ /* 0x0001e80000100800 */
[----:B0-----:R-:W2:Y:S04]  /*ce6e0*/  LDL R10, [R1+0x2b58] ;  /* 0x002b5800010a7983 */ /* 0x001ea80000100800 */
[----:B------:R0:W-:Y:S04]  /*ce6f0*/  STL [R1+0xfca8], R11 ;  /* 0x00fca80b01007387 */ /* 0x0001e80000100800 */
[----:B0-----:R-:W3:Y:S01]  /*ce700*/  LDL R11, [R1+0x2b5c] ;  /* 0x002b5c00010b7983 */ /* 0x001ee20000100800 */
[----:B------:R-:W-:-:S02]  /*ce710*/  F2FP.F16.E4M3.UNPACK_B R8, R8 ;  /* 0x00000008ff08723e */ /* 0x000fc400020006ff */
[----:B------:R-:W-:-:S07]  /*ce720*/  F2FP.F16.E4M3.UNPACK_B R9, R9 ;  /* 0x00000009ff09723e */ /* 0x000fce00020006ff */
[----:B----4-:R-:W-:Y:S01]  /*ce730*/  HMMA.16816.F32 R16, R4, R8, R16 ;  /* 0x000000080410723c */ /* 0x010fe20000001810 */
[----:B------:R-:W-:Y:S02]  /*ce740*/  F2FP.F16.E4M3.UNPACK_B R2, R2 ;  /* 0x00000002ff02723e */ /* 0x000fe400020006ff */
[----:B------:R-:W-:-:S03]  /*ce750*/  F2FP.F16.E4M3.UNPACK_B R3, R3 ;  /* 0x00000003ff03723e */ /* 0x000fc600020006ff */
[----:B------:R-:W-:Y:S01]  /*ce760*/  STL.64 [R1+0xfcf0], R8 ;  /* 0x00fcf00801007387 */ /* 0x000fe20000100a00 */
[----:B--2---:R-:W-:-:S05]  /*ce770*/  F2FP.F16.E4M3.UNPACK_B R10, R10 ;  /* 0x0000000aff0a723e */ /* 0x004fca00020006ff */
[----:B------:R-:W-:Y:S11]  /*ce780*/  STL [R1+0xa0], R10 ;  /* 0x0000a00a01007387 */ /* 0x000ff60000100800 */
[----:B------:R-:W-:Y:S04]  /*ce790*/  STL.64 [R1+0x2950], R16 ;  /* 0x0029501001007387 */ /* 0x000fe80000100a00 */
[----:B------:R0:W-:Y:S01]  /*ce7a0*/  STL.64 [R1+0x2958], R18 ;  /* 0x0029581201007387 */ /* 0x0001e20000100a00 */
[----:B---3--:R-:W-:Y:S01]  /*ce7b0*/  F2FP.F16.E4M3.UNPACK_B R11, R11 ;  /* 0x0000000bff0b723e */ /* 0x008fe200020006ff */
[C---:B0-----:R-:W-:Y:S06]  /*ce7c0*/  HMMA.16816.F32 R16, R4.reuse, R2, R20 ;  /* 0x000000020410723c */ /* 0x041fec0000001814 */
[----:B------:R-:W-:Y:S06]  /*ce7d0*/  HMMA.16816.F32 R4, R4, R10, R24 ;  /* 0x0000000a0404723c */ /* 0x000fec0000001818 */
[----:B------:R0:W-:Y:S04]  /*ce7e0*/  STL [R1+0xa4], R11 ;  /* 0x0000a40b01007387 */ /* 0x0001e80000100800 */
[----:B------:R-:W2:Y:S07]  /*ce7f0*/  LDL.LU R8, [R1+0x22d0] ;  /* 0x0022d00001087983 */ /* 0x000eae0000300800 */
[----:B------:R-:W-:Y:S04]  /*ce800*/  STL.64 [R1+0x2940], R16 ;  /* 0x0029401001007387 */ /* 0x000fe80000100a00 */
[----:B------:R-:W-:Y:S04]  /*ce810*/  STL.64 [R1+0x2948], R18 ;  /* 0x0029481201007387 */ /* 0x000fe80000100a00 */
[----:B------:R-:W-:Y:S04]  /*ce820*/  STL.64 [R1+0x28c0], R4 ;  /* 0x0028c00401007387 */ /* 0x000fe80000100a00 */
[----:B------:R1:W-:Y:S04]  /*ce830*/  STL.64 [R1+0x28c8], R6 ;  /* 0x0028c80601007387 */ /* 0x0003e80000100a00 */
[----:B------:R-:W2:Y:S04]  /*ce840*/  LDL.LU R9, [R1+0x22d4] ;  /* 0x0022d40001097983 */ /* 0x000ea80000300800 */
[----:B------:R-:W3:Y:S04]  /*ce850*/  LDL.LU R10, [R1+0x22d8] ;  /* 0x0022d800010a7983 */ /* 0x000ee80000300800 */
[----:B0-----:R-:W3:Y:S04]  /*ce860*/  LDL.LU R11, [R1+0x22dc] ;  /* 0x0022dc00010b7983 */ /* 0x001ee80000300800 */
[----:B---3--:R-:W-:Y:S04]  /*ce870*/  STL.64 [R1+0xfd10], R10 ;  /* 0x00fd100a01007387 */ /* 0x008fe80000100a00 */
[----:B--2---:R-:W-:Y:S04]  /*ce880*/  STL.64 [R1+0xfd08], R8 ;  /* 0x00fd080801007387 */ /* 0x004fe80000100a00 */
[----:B------:R-:W2:Y:S04]  /*ce890*/  LDL.LU R24, [R1+0x2550] ;  /* 0x0025500001187983 */ /* 0x000ea80000300800 */
[----:B------:R-:W2:Y:S04]  /*ce8a0*/  LDL.LU R25, [R1+0x2554] ;  /* 0x0025540001197983 */ /* 0x000ea80000300800 */
[----:B------:R-:W3:Y:S04]  /*ce8b0*/  LDL.LU R26, [R1+0x2558] ;  /* 0x00255800011a7983 */ /* 0x000ee80000300800 */
[----:B------:R-:W3:Y:S04]  /*ce8c0*/  LDL.LU R27, [R1+0x255c] ;  /* 0x00255c00011b7983 */ /* 0x000ee80000300800 */
[----:B---3--:R0:W-:Y:S04]  /*ce8d0*/  STL.64 [R1+0xfd20], R26 ;  /* 0x00fd201a01007387 */ /* 0x0081e80000100a00 */
[----:B--2---:R2:W-:Y:S04]  /*ce8e0*/  STL.64 [R1+0xfd18], R24 ;  /* 0x00fd181801007387 */ /* 0x0045e80000100a00 */
[----:B-1----:R-:W3:Y:S04]  /*ce8f0*/  LDL R6, [R1] ;  /* 0x0000000001067983 */ /* 0x002ee80000100800 */
[----:B------:R-:W3:Y:S04]  /*ce900*/  LDL R7, [R1+0x4] ;  /* 0x0000040001077983 */ /* 0x000ee80000100800 */
[----:B---3--:R-:W-:Y:S04]  /*ce910*/  STL.64 [R1+0xfed0], R6 ;  /* 0x00fed00601007387 */ /* 0x008fe80000100a00 */
[----:B0-----:R-:W3:Y:S01]  /*ce920*/  LDL R26, [R1+0x8] ;  /* 0x00000800011a7983 */ /* 0x001ee20000100800 */
[----:B------:R-:W-:-:S03]  /*ce930*/  IMAD.MOV.U32 R27, RZ, RZ, R0 ;  /* 0x000000ffff1b7224 */ /* 0x000fc600078e0000 */
[----:B------:R-:W4:Y:S04]  /*ce940*/  LDL.LU R0, [R1+0xff20] ;  /* 0x00ff200001007983 */ /* 0x000f280000300800 */
[----:B---3--:R-:W-:Y:S04]  /*ce950*/  STL.64 [R1+0xfd38], R26 ;  /* 0x00fd381a01007387 */ /* 0x008fe80000100a00 */
[----:B------:R-:W3:Y:S04]  /*ce960*/  LDL.LU R8, [R1+0x2570] ;  /* 0x0025700001087983 */ /* 0x000ee80000300800 */
[----:B------:R-:W3:Y:S04]  /*ce970*/  LDL.LU R9, [R1+0x2574] ;  /* 0x0025740001097983 */ /* 0x000ee80000300800 */
[----:B------:R-:W3:Y:S04]  /*ce980*/  LDL.LU R10, [R1+0x2578] ;  /* 0x00257800010a7983 */ /* 0x000ee80000300800 */
[----:B------:R-:W3:Y:S04]  /*ce990*/  LDL.LU R11, [R1+0x257c] ;  /* 0x00257c00010b7983 */ /* 0x000ee80000300800 */
[----:B--2---:R-:W2:Y:S01]  /*ce9a0*/  LDL R24, [R1+0x10] ;  /* 0x0000100001187983 */ /* 0x004ea20000100800 */
[----:B----4-:R-:W-:-:S03]  /*ce9b0*/  IMAD.MOV.U32 R25, RZ, RZ, R0 ;  /* 0x000000ffff197224 */ /* 0x010fc600078e0000 */
[----:B------:R-:W4:Y:S04]  /*ce9c0*/  LDL.LU R0, [R1+0xff1c] ;  /* 0x00ff1c0001007983 */ /* 0x000f280000300800 */
[----:B--2---:R-:W-:Y:S04]  /*ce9d0*/  STL.64 [R1+0xfd50], R24 ;  /* 0x00fd501801007387 */ /* 0x004fe80000100a00 */
[----:B---3--:R-:W-:Y:S04]  /*ce9e0*/  STL.64 [R1+0xfd30], R10 ;  /* 0x00fd300a01007387 */ /* 0x008fe80000100a00 */
[----:B------:R0:W-:Y:S04]  /*ce9f0*/  STL.64 [R1+0xfd28], R8 ;  /* 0x00fd280801007387 */ /* 0x0001e80000100a00 */
[----:B0-----:R-:W2:Y:S04]  /*cea00*/  LDL.LU R8, [R1+0x25a0] ;  /* 0x0025a00001087983 */ /* 0x001ea80000300800 */
[----:B------:R-:W2:Y:S04]  /*cea10*/  LDL.LU R9, [R1+0x25a4] ;  /* 0x0025a40001097983 */ /* 0x000ea80000300800 */
[----:B------:R-:W3:Y:S04]  /*cea20*/  LDL.LU R10, [R1+0x25a8] ;  /* 0x0025a800010a7983 */ /* 0x000ee80000300800 */
[----:B------:R-:W3:Y:S04]  /*cea30*/  LDL.LU R11, [R1+0x25ac] ;  /* 0x0025ac00010b7983 */ /* 0x000ee80000300800 */
[----:B------:R-:W2:Y:S01]  /*cea40*/  LDL R26, [R1+0x18] ;  /* 0x00001800011a7983 */ /* 0x000ea20000100800 */
        /* <DEDUP_REMOVED lines=29> */
[----:B------:R-:W2:Y:S04]  /*cec20*/  LDL R24, [R1+0x30] ;  /* 0x0000300001187983 */ /* 0x000ea80000100800 */
[----:B------:R-:W2:Y:S04]  /*cec30*/  LDL R25, [R1+0x34] ;  /* 0x0000340001197983 */ /* 0x000ea80000100800 */
[----:B------:R-:W3:Y:S01]  /*cec40*/  LDL R26, [R1+0x38] ;  /* 0x00003800011a7983 */ /* 0x000ee20000100800 */
[----:B----4-:R-:W-:-:S03]  /*cec50*/  IMAD.MOV.U32 R27, RZ, RZ, R0 ;  /* 0x000000ffff1b7224 */ /* 0x010fc600078e0000 */
[----:B------:R-:W4:Y:S04]  /*cec60*/  LDL.LU R0, [R1+0xff0c] ;  /* 0x00ff0c0001007983 */ /* 0x000f280000300800 */
[----:B--2---:R-:W-:Y:S04]  /*cec70*/  STL.64 [R1+0xfdb0], R24 ;  /* 0x00fdb01801007387 */ /* 0x004fe80000100a00 */
[----:B---3--:R-:W-:Y:S04]  /*cec80*/  STL.64 [R1+0xfdc8], R26 ;  /* 0x00fdc81a01007387 */ /* 0x008fe80000100a00 */
[----:B------:R-:W-:Y:S04]  /*cec90*/  STL.64 [R1+0xfd90], R10 ;  /* 0x00fd900a01007387 */ /* 0x000fe80000100a00 */
        /* <DEDUP_REMOVED lines=100> */
[----:B------:R-:W4:Y:S04]  /*cf2e0*/  LDL R18, [R1+0xb0] ;  /* 0x0000b00001127983 */ /* 0x000f280000100800 */
        /* <DEDUP_REMOVED lines=11> */
[----:B------:R-:W-:Y:S04]  /*cf3a0*/  STL.64 [R1+0xfe80], R10 ;  /* 0x00fe800a01007387 */ /* 0x000fe80000100a00 */
[----:B------:R0:W-:Y:S04]  /*cf3b0*/  STL.64 [R1+0xfe78], R8 ;  /* 0x00fe780801007387 */ /* 0x0001e80000100a00 */
[----:B0-----:R-:W4:Y:S04]  /*cf3c0*/  LDL.LU R8, [R1+0x27b0] ;  /* 0x0027b00001087983 */ /* 0x001f280000300800 */
        /* <DEDUP_REMOVED lines=15> */
[----:B------:R-:W-:-:S02]  /*cf4c0*/  F2FP.F16.E4M3.UNPACK_B R12, R12 ;  /* 0x0000000cff0c723e */ /* 0x000fc400020006ff */
[----:B------:R-:W-:Y:S02]  /*cf4d0*/  F2FP.F16.E4M3.UNPACK_B R13, R13 ;  /* 0x0000000dff0d723e */ /* 0x000fe400020006ff */
[----:B------:R-:W-:Y:S02]  /*cf4e0*/  F2FP.F16.E4M3.UNPACK_B R14, R14 ;  /* 0x0000000eff0e723e */ /* 0x000fe400020006ff */
[----:B------:R-:W-:Y:S01]  /*cf4f0*/  F2FP.F16.E4M3.UNPACK_B R15, R15 ;  /* 0x0000000fff0f723e */ /* 0x000fe200020006ff */
[----:B------:R-:W-:-:S07]  /*cf500*/  IMAD.MOV.U32 R19, RZ, RZ, R0 ;  /* 0x000000ffff137224 */ /* 0x000fce00078e0000 */
[----:B------:R-:W-:Y:S01]  /*cf510*/  HMMA.16816.F32 R16, R12, R18, R4 ;  /* 0x000000120c10723c */ /* 0x000fe20000001804 */
[----:B----4-:R-:W-:Y:S04]  /*cf520*/  STL.64 [R1+0xfec8], R10 ;  /* 0x00fec80a01007387 */ /* 0x010fe80000100a00 */
[----:B--2---:R0:W-:Y:S04]  /*cf530*/  STL.64 [R1+0xfec0], R8 ;  /* 0x00fec00801007387 */ /* 0x0041e80000100a00 */
[----:B0-----:R-:W2:Y:S04]  /*cf540*/  LDL.LU R8, [R1+0x2820] ;  /* 0x0028200001087983 */ /* 0x001ea80000300800 */
[----:B------:R-:W2:Y:S04]  /*cf550*/  LDL.LU R9, [R1+0x2824] ;  /* 0x0028240001097983 */ /* 0x000ea80000300800 */
[----:B------:R-:W2:Y:S04]  /*cf560*/  LDL.LU R10, [R1+0x2828] ;  /* 0x00282800010a7983 */ /* 0x000ea80000300800 */
[----:B------:R-:W2:Y:S04]  /*cf570*/  LDL.LU R11, [R1+0x282c] ;  /* 0x00282c00010b7983 */ /* 0x000ea80000300800 */
[----:B------:R-:W4:Y:S04]  /*cf580*/  LDL.LU R20, [R1+0x22c0] ;  /* 0x0022c00001147983 */ /* 0x000f280000300800 */
[----:B------:R-:W4:Y:S04]  /*cf590*/  LDL.LU R21, [R1+0x22c4] ;  /* 0x0022c40001157983 */ /* 0x000f280000300800 */
[----:B------:R-:W4:Y:S04]  /*cf5a0*/  LDL.LU R22, [R1+0x22c8] ;  /* 0x0022c80001167983 */ /* 0x000f280000300800 */
[----:B------:R-:W4:Y:S04]  /*cf5b0*/  LDL.LU R23, [R1+0x22cc] ;  /* 0x0022cc0001177983 */ /* 0x000f280000300800 */
[----:B------:R-:W2:Y:S04]  /*cf5c0*/  LDL.LU.64 R6, [R1+0xfee0] ;  /* 0x00fee00001067983 */ /* 0x000ea80000300a00 */
[----:B------:R-:W2:Y:S04]  /*cf5d0*/  LDL.LU.64 R4, [R1+0xfed8] ;  /* 0x00fed80001047983 */ /* 0x000ea80000300a00 */
[----:B------:R0:W-:Y:S04]  /*cf5e0*/  STL.64 [R1+0x2910], R16 ;  /* 0x0029101001007387 */ /* 0x0001e80000100a00 */
[----:B------:R1:W-:Y:S01]  /*cf5f0*/  STL.64 [R1+0x2918], R18 ;  /* 0x0029181201007387 */ /* 0x0003e20000100a00 */
[----:B---3--:R-:W-:-:S03]  /*cf600*/  IMAD.MOV.U32 R0, RZ, RZ, R27 ;  /* 0x000000ffff007224 */ /* 0x008fc600078e001b */
[----:B0-----:R-:W3:Y:S04]  /*cf610*/  LDL.LU R16, [R1+0x22b0] ;  /* 0x0022b00001107983 */ /* 0x001ee80000300800 */
[----:B------:R-:W3:Y:S04]  /*cf620*/  LDL.LU R17, [R1+0x22b4] ;  /* 0x0022b40001117983 */ /* 0x000ee80000300800 */
[----:B-1----:R-:W3:Y:S04]  /*cf630*/  LDL.LU R18, [R1+0x22b8] ;  /* 0x0022b80001127983 */ /* 0x002ee80000300800 */
[----:B------:R-:W3:Y:S01]  /*cf640*/  LDL.LU R19, [R1+0x22bc] ;  /* 0x0022bc0001137983 */ /* 0x000ee20000300800 */
[----:B--2---:R-:W-:-:S15]  /*cf650*/  HMMA.16816.F32 R4, R12, R26, R4 ;  /* 0x0000001a0c04723c */ /* 0x004fde0000001804 */
[----:B------:R-:W-:-:S08]  /*cf660*/  NOP ;  /* 0x0000000000007918 */ /* 0x000fd00000000000 */
[----:B------:R0:W-:Y:S02]  /*cf670*/  STL.64 [R1+0x2900], R4 ;  /* 0x0029000401007387 */ /* 0x0001e40000100a00 */
[----:B0-----:R-:W-:Y:S02]  /*cf680*/  IMAD.MOV.U32 R4, RZ, RZ, R26 ;  /* 0x000000ffff047224 */ /* 0x001fe400078e001a */
[C---:B------:R-:W-:Y:S01]  /*cf690*/  HMMA.16816.F32 R24, R12.reuse, R24, R8 ;  /* 0x000000180c18723c */ /* 0x040fe20000001808 */
[----:B------:R0:W-:Y:S04]  /*cf6a0*/  STL.64 [R1+0x2908], R6 ;  /* 0x0029080601007387 */ /* 0x0001e80000100a00 */
[----:B0-----:R-:W2:Y:S04]  /*cf6b0*/  LDL.LU.64 R6, [R1+0xfed0] ;  /* 0x00fed00001067983 */ /* 0x001ea80000300a00 */
[----:B------:R-:W4:Y:S04]  /*cf6c0*/  LDL.LU.64 R10, [R1+0xfec8] ;  /* 0x00fec800010a7983 */ /* 0x000f280000300a00 */
[----:B------:R-:W4:Y:S10]  /*cf6d0*/  LDL.LU.64 R8, [R1+0xfec0] ;  /* 0x00fec00001087983 */ /* 0x000f340000300a00 */
        /* <DEDUP_REMOVED lines=116> */
[----:B------:R-:W2:Y:S04]  /*cfe20*/  LDL.LU.64 R10, [R1+0xfd30] ;  /* 0x00fd3000010a7983 */ /* 0x000ea80000300a00 */
[----:B------:R-:W2:-:S15]  /*cfe30*/  LDL.LU.64 R8, [R1+0xfd28] ;  /* 0x00fd280001087983 */ /* 0x000e9e0000300a00 */
[----:B------:R-:W-:-:S02]  /*cfe40*/  NOP ;  /* 0x0000000000007918 */ /* 0x000fc40000000000 */
[----:B------:R-:W-:Y:S04]  /*cfe50*/  STL.64 [R1+0x27b0], R24 ;  /* 0x0027b01801007387 */ /* 0x000fe80000100a00 */
[----:B------:R0:W-:Y:S04]  /*cfe60*/  STL.64 [R1+0x27b8], R26 ;  /* 0x0027b81a01007387 */ /* 0x0001e80000100a00 */
        /* <DEDUP_REMOVED lines=8> */
[----:B------:R-:W2:Y:S04]  /*cfef0*/  LDL.LU.64 R8, [R1+0xfd08] ;  /* 0x00fd080001087983 */ /* 0x000ea80000300a00 */
[----:B------:R-:W-:Y:S04]  /*cff00*/  STL.64 [R1+0x2780], R24 ;  /* 0x0027801801007387 */ /* 0x000fe80000100a00 */
[----:B------:R0:W-:Y:S04]  /*cff10*/  STL.64 [R1+0x2788], R26 ;  /* 0x0027881a01007387 */ /* 0x0001e80000100a00 */
[----:B0-----:R-:W2:Y:S04]  /*cff20*/  LDL.LU.64 R26, [R1+0xfd00] ;  /* 0x00fd0000011a7983 */ /* 0x001ea80000300a00 */
[----:B------:R-:W4:Y:S04]  /*cff30*/  LDL.LU.64 R24, [R1+0xfcf8] ;  /* 0x00fcf80001187983 */ /* 0x000f280000300a00 */
[----:B------:R-:W-:Y:S01]  /*cff40*/  STL.64 [R1+0xfc40], R28 ;  /* 0x00fc401c01007387 */ /* 0x000fe20000100a00 */
[C---:B--2---:R-:W-:Y:S06]  /*cff50*/  HMMA.16816.F32 R8, R12.reuse, R26, R8 ;  /* 0x0000001a0c08723c */ /* 0x044fec0000001808 */
[----:B----4-:R-:W-:-:S15]  /*cff60*/  HMMA.16816.F32 R20, R12, R24, R20 ;  /* 0x000000180c14723c */ /* 0x010fde0000001814 */
[----:B------:R-:W-:-:S02]  /*cff70*/  NOP ;  /* 0x0000000000007918 */ /* 0x000fc40000000000 */
[----:B------:R0:W-:Y:S04]  /*cff80*/  STL.64 [R1+0x2770], R8 ;  /* 0x0027700801007387 */ /* 0x0001e80000100a00 */
[----:B------:R-:W-:Y:S04]  /*cff90*/  STL.64 [R1+0x2778], R10 ;  /* 0x0027780a01007387 */ /* 0x000fe80000100a00 */
[----:B0-----:R-:W2:Y:S04]  /*cffa0*/  LDL.LU.64 R8, [R1+0xfcf0] ;  /* 0x00fcf00001087983 */ /* 0x001ea80000300a00 */
        /* <DEDUP_REMOVED lines=10> */
[C---:B---3--:R-:W-:Y:S06]  /*d0050*/  HMMA.16816.F32 R16, R12.reuse, R22, R16 ;  /* 0x000000160c10723c */ /* 0x048fec0000001810 */
[----:B----4-:R-:W-:-:S15]  /*d0060*/  HMMA.16816.F32 R24, R12, R20, R24 ;  /* 0x000000140c18723c */ /* 0x010fde0000001818 */
[----:B------:R-:W-:-:S02]  /*d0070*/  NOP ;  /* 0x0000000000007918 */ /* 0x000fc40000000000 */
[----:B------:R-:W-:Y:S04]  /*d0080*/  STL.64 [R1+0x2750], R16 ;  /* 0x0027501001007387 */ /* 0x000fe80000100a00 */
[----:B------:R0:W-:Y:S04]  /*d0090*/  STL.64 [R1+0x2758], R18 ;  /* 0x0027581201007387 */ /* 0x0001e80000100a00 */
[----:B0-----:R-:W3:Y:S04]  /*d00a0*/  LDL.LU.64 R18, [R1+0xfcd8] ;  /* 0x00fcd80001127983 */ /* 0x001ee80000300a00 */
[----:B------:R-:W4:Y:S04]  /*d00b0*/  LDL.LU.64 R16, [R1+0xfcd0] ;  /* 0x00fcd00001107983 */ /* 0x000f280000300a00 */
[----:B------:R0:W-:Y:S04]  /*d00c0*/  STL.64 [R1+0x2740], R24 ;  /* 0x0027401801007387 */ /* 0x0001e80000100a00 */
[----:B------:R1:W-:Y:S04]  /*d00d0*/  STL.64 [R1+0x2748], R26 ;  /* 0x0027481a01007387 */ /* 0x0003e80000100a00 */
[----:B0-----:R-:W2:Y:S04]  /*d00e0*/  LDL.LU R24, [R1+0x2210] ;  /* 0x0022100001187983 */ /* 0x001ea80000300800 */
[----:B------:R-:W2:Y:S04]  /*d00f0*/  LDL.LU R25, [R1+0x2214] ;  /* 0x0022140001197983 */ /* 0x000ea80000300800 */
[----:B-1----:R-:W3:Y:S04]  /*d0100*/  LDL.LU R26, [R1+0x2218] ;  /* 0x00221800011a7983 */ /* 0x002ee80000300800 */
[----:B------:R-:W3:Y:S01]  /*d0110*/  LDL.LU R27, [R1+0x221c] ;  /* 0x00221c00011b7983 */ /* 0x000ee20000300800 */
[----:B------:R-:W-:-:S03]  /*d0120*/  IMAD.MOV.U32 R28, RZ, RZ, R4 ;  /* 0x000000ffff1c7224 */ /* 0x000fc600078e0004 */
[----:B---3--:R-:W-:Y:S04]  /*d0130*/  STL.64 [R1+0xfc70], R26 ;  /* 0x00fc701a01007387 */ /* 0x008fe80000100a00 */
[----:B--2---:R0:W-:Y:S04]  /*d0140*/  STL.64 [R1+0xfc68], R24 ;  /* 0x00fc681801007387 */ /* 0x0041e80000100a00 */
[----:B0-----:R-:W2:Y:S04]  /*d0150*/  LDL.LU R24, [R1+0x2230] ;  /* 0x0022300001187983 */ /* 0x001ea80000300800 */
[----:B------:R-:W2:Y:S04]  /*d0160*/  LDL.LU R25, [R1+0x2234] ;  /* 0x0022340001197983 */ /* 0x000ea80000300800 */
[----:B------:R-:W3:Y:S04]  /*d0170*/  LDL.LU R26, [R1+0x2238] ;  /* 0x00223800011a7983 */ /* 0x000ee80000300800 */
[----:B------:R-:W3:Y:S04]  /*d0180*/  LDL.LU R27, [R1+0x223c] ;  /* 0x00223c00011b7983 */ /* 0x000ee80000300800 */
[----:B------:R-:W4:Y:S04]  /*d0190*/  LDL.LU R10, [R1+0x3444] ;  /* 0x00344400010a7983 */ /* 0x000f280000300800 */
[----:B------:R-:W2:Y:S04]  /*d01a0*/  LDL.LU R4, [R1+0x3440] ;  /* 0x0034400001047983 */ /* 0x000ea80000300800 */
[----:B------:R-:W4:Y:S04]  /*d01b0*/  LDL.LU R11, [R1+0x344c] ;  /* 0x00344c00010b7983 */ /* 0x000f280000300800 */
[----:B----4-:R-:W-:Y:S04]  /*d01c0*/  STL.64 [R1+0xfcb8], R10 ;  /* 0x00fcb80a01007387 */ /* 0x010fe80000100a00 */
[----:B------:R0:W-:Y:S04]  /*d01d0*/  STL.64 [R1+0xfcb0], R8 ;  /* 0x00fcb00801007387 */ /* 0x0001e80000100a00 */
[----:B0-----:R-:W4:Y:S04]  /*d01e0*/  LDL.LU R8, [R1+0x2270] ;  /* 0x0022700001087983 */ /* 0x001f280000300800 */
[----:B------:R-:W4:Y:S04]  /*d01f0*/  LDL.LU R9, [R1+0x2274] ;  /* 0x0022740001097983 */ /* 0x000f280000300800 */
[----:B------:R-:W3:Y:S04]  /*d0200*/  LDL.LU R10, [R1+0x2278] ;  /* 0x00227800010a7983 */ /* 0x000ee80000300800 */
[----:B------:R-:W3:Y:S01]  /*d0210*/  LDL.LU R11, [R1+0x227c] ;  /* 0x00227c00010b7983 */ /* 0x000ee20000300800 */
[----:B------:R-:W-:-:S03]  /*d0220*/  IMAD.MOV.U32 R29, RZ, RZ, R0 ;  /* 0x000000ffff1d7224 */ /* 0x000fc600078e0000 */
        /* <DEDUP_REMOVED lines=32> */
[----:B0-----:R-:W3:Y:S04]  /*d0430*/  LDL.64 R20, [R1+0xa0] ;  /* 0x0000a00001147983 */ /* 0x001ee80000100a00 */
[----:B------:R-:W-:Y:S04]  /*d0440*/  STL.64 [R1+0x2720], R8 ;  /* 0x0027200801007387 */ /* 0x000fe80000100a00 */
[----:B------:R0:W-:Y:S04]  /*d0450*/  STL.64 [R1+0x2728], R10 ;  /* 0x0027280a01007387 */ /* 0x0001e80000100a00 */
[----:B0-----:R-:W4:Y:S04]  /*d0460*/  LDL.LU.64 R10, [R1+0xfcc8] ;  /* 0x00fcc800010a7983 */ /* 0x001f280000300a00 */
[----:B------:R-:W4:Y:S04]  /*d0470*/  LDL.LU.64 R8, [R1+0xfcc0] ;  /* 0x00fcc00001087983 */ /* 0x000f280000300a00 */
[----:B------:R-:W-:Y:S04]  /*d0480*/  STL [R1+0xfa74], R18 ;  /* 0x00fa741201007387 */ /* 0x000fe80000100800 */
[----:B------:R-:W-:Y:S01]  /*d0490*/  STL [R1+0xfa70], R19 ;  /* 0x00fa701301007387 */ /* 0x000fe20000100800 */
[----:B----4-:R-:W-:-:S15]  /*d04a0*/  HMMA.16816.F32 R8, R12, R16, R8 ;  /* 0x000000100c08723c */ /* 0x010fde0000001808 */
[----:B------:R-:W-:-:S08]  /*d04b0*/  NOP ;  /* 0x0000000000007918 */ /* 0x000fd00000000000 */
[----:B------:R-:W-:Y:S04]  /*d04c0*/  STL.64 [R1+0x2710], R8 ;  /* 0x0027100801007387 */ /* 0x000fe80000100a00 */
[----:B------:R0:W-:Y:S04]  /*d04d0*/  STL.64 [R1+0x2718], R10 ;  /* 0x0027180a01007387 */ /* 0x0001e80000100a00 */
[----:B0-----:R-:W4:Y:S04]  /*d04e0*/  LDL.LU.64 R10, [R1+0xfcb8] ;  /* 0x00fcb800010a7983 */ /* 0x001f280000300a00 */
[----:B------:R-:W3:Y:S04]  /*d04f0*/  LDL.LU.64 R8, [R1+0xfcb0] ;  /* 0x00fcb00001087983 */ /* 0x000ee80000300a00 */
[----:B------:R-:W-:Y:S04]  /*d0500*/  STL [R1+0xfa78], R17 ;  /* 0x00fa781101007387 */ /* 0x000fe80000100800 */
[----:B------:R0:W-:Y:S04]  /*d0510*/  STL [R1+0xfc48], R16 ;  /* 0x00fc481001007387 */ /* 0x0001e80000100800 */
[----:B0-----:R-:W3:Y:S04]  /*d0520*/  LDL.LU R16, [R1+0x2220] ;  /* 0x0022200001107983 */ /* 0x001ee80000300800 */
[----:B------:R-:W3:Y:S04]  /*d0530*/  LDL.LU R17, [R1+0x2224] ;  /* 0x0022240001117983 */ /* 0x000ee80000300800 */
[----:B------:R-:W3:Y:S04]  /*d0540*/  LDL.LU R18, [R1+0x2228] ;  /* 0x0022280001127983 */ /* 0x000ee80000300800 */
[----:B------:R-:W3:Y:S01]  /*d0550*/  LDL.LU R19, [R1+0x222c] ;  /* 0x00222c0001137983 */ /* 0x000ee20000300800 */
[----:B----4-:R-:W-:-:S02]  /*d0560*/  IMAD R4, R4, 0x100, R10 ;  /* 0x0000010004047824 */ /* 0x010fc400078e020a */
[----:B------:R-:W-:Y:S01]  /*d0570*/  IMAD R5, R5, 0x100, R11 ;  /* 0x0000010005057824 */ /* 0x000fe200078e020b */
        /* <DEDUP_REMOVED lines=8> */
[----:B------:R0:W-:Y:S04]  /*d0600*/  STL [R1+0xfa4c], R10 ;  /* 0x00fa4c0a01007387 */ /* 0x0001e80000100800 */
[----:B0-----:R-:W2:Y:S04]  /*d0610*/  LDL.LU R10, [R1+0x3454] ;  /* 0x00345400010a7983 */ /* 0x001ea80000300800 */
[----:B------:R-:W-:Y:S01]  /*d0620*/  STL [R1+0xfa48], R11 ;  /* 0x00fa480b01007387 */ /* 0x000fe20000100800 */
[----:B---3--:R-:W-:-:S15]  /*d0630*/  HMMA.16816.F32 R24, R12, R8, R24 ;  /* 0x000000080c18723c */ /* 0x008fde0000001818 */
        /* <DEDUP_REMOVED lines=11> */
[----:B--2---:R-:W-:-:S02]  /*d06f0*/  IMAD R6, R6, 0x100, R10 ;  /* 0x0000010006067824 */ /* 0x004fc400078e020a */
[----:B------:R-:W-:Y:S01]  /*d0700*/  IMAD R7, R0, 0x100, R7 ;  /* 0x0000010000077824 */ /* 0x000fe200078e0207 */
[----:B------:R-:W-:Y:S02]  /*d0710*/  F2FP.F16.E4M3.UNPACK_B R4, R4 ;  /* 0x00000004ff04723e */ /* 0x000fe400020006ff */
[----:B------:R-:W-:Y:S02]  /*d0720*/  F2FP.F16.E4M3.UNPACK_B R5, R5 ;  /* 0x00000005ff05723e */ /* 0x000fe400020006ff */
[----:B------:R-:W-:Y:S02]  /*d0730*/  F2FP.F16.E4M3.UNPACK_B R6, R6 ;  /* 0x00000006ff06723e */ /* 0x000fe400020006ff */
[----:B------:R-:W-:-:S07]  /*d0740*/  F2FP.F16.E4M3.UNPACK_B R7, R7 ;  /* 0x00000007ff07723e */ /* 0x000fce00020006ff */
[----:B------:R-:W-:Y:S06]  /*d0750*/  HMMA.16816.F32 R16, R4, R22, R16 ;  /* 0x000000160410723c */ /* 0x000fec0000001810 */
[----:B---3--:R-:W-:Y:S01]  /*d0760*/  HMMA.16816.F32 R12, R12, R20, R24 ;  /* 0x000000140c0c723c */ /* 0x008fe20000001818 */
[----:B------:R-:W2:Y:S04]  /*d0770*/  LDL.LU.64 R26, [R1+0xfc70] ;  /* 0x00fc7000011a7983 */ /* 0x000ea80000300a00 */
[----:B------:R-:W2:Y:S01]  /*d0780*/  LDL.LU.64 R24, [R1+0xfc68] ;  /* 0x00fc680001187983 */ /* 0x000ea20000300a00 */
[----:B------:R-:W-:-:S02]  /*d0790*/  IMAD.MOV.U32 R10, RZ, RZ, R20 ;  /* 0x000000ffff0a7224 */ /* 0x000fc400078e0014 */
[----:B------:R-:W-:-:S15]  /*d07a0*/  IMAD.MOV.U32 R11, RZ, RZ, R23 ;  /* 0x000000ffff0b7224 */ /* 0x000fde00078e0017 */
[----:B------:R0:W-:Y:S04]  /*d07b0*/  STL.64 [R1+0x26e0], R12 ;  /* 0x0026e00c01007387 */ /* 0x0001e80000100a00 */
[----:B------:R-:W-:Y:S04]  /*d07c0*/  STL.64 [R1+0x26e8], R14 ;  /* 0x0026e80e01007387 */ /* 0x000fe80000100a00 */
[----:B------:R-:W-:Y:S04]  /*d07d0*/  STL.64 [R1+0x26c0], R16 ;  /* 0x0026c01001007387 */ /* 0x000fe80000100a00 */
[----:B------:R-:W-:Y:S01]  /*d07e0*/  STL.64 [R1+0x26c8], R18 ;  /* 0x0026c81201007387 */ /* 0x000fe20000100a00 */
[----:B0-----:R-:W-:-:S05]  /*d07f0*/  IMAD.MOV.U32 R12, RZ, RZ, R22 ;  /* 0x000000ffff0c7224 */ /* 0x001fca00078e0016 */
[----:B------:R-:W-:Y:S04]  /*d0800*/  STL [R1+0xfc60], R12 ;  /* 0x00fc600c01007387 */ /* 0x000fe80000100800 */
[----:B------:R-:W-:Y:S04]  /*d0810*/  STL.64 [R1+0xfa88], R10 ;  /* 0x00fa880a01007387 */ /* 0x000fe80000100a00 */
[----:B------:R2:W-:Y:S04]  /*d0820*/  STL.64 [R1+0xfa80], R8 ;  /* 0x00fa800801007387 */ /* 0x0005e80000100a00 */
[----:B------:R-:W3:Y:S01]  /*d0830*/  LDL.LU R20, [R1+0x1860] ;  /* 0x0018600001147983 */ /* 0x000ee20000300800 */
[----:B------:R-:W-:Y:S01]  /*d0840*/  IMAD.MOV.U32 R0, RZ, RZ, R21 ;  /* 0x000000ffff007224 */ /* 0x000fe200078e0015 */
[----:B--2---:R-:W-:-:S15]  /*d0850*/  HMMA.16816.F32 R8, R4, R28, R24 ;  /* 0x0000001c0408723c */ /* 0x004fde0000001818 */
[----:B------:R-:W-:-:S08]  /*d0860*/  NOP ;  /* 0x0000000000007918 */ /* 0x000fd00000000000 */
[----:B------:R-:W-:Y:S04]  /*d0870*/  STL.64 [R1+0x26b0], R8 ;  /* 0x0026b00801007387 */ /* 0x000fe80000100a00 */
[----:B------:R-:W-:Y:S04]  /*d0880*/  STL.64 [R1+0x26b8], R10 ;  /* 0x0026b80a01007387 */ /* 0x000fe80000100a00 */
[----:B------:R-:W3:Y:S04]  /*d0890*/  LDL.LU R21, [R1+0x1864] ;  /* 0x0018640001157983 */ /* 0x000ee80000300800 */
[----:B------:R-:W2:Y:S04]  /*d08a0*/  LDL.LU R22, [R1+0x1868] ;  /* 0x0018680001167983 */ /* 0x000ea80000300800 */
[----:B------:R-:W2:Y:S04]  /*d08b0*/  LDL.LU R23, [R1+0x186c] ;  /* 0x00186c0001177983 */ /* 0x000ea80000300800 */
[----:B------:R-:W4:Y:S04]  /*d08c0*/  LDL.LU R24, [R1+0x2090] ;  /* 0x0020900001187983 */ /* 0x000f280000300800 */
[----:B------:R-:W4:Y:S04]  /*d08d0*/  LDL.LU R25, [R1+0x2094] ;  /* 0x0020940001197983 */ /* 0x000f280000300800 */
[----:B------:R-:W3:Y:S04]  /*d08e0*/  LDL.LU R26, [R1+0x2098] ;  /* 0x00209800011a7983 */ /* 0x000ee80000300800 */
[----:B------:R-:W3:Y:S04]  /*d08f0*/  LDL.LU R27, [R1+0x209c] ;  /* 0x00209c00011b7983 */ /* 0x000ee80000300800 */
[----:B---3--:R0:W-:Y:S04]  /*d0900*/  STL.64 [R1+0xfac8], R26 ;  /* 0x00fac81a01007387 */ /* 0x0081e80000100a00 */
[----:B0-----:R-:W3:Y:S04]  /*d0910*/  LDL R26, [R1] ;  /* 0x00000000011a7983 */ /* 0x001ee80000100800 */
[----:B------:R-:W3:Y:S04]  /*d0920*/  LDL R27, [R1+0x4] ;  /* 0x00000400011b7983 */ /* 0x000ee80000100800 */
[----:B----4-:R-:W-:Y:S04]  /*d0930*/  STL.64 [R1+0xfac0], R24 ;  /* 0x00fac01801007387 */ /* 0x010fe80000100a00 */
[----:B---3--:R-:W-:Y:S04]  /*d0940*/  STL.64 [R1+0xfae0], R26 ;  /* 0x00fae01a01007387 */ /* 0x008fe80000100a00 */
        /* <DEDUP_REMOVED lines=163> */
[----:B------:R0:W-:Y:S04]  /*d1380*/  STL.64 [R1+0x26a0], R12 ;  /* 0x0026a00c01007387 */ /* 0x0001e80000100a00 */
[----:B------:R1:W-:Y:S01]  /*d1390*/  STL.64 [R1+0x26a8], R14 ;  /* 0x0026a80e01007387 */ /* 0x0003e20000100a00 */
[----:B0-----:R-:W-:-:S02]  /*d13a0*/  IMAD.MOV.U32 R13, RZ, RZ, R9 ;  /* 0x000000ffff0d7224 */ /* 0x001fc400078e0009 */
[----:B-1----:R-:W-:Y:S01]  /*d13b0*/  IMAD.MOV.U32 R14, RZ, RZ, R8 ;  /* 0x000000ffff0e7224 */ /* 0x002fe200078e0008 */
[----:B------:R-:W3:Y:S01]  /*d13c0*/  LDL.LU R12, [R1+0xfc60] ;  /* 0x00fc6000010c7983 */ /* 0x000ee20000300800 */
[C---:B------:R-:W-:Y:S03]  /*d13d0*/  HMMA.16816.F32 R8, R4.reuse, R10, R24 ;  /* 0x0000000a0408723c */ /* 0x040fe60000001818 */
[----:B------:R-:W4:Y:S04]  /*d13e0*/  LDL.LU.64 R26, [R1+0xfc58] ;  /* 0x00fc5800011a7983 */ /* 0x000f280000300a00 */
[----:B------:R-:W2:Y:S01]  /*d13f0*/  LDL.LU.64 R24, [R1+0xfc50] ;  /* 0x00fc500001187983 */ /* 0x000ea20000300a00 */
[----:B------:R-:W-:Y:S06]  /*d1400*/  HMMA.16816.F32 R16, R4, R28, R16 ;  /* 0x0000001c0410723c */ /* 0x000fec0000001810 */
[----:B------:R-:W-:-:S09]  /*d1410*/  IMAD.MOV.U32 R15, RZ, RZ, R29 ;  /* 0x000000ffff0f7224 */ /* 0x000fd200078e001d */
[----:B------:R0:W-:Y:S04]  /*d1420*/  STL.64 [R1+0x2690], R8 ;  /* 0x0026900801007387 */ /* 0x0001e80000100a00 */
[----:B------:R1:W-:Y:S04]  /*d1430*/  STL.64 [R1+0x2698], R10 ;  /* 0x0026980a01007387 */ /* 0x0003e80000100a00 */
[----:B0-----:R-:W3:Y:S04]  /*d1440*/  LDL.LU R8, [R1+0x1830] ;  /* 0x0018300001087983 */ /* 0x001ee80000300800 */
[----:B------:R-:W3:Y:S04]  /*d1450*/  LDL.LU R9, [R1+0x1834] ;  /* 0x0018340001097983 */ /* 0x000ee80000300800 */
[----:B-1----:R-:W3:Y:S04]  /*d1460*/  LDL.LU R10, [R1+0x1838] ;  /* 0x00183800010a7983 */ /* 0x002ee80000300800 */
[----:B------:R-:W3:Y:S04]  /*d1470*/  LDL.LU R11, [R1+0x183c] ;  /* 0x00183c00010b7983 */ /* 0x000ee80000300800 */
[----:B------:R0:W-:Y:S04]  /*d1480*/  STL.64 [R1+0x2680], R16 ;  /* 0x0026801001007387 */ /* 0x0001e80000100a00 */
[----:B------:R1:W-:Y:S04]  /*d1490*/  STL.64 [R1+0x2688], R18 ;  /* 0x0026881201007387 */ /* 0x0003e80000100a00 */
[----:B0-----:R-:W3:Y:S01]  /*d14a0*/  LDL.LU R16, [R1+0xfc48] ;  /* 0x00fc480001107983 */ /* 0x001ee20000300800 */
[----:B-1----:R-:W-:-:S03]  /*d14b0*/  IMAD.MOV.U32 R19, RZ, RZ, R28 ;  /* 0x000000ffff137224 */ /* 0x002fc600078e001c */
[----:B------:R-:W3:Y:S01]  /*d14c0*/  LDL.LU.64 R28, [R1+0xfc40] ;  /* 0x00fc4000011c7983 */ /* 0x000ee20000300a00 */
        /* <DEDUP_REMOVED lines=8> */
[----:B----4-:R-:W-:Y:S01]  /*d1550*/  HMMA.16816.F32 R24, R4, R26, R20 ;  /* 0x0000001a0418723c */ /* 0x010fe20000001814 */
[----:B------:R-:W2:Y:S04]  /*d1560*/  LDL.LU.64 R22, [R1+0xfc28] ;  /* 0x00fc280001167983 */ /* 0x000ea80000300a00 */
[----:B------:R-:W2:-:S15]  /*d1570*/  LDL.LU.64 R20, [R1+0xfc20] ;  /* 0x00fc200001147983 */ /* 0x000e9e0000300a00 */
[----:B------:R-:W-:-:S03]  /*d1580*/  NOP ;  /* 0x0000000000007918 */ /* 0x000fc60000000000 */
        /* <DEDUP_REMOVED lines=134> */
[----:B------:R1:W-:Y:S01]  /*d1df0*/  STL.64 [R1+0x2478], R26 ;  /* 0x0024781a01007387 */ /* 0x0003e20000100a00 */
[----:B0-----:R-:W-:-:S02]  /*d1e00*/  IMAD.MOV.U32 R24, RZ, RZ, R19 ;  /* 0x000000ffff187224 */ /* 0x001fc400078e0013 */
[----:B-1----:R-:W-:Y:S02]  /*d1e10*/  IMAD.MOV.U32 R26, RZ, RZ, R17 ;  /* 0x000000ffff1a7224 */ /* 0x002fe400078e0011 */
[----:B------:R-:W-:Y:S02]  /*d1e20*/  IMAD.MOV.U32 R27, RZ, RZ, R18 ;  /* 0x000000ffff1b7224 */ /* 0x000fe400078e0012 */
[----:B------:R-:W-:Y:S01]  /*d1e30*/  IMAD.MOV.U32 R25, RZ, RZ, R15 ;  /* 0x000000ffff197224 */ /* 0x000fe200078e000f */
        /* <DEDUP_REMOVED lines=10> */
[----:B--2---:R-:W-:Y:S04]  /*d1ee0*/  STL.64 [R1+0xf9b8], R24 ;  /* 0x00f9b81801007387 */ /* 0x004fe80000100a00 */
[----:B------:R-:W-:Y:S04]  /*d1ef0*/  STL.64 [R1+0xf820], R22 ;  /* 0x00f8201601007387 */ /* 0x000fe80000100a00 */
[----:B------:R0:W-:Y:S04]  /*d1f00*/  STL.64 [R1+0xf818], R20 ;  /* 0x00f8181401007387 */ /* 0x0001e80000100a00 */
[----:B0-----:R-:W2:Y:S04]  /*d1f10*/  LDL.LU R20, [R1+0x1040] ;  /* 0x0010400001147983 */ /* 0x001ea80000300800 */
[----:B------:R-:W2:Y:S04]  /*d1f20*/  LDL.LU R21, [R1+0x1044] ;  /* 0x0010440001157983 */ /* 0x000ea80000300800 */
[----:B------:R-:W3:Y:S04]  /*d1f30*/  LDL.LU R22, [R1+0x1048] ;  /* 0x0010480001167983 */ /* 0x000ee80000300800 */
[----:B------:R-:W3:Y:S04]  /*d1f40*/  LDL.LU R23, [R1+0x104c] ;  /* 0x00104c0001177983 */ /* 0x000ee80000300800 */
[----:B------:R-:W4:Y:S01]  /*d1f50*/  LDL.64 R24, [R1+0x98] ;  /* 0x0000980001187983 */ /* 0x000f220000100a00 */
[----:B------:R-:W-:-:S02]  /*d1f60*/  IMAD.MOV.U32 R26, RZ, RZ, R14 ;  /* 0x000000ffff1a7224 */ /* 0x000fc400078e000e */
[----:B------:R-:W-:-:S05]  /*d1f70*/  IMAD.MOV.U32 R27, RZ, RZ, R13 ;  /* 0x000000ffff1b7224 */ /* 0x000fca00078e000d */
[----:B------:R-:W-:Y:S04]  /*d1f80*/  STL.64 [R1+0xf9f0], R26 ;  /* 0x00f9f01a01007387 */ /* 0x000fe80000100a00 */
        /* <DEDUP_REMOVED lines=8> */
[----:B------:R-:W-:Y:S02]  /*d2010*/  IMAD.MOV.U32 R27, RZ, RZ, R11 ;  /* 0x000000ffff1b7224 */ /* 0x000fe400078e000b */
[----:B------:R-:W-:Y:S02]  /*d2020*/  IMAD.MOV.U32 R24, RZ, RZ, R10 ;  /* 0x000000ffff187224 */ /* 0x000fe400078e000a */
[----:B------:R-:W-:Y:S01]  /*d2030*/  IMAD.MOV.U32 R25, RZ, RZ, R0 ;  /* 0x000000ffff197224 */ /* 0x000fe200078e0000 */
[----:B------:R-:W-:Y:S04]  /*d2040*/  STL.64 [R1+0xfa20], R26 ;  /* 0x00fa201a01007387 */ /* 0x000fe80000100a00 */
[----:B------:R-:W-:Y:S04]  /*d2050*/  STL.64 [R1+0xfa18], R24 ;  /* 0x00fa181801007387 */ /* 0x000fe80000100a00 */
        /* <DEDUP_REMOVED lines=11> */
[----:B------:R-:W4:Y:S04]  /*d2110*/  LDL.LU R12, [R1+0x3460] ;  /* 0x00346000010c7983 */ /* 0x000f280000300800 */
[----:B------:R-:W3:Y:S04]  /*d2120*/  LDL.LU R11, [R1+0x346c] ;  /* 0x00346c00010b7983 */ /* 0x000ee80000300800 */
[----:B---3--:R-:W-:Y:S04]  /*d2130*/  STL.64 [R1+0xfa58], R10 ;  /* 0x00fa580a01007387 */ /* 0x008fe80000100a00 */
[----:B------:R0:W-:Y:S04]  /*d2140*/  STL.64 [R1+0xfa50], R8 ;  /* 0x00fa500801007387 */ /* 0x0001e80000100a00 */
        /* <DEDUP_REMOVED lines=15> */
[----:B----4-:R0:W-:Y:S04]  /*d2240*/  STL.64 [R1+0xfa28], R24 ;  /* 0x00fa281801007387 */ /* 0x0101e80000100a00 */
        /* <DEDUP_REMOVED lines=12> */
[----:B0-----:R-:W4:Y:S04]  /*d2310*/  LDL.LU R20, [R1+0x11b0] ;  /* 0x0011b00001147983 */ /* 0x001f280000300800 */
[----:B------:R-:W4:Y:S04]  /*d2320*/  LDL.LU R21, [R1+0x11b4] ;  /* 0x0011b40001157983 */ /* 0x000f280000300800 */
[----:B------:R-:W3:Y:S04]  /*d2330*/  LDL.LU R22, [R1+0x11b8] ;  /* 0x0011b80001167983 */ /* 0x000ee80000300800 */
[----:B------:R-:W3:Y:S01]  /*d2340*/  LDL.LU R23, [R1+0x11bc] ;  /* 0x0011bc0001177983 */ /* 0x000ee20000300800 */
[C---:B------:R-:W-:Y:S03]  /*d2350*/  HMMA.16816.F32 R8, R4.reuse, R18, R8 ;  /* 0x000000120408723c */ /* 0x040fe60000001808 */
[----:B---3--:R-:W-:Y:S04]  /*d2360*/  STL.64 [R1+0xfa10], R22 ;  /* 0x00fa101601007387 */ /* 0x008fe80000100a00 */
[----:B----4-:R0:W-:Y:S04]  /*d2370*/  STL.64 [R1+0xfa08], R20 ;  /* 0x00fa081401007387 */ /* 0x0101e80000100a00 */
        /* <DEDUP_REMOVED lines=48> */
[----:B------:R-:W-:Y:S01]  /*d2680*/  F2FP.F16.E4M3.UNPACK_B R13, R13 ;  /* 0x0000000dff0d723e */ /* 0x000fe200020006ff */
[----:B----4-:R-:W-:Y:S01]  /*d2690*/  HMMA.16816.F32 R4, R4, R24, R20 ;  /* 0x000000180404723c */ /* 0x010fe20000001814 */
[----:B------:R-:W3:Y:S04]  /*d26a0*/  LDL.LU.64 R22, [R1+0xfa10] ;  /* 0x00fa100001167983 */ /* 0x000ee80000300a00 */
[----:B------:R-:W3:Y:S01]  /*d26b0*/  LDL.LU.64 R20, [R1+0xfa08] ;  /* 0x00fa080001147983 */ /* 0x000ee20000300a00 */
[----:B------:R-:W-:-:S02]  /*d26c0*/  F2FP.F16.E4M3.UNPACK_B R14, R14 ;  /* 0x0000000eff0e723e */ /* 0x000fc400020006ff */
[----:B------:R-:W-:-:S15]  /*d26d0*/  F2FP.F16.E4M3.UNPACK_B R15, R15 ;  /* 0x0000000fff0f723e */ /* 0x000fde00020006ff */
[----:B------:R-:W-:Y:S04]  /*d26e0*/  STL.64 [R1+0x2400], R4 ;  /* 0x0024000401007387 */ /* 0x000fe80000100a00 */
[----:B------:R0:W-:Y:S04]  /*d26f0*/  STL.64 [R1+0x2408], R6 ;  /* 0x0024080601007387 */ /* 0x0001e80000100a00 */
[----:B0-----:R-:W2:Y:S01]  /*d2700*/  LDL.64 R6, [R1+0x88] ;  /* 0x0000880001067983 */ /* 0x001ea20000100a00 */
[----:B---3--:R-:W-:Y:S03]  /*d2710*/  HMMA.16816.F32 R24, R12, R26, R20 ;  /* 0x0000001a0c18723c */ /* 0x008fe60000001814 */
[----:B------:R-:W3:Y:S04]  /*d2720*/  LDL.LU.64 R22, [R1+0xfa00] ;  /* 0x00fa000001167983 */ /* 0x000ee80000300a00 */
[----:B------:R-:W3:-:S15]  /*d2730*/  LDL.LU.64 R20, [R1+0xf9f8] ;  /* 0x00f9f80001147983 */ /* 0x000ede0000300a00 */
[----:B------:R-:W-:-:S01]  /*d2740*/  NOP ;  /* 0x0000000000007918 */ /* 0x000fc20000000000 */
        /* <DEDUP_REMOVED lines=25> */
[----:B------:R-:W-:-:S02]  /*d28e0*/  IMAD.MOV.U32 R11, RZ, RZ, R6 ;  /* 0x000000ffff0b7224 */ /* 0x000fc400078e0006 */
[----:B------:R-:W-:-:S05]  /*d28f0*/  IMAD.MOV.U32 R10, RZ, RZ, R7 ;  /* 0x000000ffff0a7224 */ /* 0x000fca00078e0007 */
[----:B------:R-:W-:Y:S04]  /*d2900*/  STL.64 [R1+0xf810], R10 ;  /* 0x00f8100a01007387 */ /* 0x000fe80000100a00 */
[----:B------:R2:W-:Y:S02]  /*d2910*/  STL.64 [R1+0xf808], R8 ;  /* 0x00f8080801007387 */ /* 0x0005e40000100a00 */
[C---:B--2---:R-:W-:Y:S06]  /*d2920*/  HMMA.16816.F32 R8, R12.reuse, R24, R16 ;  /* 0x000000180c08723c */ /* 0x044fec0000001810 */
[----:B---3--:R-:W-:Y:S01]  /*d2930*/  HMMA.16816.F32 R4, R12, R26, R20 ;  /* 0x0000001a0c04723c */ /* 0x008fe20000001814 */
[----:B------:R-:W2:-:S15]  /*d2940*/  LDL.LU R20, [R1+0xb70] ;  /* 0x000b700001147983 */ /* 0x000e9e0000300800 */
[----:B------:R-:W-:-:S01]  /*d2950*/  NOP ;  /* 0x0000000000007918 */ /* 0x000fc20000000000 */
[----:B------:R-:W-:Y:S04]  /*d2960*/  STL.64 [R1+0x23a0], R8 ;  /* 0x0023a00801007387 */ /* 0x000fe80000100a00 */
[----:B------:R-:W-:Y:S04]  /*d2970*/  STL.64 [R1+0x23a8], R10 ;  /* 0x0023a80a01007387 */ /* 0x000fe80000100a00 */
        /* <DEDUP_REMOVED lines=299> */
[----:B------:R-:W4:Y:S04]  /*d3c30*/  LDL.LU.64 R16, [R1+0xf7f8] ;  /* 0x00f7f80001107983 */ /* 0x000f280000300a00 */
[----:B------:R-:W-:Y:S04]  /*d3c40*/  STL.64 [R1+0xf5d0], R22 ;  /* 0x00f5d01601007387 */ /* 0x000fe80000100a00 */
[----:B------:R3:W-:Y:S02]  /*d3c50*/  STL.64 [R1+0xf5c8], R20 ;  /* 0x00f5c81401007387 */ /* 0x0007e40000100a00 */
[----:B---3--:R-:W-:-:S15]  /*d3c60*/  HMMA.16816.F32 R20, R12, R18, R24 ;  /* 0x000000120c14723c */ /* 0x008fde0000001818 */
[----:B------:R-:W-:-:S08]  /*d3c70*/  NOP ;  /* 0x0000000000007918 */ /* 0x000fd00000000000 */
[----:B------:R0:W-:Y:S04]  /*d3c80*/  STL.64 [R1+0x21f0], R20 ;  /* 0x0021f01401007387 */ /* 0x0001e80000100a00 */
[----:B------:R1:W-:Y:S04]  /*d3c90*/  STL.64 [R1+0x21f8], R22 ;  /* 0x0021f81601007387 */ /* 0x0003e80000100a00 */
[----:B------:R-:W3:Y:S01]  /*d3ca0*/  LDL.64 R24, [R1+0x90] ;  /* 0x0000900001187983 */ /* 0x000ee20000100a00 */
[----:B--2---:R-:W-:Y:S02]  /*d3cb0*/  IMAD.MOV.U32 R26, RZ, RZ, R11 ;  /* 0x000000ffff1a7224 */ /* 0x004fe400078e000b */
[----:B------:R-:W-:-:S05]  /*d3cc0*/  IMAD.MOV.U32 R27, RZ, RZ, R10 ;  /* 0x000000ffff1b7224 */ /* 0x000fca00078e000a */
[----:B------:R-:W-:Y:S01]  /*d3cd0*/  STL.64 [R1+0xf790], R26 ;  /* 0x00f7901a01007387 */ /* 0x000fe20000100a00 */
[----:B----4-:R-:W-:Y:S03]  /*d3ce0*/  HMMA.16816.F32 R4, R12, R16, R4 ;  /* 0x000000100c04723c */ /* 0x010fe60000001804 */
[----:B---3--:R-:W-:Y:S04]  /*d3cf0*/  STL.64 [R1+0xf788], R24 ;  /* 0x00f7881801007387 */ /* 0x008fe80000100a00 */
[----:B0-----:R-:W2:Y:S04]  /*d3d00*/  LDL.LU R20, [R1+0x830] ;  /* 0x0008300001147983 */ /* 0x001ea80000300800 */
[----:B------:R-:W2:Y:S04]  /*d3d10*/  LDL.LU R21, [R1+0x834] ;  /* 0x0008340001157983 */ /* 0x000ea80000300800 */
[----:B-1----:R-:W3:Y:S04]  /*d3d20*/  LDL.LU R22, [R1+0x838] ;  /* 0x0008380001167983 */ /* 0x002ee80000300800 */
[----:B------:R-:W3:Y:S04]  /*d3d30*/  LDL.LU R23, [R1+0x83c] ;  /* 0x00083c0001177983 */ /* 0x000ee80000300800 */
[----:B---3--:R-:W-:Y:S04]  /*d3d40*/  STL.64 [R1+0xf7a0], R22 ;  /* 0x00f7a01601007387 */ /* 0x008fe80000100a00 */
[----:B--2---:R0:W-:Y:S04]  /*d3d50*/  STL.64 [R1+0xf798], R20 ;  /* 0x00f7981401007387 */ /* 0x0041e80000100a00 */
[----:B------:R-:W2:Y:S04]  /*d3d60*/  LDL.64 R28, [R1+0xa0] ;  /* 0x0000a000011c7983 */ /* 0x000ea80000100a00 */
[----:B0-----:R-:W3:Y:S04]  /*d3d70*/  LDL.LU R20, [R1+0x8e0] ;  /* 0x0008e00001147983 */ /* 0x001ee80000300800 */
[----:B------:R0:W-:Y:S04]  /*d3d80*/  STL.64 [R1+0x21d0], R4 ;  /* 0x0021d00401007387 */ /* 0x0001e80000100a00 */
[----:B------:R1:W-:Y:S04]  /*d3d90*/  STL.64 [R1+0x21d8], R6 ;  /* 0x0021d80601007387 */ /* 0x0003e80000100a00 */
[----:B------:R-:W3:Y:S04]  /*d3da0*/  LDL.LU R21, [R1+0x8e4] ;  /* 0x0008e40001157983 */ /* 0x000ee80000300800 */
[----:B------:R-:W4:Y:S04]  /*d3db0*/  LDL.LU R22, [R1+0x8e8] ;  /* 0x0008e80001167983 */ /* 0x000f280000300800 */
[----:B------:R-:W4:Y:S04]  /*d3dc0*/  LDL.LU R23, [R1+0x8ec] ;  /* 0x0008ec0001177983 */ /* 0x000f280000300800 */
[----:B------:R-:W2:Y:S04]  /*d3dd0*/  LDL.LU R10, [R1+0x3484] ;  /* 0x00348400010a7983 */ /* 0x000ea80000300800 */
[----:B0-----:R-:W2:Y:S04]  /*d3de0*/  LDL.LU R4, [R1+0x3480] ;  /* 0x0034800001047983 */ /* 0x001ea80000300800 */
[----:B------:R-:W2:Y:S04]  /*d3df0*/  LDL.LU R11, [R1+0x348c] ;  /* 0x00348c00010b7983 */ /* 0x000ea80000300800 */
[----:B------:R-:W2:Y:S04]  /*d3e00*/  LDL.LU R5, [R1+0x3488] ;  /* 0x0034880001057983 */ /* 0x000ea80000300800 */
[----:B-1----:R-:W2:Y:S04]  /*d3e10*/  LDL.LU R6, [R1+0x3490] ;  /* 0x0034900001067983 */ /* 0x002ea80000300800 */
[----:B------:R-:W2:Y:S04]  /*d3e20*/  LDL.LU R7, [R1+0x3498] ;  /* 0x0034980001077983 */ /* 0x000ea80000300800 */
        /* <DEDUP_REMOVED lines=18> */
[----:B--2---:R-:W-:-:S02]  /*d3f50*/  IMAD R4, R4, 0x100, R10 ;  /* 0x0000010004047824 */ /* 0x004fc400078e020a */
[----:B------:R-:W-:Y:S01]  /*d3f60*/  IMAD R5, R5, 0x100, R11 ;  /* 0x0000010005057824 */ /* 0x000fe200078e020b */
        /* <DEDUP_REMOVED lines=12> */
[----:B0-----:R-:W4:Y:S04]  /*d4030*/  LDL.LU R16, [R1+0x840] ;  /* 0x0008400001107983 */ /* 0x001f280000300800 */
[----:B------:R-:W4:Y:S04]  /*d4040*/  LDL.LU R17, [R1+0x844] ;  /* 0x0008440001117983 */ /* 0x000f280000300800 */
[----:B------:R-:W4:Y:S04]  /*d4050*/  LDL.LU R18, [R1+0x848] ;  /* 0x0008480001127983 */ /* 0x000f280000300800 */
[----:B------:R-:W4:Y:S04]  /*d4060*/  LDL.LU R19, [R1+0x84c] ;  /* 0x00084c0001137983 */ /* 0x000f280000300800 */
        /* <DEDUP_REMOVED lines=9> */
[----:B0-----:R-:W3:Y:S04]  /*d4100*/  LDL.LU R10, [R1+0x349c] ;  /* 0x00349c00010a7983 */ /* 0x001ee80000300800 */
[----:B------:R0:W-:Y:S04]  /*d4110*/  STL [R1+0xf590], R11 ;  /* 0x00f5900b01007387 */ /* 0x0001e80000100800 */
[----:B0-----:R-:W4:Y:S01]  /*d4120*/  LDL.LU R11, [R1+0x3494] ;  /* 0x00349400010b7983 */ /* 0x001f220000300800 */
        /* <DEDUP_REMOVED lines=8> */
[----:B0-----:R-:W4:Y:S01]  /*d41b0*/  LDL R8, [R1+0x98] ;  /* 0x0000980001087983 */ /* 0x001f220000100800 */
[----:B--2---:R-:W-:-:S15]  /*d41c0*/  HMMA.16816.F32 R20, R12, R2, R20 ;  /* 0x000000020c14723c */ /* 0x004fde0000001814 */
[----:B------:R-:W-:-:S08]  /*d41d0*/  NOP ;  /* 0x0000000000007918 */ /* 0x000fd00000000000 */
[----:B------:R-:W-:Y:S04]  /*d41e0*/  STL.64 [R1+0x21a0], R20 ;  /* 0x0021a01401007387 */ /* 0x000fe80000100a00 */
[----:B------:R0:W-:Y:S04]  /*d41f0*/  STL.64 [R1+0x21a8], R22 ;  /* 0x0021a81601007387 */ /* 0x0001e80000100a00 */
[----:B0-----:R-:W2:Y:S04]  /*d4200*/  LDL.LU.64 R22, [R1+0xf7c8] ;  /* 0x00f7c80001167983 */ /* 0x001ea80000300a00 */
[----:B------:R-:W2:Y:S04]  /*d4210*/  LDL.LU.64 R20, [R1+0xf7c0] ;  /* 0x00f7c00001147983 */ /* 0x000ea80000300a00 */
[----:B------:R-:W-:Y:S01]  /*d4220*/  STL [R1+0xf5a0], R3 ;  /* 0x00f5a00301007387 */ /* 0x000fe20000100800 */
[----:B---3--:R-:W-:-:S02]  /*d4230*/  IMAD R7, R7, 0x100, R10 ;  /* 0x0000010007077824 */ /* 0x008fc400078e020a */
[----:B------:R-:W-:Y:S02]  /*d4240*/  IMAD.MOV.U32 R9, RZ, RZ, R0 ;  /* 0x000000ffff097224 */ /* 0x000fe400078e0000 */
[----:B------:R-:W-:Y:S02]  /*d4250*/  IMAD.MOV.U32 R10, RZ, RZ, R28 ;  /* 0x000000ffff0a7224 */ /* 0x000fe400078e001c */
[----:B------:R-:W-:Y:S01]  /*d4260*/  IMAD.MOV.U32 R0, RZ, RZ, R29 ;  /* 0x000000ffff007224 */ /* 0x000fe200078e001d */
[----:B--2---:R-:W-:Y:S01]  /*d4270*/  HMMA.16816.F32 R12, R12, R28, R20 ;  /* 0x0000001c0c0c723c */ /* 0x004fe20000001814 */
[----:B------:R-:W2:Y:S04]  /*d4280*/  LDL.LU.64 R22, [R1+0xf7b8] ;  /* 0x00f7b80001167983 */ /* 0x000ea80000300a00 */
[----:B------:R-:W2:-:S15]  /*d4290*/  LDL.LU.64 R20, [R1+0xf7b0] ;  /* 0x00f7b00001147983 */ /* 0x000e9e0000300a00 */
[----:B------:R-:W-:-:S03]  /*d42a0*/  NOP ;  /* 0x0000000000007918 */ /* 0x000fc60000000000 */
[----:B------:R-:W-:Y:S04]  /*d42b0*/  STL.64 [R1+0x2180], R12 ;  /* 0x0021800c01007387 */ /* 0x000fe80000100a00 */
[----:B------:R0:W-:Y:S04]  /*d42c0*/  STL.64 [R1+0x2188], R14 ;  /* 0x0021880e01007387 */ /* 0x0001e80000100a00 */
[----:B------:R-:W3:Y:S04]  /*d42d0*/  LDL.LU.64 R28, [R1+0xf7a8] ;  /* 0x00f7a800011c7983 */ /* 0x000ee80000300a00 */
[----:B0-----:R-:W2:Y:S01]  /*d42e0*/  LDL.64 R14, [R1+0xb0] ;  /* 0x0000b000010e7983 */ /* 0x001ea20000100a00 */
[----:B----4-:R-:W-:Y:S01]  /*d42f0*/  IMAD R6, R6, 0x100, R11 ;  /* 0x0000010006067824 */ /* 0x010fe200078e020b */
[----:B------:R-:W-:-:S02]  /*d4300*/  F2FP.F16.E4M3.UNPACK_B R4, R4 ;  /* 0x00000004ff04723e */ /* 0x000fc400020006ff */
[----:B------:R-:W-:Y:S02]  /*d4310*/  F2FP.F16.E4M3.UNPACK_B R5, R5 ;  /* 0x00000005ff05723e */ /* 0x000fe400020006ff */
[----:B------:R-:W-:Y:S02]  /*d4320*/  F2FP.F16.E4M3.UNPACK_B R7, R7 ;  /* 0x00000007ff07723e */ /* 0x000fe400020006ff */
[----:B------:R-:W-:-:S07]  /*d4330*/  F2FP.F16.E4M3.UNPACK_B R6, R6 ;  /* 0x00000006ff06723e */ /* 0x000fce00020006ff */
[----:B--2---:R-:W-:Y:S06]  /*d4340*/  HMMA.16816.F32 R20, R4, R14, R20 ;  /* 0x0000000e0414723c */ /* 0x004fec0000001814 */
[----:B------:R-:W-:-:S15]  /*d4350*/  IMAD.MOV.U32 R11, RZ, RZ, R15 ;  /* 0x000000ffff0b7224 */ /* 0x000fde00078e000f */
[----:B------:R-:W-:-:S02]  /*d4360*/  NOP ;  /* 0x0000000000007918 */ /* 0x000fc40000000000 */
[----:B------:R-:W-:Y:S04]  /*d4370*/  STL.64 [R1+0x2170], R20 ;  /* 0x0021701401007387 */ /* 0x000fe80000100a00 */
[----:B------:R0:W-:Y:S04]  /*d4380*/  STL.64 [R1+0x2178], R22 ;  /* 0x0021781601007387 */ /* 0x0001e80000100a00 */
[----:B0-----:R-:W2:Y:S04]  /*d4390*/  LDL.LU.64 R22, [R1+0xf7a0] ;  /* 0x00f7a00001167983 */ /* 0x001ea80000300a00 */
[----:B------:R-:W2:Y:S04]  /*d43a0*/  LDL.LU.64 R20, [R1+0xf798] ;  /* 0x00f7980001147983 */ /* 0x000ea80000300a00 */
[----:B------:R0:W-:Y:S02]  /*d43b0*/  STL.64 [R1+0xf780], R10 ;  /* 0x00f7800a01007387 */ /* 0x0001e40000100a00 */
[----:B0-----:R-:W-:Y:S02]  /*d43c0*/  HMMA.16816.F32 R8, R4, R8, R24 ;  /* 0x000000080408723c */ /* 0x001fe40000001818 */
[----:B------:R-:W2:Y:S04]  /*d43d0*/  LDL.LU.64 R26, [R1+0xf790] ;  /* 0x00f79000011a7983 */ /* 0x000ea80000300a00 */
[----:B------:R-:W4:-:S15]  /*d43e0*/  LDL.LU.64 R24, [R1+0xf788] ;  /* 0x00f7880001187983 */ /* 0x000f1e0000300a00 */
[----:B------:R-:W-:-:S02]  /*d43f0*/  NOP ;  /* 0x0000000000007918 */ /* 0x000fc40000000000 */
[----:B------:R-:W-:Y:S04]  /*d4400*/  STL.64 [R1+0x2160], R8 ;  /* 0x0021600801007387 */ /* 0x000fe80000100a00 */
[----:B------:R4:W-:Y:S02]  /*d4410*/  STL.64 [R1+0x2168], R10 ;  /* 0x0021680a01007387 */ /* 0x0009e40000100a00 */
[----:B----4-:R-:W-:-:S15]  /*d4420*/  HMMA.16816.F32 R8, R4, R24, R16 ;  /* 0x000000180408723c */ /* 0x010fde0000001810 */
[----:B------:R-:W-:-:S08]  /*d4430*/  NOP ;  /* 0x0000000000007918 */ /* 0x000fd00000000000 */
[----:B------:R-:W-:Y:S04]  /*d4440*/  STL.64 [R1+0x2150], R8 ;  /* 0x0021500801007387 */ /* 0x000fe80000100a00 */
[----:B------:R2:W-:Y:S02]  /*d4450*/  STL.64 [R1+0x2158], R10 ;  /* 0x0021580a01007387 */ /* 0x0005e40000100a00 */
[----:B--2---:R-:W-:Y:S02]  /*d4460*/  HMMA.16816.F32 R8, R4, R26, R20 ;  /* 0x0000001a0408723c */ /* 0x004fe40000001814 */
        /* <DEDUP_REMOVED lines=14> */
[----:B------:R-:W-:Y:S02]  /*d4550*/  IMAD.MOV.U32 R14, RZ, RZ, R24 ;  /* 0x000000ffff0e7224 */ /* 0x000fe400078e0018 */
[----:B------:R-:W-:Y:S01]  /*d4560*/  IMAD.MOV.U32 R13, RZ, RZ, R25 ;  /* 0x000000ffff0d7224 */ /* 0x000fe200078e0019 */
[----:B----4-:R0:W-:Y:S04]  /*d4570*/  STL.64 [R1+0xf600], R22 ;  /* 0x00f6001601007387 */ /* 0x0101e80000100a00 */
[----:B--2---:R1:W-:Y:S04]  /*d4580*/  STL.64 [R1+0xf5f8], R20 ;  /* 0x00f5f81401007387 */ /* 0x0043e80000100a00 */
[----:B------:R-:W2:Y:S04]  /*d4590*/  LDL.LU R24, [R1+0x710] ;  /* 0x0007100001187983 */ /* 0x000ea80000300800 */
[----:B------:R-:W2:Y:S04]  /*d45a0*/  LDL.LU R25, [R1+0x714] ;  /* 0x0007140001197983 */ /* 0x000ea80000300800 */
[----:B------:R-:W4:Y:S04]  /*d45b0*/  LDL.LU R26, [R1+0x718] ;  /* 0x00071800011a7983 */ /* 0x000f280000300800 */
[----:B------:R-:W4:Y:S04]  /*d45c0*/  LDL.LU R27, [R1+0x71c] ;  /* 0x00071c00011b7983 */ /* 0x000f280000300800 */
[----:B----4-:R-:W-:Y:S04]  /*d45d0*/  STL.64 [R1+0xf610], R26 ;  /* 0x00f6101a01007387 */ /* 0x010fe80000100a00 */
[----:B--2---:R2:W-:Y:S04]  /*d45e0*/  STL.64 [R1+0xf608], R24 ;  /* 0x00f6081801007387 */ /* 0x0045e80000100a00 */
[----:B0-----:R-:W4:Y:S04]  /*d45f0*/  LDL R22, [R1] ;  /* 0x0000000001167983 */ /* 0x001f280000100800 */
[----:B------:R-:W4:Y:S04]  /*d4600*/  LDL R23, [R1+0x4] ;  /* 0x0000040001177983 */ /* 0x000f280000100800 */
[----:B-1----:R-:W3:Y:S04]  /*d4610*/  LDL R20, [R1+0x8] ;  /* 0x0000080001147983 */ /* 0x002ee80000100800 */
[----:B------:R-:W3:Y:S04]  /*d4620*/  LDL R21, [R1+0xc] ;  /* 0x00000c0001157983 */ /* 0x000ee80000100800 */
[----:B----4-:R0:W-:Y:S04]  /*d4630*/  STL.64 [R1+0xf618], R22 ;  /* 0x00f6181601007387 */ /* 0x0101e80000100a00 */
[----:B---3--:R-:W-:Y:S04]  /*d4640*/  STL.64 [R1+0xf630], R20 ;  /* 0x00f6301401007387 */ /* 0x008fe80000100a00 */
[----:B--2---:R-:W2:Y:S04]  /*d4650*/  LDL.LU R24, [R1+0x720] ;  /* 0x0007200001187983 */ /* 0x004ea80000300800 */
        /* <DEDUP_REMOVED lines=92> */
[----:B---3--:R-:W-:Y:S04]  /*d4c20*/  STL.64 [R1+0xf700], R26 ;  /* 0x00f7001a01007387 */ /* 0x008fe80000100a00 */
[----:B--2---:R0:W-:Y:S04]  /*d4c30*/  STL.64 [R1+0xf6f8], R24 ;  /* 0x00f6f81801007387 */ /* 0x0041e80000100a00 */
[----:B0-----:R-:W2:Y:S04]  /*d4c40*/  LDL.LU R24, [R1+0x7c0] ;  /* 0x0007c00001187983 */ /* 0x001ea80000300800 */
[----:B------:R-:W2:Y:S04]  /*d4c50*/  LDL.LU R25, [R1+0x7c4] ;  /* 0x0007c40001197983 */ /* 0x000ea80000300800 */
[----:B------:R-:W3:Y:S04]  /*d4c60*/  LDL.LU R26, [R1+0x7c8] ;  /* 0x0007c800011a7983 */ /* 0x000ee80000300800 */
[----:B------:R-:W3:Y:S04]  /*d4c70*/  LDL.LU R27, [R1+0x7cc] ;  /* 0x0007cc00011b7983 */ /* 0x000ee80000300800 */
[----:B------:R-:W4:Y:S04]  /*d4c80*/  LDL.64 R22, [R1+0x70] ;  /* 0x0000700001167983 */ /* 0x000f280000100a00 */
[----:B----4-:R-:W-:Y:S04]  /*d4c90*/  STL.64 [R1+0xf768], R22 ;  /* 0x00f7681601007387 */ /* 0x010fe80000100a00 */
[----:B------:R-:W-:Y:S04]  /*d4ca0*/  STL.64 [R1+0xf760], R20 ;  /* 0x00f7601401007387 */ /* 0x000fe80000100a00 */
        /* <DEDUP_REMOVED lines=49> */
[----:B------:R0:W-:Y:S02]  /*d4fc0*/  STL.64 [R1+0x2120], R8 ;  /* 0x0021200801007387 */ /* 0x0001e40000100a00 */
[----:B0-----:R-:W-:-:S02]  /*d4fd0*/  IMAD.MOV.U32 R9, RZ, RZ, R20 ;  /* 0x000000ffff097224 */ /* 0x001fc400078e0014 */
[C---:B--2---:R-:W-:Y:S01]  /*d4fe0*/  HMMA.16816.F32 R20, R4.reuse, R22, R24 ;  /* 0x000000160414723c */ /* 0x044fe20000001818 */
[----:B------:R0:W-:Y:S04]  /*d4ff0*/  STL.64 [R1+0x2128], R10 ;  /* 0x0021280a01007387 */ /* 0x0001e80000100a00 */
[----:B0-----:R-:W2:Y:S04]  /*d5000*/  LDL.LU.64 R10, [R1+0xf780] ;  /* 0x00f78000010a7983 */ /* 0x001ea80000300a00 */
[----:B------:R-:W4:Y:S04]  /*d5010*/  LDL.LU.64 R26, [R1+0xf778] ;  /* 0x00f77800011a7983 */ /* 0x000f280000300a00 */
[----:B------:R-:W4:Y:S10]  /*d5020*/  LDL.LU.64 R24, [R1+0xf770] ;  /* 0x00f7700001187983 */ /* 0x000f340000300a00 */
[----:B------:R-:W-:Y:S04]  /*d5030*/  STL.64 [R1+0x2110], R20 ;  /* 0x0021101401007387 */ /* 0x000fe80000100a00 */
[----:B------:R0:W-:Y:S04]  /*d5040*/  STL.64 [R1+0x2118], R22 ;  /* 0x0021181601007387 */ /* 0x0001e80000100a00 */
[----:B0-----:R-:W4:Y:S04]  /*d5050*/  LDL.LU.64 R22, [R1+0xf768] ;  /* 0x00f7680001167983 */ /* 0x001f280000300a00 */
[----:B------:R-:W3:Y:S01]  /*d5060*/  LDL.LU.64 R20, [R1+0xf760] ;  /* 0x00f7600001147983 */ /* 0x000ee20000300a00 */
[----:B----4-:R-:W-:-:S15]  /*d5070*/  HMMA.16816.F32 R24, R4, R22, R24 ;  /* 0x000000160418723c */ /* 0x010fde0000001818 */
        /* <DEDUP_REMOVED lines=8> */
[----:B------:R-:W3:Y:S04]  /*d5100*/  LDL.LU.64 R26, [R1+0xf748] ;  /* 0x00f74800011a7983 */ /* 0x000ee80000300a00 */
[----:B------:R-:W3:-:S15]  /*d5110*/  LDL.LU.64 R24, [R1+0xf740] ;  /* 0x00f7400001187983 */ /* 0x000ede0000300a00 */
[----:B------:R-:W-:-:S03]  /*d5120*/  NOP ;  /* 0x0000000000007918 */ /* 0x000fc60000000000 */
        /* <DEDUP_REMOVED lines=140> */
[----:B------:R2:W-:Y:S02]  /*d59f0*/  STL.64 [R1+0x1bf8], R22 ;  /* 0x001bf81601007387 */ /* 0x0005e40000100a00 */
[----:B--2---:R-:W-:Y:S07]  /*d5a00*/  HMMA.16816.F32 R20, R4, R16, R24 ;  /* 0x000000100414723c */ /* 0x004fee0000001818 */
[----:B------:R-:W-:-:S02]  /*d5a10*/  IMAD.MOV.U32 R26, RZ, RZ, R3 ;  /* 0x000000ffff1a7224 */ /* 0x000fc400078e0003 */
[----:B------:R-:W2:Y:S01]  /*d5a20*/  LDL.LU R3, [R1+0xf5a0] ;  /* 0x00f5a00001037983 */ /* 0x000ea20000300800 */
[----:B------:R-:W-:-:S13]  /*d5a30*/  IMAD.MOV.U32 R27, RZ, RZ, R8 ;  /* 0x000000ffff1b7224 */ /* 0x000fda00078e0008 */
[----:B------:R0:W-:Y:S04]  /*d5a40*/  STL.64 [R1+0x1bc0], R20 ;  /* 0x001bc01401007387 */ /* 0x0001e80000100a00 */
[----:B------:R1:W-:Y:S04]  /*d5a50*/  STL.64 [R1+0x1bc8], R22 ;  /* 0x001bc81601007387 */ /* 0x0003e80000100a00 */
[----:B------:R-:W3:Y:S04]  /*d5a60*/  LDL.LU R8, [R1+0xf59c] ;  /* 0x00f59c0001087983 */ /* 0x000ee80000300800 */
[----:B------:R-:W4:Y:S04]  /*d5a70*/  LDL.64 R24, [R1+0x78] ;  /* 0x0000780001187983 */ /* 0x000f280000100a00 */
[----:B------:R1:W-:Y:S04]  /*d5a80*/  STL.64 [R1+0xf4e8], R26 ;  /* 0x00f4e81a01007387 */ /* 0x0003e80000100a00 */
[----:B----4-:R4:W-:Y:S04]  /*d5a90*/  STL.64 [R1+0xf4e0], R24 ;  /* 0x00f4e01801007387 */ /* 0x0109e80000100a00 */
[----:B0-----:R-:W2:Y:S04]  /*d5aa0*/  LDL.LU R20, [R1+0x620] ;  /* 0x0006200001147983 */ /* 0x001ea80000300800 */
[----:B------:R-:W2:Y:S04]  /*d5ab0*/  LDL.LU R21, [R1+0x624] ;  /* 0x0006240001157983 */ /* 0x000ea80000300800 */
[----:B-1----:R-:W3:Y:S04]  /*d5ac0*/  LDL.LU R22, [R1+0x628] ;  /* 0x0006280001167983 */ /* 0x002ee80000300800 */
[----:B------:R-:W3:Y:S01]  /*d5ad0*/  LDL.LU R23, [R1+0x62c] ;  /* 0x00062c0001177983 */ /* 0x000ee20000300800 */
[----:B------:R-:W-:-:S02]  /*d5ae0*/  IMAD.MOV.U32 R26, RZ, RZ, R9 ;  /* 0x000000ffff1a7224 */ /* 0x000fc400078e0009 */
[----:B------:R-:W-:Y:S01]  /*d5af0*/  IMAD.MOV.U32 R27, RZ, RZ, R15 ;  /* 0x000000ffff1b7224 */ /* 0x000fe200078e000f */
[----:B---3--:R-:W-:Y:S04]  /*d5b00*/  STL.64 [R1+0xf4f8], R22 ;  /* 0x00f4f81601007387 */ /* 0x008fe80000100a00 */
[----:B--2---:R0:W-:Y:S04]  /*d5b10*/  STL.64 [R1+0xf4f0], R20 ;  /* 0x00f4f01401007387 */ /* 0x0041e80000100a00 */
[----:B------:R-:W2:Y:S04]  /*d5b20*/  LDL.LU R9, [R1+0xf598] ;  /* 0x00f5980001097983 */ /* 0x000ea80000300800 */
[----:B----4-:R-:W3:Y:S04]  /*d5b30*/  LDL.64 R24, [R1+0x88] ;  /* 0x0000880001187983 */ /* 0x010ee80000100a00 */
[----:B------:R-:W-:Y:S04]  /*d5b40*/  STL.64 [R1+0xf518], R26 ;  /* 0x00f5181a01007387 */ /* 0x000fe80000100a00 */
[----:B---3--:R1:W-:Y:S04]  /*d5b50*/  STL.64 [R1+0xf510], R24 ;  /* 0x00f5101801007387 */ /* 0x0083e80000100a00 */
[----:B0-----:R-:W3:Y:S04]  /*d5b60*/  LDL.LU R20, [R1+0x640] ;  /* 0x0006400001147983 */ /* 0x001ee80000300800 */
[----:B------:R-:W3:Y:S04]  /*d5b70*/  LDL.LU R21, [R1+0x644] ;  /* 0x0006440001157983 */ /* 0x000ee80000300800 */
[----:B------:R-:W4:Y:S04]  /*d5b80*/  LDL.LU R22, [R1+0x648] ;  /* 0x0006480001167983 */ /* 0x000f280000300800 */
[----:B------:R-:W4:Y:S04]  /*d5b90*/  LDL.LU R23, [R1+0x64c] ;  /* 0x00064c0001177983 */ /* 0x000f280000300800 */
[----:B-1----:R-:W2:Y:S01]  /*d5ba0*/  LDL.64 R24, [R1+0x98] ;  /* 0x0000980001187983 */ /* 0x002ea20000100a00 */
[----:B------:R-:W-:-:S02]  /*d5bb0*/  IMAD.MOV.U32 R26, RZ, RZ, R14 ;  /* 0x000000ffff1a7224 */ /* 0x000fc400078e000e */
[----:B------:R-:W-:-:S05]  /*d5bc0*/  IMAD.MOV.U32 R27, RZ, RZ, R13 ;  /* 0x000000ffff1b7224 */ /* 0x000fca00078e000d */
[----:B------:R-:W-:Y:S04]  /*d5bd0*/  STL.64 [R1+0xf538], R26 ;  /* 0x00f5381a01007387 */ /* 0x000fe80000100a00 */
[----:B--2---:R-:W-:Y:S04]  /*d5be0*/  STL.64 [R1+0xf530], R24 ;  /* 0x00f5301801007387 */ /* 0x004fe80000100a00 */
[----:B----4-:R-:W-:Y:S04]  /*d5bf0*/  STL.64 [R1+0xf508], R22 ;  /* 0x00f5081601007387 */ /* 0x010fe80000100a00 */
[----:B---3--:R0:W-:Y:S04]  /*d5c00*/  STL.64 [R1+0xf500], R20 ;  /* 0x00f5001401007387 */ /* 0x0081e80000100a00 */
        /* <DEDUP_REMOVED lines=43> */
[----:B------:R-:W2:Y:S04]  /*d5ec0*/  LDL.LU R22, [R1+0x688] ;  /* 0x0006880001167983 */ /* 0x000ea80000300800 */
[----:B------:R-:W2:Y:S01]  /*d5ed0*/  LDL.LU R23, [R1+0x68c] ;  /* 0x00068c0001177983 */ /* 0x000ea20000300800 */
[----:B----4-:R-:W-:-:S02]  /*d5ee0*/  IMAD R12, R12, 0x100, R10 ;  /* 0x000001000c0c7824 */ /* 0x010fc400078e020a */
[----:B------:R-:W-:Y:S01]  /*d5ef0*/  IMAD R13, R13, 0x100, R11 ;  /* 0x000001000d0d7824 */ /* 0x000fe200078e020b */
[----:B--2---:R-:W-:Y:S04]  /*d5f00*/  STL.64 [R1+0xf558], R22 ;  /* 0x00f5581601007387 */ /* 0x004fe80000100a00 */
[----:B---3--:R0:W-:Y:S04]  /*d5f10*/  STL.64 [R1+0xf550], R20 ;  /* 0x00f5501401007387 */ /* 0x0081e80000100a00 */
        /* <DEDUP_REMOVED lines=11> */
[----:B------:R-:W4:Y:S02]  /*d5fd0*/  LDL.LU R11, [R1+0xf590] ;  /* 0x00f59000010b7983 */ /* 0x000f240000300800 */
[----:B----4-:R-:W-:-:S15]  /*d5fe0*/  HMMA.16816.F32 R24, R4, R10, R24 ;  /* 0x0000000a0418723c */ /* 0x010fde0000001818 */
[----:B------:R-:W-:-:S08]  /*d5ff0*/  NOP ;  /* 0x0000000000007918 */ /* 0x000fd00000000000 */
[----:B------:R-:W-:Y:S04]  /*d6000*/  STL.64 [R1+0x1ba0], R24 ;  /* 0x001ba01801007387 */ /* 0x000fe80000100a00 */
[----:B------:R0:W-:Y:S04]  /*d6010*/  STL.64 [R1+0x1ba8], R26 ;  /* 0x001ba81a01007387 */ /* 0x0001e80000100a00 */
[----:B0-----:R-:W4:Y:S04]  /*d6020*/  LDL.LU.64 R26, [R1+0xf588] ;  /* 0x00f58800011a7983 */ /* 0x001f280000300a00 */
[----:B------:R-:W4:Y:S04]  /*d6030*/  LDL.LU.64 R24, [R1+0xf580] ;  /* 0x00f5800001187983 */ /* 0x000f280000300a00 */
[----:B------:R0:W-:Y:S04]  /*d6040*/  STL [R1+0xf334], R11 ;  /* 0x00f3340b01007387 */ /* 0x0001e80000100800 */
[----:B0-----:R-:W2:Y:S01]  /*d6050*/  LDL.LU R11, [R1+0x34b4] ;  /* 0x0034b400010b7983 */ /* 0x001ea20000300800 */
[----:B----4-:R-:W-:-:S15]  /*d6060*/  HMMA.16816.F32 R24, R4, R8, R24 ;  /* 0x000000080418723c */ /* 0x010fde0000001818 */
[----:B------:R-:W-:-:S08]  /*d6070*/  NOP ;  /* 0x0000000000007918 */ /* 0x000fd00000000000 */
        /* <DEDUP_REMOVED lines=12> */
[----:B------:R-:W-:Y:S01]  /*d6140*/  STL [R1+0xf330], R3 ;  /* 0x00f3300301007387 */ /* 0x000fe20000100800 */
[----:B--2---:R-:W-:-:S02]  /*d6150*/  IMAD R14, R14, 0x100, R11 ;  /* 0x000001000e0e7824 */ /* 0x004fc400078e020b */
[----:B------:R-:W-:Y:S01]  /*d6160*/  IMAD R15, R0, 0x100, R15 ;  /* 0x00000100000f7824 */ /* 0x000fe200078e020f */
[----:B------:R-:W-:Y:S02]  /*d6170*/  F2FP.F16.E4M3.UNPACK_B R12, R12 ;  /* 0x0000000cff0c723e */ /* 0x000fe400020006ff */
[----:B------:R-:W-:Y:S01]  /*d6180*/  F2FP.F16.E4M3.UNPACK_B R13, R13 ;  /* 0x0000000dff0d723e */ /* 0x000fe200020006ff */
[----:B---3--:R-:W-:Y:S01]  /*d6190*/  HMMA.16816.F32 R4, R4, R24, R20 ;  /* 0x000000180404723c */ /* 0x008fe20000001814 */
[----:B------:R-:W4:Y:S04]  /*d61a0*/  LDL.LU.64 R22, [R1+0xf558] ;  /* 0x00f5580001167983 */ /* 0x000f280000300a00 */
[----:B------:R-:W4:Y:S01]  /*d61b0*/  LDL.LU.64 R20, [R1+0xf550] ;  /* 0x00f5500001147983 */ /* 0x000f220000300a00 */
[----:B------:R-:W-:-:S02]  /*d61c0*/  F2FP.F16.E4M3.UNPACK_B R14, R14 ;  /* 0x0000000eff0e723e */ /* 0x000fc400020006ff */
[----:B------:R-:W-:-:S15]  /*d61d0*/  F2FP.F16.E4M3.UNPACK_B R15, R15 ;  /* 0x0000000fff0f723e */ /* 0x000fde00020006ff */
[----:B------:R0:W-:Y:S04]  /*d61e0*/  STL.64 [R1+0x1b30], R4 ;  /* 0x001b300401007387 */ /* 0x0001e80000100a00 */
[----:B------:R1:W-:Y:S04]  /*d61f0*/  STL.64 [R1+0x1b38], R6 ;  /* 0x001b380601007387 */ /* 0x0003e80000100a00 */
[----:B0-----:R-:W2:Y:S04]  /*d6200*/  LDL.LU R4, [R1+0x670] ;  /* 0x0006700001047983 */ /* 0x001ea80000300800 */
[----:B------:R-:W2:Y:S04]  /*d6210*/  LDL.LU R5, [R1+0x674] ;  /* 0x0006740001057983 */ /* 0x000ea80000300800 */
[----:B-1----:R-:W2:Y:S04]  /*d6220*/  LDL.LU R6, [R1+0x678] ;  /* 0x0006780001067983 */ /* 0x002ea80000300800 */
[----:B------:R-:W2:Y:S01]  /*d6230*/  LDL.LU R7, [R1+0x67c] ;  /* 0x00067c0001077983 */ /* 0x000ea20000300800 */
[----:B----4-:R-:W-:Y:S03]  /*d6240*/  HMMA.16816.F32 R24, R12, R26, R20 ;  /* 0x0000001a0c18723c */ /* 0x010fe60000001814 */
        /* <DEDUP_REMOVED lines=9> */
[----:B------:R-:W-:Y:S04]  /*d62e0*/  STL.64 [R1+0x1ae0], R4 ;  /* 0x001ae00401007387 */ /* 0x000fe80000100a00 */
[----:B------:R0:W-:Y:S02]  /*d62f0*/  STL.64 [R1+0x1ae8], R6 ;  /* 0x001ae80601007387 */ /* 0x0001e40000100a00 */
[----:B0-----:R-:W-:Y:S02]  /*d6300*/  IMAD.MOV.U32 R7, RZ, RZ, R24 ;  /* 0x000000ffff077224 */ /* 0x001fe400078e0018 */
        /* <DEDUP_REMOVED lines=23> */
[----:B0-----:R-:W2:Y:S04]  /*d6480*/  LDL.LU.64 R26, [R1+0xf4e8] ;  /* 0x00f4e800011a7983 */ /* 0x001ea80000300a00 */
[----:B------:R-:W3:Y:S02]  /*d6490*/  LDL.LU.64 R24, [R1+0xf4e0] ;  /* 0x00f4e00001187983 */ /* 0x000ee40000300a00 */
[----:B---3--:R-:W-:Y:S06]  /*d64a0*/  HMMA.16816.F32 R16, R12, R24, R16 ;  /* 0x000000180c10723c */ /* 0x008fec0000001810 */
[----:B------:R-:W-:-:S05]  /*d64b0*/  IMAD.MOV.U32 R0, RZ, RZ, R25 ;  /* 0x000000ffff007224 */ /* 0x000fca00078e0019 */
[----:B------:R-:W-:-:S12]  /*d64c0*/  STL [R1+0xf2d0], R0 ;  /* 0x00f2d00001007387 */ /* 0x000fd80000100800 */
        /* <DEDUP_REMOVED lines=301> */
[----:B------:R-:W2:Y:S02]  /*d77a0*/  LDL.LU R23, [R1+0x4ec] ;  /* 0x0004ec0001177983 */ /* 0x000ea40000300800 */
[----:B--2---:R-:W-:-:S15]  /*d77b0*/  HMMA.16816.F32 R20, R12, R18, R20 ;  /* 0x000000120c14723c */ /* 0x004fde0000001814 */
[----:B------:R-:W-:-:S08]  /*d77c0*/  NOP ;  /* 0x0000000000007918 */ /* 0x000fd00000000000 */
[----:B------:R-:W-:Y:S04]  /*d77d0*/  STL.64 [R1+0x18e0], R20 ;  /* 0x0018e01401007387 */ /* 0x000fe80000100a00 */
[----:B------:R4:W-:Y:S02]  /*d77e0*/  STL.64 [R1+0x18e8], R22 ;  /* 0x0018e81601007387 */ /* 0x0009e40000100a00 */
[----:B----4-:R-:W-:Y:S02]  /*d77f0*/  HMMA.16816.F32 R20, R12, R16, R24 ;  /* 0x000000100c14723c */ /* 0x010fe40000001818 */
[----:B------:R-:W-:Y:S04]  /*d7800*/  STL.64 [R1+0xf150], R18 ;  /* 0x00f1501201007387 */ /* 0x000fe80000100a00 */
[----:B------:R0:W-:-:S15]  /*d7810*/  STL.64 [R1+0xf148], R16 ;  /* 0x00f1481001007387 */ /* 0x0001de0000100a00 */
[----:B------:R-:W-:-:S02]  /*d7820*/  NOP ;  /* 0x0000000000007918 */ /* 0x000fc40000000000 */
[----:B------:R1:W-:Y:S04]  /*d7830*/  STL.64 [R1+0x18d0], R20 ;  /* 0x0018d01401007387 */ /* 0x0003e80000100a00 */
[----:B------:R-:W-:Y:S04]  /*d7840*/  STL.64 [R1+0x18d8], R22 ;  /* 0x0018d81601007387 */ /* 0x000fe80000100a00 */
[----:B0-----:R-:W2:Y:S04]  /*d7850*/  LDL.LU R16, [R1+0x480] ;  /* 0x0004800001107983 */ /* 0x001ea80000300800 */
[----:B------:R-:W2:Y:S04]  /*d7860*/  LDL.LU R17, [R1+0x484] ;  /* 0x0004840001117983 */ /* 0x000ea80000300800 */
[----:B------:R-:W3:Y:S04]  /*d7870*/  LDL.LU R18, [R1+0x488] ;  /* 0x0004880001127983 */ /* 0x000ee80000300800 */
[----:B------:R-:W3:Y:S01]  /*d7880*/  LDL.LU R19, [R1+0x48c] ;  /* 0x00048c0001137983 */ /* 0x000ee20000300800 */
[----:B------:R-:W-:-:S02]  /*d7890*/  IMAD R4, R5, 0x100, R4 ;  /* 0x0000010005047824 */ /* 0x000fc400078e0204 */
[----:B------:R-:W-:Y:S02]  /*d78a0*/  IMAD R5, R8, 0x100, R9 ;  /* 0x0000010008057824 */ /* 0x000fe400078e0209 */
[----:B-1----:R-:W-:Y:S02]  /*d78b0*/  IMAD.MOV.U32 R21, RZ, RZ, R6 ;  /* 0x000000ffff157224 */ /* 0x002fe400078e0006 */
[----:B------:R-:W-:Y:S01]  /*d78c0*/  IMAD.MOV.U32 R20, RZ, RZ, R7 ;  /* 0x000000ffff147224 */ /* 0x000fe200078e0007 */
[----:B---3--:R-:W-:Y:S04]  /*d78d0*/  STL.64 [R1+0xf2e0], R18 ;  /* 0x00f2e01201007387 */ /* 0x008fe80000100a00 */
[----:B--2---:R-:W-:Y:S04]  /*d78e0*/  STL.64 [R1+0xf2d8], R16 ;  /* 0x00f2d81001007387 */ /* 0x004fe80000100a00 */
        /* <DEDUP_REMOVED lines=8> */
[----:B------:R-:W3:Y:S04]  /*d7970*/  LDL.LU R6, [R1+0x4c8] ;  /* 0x0004c80001067983 */ /* 0x000ee80000300800 */
[----:B------:R-:W3:Y:S04]  /*d7980*/  LDL.LU R7, [R1+0x4cc] ;  /* 0x0004cc0001077983 */ /* 0x000ee80000300800 */
        /* <DEDUP_REMOVED lines=23> */
[----:B------:R-:W4:Y:S04]  /*d7b00*/  LDL.64 R22, [R1+0x90] ;  /* 0x0000900001167983 */ /* 0x000f280000100a00 */
[----:B------:R-:W3:Y:S01]  /*d7b10*/  LDL.LU R11, [R1+0xf334] ;  /* 0x00f33400010b7983 */ /* 0x000ee20000300800 */
[----:B------:R-:W-:-:S03]  /*d7b20*/  IMAD.MOV.U32 R29, RZ, RZ, R3 ;  /* 0x000000ffff1d7224 */ /* 0x000fc600078e0003 */
[----:B------:R-:W4:Y:S04]  /*d7b30*/  LDL.LU R3, [R1+0xf330] ;  /* 0x00f3300001037983 */ /* 0x000f280000300800 */
[----:B------:R-:W4:Y:S04]  /*d7b40*/  LDL.LU R24, [R1+0x470] ;  /* 0x0004700001187983 */ /* 0x000f280000300800 */
[----:B------:R-:W4:Y:S04]  /*d7b50*/  LDL.LU R25, [R1+0x474] ;  /* 0x0004740001197983 */ /* 0x000f280000300800 */
[----:B------:R-:W4:Y:S04]  /*d7b60*/  LDL.LU R26, [R1+0x478] ;  /* 0x00047800011a7983 */ /* 0x000f280000300800 */
[----:B------:R-:W4:Y:S01]  /*d7b70*/  LDL.LU R27, [R1+0x47c] ;  /* 0x00047c00011b7983 */ /* 0x000f220000300800 */
[----:B---3--:R-:W-:-:S15]  /*d7b80*/  HMMA.16816.F32 R4, R12, R10, R4 ;  /* 0x0000000a0c04723c */ /* 0x008fde0000001804 */
[----:B------:R-:W-:-:S08]  /*d7b90*/  NOP ;  /* 0x0000000000007918 */ /* 0x000fd00000000000 */
[----:B------:R-:W-:Y:S04]  /*d7ba0*/  STL.64 [R1+0x18c0], R4 ;  /* 0x0018c00401007387 */ /* 0x000fe80000100a00 */
[----:B------:R0:W-:Y:S04]  /*d7bb0*/  STL.64 [R1+0x18c8], R6 ;  /* 0x0018c80601007387 */ /* 0x0001e80000100a00 */
[----:B0-----:R-:W3:Y:S04]  /*d7bc0*/  LDL.LU.64 R6, [R1+0xf328] ;  /* 0x00f3280001067983 */ /* 0x001ee80000300a00 */
[----:B------:R-:W4:Y:S01]  /*d7bd0*/  LDL.LU.64 R4, [R1+0xf320] ;  /* 0x00f3200001047983 */ /* 0x000f220000300a00 */
        /* <DEDUP_REMOVED lines=20> */
[----:B0-----:R-:W2:Y:S02]  /*d7d20*/  LDL.64 R2, [R1+0xa0] ;  /* 0x0000a00001027983 */ /* 0x001ea40000100a00 */
[----:B--2---:R-:W-:Y:S02]  /*d7d30*/  HMMA.16816.F32 R12, R12, R2, R16 ;  /* 0x000000020c0c723c */ /* 0x004fe40000001810 */
[----:B------:R-:W2:Y:S04]  /*d7d40*/  LDL.LU.64 R18, [R1+0xf2f0] ;  /* 0x00f2f00001127983 */ /* 0x000ea80000300a00 */
[----:B------:R-:W2:Y:S01]  /*d7d50*/  LDL.LU.64 R16, [R1+0xf2e8] ;  /* 0x00f2e80001107983 */ /* 0x000ea20000300a00 */
[----:B------:R-:W-:-:S02]  /*d7d60*/  IMAD.MOV.U32 R9, RZ, RZ, R3 ;  /* 0x000000ffff097224 */ /* 0x000fc400078e0003 */
[----:B------:R-:W-:-:S14]  /*d7d70*/  IMAD.MOV.U32 R8, RZ, RZ, R2 ;  /* 0x000000ffff087224 */ /* 0x000fdc00078e0002 */
[----:B------:R0:W-:Y:S04]  /*d7d80*/  STL.64 [R1+0x1880], R12 ;  /* 0x0018800c01007387 */ /* 0x0001e80000100a00 */
[----:B------:R1:W-:Y:S04]  /*d7d90*/  STL.64 [R1+0x1888], R14 ;  /* 0x0018880e01007387 */ /* 0x0003e80000100a00 */
[----:B0-----:R-:W3:Y:S04]  /*d7da0*/  LDL.LU R12, [R1+0x490] ;  /* 0x00049000010c7983 */ /* 0x001ee80000300800 */
[----:B------:R-:W3:Y:S04]  /*d7db0*/  LDL.LU R13, [R1+0x494] ;  /* 0x00049400010d7983 */ /* 0x000ee80000300800 */
[----:B-1----:R-:W3:Y:S04]  /*d7dc0*/  LDL.LU R14, [R1+0x498] ;  /* 0x00049800010e7983 */ /* 0x002ee80000300800 */
[----:B------:R-:W3:Y:S04]  /*d7dd0*/  LDL.LU R15, [R1+0x49c] ;  /* 0x00049c00010f7983 */ /* 0x000ee80000300800 */
[----:B------:R-:W-:Y:S04]  /*d7de0*/  STL [R1+0xf0f4], R9 ;  /* 0x00f0f40901007387 */ /* 0x000fe80000100800 */
[----:B------:R0:W-:Y:S04]  /*d7df0*/  STL [R1+0xf0f0], R8 ;  /* 0x00f0f00801007387 */ /* 0x0001e80000100800 */
[----:B0-----:R-:W2:Y:S01]  /*d7e00*/  LDL.64 R8, [R1+0xb0] ;  /* 0x0000b00001087983 */ /* 0x001ea20000100a00 */
[----:B------:R-:W-:-:S02]  /*d7e10*/  F2FP.F16.E4M3.UNPACK_B R4, R4 ;  /* 0x00000004ff04723e */ /* 0x000fc400020006ff */
[----:B------:R-:W-:Y:S02]  /*d7e20*/  F2FP.F16.E4M3.UNPACK_B R5, R5 ;  /* 0x00000005ff05723e */ /* 0x000fe400020006ff */
[----:B------:R-:W-:Y:S02]  /*d7e30*/  F2FP.F16.E4M3.UNPACK_B R6, R6 ;  /* 0x00000006ff06723e */ /* 0x000fe400020006ff */
[----:B------:R-:W-:-:S07]  /*d7e40*/  F2FP.F16.E4M3.UNPACK_B R7, R7 ;  /* 0x00000007ff07723e */ /* 0x000fce00020006ff */
[----:B--2---:R-:W-:-:S15]  /*d7e50*/  HMMA.16816.F32 R16, R4, R8, R16 ;  /* 0x000000080410723c */ /* 0x004fde0000001810 */
[----:B------:R-:W-:-:S08]  /*d7e60*/  NOP ;  /* 0x0000000000007918 */ /* 0x000fd00000000000 */
[----:B------:R-:W-:Y:S04]  /*d7e70*/  STL.64 [R1+0x11c0], R16 ;  /* 0x0011c01001007387 */ /* 0x000fe80000100a00 */
[----:B------:R0:W-:Y:S04]  /*d7e80*/  STL.64 [R1+0x11c8], R18 ;  /* 0x0011c81201007387 */ /* 0x0001e80000100a00 */
[----:B0-----:R-:W2:Y:S04]  /*d7e90*/  LDL.LU.64 R18, [R1+0xf2e0] ;  /* 0x00f2e00001127983 */ /* 0x001ea80000300a00 */
[----:B------:R-:W2:Y:S01]  /*d7ea0*/  LDL.LU.64 R16, [R1+0xf2d8] ;  /* 0x00f2d80001107983 */ /* 0x000ea20000300a00 */
[----:B---3--:R-:W-:Y:S01]  /*d7eb0*/  HMMA.16816.F32 R12, R4, R20, R12 ;  /* 0x00000014040c723c */ /* 0x008fe2000000180c */
[----:B------:R-:W-:-:S02]  /*d7ec0*/  IMAD.MOV.U32 R3, RZ, RZ, R9 ;  /* 0x000000ffff037224 */ /* 0x000fc400078e0009 */
[----:B------:R-:W-:-:S03]  /*d7ed0*/  IMAD.MOV.U32 R2, RZ, RZ, R8 ;  /* 0x000000ffff027224 */ /* 0x000fc600078e0008 */
[----:B------:R-:W-:Y:S04]  /*d7ee0*/  STL [R1+0xf0fc], R3 ;  /* 0x00f0fc0301007387 */ /* 0x000fe80000100800 */
[----:B------:R-:W-:-:S13]  /*d7ef0*/  STL [R1+0xf0f8], R2 ;  /* 0x00f0f80201007387 */ /* 0x000fda0000100800 */
[----:B------:R-:W-:Y:S04]  /*d7f00*/  STL.64 [R1+0x11b0], R12 ;  /* 0x0011b00c01007387 */ /* 0x000fe80000100a00 */
[----:B------:R2:W-:Y:S01]  /*d7f10*/  STL.64 [R1+0x11b8], R14 ;  /* 0x0011b80e01007387 */ /* 0x0005e20000100a00 */
[----:B------:R-:W-:Y:S02]  /*d7f20*/  IMAD.MOV.U32 R8, RZ, RZ, R23 ;  /* 0x000000ffff087224 */ /* 0x000fe400078e0017 */
[----:B------:R-:W-:Y:S01]  /*d7f30*/  IMAD.MOV.U32 R9, RZ, RZ, R22 ;  /* 0x000000ffff097224 */ /* 0x000fe200078e0016 */
[----:B--2---:R-:W-:-:S15]  /*d7f40*/  HMMA.16816.F32 R12, R4, R22, R16 ;  /* 0x00000016040c723c */ /* 0x004fde0000001810 */
[----:B------:R-:W-:-:S08]  /*d7f50*/  NOP ;  /* 0x0000000000007918 */ /* 0x000fd00000000000 */
[----:B------:R-:W-:Y:S04]  /*d7f60*/  STL.64 [R1+0x1170], R12 ;  /* 0x0011700c01007387 */ /* 0x000fe80000100a00 */
[----:B------:R-:W-:Y:S04]  /*d7f70*/  STL.64 [R1+0x1178], R14 ;  /* 0x0011780e01007387 */ /* 0x000fe80000100a00 */
[----:B------:R-:W-:Y:S04]  /*d7f80*/  STL [R1+0xf104], R8 ;  /* 0x00f1040801007387 */ /* 0x000fe80000100800 */
[----:B------:R-:W-:Y:S04]  /*d7f90*/  STL [R1+0xf100], R9 ;  /* 0x00f1000901007387 */ /* 0x000fe80000100800 */
[----:B------:R0:W-:Y:S02]  /*d7fa0*/  STL.64 [R1+0xf298], R10 ;  /* 0x00f2980a01007387 */ /* 0x0001e40000100a00 */
[----:B0-----:R-:W-:Y:S02]  /*d7fb0*/  HMMA.16816.F32 R8, R4, R28, R24 ;  /* 0x0000001c0408723c */ /* 0x001fe40000001818 */
[----:B------:R-:W2:-:S15]  /*d7fc0*/  LDL R26, [R1+0x38] ;  /* 0x00003800011a7983 */ /* 0x000e9e0000100800 */
[----:B------:R-:W-:-:S06]  /*d7fd0*/  NOP ;  /* 0x0000000000007918 */ /* 0x000fcc0000000000 */
[----:B------:R-:W-:Y:S04]  /*d7fe0*/  STL.64 [R1+0x1160], R8 ;  /* 0x0011600801007387 */ /* 0x000fe80000100a00 */
[----:B------:R-:W-:Y:S04]  /*d7ff0*/  STL.64 [R1+0x1168], R10 ;  /* 0x0011680a01007387 */ /* 0x000fe80000100a00 */
[----:B------:R-:W2:Y:S04]  /*d8000*/  LDL R27, [R1+0x3c] ;  /* 0x00003c00011b7983 */ /* 0x000ea80000100800 */
[----:B------:R-:W3:Y:S01]  /*d8010*/  LDL R24, [R1+0x40] ;  /* 0x0000400001187983 */ /* 0x000ee20000100800 */
[----:B------:R-:W-:-:S03]  /*d8020*/  IMAD.MOV.U32 R25, RZ, RZ, R0 ;  /* 0x000000ffff197224 */ /* 0x000fc600078e0000 */
[----:B------:R-:W4:Y:S04]  /*d8030*/  LDL.LU R0, [R1+0xf2d0] ;  /* 0x00f2d00001007983 */ /* 0x000f280000300800 */
        /* <DEDUP_REMOVED lines=17> */
[----:B0-----:R-:W2:Y:S04]  /*d8150*/  LDL R10, [R1+0x78] ;  /* 0x00007800010a7983 */ /* 0x001ea80000100800 */
[----:B----4-:R0:W-:Y:S04]  /*d8160*/  STL.64 [R1+0xf2a0], R8 ;  /* 0x00f2a00801007387 */ /* 0x0101e80000100a00 */
[----:B------:R-:W4:Y:S04]  /*d8170*/  LDL.64 R28, [R1+0x70] ;  /* 0x00007000011c7983 */ /* 0x000f280000100a00 */
[----:B0-----:R-:W2:Y:S04]  /*d8180*/  LDL.64 R8, [R1+0x80] ;  /* 0x0000800001087983 */ /* 0x001ea80000100a00 */
        /* <DEDUP_REMOVED lines=26> */
[----:B0-----:R-:W2:Y:S04]  /*d8330*/  LDL.LU R24, [R1+0x460] ;  /* 0x0004600001187983 */ /* 0x001ea80000300800 */
[----:B------:R-:W2:Y:S04]  /*d8340*/  LDL.LU R25, [R1+0x464] ;  /* 0x0004640001197983 */ /* 0x000ea80000300800 */
[----:B------:R-:W2:Y:S04]  /*d8350*/  LDL.LU R26, [R1+0x468] ;  /* 0x00046800011a7983 */ /* 0x000ea80000300800 */
[----:B------:R-:W2:Y:S04]  /*d8360*/  LDL.LU R27, [R1+0x46c] ;  /* 0x00046c00011b7983 */ /* 0x000ea80000300800 */
[----:B------:R-:W3:Y:S04]  /*d8370*/  LDL.64 R12, [R1+0x50] ;  /* 0x00005000010c7983 */ /* 0x000ee80000100a00 */
        /* <DEDUP_REMOVED lines=17> */
[----:B------:R-:W-:-:S03]  /*d8490*/  IMAD.MOV.U32 R2, RZ, RZ, R9 ;  /* 0x000000ffff027224 */ /* 0x000fc600078e0009 */
[----:B------:R-:W-:Y:S04]  /*d84a0*/  STL [R1+0xf10c], R3 ;  /* 0x00f10c0301007387 */ /* 0x000fe80000100800 */
[----:B------:R0:W-:Y:S04]  /*d84b0*/  STL [R1+0xf108], R2 ;  /* 0x00f1080201007387 */ /* 0x0001e80000100800 */
[----:B0-----:R-:W3:Y:S01]  /*d84c0*/  LDL.64 R2, [R1+0x68] ;  /* 0x0000680001027983 */ /* 0x001ee20000100a00 */
[----:B--2---:R-:W-:Y:S03]  /*d84d0*/  HMMA.16816.F32 R8, R4, R10, R24 ;  /* 0x0000000a0408723c */ /* 0x004fe60000001818 */
[----:B------:R-:W3:Y:S04]  /*d84e0*/  LDL.LU.64 R26, [R1+0xf2b8] ;  /* 0x00f2b800011a7983 */ /* 0x000ee80000300a00 */
[----:B------:R-:W3:-:S15]  /*d84f0*/  LDL.LU.64 R24, [R1+0xf2b0] ;  /* 0x00f2b00001187983 */ /* 0x000ede0000300a00 */
[----:B------:R-:W-:-:S01]  /*d8500*/  NOP ;  /* 0x0000000000007918 */ /* 0x000fc20000000000 */
[----:B------:R-:W-:Y:S04]  /*d8510*/  STL.64 [R1+0x1120], R8 ;  /* 0x0011200801007387 */ /* 0x000fe80000100a00 */
[----:B------:R0:W-:Y:S04]  /*d8520*/  STL.64 [R1+0x1128], R10 ;  /* 0x0011280a01007387 */ /* 0x0001e80000100a00 */
[----:B0-----:R-:W2:Y:S04]  /*d8530*/  LDL.LU.64 R10, [R1+0xf2a8] ;  /* 0x00f2a800010a7983 */ /* 0x001ea80000300a00 */
[----:B------:R-:W2:Y:S01]  /*d8540*/  LDL.LU.64 R8, [R1+0xf2a0] ;  /* 0x00f2a00001087983 */ /* 0x000ea20000300a00 */
[C---:B---3--:R-:W-:Y:S06]  /*d8550*/  HMMA.16816.F32 R24, R4.reuse, R2, R24 ;  /* 0x000000020418723c */ /* 0x048fec0000001818 */
[----:B--2---:R-:W-:-:S15]  /*d8560*/  HMMA.16816.F32 R8, R4, R28, R8 ;  /* 0x0000001c0408723c */ /* 0x004fde0000001808 */
[----:B------:R-:W-:-:S08]  /*d8570*/  NOP ;  /* 0x0000000000007918 */ /* 0x000fd00000000000 */
[----:B------:R0:W-:Y:S04]  /*d8580*/  STL.64 [R1+0x10f0], R8 ;  /* 0x0010f00801007387 */ /* 0x0001e80000100a00 */
[----:B------:R1:W-:Y:S01]  /*d8590*/  STL.64 [R1+0x10f8], R10 ;  /* 0x0010f80a01007387 */ /* 0x0003e20000100a00 */
[----:B0-----:R-:W-:Y:S02]  /*d85a0*/  IMAD.MOV.U32 R9, RZ, RZ, R29 ;  /* 0x000000ffff097224 */ /* 0x001fe400078e001d */
[----:B------:R-:W-:Y:S01]  /*d85b0*/  IMAD.MOV.U32 R8, RZ, RZ, R28 ;  /* 0x000000ffff087224 */ /* 0x000fe200078e001c */
[----:B-1----:R-:W2:Y:S04]  /*d85c0*/  LDL.LU.64 R10, [R1+0xf298] ;  /* 0x00f29800010a7983 */ /* 0x002ea80000300a00 */
[----:B------:R-:W3:Y:S04]  /*d85d0*/  LDL.LU.64 R28, [R1+0xf290] ;  /* 0x00f29000011c7983 */ /* 0x000ee80000300a00 */
[----:B------:R-:W-:Y:S04]  /*d85e0*/  STL [R1+0xf114], R9 ;  /* 0x00f1140901007387 */ /* 0x000fe80000100800 */
[----:B------:R-:W-:Y:S04]  /*d85f0*/  STL [R1+0xf110], R8 ;  /* 0x00f1100801007387 */ /* 0x000fe80000100800 */
[----:B------:R-:W-:Y:S04]  /*d8600*/  STL.64 [R1+0x10e0], R24 ;  /* 0x0010e01801007387 */ /* 0x000fe80000100a00 */
[----:B------:R0:W-:Y:S04]  /*d8610*/  STL.64 [R1+0x10e8], R26 ;  /* 0x0010e81a01007387 */ /* 0x0001e80000100a00 */
[----:B0-----:R-:W4:Y:S04]  /*d8620*/  LDL.LU.64 R26, [R1+0xf288] ;  /* 0x00f28800011a7983 */ /* 0x001f280000300a00 */
[----:B------:R-:W4:Y:S04]  /*d8630*/  LDL.LU.64 R24, [R1+0xf280] ;  /* 0x00f2800001187983 */ /* 0x000f280000300a00 */
[----:B------:R0:W-:Y:S04]  /*d8640*/  STL [R1+0xf118], R2 ;  /* 0x00f1180201007387 */ /* 0x0001e80000100800 */
[----:B0-----:R-:W4:Y:S02]  /*d8650*/  LDL.64 R2, [R1+0x60] ;  /* 0x0000600001027983 */ /* 0x001f240000100a00 */
[----:B----4-:R-:W-:Y:S06]  /*d8660*/  HMMA.16816.F32 R24, R4, R2, R24 ;  /* 0x000000020418723c */ /* 0x010fec0000001818 */
[----:B------:R-:W-:-:S15]  /*d8670*/  IMAD.MOV.U32 R8, RZ, RZ, R2 ;  /* 0x000000ffff087224 */ /* 0x000fde00078e0002 */
[----:B------:R-:W-:-:S02]  /*d8680*/  NOP ;  /* 0x0000000000007918 */ /* 0x000fc40000000000 */
[----:B------:R-:W-:Y:S04]  /*d8690*/  STL.64 [R1+0x10a0], R24 ;  /* 0x0010a01801007387 */ /* 0x000fe80000100a00 */
[----:B------:R0:W-:Y:S04]  /*d86a0*/  STL.64 [R1+0x10a8], R26 ;  /* 0x0010a81a01007387 */ /* 0x0001e80000100a00 */
[----:B0-----:R-:W4:Y:S04]  /*d86b0*/  LDL.LU.64 R26, [R1+0xf278] ;  /* 0x00f27800011a7983 */ /* 0x001f280000300a00 */
[----:B------:R-:W4:Y:S04]  /*d86c0*/  LDL.LU.64 R24, [R1+0xf270] ;  /* 0x00f2700001187983 */ /* 0x000f280000300a00 */
        /* <DEDUP_REMOVED lines=20> */
[----:B------:R-:W3:Y:S01]  /*d8810*/  LDL.LU.64 R24, [R1+0xf240] ;  /* 0x00f2400001187983 */ /* 0x000ee20000300a00 */
[----:B------:R-:W-:-:S02]  /*d8820*/  IMAD.MOV.U32 R9, RZ, RZ, R13 ;  /* 0x000000ffff097224 */ /* 0x000fc400078e000d */
[----:B------:R-:W-:Y:S02]  /*d8830*/  IMAD.MOV.U32 R8, RZ, RZ, R15 ;  /* 0x000000ffff087224 */ /* 0x000fe400078e000f */
[----:B------:R-:W-:Y:S02]  /*d8840*/  IMAD.MOV.U32 R0, RZ, RZ, R3 ;  /* 0x000000ffff007224 */ /* 0x000fe400078e0003 */
[----:B------:R-:W-:Y:S02]  /*d8850*/  IMAD.MOV.U32 R2, RZ, RZ, R12 ;  /* 0x000000ffff027224 */ /* 0x000fe400078e000c */
[----:B------:R-:W-:Y:S01]  /*d8860*/  IMAD.MOV.U32 R3, RZ, RZ, R14 ;  /* 0x000000ffff037224 */ /* 0x000fe200078e000e */
[----:B--2---:R-:W-:Y:S04]  /*d8870*/  STL.64 [R1+0xf130], R10 ;  /* 0x00f1300a01007387 */ /* 0x004fe80000100a00 */
[----:B------:R4:W-:Y:S01]  /*d8880*/  STL.64 [R1+0xf128], R8 ;  /* 0x00f1280801007387 */ /* 0x0009e20000100a00 */
[C---:B---3--:R-:W-:Y:S06]  /*d8890*/  HMMA.16816.F32 R12, R4.reuse, R24, R16 ;  /* 0x00000018040c723c */ /* 0x048fec0000001810 */
[----:B----4-:R-:W-:Y:S01]  /*d88a0*/  HMMA.16816.F32 R8, R4, R26, R20 ;  /* 0x0000001a0408723c */ /* 0x010fe20000001814 */
[----:B------:R-:W2:-:S15]  /*d88b0*/  LDL.LU R20, [R1+0x330] ;  /* 0x0003300001147983 */ /* 0x000e9e0000300800 */
[----:B------:R-:W-:-:S01]  /*d88c0*/  NOP ;  /* 0x0000000000007918 */ /* 0x000fc20000000000 */
[----:B------:R-:W-:Y:S04]  /*d88d0*/  STL.64 [R1+0x1020], R12 ;  /* 0x0010200c01007387 */ /* 0x000fe80000100a00 */
[----:B------:R0:W-:Y:S04]  /*d88e0*/  STL.64 [R1+0x1028], R14 ;  /* 0x0010280e01007387 */ /* 0x0001e80000100a00 */
        /* <DEDUP_REMOVED lines=9> */
[----:B0-----:R-:W3:Y:S04]  /*d8980*/  LDL R14, [R1] ;  /* 0x00000000010e7983 */ /* 0x001ee80000100800 */
[----:B------:R-:W3:Y:S04]  /*d8990*/  LDL R15, [R1+0x4] ;  /* 0x00000400010f7983 */ /* 0x000ee80000100800 */
        /* <DEDUP_REMOVED lines=10> */
[----:B----4-:R-:W-:Y:S04]  /*d8a40*/  STL.64 [R1+0xf1c8], R26 ;  /* 0x00f1c81a01007387 */ /* 0x010fe80000100a00 */
        /* <DEDUP_REMOVED lines=163> */
[----:B------:R-:W4:Y:S04]  /*d9480*/  LDL.LU R28, [R1+0x34f4] ;  /* 0x0034f400011c7983 */ /* 0x000f280000300800 */
[----:B------:R-:W4:Y:S04]  /*d9490*/  LDL.LU R14, [R1+0x34f0] ;  /* 0x0034f000010e7983 */ /* 0x000f280000300800 */
[----:B------:R-:W4:Y:S04]  /*d94a0*/  LDL.LU R29, [R1+0x34fc] ;  /* 0x0034fc00011d7983 */ /* 0x000f280000300800 */
[----:B------:R-:W4:Y:S04]  /*d94b0*/  LDL.LU R15, [R1+0x34f8] ;  /* 0x0034f800010f7983 */ /* 0x000f280000300800 */
[----:B------:R0:W-:Y:S04]  /*d94c0*/  STL.64 [R1+0xeee8], R22 ;  /* 0x00eee81601007387 */ /* 0x0001e80000100a00 */
[----:B0-----:R-:W4:Y:S04]  /*d94d0*/  LDL.LU R22, [R1+0x34e4] ;  /* 0x0034e40001167983 */ /* 0x001f280000300800 */
[----:B------:R-:W4:Y:S04]  /*d94e0*/  LDL.LU R23, [R1+0x34ec] ;  /* 0x0034ec0001177983 */ /* 0x000f280000300800 */
        /* <DEDUP_REMOVED lines=14> */
[----:B------:R2:W-:Y:S01]  /*d95d0*/  STL.64 [R1+0xeec0], R16 ;  /* 0x00eec01001007387 */ /* 0x0005e20000100a00 */
[----:B----4-:R-:W-:-:S02]  /*d95e0*/  IMAD R12, R12, 0x100, R22 ;  /* 0x000001000c0c7824 */ /* 0x010fc400078e0216 */
[----:B------:R-:W-:Y:S01]  /*d95f0*/  IMAD R13, R13, 0x100, R23 ;  /* 0x000001000d0d7824 */ /* 0x000fe200078e0217 */
[----:B--2---:R-:W-:Y:S07]  /*d9600*/  HMMA.16816.F32 R16, R4, R10, R24 ;  /* 0x0000000a0410723c */ /* 0x004fee0000001818 */
[----:B------:R-:W-:Y:S02]  /*d9610*/  IMAD.MOV.U32 R26, RZ, RZ, R3 ;  /* 0x000000ffff1a7224 */ /* 0x000fe400078e0003 */
[----:B------:R-:W2:Y:S01]  /*d9620*/  LDL.LU R3, [R1+0xf120] ;  /* 0x00f1200001037983 */ /* 0x000ea20000300800 */
[----:B---3--:R-:W-:-:S13]  /*d9630*/  IMAD.MOV.U32 R27, RZ, RZ, R8 ;  /* 0x000000ffff1b7224 */ /* 0x008fda00078e0008 */
[----:B------:R0:W-:Y:S04]  /*d9640*/  STL.64 [R1+0xde0], R16 ;  /* 0x000de01001007387 */ /* 0x0001e80000100a00 */
[----:B------:R1:W-:Y:S04]  /*d9650*/  STL.64 [R1+0xde8], R18 ;  /* 0x000de81201007387 */ /* 0x0003e80000100a00 */
[----:B------:R-:W3:Y:S04]  /*d9660*/  LDL.LU R8, [R1+0xf11c] ;  /* 0x00f11c0001087983 */ /* 0x000ee80000300800 */
[----:B------:R-:W4:Y:S04]  /*d9670*/  LDL.LU R20, [R1+0x210] ;  /* 0x0002100001147983 */ /* 0x000f280000300800 */
[----:B------:R-:W4:Y:S04]  /*d9680*/  LDL.LU R21, [R1+0x214] ;  /* 0x0002140001157983 */ /* 0x000f280000300800 */
[----:B------:R-:W2:Y:S04]  /*d9690*/  LDL.LU R22, [R1+0x218] ;  /* 0x0002180001167983 */ /* 0x000ea80000300800 */
[----:B------:R-:W2:Y:S01]  /*d96a0*/  LDL.LU R23, [R1+0x21c] ;  /* 0x00021c0001177983 */ /* 0x000ea20000300800 */
[----:B------:R-:W-:-:S02]  /*d96b0*/  IMAD.MOV.U32 R24, RZ, RZ, R2 ;  /* 0x000000ffff187224 */ /* 0x000fc400078e0002 */
[----:B------:R-:W-:Y:S01]  /*d96c0*/  IMAD.MOV.U32 R25, RZ, RZ, R9 ;  /* 0x000000ffff197224 */ /* 0x000fe200078e0009 */
[----:B--2---:R3:W-:Y:S04]  /*d96d0*/  STL.64 [R1+0xefe0], R22 ;  /* 0x00efe01601007387 */ /* 0x0047e80000100a00 */
[----:B----4-:R-:W-:Y:S04]  /*d96e0*/  STL.64 [R1+0xefd8], R20 ;  /* 0x00efd81401007387 */ /* 0x010fe80000100a00 */
[----:B------:R-:W2:Y:S04]  /*d96f0*/  LDL.LU R2, [R1+0xf118] ;  /* 0x00f1180001027983 */ /* 0x000ea80000300800 */
[----:B------:R-:W4:Y:S04]  /*d9700*/  LDL.LU R9, [R1+0xf114] ;  /* 0x00f1140001097983 */ /* 0x000f280000300800 */
[----:B------:R-:W-:Y:S04]  /*d9710*/  STL.64 [R1+0xeff0], R26 ;  /* 0x00eff01a01007387 */ /* 0x000fe80000100a00 */
[----:B------:R2:W-:Y:S04]  /*d9720*/  STL.64 [R1+0xefe8], R24 ;  /* 0x00efe81801007387 */ /* 0x0005e80000100a00 */
[----:B0-----:R-:W2:Y:S04]  /*d9730*/  LDL.LU R16, [R1+0x220] ;  /* 0x0002200001107983 */ /* 0x001ea80000300800 */
[----:B------:R-:W2:Y:S04]  /*d9740*/  LDL.LU R17, [R1+0x224] ;  /* 0x0002240001117983 */ /* 0x000ea80000300800 */
[----:B-1----:R-:W4:Y:S04]  /*d9750*/  LDL.LU R18, [R1+0x228] ;  /* 0x0002280001127983 */ /* 0x002f280000300800 */
[----:B------:R-:W4:Y:S01]  /*d9760*/  LDL.LU R19, [R1+0x22c] ;  /* 0x00022c0001137983 */ /* 0x000f220000300800 */
[----:B---3--:R-:W-:-:S02]  /*d9770*/  IMAD.MOV.U32 R22, RZ, RZ, R8 ;  /* 0x000000ffff167224 */ /* 0x008fc400078e0008 */
[----:B------:R-:W-:Y:S01]  /*d9780*/  IMAD.MOV.U32 R23, RZ, RZ, R3 ;  /* 0x000000ffff177224 */ /* 0x000fe200078e0003 */
[----:B----4-:R-:W-:Y:S04]  /*d9790*/  STL.64 [R1+0xf000], R18 ;  /* 0x00f0001201007387 */ /* 0x010fe80000100a00 */
[----:B--2---:R-:W-:Y:S04]  /*d97a0*/  STL.64 [R1+0xeff8], R16 ;  /* 0x00eff81001007387 */ /* 0x004fe80000100a00 */
[----:B------:R-:W-:Y:S04]  /*d97b0*/  STL [R1+0xeea8], R10 ;  /* 0x00eea80a01007387 */ /* 0x000fe80000100800 */
[----:B------:R-:W-:Y:S04]  /*d97c0*/  STL [R1+0xeea4], R11 ;  /* 0x00eea40b01007387 */ /* 0x000fe80000100800 */
[----:B------:R-:W2:Y:S04]  /*d97d0*/  LDL.LU R8, [R1+0xf110] ;  /* 0x00f1100001087983 */ /* 0x000ea80000300800 */
        /* <DEDUP_REMOVED lines=8> */
[----:B------:R-:W2:Y:S04]  /*d9860*/  LDL.LU R2, [R1+0xf108] ;  /* 0x00f1080001027983 */ /* 0x000ea80000300800 */
[----:B------:R-:W4:Y:S04]  /*d9870*/  LDL R21, [R1+0x6c] ;  /* 0x00006c0001157983 */ /* 0x000f280000100800 */
[----:B0-----:R-:W2:Y:S04]  /*d9880*/  LDL.64 R24, [R1+0x78] ;  /* 0x0000780001187983 */ /* 0x001ea80000100a00 */
[----:B------:R-:W-:Y:S01]  /*d9890*/  STL.64 [R1+0xf020], R22 ;  /* 0x00f0201601007387 */ /* 0x000fe20000100a00 */
[----:B------:R-:W-:-:S02]  /*d98a0*/  IMAD.MOV.U32 R26, RZ, RZ, R8 ;  /* 0x000000ffff1a7224 */ /* 0x000fc400078e0008 */
[----:B------:R-:W-:Y:S02]  /*d98b0*/  IMAD.MOV.U32 R27, RZ, RZ, R9 ;  /* 0x000000ffff1b7224 */ /* 0x000fe400078e0009 */
[----:B---3--:R-:W-:Y:S02]  /*d98c0*/  IMAD.MOV.U32 R10, RZ, RZ, R3 ;  /* 0x000000ffff0a7224 */ /* 0x008fe400078e0003 */
[----:B------:R-:W-:Y:S02]  /*d98d0*/  IMAD R14, R14, 0x100, R28 ;  /* 0x000001000e0e7824 */ /* 0x000fe400078e021c */
[----:B------:R-:W-:Y:S01]  /*d98e0*/  IMAD R15, R15, 0x100, R29 ;  /* 0x000001000f0f7824 */ /* 0x000fe200078e021d */
[----:B----4-:R-:W-:Y:S04]  /*d98f0*/  STL.64 [R1+0xf018], R20 ;  /* 0x00f0181401007387 */ /* 0x010fe80000100a00 */
[----:B------:R-:W3:Y:S04]  /*d9900*/  LDL.LU R8, [R1+0xf104] ;  /* 0x00f1040001087983 */ /* 0x000ee80000300800 */
[----:B------:R-:W4:Y:S04]  /*d9910*/  LDL.LU R9, [R1+0xf100] ;  /* 0x00f1000001097983 */ /* 0x000f280000300800 */
[----:B------:R-:W3:Y:S01]  /*d9920*/  LDL.LU R3, [R1+0xf0fc] ;  /* 0x00f0fc0001037983 */ /* 0x000ee20000300800 */
[----:B--2---:R-:W-:-:S03]  /*d9930*/  IMAD.MOV.U32 R11, RZ, RZ, R2 ;  /* 0x000000ffff0b7224 */ /* 0x004fc600078e0002 */
[----:B------:R-:W2:Y:S04]  /*d9940*/  LDL.LU R2, [R1+0xf0f8] ;  /* 0x00f0f80001027983 */ /* 0x000ea80000300800 */
[----:B------:R-:W2:Y:S04]  /*d9950*/  LDL.64 R28, [R1+0x88] ;  /* 0x00008800011c7983 */ /* 0x000ea80000100a00 */
[----:B------:R-:W-:Y:S04]  /*d9960*/  STL.64 [R1+0xf040], R26 ;  /* 0x00f0401a01007387 */ /* 0x000fe80000100a00 */
[----:B------:R0:W-:Y:S04]  /*d9970*/  STL.64 [R1+0xf038], R24 ;  /* 0x00f0381801007387 */ /* 0x0001e80000100a00 */
[----:B0-----:R-:W4:Y:S04]  /*d9980*/  LDL.LU R24, [R1+0x280] ;  /* 0x0002800001187983 */ /* 0x001f280000300800 */
[----:B------:R-:W4:Y:S04]  /*d9990*/  LDL.LU R25, [R1+0x284] ;  /* 0x0002840001197983 */ /* 0x000f280000300800 */
[----:B------:R-:W3:Y:S04]  /*d99a0*/  LDL.LU R26, [R1+0x288] ;  /* 0x00028800011a7983 */ /* 0x000ee80000300800 */
[----:B------:R-:W3:Y:S04]  /*d99b0*/  LDL.LU R27, [R1+0x28c] ;  /* 0x00028c00011b7983 */ /* 0x000ee80000300800 */
[----:B---3--:R-:W-:Y:S04]  /*d99c0*/  STL.64 [R1+0xf058], R26 ;  /* 0x00f0581a01007387 */ /* 0x008fe80000100a00 */
[----:B----4-:R0:W-:Y:S04]  /*d99d0*/  STL.64 [R1+0xf050], R24 ;  /* 0x00f0501801007387 */ /* 0x0101e80000100a00 */
[----:B0-----:R-:W3:Y:S04]  /*d99e0*/  LDL.LU R24, [R1+0x290] ;  /* 0x0002900001187983 */ /* 0x001ee80000300800 */
[----:B------:R-:W3:Y:S04]  /*d99f0*/  LDL.LU R25, [R1+0x294] ;  /* 0x0002940001197983 */ /* 0x000ee80000300800 */
[----:B------:R-:W4:Y:S04]  /*d9a00*/  LDL.LU R26, [R1+0x298] ;  /* 0x00029800011a7983 */ /* 0x000f280000300800 */
[----:B------:R-:W4:Y:S04]  /*d9a10*/  LDL.LU R27, [R1+0x29c] ;  /* 0x00029c00011b7983 */ /* 0x000f280000300800 */
[----:B----4-:R0:W-:Y:S02]  /*d9a20*/  STL.64 [R1+0xf068], R26 ;  /* 0x00f0681a01007387 */ /* 0x0101e40000100a00 */
[----:B0-----:R-:W-:-:S02]  /*d9a30*/  IMAD.MOV.U32 R26, RZ, RZ, R9 ;  /* 0x000000ffff1a7224 */ /* 0x001fc400078e0009 */
[----:B------:R-:W-:Y:S01]  /*d9a40*/  IMAD.MOV.U32 R27, RZ, RZ, R8 ;  /* 0x000000ffff1b7224 */ /* 0x000fe200078e0008 */
[----:B------:R-:W4:Y:S04]  /*d9a50*/  LDL.LU R9, [R1+0xf0f4] ;  /* 0x00f0f40001097983 */ /* 0x000f280000300800 */
[----:B------:R-:W4:Y:S04]  /*d9a60*/  LDL.LU R8, [R1+0xf0f0] ;  /* 0x00f0f00001087983 */ /* 0x000f280000300800 */
[----:B---3--:R0:W-:Y:S04]  /*d9a70*/  STL.64 [R1+0xf060], R24 ;  /* 0x00f0601801007387 */ /* 0x0081e80000100a00 */
[----:B0-----:R-:W3:Y:S04]  /*d9a80*/  LDL.64 R24, [R1+0x98] ;  /* 0x0000980001187983 */ /* 0x001ee80000100a00 */
[----:B------:R2:W-:Y:S04]  /*d9a90*/  STL.64 [R1+0xf098], R26 ;  /* 0x00f0981a01007387 */ /* 0x0005e80000100a00 */
[----:B---3--:R4:W-:Y:S04]  /*d9aa0*/  STL.64 [R1+0xf090], R24 ;  /* 0x00f0901801007387 */ /* 0x0089e80000100a00 */
[----:B------:R-:W3:Y:S04]  /*d9ab0*/  LDL.LU R20, [R1+0x260] ;  /* 0x0002600001147983 */ /* 0x000ee80000300800 */
[----:B------:R-:W3:Y:S04]  /*d9ac0*/  LDL.LU R21, [R1+0x264] ;  /* 0x0002640001157983 */ /* 0x000ee80000300800 */
[----:B------:R-:W3:Y:S04]  /*d9ad0*/  LDL.LU R22, [R1+0x268] ;  /* 0x0002680001167983 */ /* 0x000ee80000300800 */
[----:B------:R-:W3:Y:S01]  /*d9ae0*/  LDL.LU R23, [R1+0x26c] ;  /* 0x00026c0001177983 */ /* 0x000ee20000300800 */
[----:B--2---:R-:W-:-:S02]  /*d9af0*/  IMAD.MOV.U32 R26, RZ, RZ, R2 ;  /* 0x000000ffff1a7224 */ /* 0x004fc400078e0002 */
[----:B------:R-:W-:Y:S01]  /*d9b00*/  IMAD.MOV.U32 R27, RZ, RZ, R3 ;  /* 0x000000ffff1b7224 */ /* 0x000fe200078e0003 */
[----:B------:R-:W2:Y:S04]  /*d9b10*/  LDL.LU R2, [R1+0xf0ec] ;  /* 0x00f0ec0001027983 */ /* 0x000ea80000300800 */
[----:B------:R-:W2:Y:S01]  /*d9b20*/  LDL.LU R3, [R1+0xf0e8] ;  /* 0x00f0e80001037983 */ /* 0x000ea20000300800 */
[----:B----4-:R-:W-:Y:S02]  /*d9b30*/  IMAD.MOV.U32 R24, RZ, RZ, R8 ;  /* 0x000000ffff187224 */ /* 0x010fe400078e0008 */
[----:B------:R-:W-:Y:S01]  /*d9b40*/  IMAD.MOV.U32 R25, RZ, RZ, R9 ;  /* 0x000000ffff197224 */ /* 0x000fe200078e0009 */
[----:B------:R-:W4:Y:S04]  /*d9b50*/  LDL.LU R8, [R1+0xf0e4] ;  /* 0x00f0e40001087983 */ /* 0x000f280000300800 */
[----:B------:R-:W4:Y:S04]  /*d9b60*/  LDL.LU R9, [R1+0xf0e0] ;  /* 0x00f0e00001097983 */ /* 0x000f280000300800 */
[----:B------:R-:W-:Y:S04]  /*d9b70*/  STL.64 [R1+0xf0c8], R26 ;  /* 0x00f0c81a01007387 */ /* 0x000fe80000100a00 */
[----:B------:R-:W-:Y:S04]  /*d9b80*/  STL.64 [R1+0xf0c0], R24 ;  /* 0x00f0c01801007387 */ /* 0x000fe80000100a00 */
[----:B---3--:R-:W-:Y:S04]  /*d9b90*/  STL.64 [R1+0xf030], R22 ;  /* 0x00f0301601007387 */ /* 0x008fe80000100a00 */
[----:B------:R0:W-:Y:S04]  /*d9ba0*/  STL.64 [R1+0xf028], R20 ;  /* 0x00f0281401007387 */ /* 0x0001e80000100a00 */
[----:B0-----:R-:W3:Y:S04]  /*d9bb0*/  LDL.LU R20, [R1+0x270] ;  /* 0x0002700001147983 */ /* 0x001ee80000300800 */
[----:B------:R-:W3:Y:S04]  /*d9bc0*/  LDL.LU R21, [R1+0x274] ;  /* 0x0002740001157983 */ /* 0x000ee80000300800 */
[----:B------:R-:W2:Y:S04]  /*d9bd0*/  LDL.LU R22, [R1+0x278] ;  /* 0x0002780001167983 */ /* 0x000ea80000300800 */
[----:B------:R-:W2:Y:S04]  /*d9be0*/  LDL.LU R23, [R1+0x27c] ;  /* 0x00027c0001177983 */ /* 0x000ea80000300800 */
[----:B------:R-:W4:Y:S04]  /*d9bf0*/  LDL.LU R24, [R1+0x880] ;  /* 0x0008800001187983 */ /* 0x000f280000300800 */
[----:B------:R-:W4:Y:S04]  /*d9c00*/  LDL.LU R25, [R1+0x884] ;  /* 0x0008840001197983 */ /* 0x000f280000300800 */
[----:B------:R-:W3:Y:S04]  /*d9c10*/  LDL.LU R26, [R1+0x888] ;  /* 0x00088800011a7983 */ /* 0x000ee80000300800 */
[----:B------:R-:W3:Y:S04]  /*d9c20*/  LDL.LU R27, [R1+0x88c] ;  /* 0x00088c00011b7983 */ /* 0x000ee80000300800 */
[----:B---3--:R-:W-:Y:S04]  /*d9c30*/  STL.64 [R1+0xf0d8], R26 ;  /* 0x00f0d81a01007387 */ /* 0x008fe80000100a00 */
[----:B----4-:R0:W-:Y:S04]  /*d9c40*/  STL.64 [R1+0xf0d0], R24 ;  /* 0x00f0d01801007387 */ /* 0x0101e80000100a00 */
[----:B0-----:R-:W3:Y:S04]  /*d9c50*/  LDL.LU R24, [R1+0x890] ;  /* 0x0008900001187983 */ /* 0x001ee80000300800 */
[----:B------:R-:W3:Y:S04]  /*d9c60*/  LDL.LU R25, [R1+0x894] ;  /* 0x0008940001197983 */ /* 0x000ee80000300800 */
[----:B------:R-:W3:Y:S04]  /*d9c70*/  LDL.LU R26, [R1+0x898] ;  /* 0x00089800011a7983 */ /* 0x000ee80000300800 */
[----:B------:R-:W3:Y:S04]  /*d9c80*/  LDL.LU R27, [R1+0x89c] ;  /* 0x00089c00011b7983 */ /* 0x000ee80000300800 */
        /* <DEDUP_REMOVED lines=12> */
[C---:B---3--:R-:W-:Y:S03]  /*d9d50*/  HMMA.16816.F32 R24, R4.reuse, R8, R24 ;  /* 0x000000080418723c */ /* 0x048fe60000001818 */
[----:B----4-:R-:W-:Y:S04]  /*d9d60*/  STL.64 [R1+0xf0a8], R22 ;  /* 0x00f0a81601007387 */ /* 0x010fe80000100a00 */
        /* <DEDUP_REMOVED lines=18> */
[----:B------:R-:W4:Y:S04]  /*d9e90*/  LDL.LU.64 R24, [R1+0xf0d0] ;  /* 0x00f0d00001187983 */ /* 0x000f280000300a00 */
[----:B------:R-:W-:Y:S01]  /*d9ea0*/  STL [R1+0xeea0], R9 ;  /* 0x00eea00901007387 */ /* 0x000fe20000100800 */
[----:B----4-:R-:W-:-:S15]  /*d9eb0*/  HMMA.16816.F32 R24, R4, R2, R24 ;  /* 0x000000020418723c */ /* 0x010fde0000001818 */
[----:B------:R-:W-:-:S08]  /*d9ec0*/  NOP ;  /* 0x0000000000007918 */ /* 0x000fd00000000000 */
[----:B------:R-:W-:Y:S04]  /*d9ed0*/  STL.64 [R1+0xdc0], R24 ;  /* 0x000dc01801007387 */ /* 0x000fe80000100a00 */
[----:B------:R0:W-:Y:S04]  /*d9ee0*/  STL.64 [R1+0xdc8], R26 ;  /* 0x000dc81a01007387 */ /* 0x0001e80000100a00 */
[----:B0-----:R-:W4:Y:S04]  /*d9ef0*/  LDL.LU.64 R26, [R1+0xf0c8] ;  /* 0x00f0c800011a7983 */ /* 0x001f280000300a00 */
[----:B------:R-:W2:Y:S01]  /*d9f00*/  LDL.LU.64 R24, [R1+0xf0c0] ;  /* 0x00f0c00001187983 */ /* 0x000ea20000300a00 */
[----:B------:R-:W-:-:S02]  /*d9f10*/  F2FP.F16.E4M3.UNPACK_B R12, R12 ;  /* 0x0000000cff0c723e */ /* 0x000fc400020006ff */
[----:B------:R-:W-:Y:S02]  /*d9f20*/  F2FP.F16.E4M3.UNPACK_B R13, R13 ;  /* 0x0000000dff0d723e */ /* 0x000fe400020006ff */
[----:B------:R-:W-:Y:S02]  /*d9f30*/  F2FP.F16.E4M3.UNPACK_B R14, R14 ;  /* 0x0000000eff0e723e */ /* 0x000fe400020006ff */
[----:B------:R-:W-:Y:S01]  /*d9f40*/  F2FP.F16.E4M3.UNPACK_B R15, R15 ;  /* 0x0000000fff0f723e */ /* 0x000fe200020006ff */
[----:B--2---:R-:W-:Y:S01]  /*d9f50*/  HMMA.16816.F32 R4, R4, R24, R20 ;  /* 0x000000180404723c */ /* 0x004fe20000001814 */
[----:B------:R-:W4:Y:S04]  /*d9f60*/  LDL.LU.64 R22, [R1+0xf0b8] ;  /* 0x00f0b80001167983 */ /* 0x000f280000300a00 */
[----:B------:R-:W4:-:S15]  /*d9f70*/  LDL.LU.64 R20, [R1+0xf0b0] ;  /* 0x00f0b00001147983 */ /* 0x000f1e0000300a00 */
[----:B------:R-:W-:-:S03]  /*d9f80*/  NOP ;  /* 0x0000000000007918 */ /* 0x000fc60000000000 */
[----:B------:R0:W-:Y:S04]  /*d9f90*/  STL.64 [R1+0xda0], R4 ;  /* 0x000da00401007387 */ /* 0x0001e80000100a00 */
[----:B------:R-:W-:Y:S04]  /*d9fa0*/  STL.64 [R1+0xda8], R6 ;  /* 0x000da80601007387 */ /* 0x000fe80000100a00 */
[----:B0-----:R-:W2:Y:S01]  /*d9fb0*/  LDL R4, [R1+0x58] ;  /* 0x0000580001047983 */ /* 0x001ea20000100800 */
[----:B----4-:R-:W-:Y:S03]  /*d9fc0*/  HMMA.16816.F32 R24, R12, R26, R20 ;  /* 0x0000001a0c18723c */ /* 0x010fe60000001814 */
[----:B------:R-:W4:Y:S04]  /*d9fd0*/  LDL.LU.64 R22, [R1+0xf0a8] ;  /* 0x00f0a80001167983 */ /* 0x000f280000300a00 */
[----:B------:R-:W4:-:S15]  /*d9fe0*/  LDL.LU.64 R20, [R1+0xf0a0] ;  /* 0x00f0a00001147983 */ /* 0x000f1e0000300a00 */
[----:B------:R-:W-:-:S01]  /*d9ff0*/  NOP ;  /* 0x0000000000007918 */ /* 0x000fc20000000000 */
[----:B------:R-:W-:Y:S04]  /*da000*/  STL.64 [R1+0xd60], R24 ;  /* 0x000d601801007387 */ /* 0x000fe80000100a00 */
[----:B------:R0:W-:Y:S04]  /*da010*/  STL.64 [R1+0xd68], R26 ;  /* 0x000d681a01007387 */ /* 0x0001e80000100a00 */
[----:B0-----:R-:W3:Y:S04]  /*da020*/  LDL.LU.64 R26, [R1+0xf098] ;  /* 0x00f09800011a7983 */ /* 0x001ee80000300a00 */
[----:B------:R-:W4:Y:S02]  /*da030*/  LDL.LU.64 R24, [R1+0xf090] ;  /* 0x00f0900001187983 */ /* 0x000f240000300a00 */
        /* <DEDUP_REMOVED lines=8> */
[----:B------:R-:W-:Y:S02]  /*da0c0*/  IMAD.MOV.U32 R0, RZ, RZ, R25 ;  /* 0x000000ffff007224 */ /* 0x000fe400078e0019 */
[----:B---3--:R-:W-:Y:S01]  /*da0d0*/  HMMA.16816.F32 R24, R12, R26, R20 ;  /* 0x0000001a0c18723c */ /* 0x008fe20000001814 */
[----:B------:R-:W3:Y:S04]  /*da0e0*/  LDL.LU.64 R22, [R1+0xf078] ;  /* 0x00f0780001167983 */ /* 0x000ee80000300a00 */
[----:B------:R-:W3:-:S15]  /*da0f0*/  LDL.LU.64 R20, [R1+0xf070] ;  /* 0x00f0700001147983 */ /* 0x000ede0000300a00 */
[----:B------:R-:W-:-:S03]  /*da100*/  NOP ;  /* 0x0000000000007918 */ /* 0x000fc60000000000 */
        /* <DEDUP_REMOVED lines=13> */
[----:B------:R-:W-:Y:S01]  /*da1e0*/  STL.64 [R1+0xef10], R6 ;  /* 0x00ef100601007387 */ /* 0x000fe20000100a00 */
[----:B----4-:R-:W-:-:S15]  /*da1f0*/  HMMA.16816.F32 R24, R12, R10, R24 ;  /* 0x0000000a0c18723c */ /* 0x010fde0000001818 */
[----:B------:R-:W-:-:S08]  /*da200*/  NOP ;  /* 0x0000000000007918 */ /* 0x000fd00000000000 */
        /* <DEDUP_REMOVED lines=11> */
[----:B------:R-:W-:-:S05]  /*da2c0*/  IMAD.MOV.U32 R11, RZ, RZ, R25 ;  /* 0x000000ffff0b7224 */ /* 0x000fca00078e0019 */
[----:B------:R-:W-:Y:S04]  /*da2d0*/  STL.64 [R1+0xeeb8], R10 ;  /* 0x00eeb80a01007387 */ /* 0x000fe80000100a00 */
[----:B------:R0:W-:Y:S04]  /*da2e0*/  STL.64 [R1+0xeeb0], R8 ;  /* 0x00eeb00801007387 */ /* 0x0001e80000100a00 */
[----:B0-----:R-:W2:Y:S04]  /*da2f0*/  LDL.LU R8, [R1+0x230] ;  /* 0x0002300001087983 */ /* 0x001ea80000300800 */
[----:B------:R-:W2:Y:S04]  /*da300*/  LDL.LU R9, [R1+0x234] ;  /* 0x0002340001097983 */ /* 0x000ea80000300800 */
[----:B------:R-:W2:Y:S04]  /*da310*/  LDL.LU R10, [R1+0x238] ;  /* 0x00023800010a7983 */ /* 0x000ea80000300800 */
[----:B------:R-:W2:Y:S01]  /*da320*/  LDL.LU R11, [R1+0x23c] ;  /* 0x00023c00010b7983 */ /* 0x000ea20000300800 */
[----:B----4-:R-:W-:Y:S03]  /*da330*/  HMMA.16816.F32 R24, R12, R26, R20 ;  /* 0x0000001a0c18723c */ /* 0x010fe60000001814 */
[----:B------:R-:W3:Y:S04]  /*da340*/  LDL.LU.64 R22, [R1+0xf020] ;  /* 0x00f0200001167983 */ /* 0x000ee80000300a00 */
[----:B------:R-:W4:-:S15]  /*da350*/  LDL.LU.64 R20, [R1+0xf018] ;  /* 0x00f0180001147983 */ /* 0x000f1e0000300a00 */
[----:B------:R-:W-:-:S01]  /*da360*/  NOP ;  /* 0x0000000000007918 */ /* 0x000fc20000000000 */
[----:B------:R-:W-:Y:S04]  /*da370*/  STL.64 [R1+0xc90], R24 ;  /* 0x000c901801007387 */ /* 0x000fe80000100a00 */
[----:B------:R0:W-:Y:S04]  /*da380*/  STL.64 [R1+0xc98], R26 ;  /* 0x000c981a01007387 */ /* 0x0001e80000100a00 */
[----:B0-----:R-:W3:Y:S04]  /*da390*/  LDL.LU.64 R26, [R1+0xf010] ;  /* 0x00f01000011a7983 */ /* 0x001ee80000300a00 */
[----:B------:R-:W3:Y:S01]  /*da3a0*/  LDL.LU.64 R24, [R1+0xf008] ;  /* 0x00f0080001187983 */ /* 0x000ee20000300a00 */
[C---:B----4-:R-:W-:Y:S06]  /*da3b0*/  HMMA.16816.F32 R16, R12.reuse, R20, R16 ;  /* 0x000000140c10723c */ /* 0x050fec0000001810 */
[----:B---3--:R-:W-:-:S15]  /*da3c0*/  HMMA.16816.F32 R20, R12, R22, R24 ;  /* 0x000000160c14723c */ /* 0x008fde0000001818 */
        /* <DEDUP_REMOVED lines=14> */
[----:B------:R4:W-:Y:S01]  /*da4b0*/  STL.64 [R1+0xc48], R6 ;  /* 0x000c480601007387 */ /* 0x0009e20000100a00 */
[C---:B---3--:R-:W-:Y:S03]  /*da4c0*/  HMMA.16816.F32 R8, R12.reuse, R24, R16 ;  /* 0x000000180c08723c */ /* 0x048fe60000001810 */
[----:B------:R-:W2:Y:S03]  /*da4d0*/  LDL.LU R24, [R1+0x170] ;  /* 0x0001700001187983 */ /* 0x000ea60000300800 */
[----:B----4-:R-:W-:-:S15]  /*da4e0*/  HMMA.16816.F32 R4, R12, R26, R20 ;  /* 0x0000001a0c04723c */ /* 0x010fde0000001814 */
[----:B------:R-:W-:-:S02]  /*da4f0*/  NOP ;  /* 0x0000000000007918 */ /* 0x000fc40000000000 */
[----:B------:R-:W-:Y:S04]  /*da500*/  STL.64 [R1+0xbf0], R8 ;  /* 0x000bf00801007387 */ /* 0x000fe80000100a00 */
[----:B------:R-:W-:Y:S04]  /*da510*/  STL.64 [R1+0xbf8], R10 ;  /* 0x000bf80a01007387 */ /* 0x000fe80000100a00 */
[----:B------:R0:W-:Y:S04]  /*da520*/  STL.64 [R1+0xbe0], R4 ;  /* 0x000be00401007387 */ /* 0x0001e80000100a00 */
[----:B------:R-:W-:Y:S04]  /*da530*/  STL.64 [R1+0xbe8], R6 ;  /* 0x000be80601007387 */ /* 0x000fe80000100a00 */
        /* <DEDUP_REMOVED lines=102> */
[----:B------:R-:W4:Y:S04]  /*daba0*/  LDL.LU.64 R6, [R1+0xefd0] ;  /* 0x00efd00001067983 */ /* 0x000f280000300a00 */
[----:B------:R-:W4:Y:S04]  /*dabb0*/  LDL.LU.64 R4, [R1+0xefc8] ;  /* 0x00efc80001047983 */ /* 0x000f280000300a00 */
[----:B------:R-:W-:Y:S04]  /*dabc0*/  STL.64 [R1+0xbc0], R8 ;  /* 0x000bc00801007387 */ /* 0x000fe80000100a00 */
[----:B------:R0:W-:Y:S04]  /*dabd0*/  STL.64 [R1+0xbc8], R10 ;  /* 0x000bc80a01007387 */ /* 0x0001e80000100a00 */
[----:B0-----:R-:W4:Y:S02]  /*dabe0*/  LDL.LU.64 R10, [R1+0xefc0] ;  /* 0x00efc000010a7983 */ /* 0x001f240000300a00 */
[----:B----4-:R-:W-:Y:S02]  /*dabf0*/  HMMA.16816.F32 R8, R12, R10, R4 ;  /* 0x0000000a0c08723c */ /* 0x010fe40000001804 */
[----:B------:R-:W4:-:S15]  /*dac00*/  LDL.LU.64 R4, [R1+0xefb8] ;  /* 0x00efb80001047983 */ /* 0x000f1e0000300a00 */
[----:B------:R-:W-:-:S06]  /*dac10*/  NOP ;  /* 0x0000000000007918 */ /* 0x000fcc0000000000 */
[----:B------:R0:W-:Y:S04]  /*dac20*/  STL.64 [R1+0xbb0], R8 ;  /* 0x000bb00801007387 */ /* 0x0001e80000100a00 */
[----:B------:R1:W-:Y:S04]  /*dac30*/  STL.64 [R1+0xbb8], R10 ;  /* 0x000bb80a01007387 */ /* 0x0003e80000100a00 */
[----:B0-----:R-:W3:Y:S04]  /*dac40*/  LDL.LU R8, [R1+0x120] ;  /* 0x0001200001087983 */ /* 0x001ee80000300800 */
[----:B------:R-:W3:Y:S04]  /*dac50*/  LDL.LU R9, [R1+0x124] ;  /* 0x0001240001097983 */ /* 0x000ee80000300800 */
[----:B-1----:R-:W3:Y:S04]  /*dac60*/  LDL.LU R10, [R1+0x128] ;  /* 0x00012800010a7983 */ /* 0x002ee80000300800 */
        /* <DEDUP_REMOVED lines=49> */
[----:B0-----:R-:W3:Y:S01]  /*daf80*/  LDL.LU.64 R6, [R1+0xef10] ;  /* 0x00ef100001067983 */ /* 0x001ee20000300a00 */
[----:B----4-:R-:W-:-:S15]  /*daf90*/  HMMA.16816.F32 R24, R12, R28, R24 ;  /* 0x0000001c0c18723c */ /* 0x010fde0000001818 */
[----:B------:R-:W-:-:S08]  /*dafa0*/  NOP ;  /* 0x0000000000007918 */ /* 0x000fd00000000000 */
[----:B------:R-:W-:Y:S04]  /*dafb0*/  STL.64 [R1+0xaa0], R24 ;  /* 0x000aa01801007387 */ /* 0x000fe80000100a00 */
[----:B------:R0:W-:Y:S04]  /*dafc0*/  STL.64 [R1+0xaa8], R26 ;  /* 0x000aa81a01007387 */ /* 0x0001e80000100a00 */
[----:B0-----:R-:W2:Y:S04]  /*dafd0*/  LDL.LU.64 R26, [R1+0xef08] ;  /* 0x00ef0800011a7983 */ /* 0x001ea80000300a00 */
[----:B------:R-:W4:Y:S04]  /*dafe0*/  LDL.LU.64 R24, [R1+0xef00] ;  /* 0x00ef000001187983 */ /* 0x000f280000300a00 */
[----:B------:R-:W3:Y:S04]  /*daff0*/  LDL.LU R4, [R1+0x3500] ;  /* 0x0035000001047983 */ /* 0x000ee80000300800 */
[----:B------:R-:W3:Y:S04]  /*db000*/  LDL.LU R5, [R1+0x3508] ;  /* 0x0035080001057983 */ /* 0x000ee80000300800 */
[----:B------:R0:W-:Y:S04]  /*db010*/  STL.64 [R1+0xee70], R28 ;  /* 0x00ee701c01007387 */ /* 0x0001e80000100a00 */
[----:B0-----:R-:W3:Y:S04]  /*db020*/  LDL.LU R28, [R1+0x3504] ;  /* 0x00350400011c7983 */ /* 0x001ee80000300800 */
        /* <DEDUP_REMOVED lines=18> */
[----:B------:R-:W4:Y:S01]  /*db150*/  LDL.LU R27, [R1+0x11c] ;  /* 0x00011c00011b7983 */ /* 0x000f220000300800 */
[----:B---3--:R-:W-:-:S15]  /*db160*/  HMMA.16816.F32 R16, R12, R22, R16 ;  /* 0x000000160c10723c */ /* 0x008fde0000001810 */
[----:B------:R-:W-:-:S08]  /*db170*/  NOP ;  /* 0x0000000000007918 */ /* 0x000fd00000000000 */
[----:B------:R-:W-:Y:S04]  /*db180*/  STL.64 [R1+0xa20], R16 ;  /* 0x000a201001007387 */ /* 0x000fe80000100a00 */
[----:B------:R0:W-:Y:S04]  /*db190*/  STL.64 [R1+0xa28], R18 ;  /* 0x000a281201007387 */ /* 0x0001e80000100a00 */
[----:B0-----:R-:W2:Y:S04]  /*db1a0*/  LDL.LU.64 R18, [R1+0xeed8] ;  /* 0x00eed80001127983 */ /* 0x001ea80000300a00 */
[----:B------:R-:W2:Y:S04]  /*db1b0*/  LDL.LU.64 R16, [R1+0xeed0] ;  /* 0x00eed00001107983 */ /* 0x000ea80000300a00 */
[----:B------:R-:W-:Y:S04]  /*db1c0*/  STL [R1+0xecac], R22 ;  /* 0x00ecac1601007387 */ /* 0x000fe80000100800 */
[----:B------:R-:W-:Y:S01]  /*db1d0*/  STL [R1+0xeca8], R23 ;  /* 0x00eca81701007387 */ /* 0x000fe20000100800 */
[----:B--2---:R-:W-:-:S15]  /*db1e0*/  HMMA.16816.F32 R16, R12, R20, R16 ;  /* 0x000000140c10723c */ /* 0x004fde0000001810 */
[----:B------:R-:W-:-:S08]  /*db1f0*/  NOP ;  /* 0x0000000000007918 */ /* 0x000fd00000000000 */
[----:B------:R-:W-:Y:S04]  /*db200*/  STL.64 [R1+0xa10], R16 ;  /* 0x000a101001007387 */ /* 0x000fe80000100a00 */
[----:B------:R0:W-:Y:S04]  /*db210*/  STL.64 [R1+0xa18], R18 ;  /* 0x000a181201007387 */ /* 0x0001e80000100a00 */
[----:B0-----:R-:W2:Y:S04]  /*db220*/  LDL.LU.64 R18, [R1+0xeec8] ;  /* 0x00eec80001127983 */ /* 0x001ea80000300a00 */
[----:B------:R-:W4:Y:S04]  /*db230*/  LDL.LU.64 R16, [R1+0xeec0] ;  /* 0x00eec00001107983 */ /* 0x000f280000300a00 */
        /* <DEDUP_REMOVED lines=9> */
[----:B0-----:R-:W2:Y:S01]  /*db2d0*/  LDL.LU.64 R10, [R1+0xeeb8] ;  /* 0x00eeb800010a7983 */ /* 0x001ea20000300a00 */
[----:B----4-:R-:W-:Y:S03]  /*db2e0*/  HMMA.16816.F32 R24, R12, R16, R24 ;  /* 0x000000100c18723c */ /* 0x010fe60000001818 */
[----:B------:R-:W4:-:S15]  /*db2f0*/  LDL.LU.64 R8, [R1+0xeeb0] ;  /* 0x00eeb00001087983 */ /* 0x000f1e0000300a00 */
[----:B------:R-:W-:-:S05]  /*db300*/  NOP ;  /* 0x0000000000007918 */ /* 0x000fca0000000000 */
[----:B------:R2:W-:Y:S04]  /*db310*/  STL.64 [R1+0x9f0], R24 ;  /* 0x0009f01801007387 */ /* 0x0005e80000100a00 */
[----:B------:R0:W-:Y:S01]  /*db320*/  STL.64 [R1+0x9f8], R26 ;  /* 0x0009f81a01007387 */ /* 0x0001e20000100a00 */
[----:B--2---:R-:W-:Y:S02]  /*db330*/  IMAD.MOV.U32 R24, RZ, RZ, R10 ;  /* 0x000000ffff187224 */ /* 0x004fe400078e000a */
[----:B------:R-:W-:Y:S01]  /*db340*/  IMAD.MOV.U32 R25, RZ, RZ, R11 ;  /* 0x000000ffff197224 */ /* 0x000fe200078e000b */
[----:B------:R-:W3:Y:S04]  /*db350*/  LDL.LU R10, [R1+0xeea8] ;  /* 0x00eea800010a7983 */ /* 0x000ee80000300800 */
[----:B------:R-:W3:Y:S04]  /*db360*/  LDL.LU R11, [R1+0xeea4] ;  /* 0x00eea400010b7983 */ /* 0x000ee80000300800 */
[----:B0-----:R-:W2:Y:S04]  /*db370*/  LDL.64 R26, [R1+0x70] ;  /* 0x00007000011a7983 */ /* 0x001ea80000100a00 */
[----:B--2---:R-:W-:Y:S04]  /*db380*/  STL.64 [R1+0xee18], R26 ;  /* 0x00ee181a01007387 */ /* 0x004fe80000100a00 */
[----:B------:R-:W-:Y:S04]  /*db390*/  STL.64 [R1+0xee10], R24 ;  /* 0x00ee101801007387 */ /* 0x000fe80000100a00 */
[----:B------:R-:W-:Y:S04]  /*db3a0*/  STL.64 [R1+0xec90], R18 ;  /* 0x00ec901201007387 */ /* 0x000fe80000100a00 */
[----:B------:R0:W-:Y:S04]  /*db3b0*/  STL.64 [R1+0xec88], R16 ;  /* 0x00ec881001007387 */ /* 0x0001e80000100a00 */
[----:B0-----:R-:W2:Y:S04]  /*db3c0*/  LDL.LU R16, [R1+0x930] ;  /* 0x0009300001107983 */ /* 0x001ea80000300800 */
[----:B------:R-:W2:Y:S04]  /*db3d0*/  LDL.LU R17, [R1+0x934] ;  /* 0x0009340001117983 */ /* 0x000ea80000300800 */
[----:B------:R-:W4:Y:S04]  /*db3e0*/  LDL.LU R18, [R1+0x938] ;  /* 0x0009380001127983 */ /* 0x000f280000300800 */
[----:B------:R-:W4:Y:S04]  /*db3f0*/  LDL.LU R19, [R1+0x93c] ;  /* 0x00093c0001137983 */ /* 0x000f280000300800 */
[----:B----4-:R-:W-:Y:S04]  /*db400*/  STL.64 [R1+0xee28], R18 ;  /* 0x00ee281201007387 */ /* 0x010fe80000100a00 */
[----:B--2---:R3:W-:Y:S02]  /*db410*/  STL.64 [R1+0xee20], R16 ;  /* 0x00ee201001007387 */ /* 0x0047e40000100a00 */
[----:B---3--:R-:W-:-:S15]  /*db420*/  HMMA.16816.F32 R16, R12, R10, R20 ;  /* 0x0000000a0c10723c */ /* 0x008fde0000001814 */
[----:B------:R-:W-:-:S08]  /*db430*/  NOP ;  /* 0x0000000000007918 */ /* 0x000fd00000000000 */
[----:B------:R0:W-:Y:S04]  /*db440*/  STL.64 [R1+0x9c0], R16 ;  /* 0x0009c01001007387 */ /* 0x0001e80000100a00 */
[----:B------:R1:W-:Y:S04]  /*db450*/  STL.64 [R1+0x9c8], R18 ;  /* 0x0009c81201007387 */ /* 0x0003e80000100a00 */
[----:B------:R-:W2:Y:S01]  /*db460*/  LDL.64 R24, [R1+0x90] ;  /* 0x0000900001187983 */ /* 0x000ea20000100a00 */
[----:B------:R-:W-:Y:S02]  /*db470*/  IMAD.MOV.U32 R26, RZ, RZ, R9 ;  /* 0x000000ffff1a7224 */ /* 0x000fe400078e0009 */
[----:B------:R-:W-:-:S05]  /*db480*/  IMAD.MOV.U32 R27, RZ, RZ, R7 ;  /* 0x000000ffff1b7224 */ /* 0x000fca00078e0007 */
[----:B------:R-:W-:Y:S04]  /*db490*/  STL.64 [R1+0xee48], R26 ;  /* 0x00ee481a01007387 */ /* 0x000fe80000100a00 */
[----:B--2---:R-:W-:Y:S04]  /*db4a0*/  STL.64 [R1+0xee40], R24 ;  /* 0x00ee401801007387 */ /* 0x004fe80000100a00 */
        /* <DEDUP_REMOVED lines=13> */
[----:B------:R-:W4:Y:S01]  /*db580*/  LDL.LU R23, [R1+0x86c] ;  /* 0x00086c0001177983 */ /* 0x000f220000300800 */
[----:B------:R-:W-:-:S03]  /*db590*/  IMAD.MOV.U32 R26, RZ, RZ, R6 ;  /* 0x000000ffff1a7224 */ /* 0x000fc600078e0006 */
[----:B------:R-:W3:Y:S04]  /*db5a0*/  LDL.LU R9, [R1+0x3514] ;  /* 0x0035140001097983 */ /* 0x000ee80000300800 */
[----:B------:R-:W3:Y:S01]  /*db5b0*/  LDL.LU R6, [R1+0x3510] ;  /* 0x0035100001067983 */ /* 0x000ee20000300800 */
[----:B------:R-:W-:-:S03]  /*db5c0*/  IMAD.MOV.U32 R27, RZ, RZ, R0 ;  /* 0x000000ffff1b7224 */ /* 0x000fc600078e0000 */
[----:B------:R-:W3:Y:S04]  /*db5d0*/  LDL.LU R7, [R1+0x351c] ;  /* 0x00351c0001077983 */ /* 0x000ee80000300800 */
[----:B------:R-:W3:Y:S01]  /*db5e0*/  LDL.LU R0, [R1+0x3518] ;  /* 0x0035180001007983 */ /* 0x000ee20000300800 */
[----:B------:R-:W-:Y:S02]  /*db5f0*/  IMAD R4, R4, 0x100, R28 ;  /* 0x0000010004047824 */ /* 0x000fe400078e021c */
[----:B------:R-:W-:Y:S01]  /*db600*/  IMAD R5, R5, 0x100, R29 ;  /* 0x0000010005057824 */ /* 0x000fe200078e021d */
[----:B----4-:R-:W-:Y:S04]  /*db610*/  STL.64 [R1+0xee98], R22 ;  /* 0x00ee981601007387 */ /* 0x010fe80000100a00 */
[----:B--2---:R0:W-:Y:S04]  /*db620*/  STL.64 [R1+0xee90], R20 ;  /* 0x00ee901401007387 */ /* 0x0041e80000100a00 */
[----:B0-----:R-:W2:Y:S04]  /*db630*/  LDL.LU R20, [R1+0x870] ;  /* 0x0008700001147983 */ /* 0x001ea80000300800 */
[----:B------:R-:W2:Y:S04]  /*db640*/  LDL.LU R21, [R1+0x874] ;  /* 0x0008740001157983 */ /* 0x000ea80000300800 */
[----:B------:R-:W2:Y:S04]  /*db650*/  LDL.LU R22, [R1+0x878] ;  /* 0x0008780001167983 */ /* 0x000ea80000300800 */
[----:B------:R-:W2:Y:S04]  /*db660*/  LDL.LU R23, [R1+0x87c] ;  /* 0x00087c0001177983 */ /* 0x000ea80000300800 */
[----:B------:R-:W4:Y:S04]  /*db670*/  LDL.64 R28, [R1+0xa0] ;  /* 0x0000a000011c7983 */ /* 0x000f280000100a00 */
[----:B---3--:R-:W-:Y:S04]  /*db680*/  STL.64 [R1+0xee38], R18 ;  /* 0x00ee381201007387 */ /* 0x008fe80000100a00 */
[----:B------:R0:W-:Y:S04]  /*db690*/  STL.64 [R1+0xee30], R16 ;  /* 0x00ee301001007387 */ /* 0x0001e80000100a00 */
[----:B0-----:R-:W3:Y:S04]  /*db6a0*/  LDL.LU R16, [R1+0xc0] ;  /* 0x0000c00001107983 */ /* 0x001ee80000300800 */
[----:B------:R-:W3:Y:S04]  /*db6b0*/  LDL.LU R17, [R1+0xc4] ;  /* 0x0000c40001117983 */ /* 0x000ee80000300800 */
[----:B------:R-:W2:Y:S04]  /*db6c0*/  LDL.LU R18, [R1+0xc8] ;  /* 0x0000c80001127983 */ /* 0x000ea80000300800 */
[----:B------:R-:W2:Y:S04]  /*db6d0*/  LDL.LU R19, [R1+0xcc] ;  /* 0x0000cc0001137983 */ /* 0x000ea80000300800 */
[----:B------:R-:W4:Y:S04]  /*db6e0*/  LDL.64 R24, [R1+0xb0] ;  /* 0x0000b00001187983 */ /* 0x000f280000100a00 */
[----:B--2---:R-:W-:Y:S04]  /*db6f0*/  STL.64 [R1+0xee58], R18 ;  /* 0x00ee581201007387 */ /* 0x004fe80000100a00 */
[----:B---3--:R0:W-:Y:S04]  /*db700*/  STL.64 [R1+0xee50], R16 ;  /* 0x00ee501001007387 */ /* 0x0081e80000100a00 */
[----:B0-----:R-:W2:Y:S04]  /*db710*/  LDL.LU R16, [R1+0xd0] ;  /* 0x0000d00001107983 */ /* 0x001ea80000300800 */
[----:B------:R-:W2:Y:S04]  /*db720*/  LDL.LU R17, [R1+0xd4] ;  /* 0x0000d40001117983 */ /* 0x000ea80000300800 */
[----:B------:R-:W3:Y:S04]  /*db730*/  LDL.LU R18, [R1+0xd8] ;  /* 0x0000d80001127983 */ /* 0x000ee80000300800 */
[----:B------:R-:W3:Y:S01]  /*db740*/  LDL.LU R19, [R1+0xdc] ;  /* 0x0000dc0001137983 */ /* 0x000ee20000300800 */
[----:B------:R-:W-:-:S03]  /*db750*/  IMAD R6, R6, 0x100, R9 ;  /* 0x0000010006067824 */ /* 0x000fc600078e0209 */
[----:B---3--:R-:W-:Y:S04]  /*db760*/  STL.64 [R1+0xee68], R18 ;  /* 0x00ee681201007387 */ /* 0x008fe80000100a00 */
[----:B--2---:R0:W-:Y:S04]  /*db770*/  STL.64 [R1+0xee60], R16 ;  /* 0x00ee601001007387 */ /* 0x0041e80000100a00 */
[----:B0-----:R-:W4:Y:S04]  /*db780*/  LDL.LU R16, [R1+0xe0] ;  /* 0x0000e00001107983 */ /* 0x001f280000300800 */
[----:B------:R-:W4:Y:S04]  /*db790*/  LDL.LU R17, [R1+0xe4] ;  /* 0x0000e40001117983 */ /* 0x000f280000300800 */
[----:B------:R-:W4:Y:S04]  /*db7a0*/  LDL.LU R18, [R1+0xe8] ;  /* 0x0000e80001127983 */ /* 0x000f280000300800 */
[----:B------:R-:W4:Y:S04]  /*db7b0*/  LDL.LU R19, [R1+0xec] ;  /* 0x0000ec0001137983 */ /* 0x000f280000300800 */
[----:B------:R-:W-:Y:S04]  /*db7c0*/  STL [R1+0xec64], R10 ;  /* 0x00ec640a01007387 */ /* 0x000fe80000100800 */
[----:B------:R0:W-:Y:S04]  /*db7d0*/  STL [R1+0xec60], R11 ;  /* 0x00ec600b01007387 */ /* 0x0001e80000100800 */
[----:B0-----:R-:W2:Y:S04]  /*db7e0*/  LDL.64 R10, [R1+0x80] ;  /* 0x00008000010a7983 */ /* 0x001ea80000100a00 */
[----:B------:R-:W3:Y:S02]  /*db7f0*/  LDL.LU R9, [R1+0xeea0] ;  /* 0x00eea00001097983 */ /* 0x000ee40000300800 */
        /* <DEDUP_REMOVED lines=17> */
[----:B----4-:R-:W-:Y:S06]  /*db910*/  HMMA.16816.F32 R16, R4, R24, R16 ;  /* 0x000000180410723c */ /* 0x010fec0000001810 */
[----:B---3--:R-:W-:Y:S01]  /*db920*/  HMMA.16816.F32 R12, R12, R28, R20 ;  /* 0x0000001c0c0c723c */ /* 0x008fe20000001814 */
[----:B------:R-:W3:Y:S06]  /*db930*/  LDL.LU.64 R20, [R1+0xee78] ;  /* 0x00ee780001147983 */ /* 0x000eec0000300a00 */
[----:B------:R-:W-:-:S02]  /*db940*/  IMAD.MOV.U32 R22, RZ, RZ, R28 ;  /* 0x000000ffff167224 */ /* 0x000fc400078e001c */
[----:B------:R-:W-:-:S14]  /*db950*/  IMAD.MOV.U32 R23, RZ, RZ, R29 ;  /* 0x000000ffff177224 */ /* 0x000fdc00078e001d */
[----:B------:R0:W-:Y:S04]  /*db960*/  STL.64 [R1+0x950], R12 ;  /* 0x0009500c01007387 */ /* 0x0001e80000100a00 */
[----:B------:R1:W-:Y:S04]  /*db970*/  STL.64 [R1+0x958], R14 ;  /* 0x0009580e01007387 */ /* 0x0003e80000100a00 */
[----:B------:R-:W4:Y:S04]  /*db980*/  LDL.LU.64 R28, [R1+0xee70] ;  /* 0x00ee7000011c7983 */ /* 0x000f280000300a00 */
[----:B0-----:R-:W4:Y:S04]  /*db990*/  LDL.LU R12, [R1+0x920] ;  /* 0x00092000010c7983 */ /* 0x001f280000300800 */
[----:B------:R-:W4:Y:S04]  /*db9a0*/  LDL.LU R13, [R1+0x924] ;  /* 0x00092400010d7983 */ /* 0x000f280000300800 */
[----:B-1----:R-:W4:Y:S04]  /*db9b0*/  LDL.LU R14, [R1+0x928] ;  /* 0x00092800010e7983 */ /* 0x002f280000300800 */
[----:B------:R-:W4:Y:S04]  /*db9c0*/  LDL.LU R15, [R1+0x92c] ;  /* 0x00092c00010f7983 */ /* 0x000f280000300800 */
[----:B------:R-:W-:Y:S04]  /*db9d0*/  STL.64 [R1+0xecc8], R22 ;  /* 0x00ecc81601007387 */ /* 0x000fe80000100a00 */
        /* <DEDUP_REMOVED lines=8> */
[----:B------:R-:W3:Y:S01]  /*dba60*/  LDL.LU.64 R16, [R1+0xee60] ;  /* 0x00ee600001107983 */ /* 0x000ee20000300a00 */
[----:B------:R-:W-:-:S05]  /*dba70*/  IMAD.MOV.U32 R0, RZ, RZ, R25 ;  /* 0x000000ffff007224 */ /* 0x000fca00078e0019 */
[----:B------:R-:W-:Y:S01]  /*dba80*/  STL [R1+0xec20], R0 ;  /* 0x00ec200001007387 */ /* 0x000fe20000100800 */
        /* <DEDUP_REMOVED lines=22> */
[----:B0-----:R-:W3:Y:S04]  /*dbbf0*/  LDL.LU.64 R26, [R1+0xee18] ;  /* 0x00ee1800011a7983 */ /* 0x001ee80000300a00 */
[----:B------:R-:W4:Y:S01]  /*dbc00*/  LDL.LU.64 R24, [R1+0xee10] ;  /* 0x00ee100001187983 */ /* 0x000f220000300a00 */
[----:B--2---:R-:W-:Y:S06]  /*dbc10*/  HMMA.16816.F32 R20, R4, R10, R20 ;  /* 0x0000000a0414723c */ /* 0x004fec0000001814 */
[----:B------:R-:W-:-:S05]  /*dbc20*/  IMAD.MOV.U32 R0, RZ, RZ, R11 ;  /* 0x000000ffff007224 */ /* 0x000fca00078e000b */
[----:B------:R-:W-:-:S12]  /*dbc30*/  STL [R1+0xec28], R0 ;  /* 0x00ec280001007387 */ /* 0x000fd80000100800 */
[----:B------:R-:W-:Y:S04]  /*dbc40*/  STL.64 [R1+0x820], R20 ;  /* 0x0008201401007387 */ /* 0x000fe80000100a00 */
[----:B------:R-:W-:Y:S01]  /*dbc50*/  STL.64 [R1+0x828], R22 ;  /* 0x0008281601007387 */ /* 0x000fe20000100a00 */
[C---:B----4-:R-:W-:Y:S06]  /*dbc60*/  HMMA.16816.F32 R12, R4.reuse, R24, R12 ;  /* 0x00000018040c723c */ /* 0x050fec000000180c */
[----:B---3--:R-:W-:-:S15]  /*dbc70*/  HMMA.16816.F32 R16, R4, R26, R16 ;  /* 0x0000001a0410723c */ /* 0x008fde0000001810 */
[----:B------:R-:W-:-:S02]  /*dbc80*/  NOP ;  /* 0x0000000000007918 */ /* 0x000fc40000000000 */
[----:B------:R0:W-:Y:S04]  /*dbc90*/  STL.64 [R1+0x810], R12 ;  /* 0x0008100c01007387 */ /* 0x0001e80000100a00 */
[----:B------:R1:W-:Y:S04]  /*dbca0*/  STL.64 [R1+0x818], R14 ;  /* 0x0008180e01007387 */ /* 0x0003e80000100a00 */
[----:B0-----:R-:W2:Y:S04]  /*dbcb0*/  LDL.LU R12, [R1+0xb20] ;  /* 0x000b2000010c7983 */ /* 0x001ea80000300800 */
[----:B------:R-:W-:Y:S04]  /*dbcc0*/  STL.64 [R1+0x800], R16 ;  /* 0x0008001001007387 */ /* 0x000fe80000100a00 */
[----:B------:R-:W-:Y:S04]  /*dbcd0*/  STL.64 [R1+0x808], R18 ;  /* 0x0008081201007387 */ /* 0x000fe80000100a00 */
[----:B------:R-:W2:Y:S04]  /*dbce0*/  LDL.LU R13, [R1+0xb24] ;  /* 0x000b2400010d7983 */ /* 0x000ea80000300800 */
[----:B-1----:R-:W3:Y:S04]  /*dbcf0*/  LDL.LU R14, [R1+0xb28] ;  /* 0x000b2800010e7983 */ /* 0x002ee80000300800 */
[----:B------:R-:W3:Y:S01]  /*dbd00*/  LDL.LU R15, [R1+0xb2c] ;  /* 0x000b2c00010f7983 */ /* 0x000ee20000300800 */
[----:B------:R-:W-:-:S03]  /*dbd10*/  IMAD.MOV.U32 R0, RZ, RZ, R27 ;  /* 0x000000ffff007224 */ /* 0x000fc600078e001b */
[----:B---3--:R0:W-:Y:S04]  /*dbd20*/  STL.64 [R1+0xecd8], R14 ;  /* 0x00ecd80e01007387 */ /* 0x0081e80000100a00 */
[----:B--2---:R-:W-:Y:S04]  /*dbd30*/  STL.64 [R1+0xecd0], R12 ;  /* 0x00ecd00c01007387 */ /* 0x004fe80000100a00 */
[----:B------:R-:W2:Y:S04]  /*dbd40*/  LDL.LU R24, [R1+0xb00] ;  /* 0x000b000001187983 */ /* 0x000ea80000300800 */
        /* <DEDUP_REMOVED lines=8> */
[----:B------:R-:W3:Y:S04]  /*dbdd0*/  LDL.LU R23, [R1+0xadc] ;  /* 0x000adc0001177983 */ /* 0x000ee80000300800 */
[----:B---3--:R-:W-:Y:S04]  /*dbde0*/  STL.64 [R1+0xecf8], R22 ;  /* 0x00ecf81601007387 */ /* 0x008fe80000100a00 */
[----:B--2---:R1:W-:Y:S04]  /*dbdf0*/  STL.64 [R1+0xecf0], R20 ;  /* 0x00ecf01401007387 */ /* 0x0043e80000100a00 */
[----:B0-----:R-:W2:Y:S04]  /*dbe00*/  LDL R14, [R1+0x8] ;  /* 0x00000800010e7983 */ /* 0x001ea80000100800 */
[----:B------:R-:W2:Y:S04]  /*dbe10*/  LDL R15, [R1+0xc] ;  /* 0x00000c00010f7983 */ /* 0x000ea80000100800 */
[----:B-1----:R-:W3:Y:S04]  /*dbe20*/  LDL.LU R20, [R1+0xa90] ;  /* 0x000a900001147983 */ /* 0x002ee80000300800 */
[----:B------:R-:W3:Y:S04]  /*dbe30*/  LDL.LU R21, [R1+0xa94] ;  /* 0x000a940001157983 */ /* 0x000ee80000300800 */
[----:B------:R-:W4:Y:S04]  /*dbe40*/  LDL.LU R22, [R1+0xa98] ;  /* 0x000a980001167983 */ /* 0x000f280000300800 */
[----:B------:R-:W4:Y:S04]  /*dbe50*/  LDL.LU R23, [R1+0xa9c] ;  /* 0x000a9c0001177983 */ /* 0x000f280000300800 */
[----:B----4-:R0:W-:Y:S04]  /*dbe60*/  STL.64 [R1+0xed08], R22 ;  /* 0x00ed081601007387 */ /* 0x0101e80000100a00 */
[----:B0-----:R-:W4:Y:S04]  /*dbe70*/  LDL R22, [R1+0x18] ;  /* 0x0000180001167983 */ /* 0x001f280000100800 */
[----:B------:R-:W4:Y:S04]  /*dbe80*/  LDL R23, [R1+0x1c] ;  /* 0x00001c0001177983 */ /* 0x000f280000100800 */
[----:B---3--:R0:W-:Y:S04]  /*dbe90*/  STL.64 [R1+0xed00], R20 ;  /* 0x00ed001401007387 */ /* 0x0081e80000100a00 */
[----:B0-----:R-:W3:Y:S04]  /*dbea0*/  LDL.64 R20, [R1+0x20] ;  /* 0x0000200001147983 */ /* 0x001ee80000100a00 */
[----:B----4-:R-:W-:Y:S04]  /*dbeb0*/  STL.64 [R1+0xed38], R22 ;  /* 0x00ed381601007387 */ /* 0x010fe80000100a00 */
[----:B---3--:R-:W-:Y:S04]  /*dbec0*/  STL.64 [R1+0xed30], R20 ;  /* 0x00ed301401007387 */ /* 0x008fe80000100a00 */
[----:B------:R-:W3:Y:S04]  /*dbed0*/  LDL.64 R12, [R1+0x10] ;  /* 0x00001000010c7983 */ /* 0x000ee80000100a00 */
[----:B--2---:R-:W-:Y:S04]  /*dbee0*/  STL.64 [R1+0xed18], R14 ;  /* 0x00ed180e01007387 */ /* 0x004fe80000100a00 */
[----:B---3--:R0:W-:Y:S04]  /*dbef0*/  STL.64 [R1+0xed10], R12 ;  /* 0x00ed100c01007387 */ /* 0x0081e80000100a00 */
        /* <DEDUP_REMOVED lines=90> */
[----:B------:R-:W3:Y:S04]  /*dc4a0*/  LDL.64 R10, [R1] ;  /* 0x00000000010a7983 */ /* 0x000ee80000100a00 */
        /* <DEDUP_REMOVED lines=140> */
[----:B------:R-:W4:Y:S04]  /*dcd70*/  LDL.LU R11, [R1+0x352c] ;  /* 0x00352c00010b7983 */ /* 0x000f280000300800 */
[----:B----4-:R-:W-:Y:S04]  /*dcd80*/  STL.64 [R1+0xec70], R10 ;  /* 0x00ec700a01007387 */ /* 0x010fe80000100a00 */
        /* <DEDUP_REMOVED lines=11> */
[----:B------:R-:W4:Y:S04]  /*dce40*/  LDL.LU R13, [R1+0x3528] ;  /* 0x00352800010d7983 */ /* 0x000f280000300800 */
[----:B------:R-:W4:Y:S04]  /*dce50*/  LDL.LU R14, [R1+0x3530] ;  /* 0x00353000010e7983 */ /* 0x000f280000300800 */
[----:B------:R-:W4:Y:S04]  /*dce60*/  LDL.LU R15, [R1+0x3538] ;  /* 0x00353800010f7983 */ /* 0x000f280000300800 */
[----:B------:R0:W-:Y:S02]  /*dce70*/  STL.64 [R1+0xea30], R26 ;  /* 0x00ea301a01007387 */ /* 0x0001e40000100a00 */
[----:B0-----:R-:W-:-:S02]  /*dce80*/  IMAD.MOV.U32 R26, RZ, RZ, R22 ;  /* 0x000000ffff1a7224 */ /* 0x001fc400078e0016 */
[----:B------:R-:W-:Y:S01]  /*dce90*/  IMAD.MOV.U32 R27, RZ, RZ, R23 ;  /* 0x000000ffff1b7224 */ /* 0x000fe200078e0017 */
[----:B------:R-:W3:Y:S04]  /*dcea0*/  LDL.LU R22, [R1+0xecac] ;  /* 0x00ecac0001167983 */ /* 0x000ee80000300800 */
[----:B------:R-:W3:Y:S04]  /*dceb0*/  LDL.LU R23, [R1+0xeca8] ;  /* 0x00eca80001177983 */ /* 0x000ee80000300800 */
[----:B------:R0:W-:Y:S04]  /*dcec0*/  STL.64 [R1+0xea28], R24 ;  /* 0x00ea281801007387 */ /* 0x0001e80000100a00 */
[----:B------:R1:W-:Y:S04]  /*dced0*/  STL.64 [R1+0xec48], R26 ;  /* 0x00ec481a01007387 */ /* 0x0003e80000100a00 */
[----:B0-----:R-:W2:Y:S04]  /*dcee0*/  LDL.LU R24, [R1+0xc00] ;  /* 0x000c000001187983 */ /* 0x001ea80000300800 */
[----:B------:R-:W2:Y:S04]  /*dcef0*/  LDL.LU R25, [R1+0xc04] ;  /* 0x000c040001197983 */ /* 0x000ea80000300800 */
[----:B-1----:R-:W4:Y:S04]  /*dcf00*/  LDL.LU R26, [R1+0xc08] ;  /* 0x000c0800011a7983 */ /* 0x002f280000300800 */
[----:B------:R-:W4:Y:S01]  /*dcf10*/  LDL.LU R27, [R1+0xc0c] ;  /* 0x000c0c00011b7983 */ /* 0x000f220000300800 */
[C---:B---3--:R-:W-:Y:S03]  /*dcf20*/  HMMA.16816.F32 R16, R4.reuse, R22, R16 ;  /* 0x000000160410723c */ /* 0x048fe60000001810 */
[----:B----4-:R-:W-:Y:S04]  /*dcf30*/  STL.64 [R1+0xec58], R26 ;  /* 0x00ec581a01007387 */ /* 0x010fe80000100a00 */
        /* <DEDUP_REMOVED lines=61> */
[----:B------:R0:W-:Y:S04]  /*dd310*/  STL [R1+0xea38], R8 ;  /* 0x00ea380801007387 */ /* 0x0001e80000100800 */
[----:B------:R-:W2:Y:S01]  /*dd320*/  LDL.LU R24, [R1+0xea0] ;  /* 0x000ea00001187983 */ /* 0x000ea20000300800 */
[----:B0-----:R-:W-:-:S15]  /*dd330*/  HMMA.16816.F32 R8, R4, R2, R16 ;  /* 0x000000020408723c */ /* 0x001fde0000001810 */
[----:B------:R-:W-:-:S08]  /*dd340*/  NOP ;  /* 0x0000000000007918 */ /* 0x000fd00000000000 */
[----:B------:R-:W-:Y:S04]  /*dd350*/  STL.64 [R1+0x8b0], R8 ;  /* 0x0008b00801007387 */ /* 0x000fe80000100a00 */
[----:B------:R0:W-:Y:S01]  /*dd360*/  STL.64 [R1+0x8b8], R10 ;  /* 0x0008b80a01007387 */ /* 0x0001e20000100a00 */
[----:B----4-:R-:W-:-:S15]  /*dd370*/  HMMA.16816.F32 R4, R4, R26, R20 ;  /* 0x0000001a0404723c */ /* 0x010fde0000001814 */
[----:B------:R-:W-:-:S08]  /*dd380*/  NOP ;  /* 0x0000000000007918 */ /* 0x000fd00000000000 */
[----:B------:R-:W-:Y:S04]  /*dd390*/  STL.64 [R1+0x690], R4 ;  /* 0x0006900401007387 */ /* 0x000fe80000100a00 */
[----:B------:R-:W-:Y:S04]  /*dd3a0*/  STL.64 [R1+0x698], R6 ;  /* 0x0006980601007387 */ /* 0x000fe80000100a00 */
        /* <DEDUP_REMOVED lines=108> */
[----:B----4-:R0:W-:Y:S04]  /*dda70*/  STL.64 [R1+0xeb70], R10 ;  /* 0x00eb700a01007387 */ /* 0x0101e80000100a00 */
[----:B------:R-:W4:Y:S04]  /*dda80*/  LDL R18, [R1+0x68] ;  /* 0x0000680001127983 */ /* 0x000f280000100800 */
[----:B------:R-:W4:Y:S04]  /*dda90*/  LDL R19, [R1+0x6c] ;  /* 0x00006c0001137983 */ /* 0x000f280000100800 */
[----:B----4-:R-:W-:Y:S04]  /*ddaa0*/  STL.64 [R1+0xeb78], R18 ;  /* 0x00eb781201007387 */ /* 0x010fe80000100a00 */
[----:B------:R-:W4:Y:S04]  /*ddab0*/  LDL.LU R8, [R1+0xd00] ;  /* 0x000d000001087983 */ /* 0x000f280000300800 */
[----:B------:R-:W4:Y:S04]  /*ddac0*/  LDL.LU R9, [R1+0xd04] ;  /* 0x000d040001097983 */ /* 0x000f280000300800 */
[----:B0-----:R-:W3:Y:S04]  /*ddad0*/  LDL.LU R10, [R1+0xd08] ;  /* 0x000d0800010a7983 */ /* 0x001ee80000300800 */
[----:B------:R-:W3:Y:S01]  /*ddae0*/  LDL.LU R11, [R1+0xd0c] ;  /* 0x000d0c00010b7983 */ /* 0x000ee20000300800 */
[----:B--2---:R-:W-:-:S03]  /*ddaf0*/  IMAD.MOV.U32 R17, RZ, RZ, R0 ;  /* 0x000000ffff117224 */ /* 0x004fc600078e0000 */
[----:B---3--:R-:W-:Y:S04]  /*ddb00*/  STL.64 [R1+0xeb88], R10 ;  /* 0x00eb880a01007387 */ /* 0x008fe80000100a00 */
[----:B----4-:R0:W-:Y:S04]  /*ddb10*/  STL.64 [R1+0xeb80], R8 ;  /* 0x00eb800801007387 */ /* 0x0101e80000100a00 */
[----:B------:R-:W2:Y:S04]  /*ddb20*/  LDL R16, [R1+0x70] ;  /* 0x0000700001107983 */ /* 0x000ea80000100800 */
        /* <DEDUP_REMOVED lines=66> */
[----:B------:R-:W-:-:S02]  /*ddf50*/  F2FP.F16.E4M3.UNPACK_B R12, R12 ;  /* 0x0000000cff0c723e */ /* 0x000fc400020006ff */
[----:B------:R-:W-:Y:S02]  /*ddf60*/  F2FP.F16.E4M3.UNPACK_B R13, R13 ;  /* 0x0000000dff0d723e */ /* 0x000fe400020006ff */
[----:B------:R-:W-:Y:S02]  /*ddf70*/  F2FP.F16.E4M3.UNPACK_B R14, R14 ;  /* 0x0000000eff0e723e */ /* 0x000fe400020006ff */
[----:B------:R-:W-:Y:S01]  /*ddf80*/  F2FP.F16.E4M3.UNPACK_B R15, R15 ;  /* 0x0000000fff0f723e */ /* 0x000fe200020006ff */
[----:B------:R-:W-:Y:S01]  /*ddf90*/  IMAD.MOV.U32 R17, RZ, RZ, R0 ;  /* 0x000000ffff117224 */ /* 0x000fe200078e0000 */
        /* <DEDUP_REMOVED lines=182> */
[----:B------:R-:W4:Y:S04]  /*deb00*/  LDL.64 R28, [R1+0x98] ;  /* 0x00009800011c7983 */ /* 0x000f280000100a00 */
[----:B------:R-:W-:Y:S04]  /*deb10*/  STL.64 [R1+0xe8b8], R26 ;  /* 0x00e8b81a01007387 */ /* 0x000fe80000100a00 */
[----:B------:R-:W-:Y:S04]  /*deb20*/  STL.64 [R1+0x510], R4 ;  /* 0x0005100401007387 */ /* 0x000fe80000100a00 */
[----:B------:R-:W-:Y:S04]  /*deb30*/  STL.64 [R1+0x518], R6 ;  /* 0x0005180601007387 */ /* 0x000fe80000100a00 */
        /* <DEDUP_REMOVED lines=10> */
[----:B--2---:R0:W-:Y:S02]  /*debe0*/  STL.64 [R1+0xe9a8], R24 ;  /* 0x00e9a81801007387 */ /* 0x0041e40000100a00 */
[----:B0-----:R-:W-:Y:S02]  /*debf0*/  HMMA.16816.F32 R24, R12, R22, R16 ;  /* 0x000000160c18723c */ /* 0x001fe40000001810 */
[----:B------:R-:W2:-:S15]  /*dec00*/  LDL.LU R16, [R1+0xf10] ;  /* 0x000f100001107983 */ /* 0x000e9e0000300800 */
[----:B------:R-:W-:-:S06]  /*dec10*/  NOP ;  /* 0x0000000000007918 */ /* 0x000fcc0000000000 */
[----:B------:R-:W-:Y:S04]  /*dec20*/  STL.64 [R1+0x500], R24 ;  /* 0x0005001801007387 */ /* 0x000fe80000100a00 */
[----:B------:R-:W-:Y:S04]  /*dec30*/  STL.64 [R1+0x508], R26 ;  /* 0x0005081a01007387 */ /* 0x000fe80000100a00 */
[----:B------:R-:W2:Y:S04]  /*dec40*/  LDL.LU R17, [R1+0xf14] ;  /* 0x000f140001117983 */ /* 0x000ea80000300800 */
[----:B------:R-:W2:Y:S04]  /*dec50*/  LDL.LU R18, [R1+0xf18] ;  /* 0x000f180001127983 */ /* 0x000ea80000300800 */
[----:B------:R-:W2:Y:S04]  /*dec60*/  LDL.LU R19, [R1+0xf1c] ;  /* 0x000f1c0001137983 */ /* 0x000ea80000300800 */
[----:B------:R-:W3:Y:S04]  /*dec70*/  LDL.LU R10, [R1+0x3544] ;  /* 0x00354400010a7983 */ /* 0x000ee80000300800 */
[----:B------:R-:W2:Y:S04]  /*dec80*/  LDL.LU R4, [R1+0x3540] ;  /* 0x0035400001047983 */ /* 0x000ea80000300800 */
[----:B------:R-:W3:Y:S04]  /*dec90*/  LDL.LU R11, [R1+0x354c] ;  /* 0x00354c00010b7983 */ /* 0x000ee80000300800 */
        /* <DEDUP_REMOVED lines=13> */
[----:B------:R-:W3:Y:S04]  /*ded70*/  LDL.LU R24, [R1+0xfe0] ;  /* 0x000fe00001187983 */ /* 0x000ee80000300800 */
[----:B------:R-:W3:Y:S04]  /*ded80*/  LDL.LU R25, [R1+0xfe4] ;  /* 0x000fe40001197983 */ /* 0x000ee80000300800 */
[----:B------:R-:W4:Y:S04]  /*ded90*/  LDL.LU R26, [R1+0xfe8] ;  /* 0x000fe800011a7983 */ /* 0x000f280000300800 */
[----:B------:R-:W4:Y:S01]  /*deda0*/  LDL.LU R27, [R1+0xfec] ;  /* 0x000fec00011b7983 */ /* 0x000f220000300800 */
[C---:B--2---:R-:W-:Y:S03]  /*dedb0*/  HMMA.16816.F32 R16, R12.reuse, R20, R16 ;  /* 0x000000140c10723c */ /* 0x044fe60000001810 */
[----:B----4-:R-:W-:Y:S04]  /*dedc0*/  STL.64 [R1+0xe9c0], R26 ;  /* 0x00e9c01a01007387 */ /* 0x010fe80000100a00 */
        /* <DEDUP_REMOVED lines=15> */
[----:B------:R0:W-:Y:S04]  /*deec0*/  STL.64 [R1+0xe898], R22 ;  /* 0x00e8981601007387 */ /* 0x0001e80000100a00 */
[----:B0-----:R-:W2:Y:S04]  /*deed0*/  LDL.64 R22, [R1+0xb0] ;  /* 0x0000b00001167983 */ /* 0x001ea80000100a00 */
[----:B------:R0:W-:Y:S04]  /*deee0*/  STL.64 [R1+0xe890], R20 ;  /* 0x00e8901401007387 */ /* 0x0001e80000100a00 */
[----:B0-----:R-:W2:Y:S04]  /*deef0*/  LDL R20, [R1+0xa0] ;  /* 0x0000a00001147983 */ /* 0x001ea80000100800 */
[----:B------:R-:W2:Y:S01]  /*def00*/  LDL R21, [R1+0xa4] ;  /* 0x0000a40001157983 */ /* 0x000ea20000100800 */
        /* <DEDUP_REMOVED lines=18> */
[----:B---3--:R-:W-:-:S02]  /*df030*/  IMAD R4, R4, 0x100, R10 ;  /* 0x0000010004047824 */ /* 0x008fc400078e020a */
[----:B------:R-:W-:Y:S01]  /*df040*/  IMAD R5, R5, 0x100, R11 ;  /* 0x0000010005057824 */ /* 0x000fe200078e020b */
[----:B------:R-:W2:Y:S04]  /*df050*/  LDL.LU R10, [R1+0xe9e4] ;  /* 0x00e9e400010a7983 */ /* 0x000ea80000300800 */
[----:B------:R-:W2:Y:S01]  /*df060*/  LDL.LU R11, [R1+0xe9e0] ;  /* 0x00e9e000010b7983 */ /* 0x000ea20000300800 */
[----:B----4-:R-:W-:Y:S01]  /*df070*/  IMAD R6, R6, 0x100, R9 ;  /* 0x0000010006067824 */ /* 0x010fe200078e0209 */
[----:B--2---:R-:W-:-:S15]  /*df080*/  HMMA.16816.F32 R24, R12, R10, R24 ;  /* 0x0000000a0c18723c */ /* 0x004fde0000001818 */
        /* <DEDUP_REMOVED lines=17> */
[----:B------:R-:W3:Y:S01]  /*df1a0*/  LDL.LU R11, [R1+0xfdc] ;  /* 0x000fdc00010b7983 */ /* 0x000ee20000300800 */
[----:B------:R-:W-:Y:S01]  /*df1b0*/  IMAD R7, R0, 0x100, R7 ;  /* 0x0000010000077824 */ /* 0x000fe200078e0207 */
[----:B------:R-:W-:-:S02]  /*df1c0*/  F2FP.F16.E4M3.UNPACK_B R4, R4 ;  /* 0x00000004ff04723e */ /* 0x000fc400020006ff */
[----:B------:R-:W-:Y:S02]  /*df1d0*/  F2FP.F16.E4M3.UNPACK_B R5, R5 ;  /* 0x00000005ff05723e */ /* 0x000fe400020006ff */
[----:B------:R-:W-:Y:S02]  /*df1e0*/  F2FP.F16.E4M3.UNPACK_B R6, R6 ;  /* 0x00000006ff06723e */ /* 0x000fe400020006ff */
[----:B------:R-:W-:Y:S01]  /*df1f0*/  F2FP.F16.E4M3.UNPACK_B R7, R7 ;  /* 0x00000007ff07723e */ /* 0x000fe200020006ff */
[----:B------:R-:W-:Y:S01]  /*df200*/  IMAD.MOV.U32 R0, RZ, RZ, R23 ;  /* 0x000000ffff007224 */ /* 0x000fe200078e0017 */
[C---:B--2---:R-:W-:Y:S06]  /*df210*/  HMMA.16816.F32 R24, R12.reuse, R2, R24 ;  /* 0x000000020c18723c */ /* 0x044fec0000001818 */
[----:B---3--:R-:W-:Y:S06]  /*df220*/  HMMA.16816.F32 R12, R12, R20, R8 ;  /* 0x000000140c0c723c */ /* 0x008fec0000001808 */
        /* <DEDUP_REMOVED lines=138> */
[----:B------:R-:W4:Y:S04]  /*dfad0*/  LDL.64 R12, [R1+0x30] ;  /* 0x00003000010c7983 */ /* 0x000f280000100a00 */
        /* <DEDUP_REMOVED lines=44> */
[----:B------:R-:W3:Y:S04]  /*dfda0*/  LDL.64 R20, [R1+0x20] ;  /* 0x0000200001147983 */ /* 0x000ee80000100a00 */
[----:B------:R-:W3:Y:S04]  /*dfdb0*/  LDL.LU R16, [R1+0x11e0] ;  /* 0x0011e00001107983 */ /* 0x000ee80000300800 */
[----:B------:R-:W3:Y:S04]  /*dfdc0*/  LDL.LU R17, [R1+0x11e4] ;  /* 0x0011e40001117983 */ /* 0x000ee80000300800 */
[----:B------:R-:W3:Y:S04]  /*dfdd0*/  LDL.LU R18, [R1+0x11e8] ;  /* 0x0011e80001127983 */ /* 0x000ee80000300800 */
[----:B------:R-:W3:Y:S04]  /*dfde0*/  LDL.LU R19, [R1+0x11ec] ;  /* 0x0011ec0001137983 */ /* 0x000ee80000300800 */
[----:B------:R-:W3:Y:S04]  /*dfdf0*/  LDL.64 R22, [R1+0x18] ;  /* 0x0000180001167983 */ /* 0x000ee80000100a00 */
[----:B------:R-:W3:Y:S04]  /*dfe00*/  LDL.64 R28, [R1+0x10] ;  /* 0x00001000011c7983 */ /* 0x000ee80000100a00 */
        /* <DEDUP_REMOVED lines=19> */
[----:B----4-:R-:W-:Y:S02]  /*dff40*/  IMAD.MOV.U32 R0, RZ, RZ, R13 ;  /* 0x000000ffff007224 */ /* 0x010fe400078e000d */
[----:B------:R-:W-:Y:S01]  /*dff50*/  IMAD.MOV.U32 R3, RZ, RZ, R12 ;  /* 0x000000ffff037224 */ /* 0x000fe200078e000c */
[----:B------:R-:W-:Y:S01]  /*dff60*/  STL [R1+0xe820], R2 ;  /* 0x00e8200201007387 */ /* 0x000fe20000100800 */
        /* <DEDUP_REMOVED lines=9> */
[----:B0-----:R-:W2:Y:S02]  /*e0000*/  LDL.64 R2, [R1+0x38] ;  /* 0x0000380001027983 */ /* 0x001ea40000100a00 */
        /* <DEDUP_REMOVED lines=8> */
[----:B----4-:R-:W-:-:S15]  /*e0090*/  HMMA.16816.F32 R24, R4, R12, R24 ;  /* 0x0000000c0418723c */ /* 0x010fde0000001818 */
[----:B------:R-:W-:-:S08]  /*e00a0*/  NOP ;  /* 0x0000000000007918 */ /* 0x000fd00000000000 */
[----:B------:R-:W-:Y:S04]  /*e00b0*/  STL.64 [R1+0x3c0], R24 ;  /* 0x0003c01801007387 */ /* 0x000fe80000100a00 */
[----:B------:R0:W-:Y:S04]  /*e00c0*/  STL.64 [R1+0x3c8], R26 ;  /* 0x0003c81a01007387 */ /* 0x0001e80000100a00 */
[----:B0-----:R-:W2:Y:S04]  /*e00d0*/  LDL.LU.64 R26, [R1+0xe900] ;  /* 0x00e90000011a7983 */ /* 0x001ea80000300a00 */
[----:B------:R-:W2:Y:S01]  /*e00e0*/  LDL.LU.64 R24, [R1+0xe8f8] ;  /* 0x00e8f80001187983 */ /* 0x000ea20000300a00 */
[----:B------:R-:W-:-:S02]  /*e00f0*/  IMAD.MOV.U32 R3, RZ, RZ, R13 ;  /* 0x000000ffff037224 */ /* 0x000fc400078e000d */
[----:B------:R-:W-:-:S03]  /*e0100*/  IMAD.MOV.U32 R0, RZ, RZ, R12 ;  /* 0x000000ffff007224 */ /* 0x000fc600078e000c */
[----:B------:R-:W-:Y:S04]  /*e0110*/  STL [R1+0xe834], R3 ;  /* 0x00e8340301007387 */ /* 0x000fe80000100800 */
[----:B------:R-:W-:Y:S01]  /*e0120*/  STL [R1+0xe830], R0 ;  /* 0x00e8300001007387 */ /* 0x000fe20000100800 */
[C---:B---3--:R-:W-:Y:S06]  /*e0130*/  HMMA.16816.F32 R8, R4.reuse, R20, R8 ;  /* 0x000000140408723c */ /* 0x048fec0000001808 */
[----:B--2---:R-:W-:-:S15]  /*e0140*/  HMMA.16816.F32 R24, R4, R14, R24 ;  /* 0x0000000e0418723c */ /* 0x004fde0000001818 */
[----:B------:R-:W-:-:S08]  /*e0150*/  NOP ;  /* 0x0000000000007918 */ /* 0x000fd00000000000 */
[----:B------:R-:W-:Y:S04]  /*e0160*/  STL.64 [R1+0x3b0], R24 ;  /* 0x0003b01801007387 */ /* 0x000fe80000100a00 */
[----:B------:R0:W-:Y:S04]  /*e0170*/  STL.64 [R1+0x3b8], R26 ;  /* 0x0003b81a01007387 */ /* 0x0001e80000100a00 */
[----:B0-----:R-:W2:Y:S04]  /*e0180*/  LDL.LU.64 R26, [R1+0xe8f0] ;  /* 0x00e8f000011a7983 */ /* 0x001ea80000300a00 */
[----:B------:R-:W2:Y:S01]  /*e0190*/  LDL.LU.64 R24, [R1+0xe8e8] ;  /* 0x00e8e80001187983 */ /* 0x000ea20000300a00 */
[----:B------:R-:W-:-:S05]  /*e01a0*/  IMAD.MOV.U32 R2, RZ, RZ, R15 ;  /* 0x000000ffff027224 */ /* 0x000fca00078e000f */
[----:B------:R-:W-:Y:S04]  /*e01b0*/  STL [R1+0xe838], R2 ;  /* 0x00e8380201007387 */ /* 0x000fe80000100800 */
[----:B------:R-:W-:Y:S04]  /*e01c0*/  STL.64 [R1+0x3a0], R8 ;  /* 0x0003a00801007387 */ /* 0x000fe80000100a00 */
[----:B------:R0:W-:Y:S02]  /*e01d0*/  STL.64 [R1+0x3a8], R10 ;  /* 0x0003a80a01007387 */ /* 0x0001e40000100a00 */
[----:B0-----:R-:W-:Y:S01]  /*e01e0*/  HMMA.16816.F32 R8, R4, R22, R16 ;  /* 0x000000160408723c */ /* 0x001fe20000001810 */
[----:B------:R-:W-:-:S02]  /*e01f0*/  IMAD.MOV.U32 R0, RZ, RZ, R21 ;  /* 0x000000ffff007224 */ /* 0x000fc400078e0015 */
[----:B------:R-:W-:-:S03]  /*e0200*/  IMAD.MOV.U32 R3, RZ, RZ, R20 ;  /* 0x000000ffff037224 */ /* 0x000fc600078e0014 */
[----:B------:R-:W-:Y:S01]  /*e0210*/  IMAD.MOV.U32 R2, RZ, RZ, R23 ;  /* 0x000000ffff027224 */ /* 0x000fe200078e0017 */
[----:B------:R-:W-:Y:S04]  /*e0220*/  STL [R1+0xe840], R0 ;  /* 0x00e8400001007387 */ /* 0x000fe80000100800 */
[----:B------:R-:W-:Y:S04]  /*e0230*/  STL [R1+0xe83c], R3 ;  /* 0x00e83c0301007387 */ /* 0x000fe80000100800 */
[----:B------:R-:W-:Y:S08]  /*e0240*/  STL [R1+0xe844], R2 ;  /* 0x00e8440201007387 */ /* 0x000ff00000100800 */
[----:B------:R-:W-:Y:S04]  /*e0250*/  STL.64 [R1+0x390], R8 ;  /* 0x0003900801007387 */ /* 0x000fe80000100a00 */
[----:B------:R2:W-:Y:S02]  /*e0260*/  STL.64 [R1+0x398], R10 ;  /* 0x0003980a01007387 */ /* 0x0005e40000100a00 */
[----:B--2---:R-:W-:-:S15]  /*e0270*/  HMMA.16816.F32 R8, R4, R28, R24 ;  /* 0x0000001c0408723c */ /* 0x004fde0000001818 */
[----:B------:R-:W-:-:S08]  /*e0280*/  NOP ;  /* 0x0000000000007918 */ /* 0x000fd00000000000 */
[----:B------:R-:W-:Y:S04]  /*e0290*/  STL.64 [R1+0x380], R8 ;  /* 0x0003800801007387 */ /* 0x000fe80000100a00 */
[----:B------:R-:W-:Y:S04]  /*e02a0*/  STL.64 [R1+0x388], R10 ;  /* 0x0003880a01007387 */ /* 0x000fe80000100a00 */
        /* <DEDUP_REMOVED lines=24> */
[----:B------:R-:W3:Y:S04]  /*e0430*/  LDL.64 R28, [R1] ;  /* 0x00000000011c7983 */ /* 0x000ee80000100a00 */
[----:B------:R-:W4:Y:S04]  /*e0440*/  LDL.LU R24, [R1+0x1220] ;  /* 0x0012200001187983 */ /* 0x000f280000300800 */
        /* <DEDUP_REMOVED lines=38> */
[----:B------:R-:W-:Y:S01]  /*e06b0*/  IMAD.MOV.U32 R0, RZ, RZ, R29 ;  /* 0x000000ffff007224 */ /* 0x000fe200078e001d */
[----:B--2---:R-:W-:-:S15]  /*e06c0*/  HMMA.16816.F32 R20, R4, R28, R20 ;  /* 0x0000001c0414723c */ /* 0x004fde0000001814 */
[----:B------:R-:W-:-:S08]  /*e06d0*/  NOP ;  /* 0x0000000000007918 */ /* 0x000fd00000000000 */
[----:B------:R-:W-:Y:S04]  /*e06e0*/  STL.64 [R1+0x360], R20 ;  /* 0x0003601401007387 */ /* 0x000fe80000100a00 */
[----:B------:R0:W-:Y:S04]  /*e06f0*/  STL.64 [R1+0x368], R22 ;  /* 0x0003681601007387 */ /* 0x0001e80000100a00 */
[----:B0-----:R-:W2:Y:S04]  /*e0700*/  LDL.LU.64 R22, [R1+0xe8d0] ;  /* 0x00e8d00001167983 */ /* 0x001ea80000300a00 */
[----:B------:R-:W2:Y:S04]  /*e0710*/  LDL.LU.64 R20, [R1+0xe8c8] ;  /* 0x00e8c80001147983 */ /* 0x000ea80000300a00 */
        /* <DEDUP_REMOVED lines=33> */
[----:B------:R0:W-:Y:S04]  /*e0930*/  STL [R1+0xe5a8], R23 ;  /* 0x00e5a81701007387 */ /* 0x0001e80000100800 */
[----:B0-----:R-:W2:Y:S01]  /*e0940*/  LDL.LU R23, [R1+0x3574] ;  /* 0x0035740001177983 */ /* 0x001ea20000300800 */
        /* <DEDUP_REMOVED lines=26> */
[----:B------:R-:W3:Y:S02]  /*e0af0*/  LDL.LU R19, [R1+0x129c] ;  /* 0x00129c0001137983 */ /* 0x000ee40000300800 */
[----:B---3--:R-:W-:Y:S06]  /*e0b00*/  HMMA.16816.F32 R16, R4, R10, R16 ;  /* 0x0000000a0410723c */ /* 0x008fec0000001810 */
[----:B------:R-:W-:Y:S04]  /*e0b10*/  STL [R1+0xe564], R10 ;  /* 0x00e5640a01007387 */ /* 0x000fe80000100800 */
[----:B------:R-:W-:-:S13]  /*e0b20*/  STL [R1+0xe560], R11 ;  /* 0x00e5600b01007387 */ /* 0x000fda0000100800 */
[----:B------:R0:W-:Y:S04]  /*e0b30*/  STL.64 [R1+0x2e0], R16 ;  /* 0x0002e01001007387 */ /* 0x0001e80000100a00 */
[----:B------:R1:W-:Y:S04]  /*e0b40*/  STL.64 [R1+0x2e8], R18 ;  /* 0x0002e81201007387 */ /* 0x0003e80000100a00 */
[----:B0-----:R-:W3:Y:S04]  /*e0b50*/  LDL.LU R16, [R1+0x1440] ;  /* 0x0014400001107983 */ /* 0x001ee80000300800 */
[----:B------:R-:W3:Y:S04]  /*e0b60*/  LDL.LU R17, [R1+0x1444] ;  /* 0x0014440001117983 */ /* 0x000ee80000300800 */
[----:B-1----:R-:W2:Y:S04]  /*e0b70*/  LDL.LU R18, [R1+0x1448] ;  /* 0x0014480001127983 */ /* 0x002ea80000300800 */
[----:B------:R-:W2:Y:S01]  /*e0b80*/  LDL.LU R19, [R1+0x144c] ;  /* 0x00144c0001137983 */ /* 0x000ea20000300800 */
[----:B------:R-:W-:-:S02]  /*e0b90*/  IMAD.MOV.U32 R10, RZ, RZ, R3 ;  /* 0x000000ffff0a7224 */ /* 0x000fc400078e0003 */
[----:B------:R-:W-:Y:S01]  /*e0ba0*/  IMAD.MOV.U32 R11, RZ, RZ, R0 ;  /* 0x000000ffff0b7224 */ /* 0x000fe200078e0000 */
[----:B--2---:R-:W-:Y:S04]  /*e0bb0*/  STL.64 [R1+0xe5c8], R18 ;  /* 0x00e5c81201007387 */ /* 0x004fe80000100a00 */
[----:B---3--:R4:W-:Y:S04]  /*e0bc0*/  STL.64 [R1+0xe5c0], R16 ;  /* 0x00e5c01001007387 */ /* 0x0089e80000100a00 */
[----:B------:R-:W2:Y:S01]  /*e0bd0*/  LDL.LU R3, [R1+0xe84c] ;  /* 0x00e84c0001037983 */ /* 0x000ea20000300800 */
[----:B----4-:R-:W-:-:S15]  /*e0be0*/  HMMA.16816.F32 R16, R4, R8, R24 ;  /* 0x000000080410723c */ /* 0x010fde0000001818 */
[----:B------:R-:W-:-:S08]  /*e0bf0*/  NOP ;  /* 0x0000000000007918 */ /* 0x000fd00000000000 */
[----:B------:R0:W-:Y:S04]  /*e0c00*/  STL.64 [R1+0x880], R16 ;  /* 0x0008801001007387 */ /* 0x0001e80000100a00 */
[----:B------:R1:W-:Y:S04]  /*e0c10*/  STL.64 [R1+0x888], R18 ;  /* 0x0008881201007387 */ /* 0x0003e80000100a00 */
[----:B------:R-:W3:Y:S04]  /*e0c20*/  LDL.LU R0, [R1+0xe848] ;  /* 0x00e8480001007983 */ /* 0x000ee80000300800 */
[----:B------:R4:W-:Y:S04]  /*e0c30*/  STL.64 [R1+0xe5d8], R10 ;  /* 0x00e5d80a01007387 */ /* 0x0009e80000100a00 */
[----:B------:R-:W-:Y:S04]  /*e0c40*/  STL.64 [R1+0xe5d0], R8 ;  /* 0x00e5d00801007387 */ /* 0x000fe80000100a00 */
[----:B0-----:R-:W2:Y:S04]  /*e0c50*/  LDL.LU R16, [R1+0x1410] ;  /* 0x0014100001107983 */ /* 0x001ea80000300800 */
[----:B------:R-:W2:Y:S04]  /*e0c60*/  LDL.LU R17, [R1+0x1414] ;  /* 0x0014140001117983 */ /* 0x000ea80000300800 */
[----:B-1----:R-:W3:Y:S04]  /*e0c70*/  LDL.LU R18, [R1+0x1418] ;  /* 0x0014180001127983 */ /* 0x002ee80000300800 */
[----:B------:R-:W3:Y:S01]  /*e0c80*/  LDL.LU R19, [R1+0x141c] ;  /* 0x00141c0001137983 */ /* 0x000ee20000300800 */
[----:B----4-:R-:W-:-:S03]  /*e0c90*/  IMAD.MOV.U32 R11, RZ, RZ, R2 ;  /* 0x000000ffff0b7224 */ /* 0x010fc600078e0002 */
[----:B---3--:R-:W-:Y:S04]  /*e0ca0*/  STL.64 [R1+0xe5e8], R18 ;  /* 0x00e5e81201007387 */ /* 0x008fe80000100a00 */
[----:B--2---:R0:W-:Y:S04]  /*e0cb0*/  STL.64 [R1+0xe5e0], R16 ;  /* 0x00e5e01001007387 */ /* 0x0041e80000100a00 */
[----:B------:R-:W2:Y:S04]  /*e0cc0*/  LDL R10, [R1+0x8] ;  /* 0x00000800010a7983 */ /* 0x000ea80000100800 */
[----:B------:R-:W3:Y:S04]  /*e0cd0*/  LDL.LU R2, [R1+0xe844] ;  /* 0x00e8440001027983 */ /* 0x000ee80000300800 */
[----:B--2---:R-:W-:Y:S04]  /*e0ce0*/  STL.64 [R1+0xe5f0], R10 ;  /* 0x00e5f00a01007387 */ /* 0x004fe80000100a00 */
        /* <DEDUP_REMOVED lines=10> */
[----:B------:R4:W-:Y:S04]  /*e0d90*/  STL.64 [R1+0xe608], R8 ;  /* 0x00e6080801007387 */ /* 0x0009e80000100a00 */
[----:B0-----:R-:W2:Y:S04]  /*e0da0*/  LDL.LU R16, [R1+0x13f0] ;  /* 0x0013f00001107983 */ /* 0x001ea80000300800 */
[----:B------:R-:W2:Y:S04]  /*e0db0*/  LDL.LU R17, [R1+0x13f4] ;  /* 0x0013f40001117983 */ /* 0x000ea80000300800 */
[----:B------:R-:W4:Y:S04]  /*e0dc0*/  LDL.LU R18, [R1+0x13f8] ;  /* 0x0013f80001127983 */ /* 0x000f280000300800 */
[----:B------:R-:W4:Y:S01]  /*e0dd0*/  LDL.LU R19, [R1+0x13fc] ;  /* 0x0013fc0001137983 */ /* 0x000f220000300800 */
[----:B---3--:R-:W-:-:S03]  /*e0de0*/  IMAD.MOV.U32 R11, RZ, RZ, R2 ;  /* 0x000000ffff0b7224 */ /* 0x008fc600078e0002 */
[----:B----4-:R-:W-:Y:S04]  /*e0df0*/  STL.64 [R1+0xe618], R18 ;  /* 0x00e6181201007387 */ /* 0x010fe80000100a00 */
[----:B--2---:R0:W-:Y:S04]  /*e0e00*/  STL.64 [R1+0xe610], R16 ;  /* 0x00e6101001007387 */ /* 0x0041e80000100a00 */
[----:B------:R-:W2:Y:S01]  /*e0e10*/  LDL R10, [R1+0x18] ;  /* 0x00001800010a7983 */ /* 0x000ea20000100800 */
[----:B------:R-:W-:Y:S02]  /*e0e20*/  IMAD.MOV.U32 R8, RZ, RZ, R3 ;  /* 0x000000ffff087224 */ /* 0x000fe400078e0003 */
[----:B------:R-:W-:Y:S01]  /*e0e30*/  IMAD.MOV.U32 R9, RZ, RZ, R0 ;  /* 0x000000ffff097224 */ /* 0x000fe200078e0000 */
[----:B------:R-:W3:Y:S04]  /*e0e40*/  LDL.LU R2, [R1+0xe838] ;  /* 0x00e8380001027983 */ /* 0x000ee80000300800 */
[----:B------:R-:W4:Y:S04]  /*e0e50*/  LDL.LU R3, [R1+0xe834] ;  /* 0x00e8340001037983 */ /* 0x000f280000300800 */
[----:B------:R-:W4:Y:S04]  /*e0e60*/  LDL.LU R0, [R1+0xe830] ;  /* 0x00e8300001007983 */ /* 0x000f280000300800 */
[----:B--2---:R1:W-:Y:S04]  /*e0e70*/  STL.64 [R1+0xe620], R10 ;  /* 0x00e6200a01007387 */ /* 0x0043e80000100a00 */
[----:B------:R-:W-:Y:S04]  /*e0e80*/  STL.64 [R1+0xe638], R8 ;  /* 0x00e6380801007387 */ /* 0x000fe80000100a00 */
        /* <DEDUP_REMOVED lines=13> */
[----:B------:R-:W4:Y:S01]  /*e0f60*/  LDL.LU R19, [R1+0x13dc] ;  /* 0x0013dc0001137983 */ /* 0x000f220000300800 */
[----:B------:R-:W-:-:S02]  /*e0f70*/  IMAD.MOV.U32 R8, RZ, RZ, R0 ;  /* 0x000000ffff087224 */ /* 0x000fc400078e0000 */
[----:B------:R-:W-:Y:S01]  /*e0f80*/  IMAD.MOV.U32 R9, RZ, RZ, R3 ;  /* 0x000000ffff097224 */ /* 0x000fe200078e0003 */
[----:B------:R-:W3:Y:S04]  /*e0f90*/  LDL.LU R0, [R1+0xe828] ;  /* 0x00e8280001007983 */ /* 0x000ee80000300800 */
[----:B------:R-:W3:Y:S04]  /*e0fa0*/  LDL.LU R3, [R1+0xe824] ;  /* 0x00e8240001037983 */ /* 0x000ee80000300800 */
[----:B------:R-:W-:Y:S04]  /*e0fb0*/  STL.64 [R1+0xe668], R8 ;  /* 0x00e6680801007387 */ /* 0x000fe80000100a00 */
[----:B----4-:R-:W-:Y:S04]  /*e0fc0*/  STL.64 [R1+0xe648], R18 ;  /* 0x00e6481201007387 */ /* 0x010fe80000100a00 */
[----:B--2---:R0:W-:Y:S04]  /*e0fd0*/  STL.64 [R1+0xe640], R16 ;  /* 0x00e6401001007387 */ /* 0x0041e80000100a00 */
[----:B0-----:R-:W2:Y:S04]  /*e0fe0*/  LDL.LU R16, [R1+0x13c0] ;  /* 0x0013c00001107983 */ /* 0x001ea80000300800 */
[----:B------:R-:W2:Y:S04]  /*e0ff0*/  LDL.LU R17, [R1+0x13c4] ;  /* 0x0013c40001117983 */ /* 0x000ea80000300800 */
[----:B------:R-:W4:Y:S04]  /*e1000*/  LDL.LU R18, [R1+0x13c8] ;  /* 0x0013c80001127983 */ /* 0x000f280000300800 */
[----:B------:R-:W4:Y:S04]  /*e1010*/  LDL.LU R19, [R1+0x13cc] ;  /* 0x0013cc0001137983 */ /* 0x000f280000300800 */
[----:B------:R-:W2:Y:S01]  /*e1020*/  LDL R10, [R1+0x38] ;  /* 0x00003800010a7983 */ /* 0x000ea20000100800 */
        /* <DEDUP_REMOVED lines=21> */
[----:B---3--:R-:W-:-:S02]  /*e1180*/  IMAD.MOV.U32 R11, RZ, RZ, R2 ;  /* 0x000000ffff0b7224 */ /* 0x008fc400078e0002 */
[----:B------:R-:W-:Y:S02]  /*e1190*/  IMAD.MOV.U32 R8, RZ, RZ, R0 ;  /* 0x000000ffff087224 */ /* 0x000fe400078e0000 */
[----:B------:R-:W-:Y:S01]  /*e11a0*/  IMAD.MOV.U32 R9, RZ, RZ, R3 ;  /* 0x000000ffff097224 */ /* 0x000fe200078e0003 */
[----:B------:R-:W3:Y:S04]  /*e11b0*/  LDL.LU R2, [R1+0xe814] ;  /* 0x00e8140001027983 */ /* 0x000ee80000300800 */
[----:B------:R-:W3:Y:S04]  /*e11c0*/  LDL.LU R0, [R1+0xe810] ;  /* 0x00e8100001007983 */ /* 0x000ee80000300800 */
[----:B------:R-:W3:Y:S04]  /*e11d0*/  LDL.LU R3, [R1+0xe80c] ;  /* 0x00e80c0001037983 */ /* 0x000ee80000300800 */
[----:B--2---:R-:W-:Y:S04]  /*e11e0*/  STL.64 [R1+0xe6b0], R10 ;  /* 0x00e6b00a01007387 */ /* 0x004fe80000100a00 */
[----:B------:R-:W-:Y:S04]  /*e11f0*/  STL.64 [R1+0xe6c8], R8 ;  /* 0x00e6c80801007387 */ /* 0x000fe80000100a00 */
[----:B----4-:R-:W-:Y:S04]  /*e1200*/  STL.64 [R1+0xe690], R18 ;  /* 0x00e6901201007387 */ /* 0x010fe80000100a00 */
[----:B------:R0:W-:Y:S04]  /*e1210*/  STL.64 [R1+0xe688], R16 ;  /* 0x00e6881001007387 */ /* 0x0001e80000100a00 */
        /* <DEDUP_REMOVED lines=84> */
[----:B------:R-:W3:Y:S01]  /*e1760*/  LDL.LU R2, [R1+0xe7d8] ;  /* 0x00e7d80001027983 */ /* 0x000ee20000300800 */
[----:B------:R-:W-:Y:S02]  /*e1770*/  IMAD.MOV.U32 R8, RZ, RZ, R3 ;  /* 0x000000ffff087224 */ /* 0x000fe400078e0003 */
[----:B------:R-:W-:Y:S02]  /*e1780*/  IMAD.MOV.U32 R9, RZ, RZ, R0 ;  /* 0x000000ffff097224 */ /* 0x000fe400078e0000 */
[----:B------:R-:W-:Y:S02]  /*e1790*/  IMAD R12, R12, 0x100, R20 ;  /* 0x000001000c0c7824 */ /* 0x000fe400078e0214 */
[----:B------:R-:W-:Y:S02]  /*e17a0*/  IMAD R13, R13, 0x100, R21 ;  /* 0x000001000d0d7824 */ /* 0x000fe400078e0215 */
[----:B------:R-:W-:Y:S02]  /*e17b0*/  IMAD R15, R15, 0x100, R22 ;  /* 0x000001000f0f7824 */ /* 0x000fe400078e0216 */
[----:B------:R-:W-:Y:S01]  /*e17c0*/  IMAD R14, R14, 0x100, R23 ;  /* 0x000001000e0e7824 */ /* 0x000fe200078e0217 */
[----:B--2---:R-:W-:Y:S04]  /*e17d0*/  STL.64 [R1+0xe7a0], R10 ;  /* 0x00e7a00a01007387 */ /* 0x004fe80000100a00 */
[----:B----4-:R-:W-:Y:S04]  /*e17e0*/  STL.64 [R1+0xe750], R18 ;  /* 0x00e7501201007387 */ /* 0x010fe80000100a00 */
[----:B------:R0:W-:Y:S04]  /*e17f0*/  STL.64 [R1+0xe748], R16 ;  /* 0x00e7481001007387 */ /* 0x0001e80000100a00 */
[----:B0-----:R-:W2:Y:S04]  /*e1800*/  LDL.LU R16, [R1+0x1310] ;  /* 0x0013100001107983 */ /* 0x001ea80000300800 */
[----:B------:R-:W2:Y:S04]  /*e1810*/  LDL.LU R17, [R1+0x1314] ;  /* 0x0013140001117983 */ /* 0x000ea80000300800 */
[----:B------:R-:W4:Y:S04]  /*e1820*/  LDL.LU R18, [R1+0x1318] ;  /* 0x0013180001127983 */ /* 0x000f280000300800 */
[----:B------:R-:W4:Y:S04]  /*e1830*/  LDL.LU R19, [R1+0x131c] ;  /* 0x00131c0001137983 */ /* 0x000f280000300800 */
        /* <DEDUP_REMOVED lines=8> */
[----:B0-----:R-:W3:Y:S04]  /*e18c0*/  LDL.LU R20, [R1+0x12c0] ;  /* 0x0012c00001147983 */ /* 0x001ee80000300800 */
[----:B------:R-:W3:Y:S04]  /*e18d0*/  LDL.LU R21, [R1+0x12c4] ;  /* 0x0012c40001157983 */ /* 0x000ee80000300800 */
[----:B------:R-:W3:Y:S04]  /*e18e0*/  LDL.LU R22, [R1+0x12c8] ;  /* 0x0012c80001167983 */ /* 0x000ee80000300800 */
[----:B------:R-:W3:Y:S04]  /*e18f0*/  LDL.LU R23, [R1+0x12cc] ;  /* 0x0012cc0001177983 */ /* 0x000ee80000300800 */
        /* <DEDUP_REMOVED lines=34> */
[----:B------:R-:W-:-:S02]  /*e1b20*/  F2FP.F16.E4M3.UNPACK_B R12, R12 ;  /* 0x0000000cff0c723e */ /* 0x000fc400020006ff */
[----:B------:R-:W-:Y:S02]  /*e1b30*/  F2FP.F16.E4M3.UNPACK_B R13, R13 ;  /* 0x0000000dff0d723e */ /* 0x000fe400020006ff */
[----:B------:R-:W-:Y:S02]  /*e1b40*/  F2FP.F16.E4M3.UNPACK_B R14, R14 ;  /* 0x0000000eff0e723e */ /* 0x000fe400020006ff */
[----:B------:R-:W-:Y:S01]  /*e1b50*/  F2FP.F16.E4M3.UNPACK_B R15, R15 ;  /* 0x0000000fff0f723e */ /* 0x000fe200020006ff */
[----:B--2---:R-:W-:Y:S01]  /*e1b60*/  HMMA.16816.F32 R4, R4, R10, R20 ;  /* 0x0000000a0404723c */ /* 0x004fe20000001814 */
[----:B------:R-:W2:Y:S06]  /*e1b70*/  LDL.LU.64 R20, [R1+0xe7b8] ;  /* 0x00e7b80001147983 */ /* 0x000eac0000300a00 */
[----:B------:R-:W-:-:S02]  /*e1b80*/  IMAD.MOV.U32 R22, RZ, RZ, R10 ;  /* 0x000000ffff167224 */ /* 0x000fc400078e000a */
[----:B------:R-:W-:Y:S02]  /*e1b90*/  IMAD.MOV.U32 R23, RZ, RZ, R11 ;  /* 0x000000ffff177224 */ /* 0x000fe400078e000b */
[----:B---3--:R-:W-:-:S12]  /*e1ba0*/  HMMA.16816.F32 R8, R12, R8, R16 ;  /* 0x000000080c08723c */ /* 0x008fd80000001810 */
[----:B------:R0:W-:Y:S04]  /*e1bb0*/  STL.64 [R1+0x2d0], R4 ;  /* 0x0002d00401007387 */ /* 0x0001e80000100a00 */
[----:B------:R1:W-:Y:S04]  /*e1bc0*/  STL.64 [R1+0x2d8], R6 ;  /* 0x0002d80601007387 */ /* 0x0003e80000100a00 */
[----:B0-----:R-:W3:Y:S04]  /*e1bd0*/  LDL.LU R4, [R1+0x1430] ;  /* 0x0014300001047983 */ /* 0x001ee80000300800 */
[----:B------:R-:W3:Y:S04]  /*e1be0*/  LDL.LU R5, [R1+0x1434] ;  /* 0x0014340001057983 */ /* 0x000ee80000300800 */
[----:B-1----:R-:W3:Y:S04]  /*e1bf0*/  LDL.LU R6, [R1+0x1438] ;  /* 0x0014380001067983 */ /* 0x002ee80000300800 */
[----:B------:R-:W3:Y:S04]  /*e1c00*/  LDL.LU R7, [R1+0x143c] ;  /* 0x00143c0001077983 */ /* 0x000ee80000300800 */
        /* <DEDUP_REMOVED lines=138> */
[C---:B------:R-:W-:Y:S03]  /*e24b0*/  HMMA.16816.F32 R24, R12.reuse, R28, R24 ;  /* 0x0000001c0c18723c */ /* 0x040fe60000001818 */
[----:B------:R-:W2:Y:S03]  /*e24c0*/  LDL.LU.64 R8, [R1+0xe5d0] ;  /* 0x00e5d00001087983 */ /* 0x000ea60000300a00 */
[----:B----4-:R-:W-:-:S15]  /*e24d0*/  HMMA.16816.F32 R16, R12, R10, R16 ;  /* 0x0000000a0c10723c */ /* 0x010fde0000001810 */
[----:B------:R-:W-:-:S08]  /*e24e0*/  NOP ;  /* 0x0000000000007918 */ /* 0x000fd00000000000 */
[----:B------:R-:W-:Y:S04]  /*e24f0*/  STL.64 [R1+0x180], R16 ;  /* 0x0001801001007387 */ /* 0x000fe80000100a00 */
[----:B------:R0:W-:Y:S04]  /*e2500*/  STL.64 [R1+0x188], R18 ;  /* 0x0001881201007387 */ /* 0x0001e80000100a00 */
[----:B0-----:R-:W4:Y:S04]  /*e2510*/  LDL.LU.64 R18, [R1+0xe5c8] ;  /* 0x00e5c80001127983 */ /* 0x001f280000300a00 */
[----:B------:R-:W4:Y:S04]  /*e2520*/  LDL.LU.64 R16, [R1+0xe5c0] ;  /* 0x00e5c00001107983 */ /* 0x000f280000300a00 */
[----:B------:R-:W-:Y:S04]  /*e2530*/  STL.64 [R1+0x170], R24 ;  /* 0x0001701801007387 */ /* 0x000fe80000100a00 */
[----:B------:R0:W-:Y:S04]  /*e2540*/  STL.64 [R1+0x178], R26 ;  /* 0x0001781a01007387 */ /* 0x0001e80000100a00 */
[----:B0-----:R-:W3:Y:S04]  /*e2550*/  LDL.LU.64 R26, [R1+0xe5b8] ;  /* 0x00e5b800011a7983 */ /* 0x001ee80000300a00 */
[----:B------:R-:W4:Y:S01]  /*e2560*/  LDL.LU.64 R24, [R1+0xe5b0] ;  /* 0x00e5b00001187983 */ /* 0x000f220000300a00 */
[----:B---3--:R-:W-:-:S15]  /*e2570*/  HMMA.16816.F32 R4, R12, R26, R4 ;  /* 0x0000001a0c04723c */ /* 0x008fde0000001804 */
[----:B------:R-:W-:-:S08]  /*e2580*/  NOP ;  /* 0x0000000000007918 */ /* 0x000fd00000000000 */
[----:B------:R-:W-:Y:S04]  /*e2590*/  STL.64 [R1+0x160], R4 ;  /* 0x0001600401007387 */ /* 0x000fe80000100a00 */
[----:B------:R4:W-:Y:S02]  /*e25a0*/  STL.64 [R1+0x168], R6 ;  /* 0x0001680601007387 */ /* 0x0009e40000100a00 */
[----:B----4-:R-:W-:Y:S02]  /*e25b0*/  HMMA.16816.F32 R4, R12, R24, R16 ;  /* 0x000000180c04723c */ /* 0x010fe40000001810 */
[----:B------:R-:W3:-:S15]  /*e25c0*/  LDL.LU R16, [R1+0x1460] ;  /* 0x0014600001107983 */ /* 0x000ede0000300800 */
[----:B------:R-:W-:-:S06]  /*e25d0*/  NOP ;  /* 0x0000000000007918 */ /* 0x000fcc0000000000 */
[----:B------:R-:W-:Y:S04]  /*e25e0*/  STL.64 [R1+0x150], R4 ;  /* 0x0001500401007387 */ /* 0x000fe80000100a00 */
[----:B------:R-:W-:Y:S04]  /*e25f0*/  STL.64 [R1+0x158], R6 ;  /* 0x0001580601007387 */ /* 0x000fe80000100a00 */
        /* <DEDUP_REMOVED lines=23> */
[----:B------:R-:W4:Y:S04]  /*e2770*/  LDL.LU R5, [R1+0x3588] ;  /* 0x0035880001057983 */ /* 0x000f280000300800 */
[----:B------:R-:W4:Y:S01]  /*e2780*/  LDL.LU R6, [R1+0x3590] ;  /* 0x0035900001067983 */ /* 0x000f220000300800 */
[----:B------:R-:W-:-:S03]  /*e2790*/  IMAD.MOV.U32 R11, RZ, RZ, R0 ;  /* 0x000000ffff0b7224 */ /* 0x000fc600078e0000 */
        /* <DEDUP_REMOVED lines=71> */
[----:B0-----:R-:W3:Y:S01]  /*e2c10*/  LDL.LU.64 R26, [R1+0xe548] ;  /* 0x00e54800011a7983 */ /* 0x001ee20000300a00 */
[----:B------:R-:W-:Y:S01]  /*e2c20*/  HMMA.16816.F32 R16, R12, R2, R16 ;  /* 0x000000020c10723c */ /* 0x000fe20000001810 */
[----:B------:R-:W-:-:S02]  /*e2c30*/  IMAD R7, R0, 0x100, R7 ;  /* 0x0000010000077824 */ /* 0x000fc400078e0207 */
[----:B------:R-:W-:-:S15]  /*e2c40*/  STL [R1+0xe2f8], R9 ;  /* 0x00e2f80901007387 */ /* 0x000fde0000100800 */
[----:B------:R-:W-:-:S06]  /*e2c50*/  NOP ;  /* 0x0000000000007918 */ /* 0x000fcc0000000000 */
[----:B------:R-:W-:Y:S01]  /*e2c60*/  IMAD.MOV.U32 R0, RZ, RZ, R19 ;  /* 0x000000ffff007224 */ /* 0x000fe200078e0013 */
[----:B------:R-:W-:Y:S04]  /*e2c70*/  STL.64 [R1+0x850], R16 ;  /* 0x0008501001007387 */ /* 0x000fe80000100a00 */
[----:B------:R-:W-:Y:S04]  /*e2c80*/  STL [R1+0x858], R18 ;  /* 0x0008581201007387 */ /* 0x000fe80000100800 */
[----:B------:R-:W-:Y:S01]  /*e2c90*/  STL [R1+0xc2b0], R0 ;  /* 0x00c2b00001007387 */ /* 0x000fe20000100800 */
[----:B---3--:R-:W-:Y:S03]  /*e2ca0*/  HMMA.16816.F32 R12, R12, R26, R20 ;  /* 0x0000001a0c0c723c */ /* 0x008fe60000001814 */
[----:B------:R-:W3:-:S15]  /*e2cb0*/  LDL.LU R20, [R1+0x1640] ;  /* 0x0016400001147983 */ /* 0x000ede0000300800 */
[----:B------:R-:W-:-:S05]  /*e2cc0*/  NOP ;  /* 0x0000000000007918 */ /* 0x000fca0000000000 */
[----:B------:R-:W-:Y:S04]  /*e2cd0*/  STL.64 [R1+0xf0], R12 ;  /* 0x0000f00c01007387 */ /* 0x000fe80000100a00 */
[----:B------:R-:W-:Y:S04]  /*e2ce0*/  STL.64 [R1+0xf8], R14 ;  /* 0x0000f80e01007387 */ /* 0x000fe80000100a00 */
[----:B------:R-:W3:Y:S04]  /*e2cf0*/  LDL.LU R21, [R1+0x1644] ;  /* 0x0016440001157983 */ /* 0x000ee80000300800 */
[----:B------:R-:W4:Y:S04]  /*e2d00*/  LDL.LU R22, [R1+0x1648] ;  /* 0x0016480001167983 */ /* 0x000f280000300800 */
[----:B------:R-:W4:Y:S04]  /*e2d10*/  LDL.LU R23, [R1+0x164c] ;  /* 0x00164c0001177983 */ /* 0x000f280000300800 */
[----:B----4-:R0:W-:Y:S04]  /*e2d20*/  STL.64 [R1+0xe370], R22 ;  /* 0x00e3701601007387 */ /* 0x0101e80000100a00 */
[----:B---3--:R-:W-:Y:S04]  /*e2d30*/  STL.64 [R1+0xe368], R20 ;  /* 0x00e3681401007387 */ /* 0x008fe80000100a00 */
[----:B------:R-:W3:Y:S04]  /*e2d40*/  LDL.LU R24, [R1+0x1620] ;  /* 0x0016200001187983 */ /* 0x000ee80000300800 */
[----:B------:R-:W3:Y:S04]  /*e2d50*/  LDL.LU R25, [R1+0x1624] ;  /* 0x0016240001197983 */ /* 0x000ee80000300800 */
[----:B------:R-:W4:Y:S04]  /*e2d60*/  LDL.LU R26, [R1+0x1628] ;  /* 0x00162800011a7983 */ /* 0x000f280000300800 */
[----:B------:R-:W4:Y:S04]  /*e2d70*/  LDL.LU R27, [R1+0x162c] ;  /* 0x00162c00011b7983 */ /* 0x000f280000300800 */
[----:B----4-:R-:W-:Y:S04]  /*e2d80*/  STL.64 [R1+0xe380], R26 ;  /* 0x00e3801a01007387 */ /* 0x010fe80000100a00 */
[----:B---3--:R1:W-:Y:S04]  /*e2d90*/  STL.64 [R1+0xe378], R24 ;  /* 0x00e3781801007387 */ /* 0x0083e80000100a00 */
[----:B0-----:R-:W3:Y:S04]  /*e2da0*/  LDL R22, [R1] ;  /* 0x0000000001167983 */ /* 0x001ee80000100800 */
[----:B------:R-:W3:Y:S04]  /*e2db0*/  LDL R23, [R1+0x4] ;  /* 0x0000040001177983 */ /* 0x000ee80000100800 */
[----:B---3--:R-:W-:Y:S04]  /*e2dc0*/  STL.64 [R1+0xe388], R22 ;  /* 0x00e3881601007387 */ /* 0x008fe80000100a00 */
[----:B-1----:R-:W3:Y:S04]  /*e2dd0*/  LDL.LU R24, [R1+0x1610] ;  /* 0x0016100001187983 */ /* 0x002ee80000300800 */
[----:B------:R-:W3:Y:S04]  /*e2de0*/  LDL.LU R25, [R1+0x1614] ;  /* 0x0016140001197983 */ /* 0x000ee80000300800 */
[----:B------:R-:W4:Y:S04]  /*e2df0*/  LDL.LU R26, [R1+0x1618] ;  /* 0x00161800011a7983 */ /* 0x000f280000300800 */
[----:B------:R-:W4:Y:S04]  /*e2e00*/  LDL.LU R27, [R1+0x161c] ;  /* 0x00161c00011b7983 */ /* 0x000f280000300800 */
[----:B----4-:R-:W-:Y:S04]  /*e2e10*/  STL.64 [R1+0xe398], R26 ;  /* 0x00e3981a01007387 */ /* 0x010fe80000100a00 */
[----:B---3--:R0:W-:Y:S04]  /*e2e20*/  STL.64 [R1+0xe390], R24 ;  /* 0x00e3901801007387 */ /* 0x0081e80000100a00 */
[----:B------:R-:W3:Y:S04]  /*e2e30*/  LDL R20, [R1+0x8] ;  /* 0x0000080001147983 */ /* 0x000ee80000100800 */
[----:B------:R-:W3:Y:S04]  /*e2e40*/  LDL R21, [R1+0xc] ;  /* 0x00000c0001157983 */ /* 0x000ee80000100800 */
[----:B---3--:R1:W-:Y:S04]  /*e2e50*/  STL.64 [R1+0xe3a0], R20 ;  /* 0x00e3a01401007387 */ /* 0x0083e80000100a00 */
        /* <DEDUP_REMOVED lines=8> */
[----:B-1----:R-:W4:Y:S04]  /*e2ee0*/  LDL R20, [R1+0x18] ;  /* 0x0000180001147983 */ /* 0x002f280000100800 */
[----:B------:R-:W4:Y:S04]  /*e2ef0*/  LDL R21, [R1+0x1c] ;  /* 0x00001c0001157983 */ /* 0x000f280000100800 */
[----:B---3--:R1:W-:Y:S04]  /*e2f00*/  STL.64 [R1+0xe3b8], R22 ;  /* 0x00e3b81601007387 */ /* 0x0083e80000100a00 */
[----:B----4-:R-:W-:Y:S04]  /*e2f10*/  STL.64 [R1+0xe3d0], R20 ;  /* 0x00e3d01401007387 */ /* 0x010fe80000100a00 */
[----:B0-----:R-:W3:Y:S04]  /*e2f20*/  LDL.LU R24, [R1+0x15f0] ;  /* 0x0015f00001187983 */ /* 0x001ee80000300800 */
[----:B------:R-:W3:Y:S04]  /*e2f30*/  LDL.LU R25, [R1+0x15f4] ;  /* 0x0015f40001197983 */ /* 0x000ee80000300800 */
[----:B------:R-:W4:Y:S04]  /*e2f40*/  LDL.LU R26, [R1+0x15f8] ;  /* 0x0015f800011a7983 */ /* 0x000f280000300800 */
[----:B------:R-:W4:Y:S04]  /*e2f50*/  LDL.LU R27, [R1+0x15fc] ;  /* 0x0015fc00011b7983 */ /* 0x000f280000300800 */
[----:B-1----:R-:W2:Y:S04]  /*e2f60*/  LDL R22, [R1+0x20] ;  /* 0x0000200001167983 */ /* 0x002ea80000100800 */
[----:B------:R-:W2:Y:S04]  /*e2f70*/  LDL R23, [R1+0x24] ;  /* 0x0000240001177983 */ /* 0x000ea80000100800 */
[----:B--2---:R-:W-:Y:S04]  /*e2f80*/  STL.64 [R1+0xe3e8], R22 ;  /* 0x00e3e81601007387 */ /* 0x004fe80000100a00 */
[----:B----4-:R-:W-:Y:S04]  /*e2f90*/  STL.64 [R1+0xe3c8], R26 ;  /* 0x00e3c81a01007387 */ /* 0x010fe80000100a00 */
[----:B---3--:R0:W-:Y:S04]  /*e2fa0*/  STL.64 [R1+0xe3c0], R24 ;  /* 0x00e3c01801007387 */ /* 0x0081e80000100a00 */
        /* <DEDUP_REMOVED lines=105> */
[----:B0-----:R-:W2:Y:S04]  /*e3640*/  LDL.LU R20, [R1+0x14f0] ;  /* 0x0014f00001147983 */ /* 0x001ea80000300800 */
[----:B------:R-:W2:Y:S04]  /*e3650*/  LDL.LU R21, [R1+0x14f4] ;  /* 0x0014f40001157983 */ /* 0x000ea80000300800 */
[----:B------:R-:W3:Y:S04]  /*e3660*/  LDL.LU R22, [R1+0x14f8] ;  /* 0x0014f80001167983 */ /* 0x000ee80000300800 */
[----:B------:R-:W3:Y:S01]  /*e3670*/  LDL.LU R23, [R1+0x14fc] ;  /* 0x0014fc0001177983 */ /* 0x000ee20000300800 */
[----:B------:R-:W-:-:S03]  /*e3680*/  IMAD R6, R6, 0x100, R10 ;  /* 0x0000010006067824 */ /* 0x000fc600078e020a */
        /* <DEDUP_REMOVED lines=26> */
[----:B------:R-:W-:-:S02]  /*e3830*/  F2FP.F16.E4M3.UNPACK_B R4, R4 ;  /* 0x00000004ff04723e */ /* 0x000fc400020006ff */
[----:B------:R-:W-:Y:S02]  /*e3840*/  F2FP.F16.E4M3.UNPACK_B R5, R5 ;  /* 0x00000005ff05723e */ /* 0x000fe400020006ff */
[----:B------:R-:W-:Y:S02]  /*e3850*/  F2FP.F16.E4M3.UNPACK_B R6, R6 ;  /* 0x00000006ff06723e */ /* 0x000fe400020006ff */
[----:B------:R-:W-:Y:S01]  /*e3860*/  F2FP.F16.E4M3.UNPACK_B R7, R7 ;  /* 0x00000007ff07723e */ /* 0x000fe200020006ff */
[----:B----4-:R-:W-:Y:S04]  /*e3870*/  STL.64 [R1+0xe500], R26 ;  /* 0x00e5001a01007387 */ /* 0x010fe80000100a00 */
[----:B---3--:R0:W-:Y:S04]  /*e3880*/  STL.64 [R1+0xe4f8], R24 ;  /* 0x00e4f81801007387 */ /* 0x0081e80000100a00 */
[----:B0-----:R-:W3:Y:S04]  /*e3890*/  LDL.LU R24, [R1+0x1510] ;  /* 0x0015100001187983 */ /* 0x001ee80000300800 */
[----:B------:R-:W3:Y:S04]  /*e38a0*/  LDL.LU R25, [R1+0x1514] ;  /* 0x0015140001197983 */ /* 0x000ee80000300800 */
[----:B------:R-:W4:Y:S04]  /*e38b0*/  LDL.LU R26, [R1+0x1518] ;  /* 0x00151800011a7983 */ /* 0x000f280000300800 */
[----:B------:R-:W4:Y:S01]  /*e38c0*/  LDL.LU R27, [R1+0x151c] ;  /* 0x00151c00011b7983 */ /* 0x000f220000300800 */
[C---:B------:R-:W-:Y:S03]  /*e38d0*/  HMMA.16816.F32 R20, R4.reuse, R10, R20 ;  /* 0x0000000a0414723c */ /* 0x040fe60000001814 */
        /* <DEDUP_REMOVED lines=23> */
[----:B------:R-:W-:Y:S02]  /*e3a50*/  IMAD.MOV.U32 R10, RZ, RZ, R13 ;  /* 0x000000ffff0a7224 */ /* 0x000fe400078e000d */
[----:B--2---:R-:W-:Y:S01]  /*e3a60*/  HMMA.16816.F32 R12, R4, R14, R20 ;  /* 0x0000000e040c723c */ /* 0x004fe20000001814 */
[----:B------:R-:W3:-:S15]  /*e3a70*/  LDL.LU.64 R20, [R1+0xe520] ;  /* 0x00e5200001147983 */ /* 0x000ede0000300a00 */
[----:B------:R-:W-:-:S07]  /*e3a80*/  NOP ;  /* 0x0000000000007918 */ /* 0x000fce0000000000 */
        /* <DEDUP_REMOVED lines=137> */
[----:B0-----:R-:W4:Y:S04]  /*e4320*/  LDL.LU.64 R26, [R1+0xe360] ;  /* 0x00e36000011a7983 */ /* 0x001f280000300a00 */
[----:B------:R-:W2:Y:S01]  /*e4330*/  LDL.LU.64 R24, [R1+0xe358] ;  /* 0x00e3580001187983 */ /* 0x000ea20000300a00 */
[C---:B----4-:R-:W-:Y:S06]  /*e4340*/  HMMA.16816.F32 R16, R4.reuse, R26, R16 ;  /* 0x0000001a0410723c */ /* 0x050fec0000001810 */
        /* <DEDUP_REMOVED lines=10> */
[----:B------:R0:W-:Y:S04]  /*e43f0*/  STL.64 [R1+0xe100], R26 ;  /* 0x00e1001a01007387 */ /* 0x0001e80000100a00 */
[----:B------:R1:W-:Y:S01]  /*e4400*/  STL.64 [R1+0xe0f8], R24 ;  /* 0x00e0f81801007387 */ /* 0x0003e20000100a00 */
[----:B0-----:R-:W-:-:S02]  /*e4410*/  IMAD.MOV.U32 R26, RZ, RZ, R11 ;  /* 0x000000ffff1a7224 */ /* 0x001fc400078e000b */
[----:B------:R-:W-:Y:S02]  /*e4420*/  IMAD.MOV.U32 R27, RZ, RZ, R10 ;  /* 0x000000ffff1b7224 */ /* 0x000fe400078e000a */
[----:B-1----:R-:W-:Y:S02]  /*e4430*/  IMAD.MOV.U32 R24, RZ, RZ, R9 ;  /* 0x000000ffff187224 */ /* 0x002fe400078e0009 */
[----:B------:R-:W-:Y:S01]  /*e4440*/  IMAD.MOV.U32 R25, RZ, RZ, R0 ;  /* 0x000000ffff197224 */ /* 0x000fe200078e0000 */
        /* <DEDUP_REMOVED lines=12> */
[----:B------:R0:W-:Y:S04]  /*e4510*/  STL.64 [R1+0xcf0], R12 ;  /* 0x000cf00c01007387 */ /* 0x0001e80000100a00 */
[----:B------:R-:W-:Y:S04]  /*e4520*/  STL.64 [R1+0xcf8], R14 ;  /* 0x000cf80e01007387 */ /* 0x000fe80000100a00 */
[----:B------:R-:W2:Y:S04]  /*e4530*/  LDL.LU R25, [R1+0x16b4] ;  /* 0x0016b40001197983 */ /* 0x000ea80000300800 */
[----:B-1----:R-:W4:Y:S04]  /*e4540*/  LDL.LU R26, [R1+0x16b8] ;  /* 0x0016b800011a7983 */ /* 0x002f280000300800 */
[----:B------:R-:W4:Y:S04]  /*e4550*/  LDL.LU R27, [R1+0x16bc] ;  /* 0x0016bc00011b7983 */ /* 0x000f280000300800 */
[----:B------:R-:W3:Y:S04]  /*e4560*/  LDL.LU R10, [R1+0x35a4] ;  /* 0x0035a400010a7983 */ /* 0x000ee80000300800 */
[----:B0-----:R-:W2:Y:S04]  /*e4570*/  LDL.LU R12, [R1+0x35a0] ;  /* 0x0035a000010c7983 */ /* 0x001ea80000300800 */
        /* <DEDUP_REMOVED lines=72> */
[----:B0-----:R-:W4:Y:S04]  /*e4a00*/  LDL.64 R10, [R1+0xa0] ;  /* 0x0000a000010a7983 */ /* 0x001f280000100a00 */
[----:B------:R-:W2:Y:S02]  /*e4a10*/  LDL.LU R9, [R1+0xe2f8] ;  /* 0x00e2f80001097983 */ /* 0x000ea40000300800 */
[----:B--2---:R-:W-:-:S15]  /*e4a20*/  HMMA.16816.F32 R24, R4, R8, R24 ;  /* 0x000000080418723c */ /* 0x004fde0000001818 */
        /* <DEDUP_REMOVED lines=11> */
[----:B0-----:R-:W4:Y:S04]  /*e4ae0*/  LDL.LU.64 R26, [R1+0xe2e0] ;  /* 0x00e2e000011a7983 */ /* 0x001f280000300a00 */
[----:B------:R-:W4:Y:S01]  /*e4af0*/  LDL.LU.64 R24, [R1+0xe2d8] ;  /* 0x00e2d80001187983 */ /* 0x000f220000300a00 */
[----:B------:R-:W-:Y:S01]  /*e4b00*/  IMAD R15, R0, 0x100, R15 ;  /* 0x00000100000f7824 */ /* 0x000fe200078e020f */
[----:B------:R-:W-:-:S02]  /*e4b10*/  F2FP.F16.E4M3.UNPACK_B R12, R12 ;  /* 0x0000000cff0c723e */ /* 0x000fc400020006ff */
[----:B------:R-:W-:Y:S02]  /*e4b20*/  F2FP.F16.E4M3.UNPACK_B R13, R13 ;  /* 0x0000000dff0d723e */ /* 0x000fe400020006ff */
[----:B------:R-:W-:Y:S01]  /*e4b30*/  F2FP.F16.E4M3.UNPACK_B R14, R14 ;  /* 0x0000000eff0e723e */ /* 0x000fe200020006ff */
[----:B----4-:R-:W-:Y:S01]  /*e4b40*/  HMMA.16816.F32 R4, R4, R10, R24 ;  /* 0x0000000a0404723c */ /* 0x010fe20000001818 */
[----:B------:R-:W2:Y:S04]  /*e4b50*/  LDL.LU.64 R26, [R1+0xe2d0] ;  /* 0x00e2d000011a7983 */ /* 0x000ea80000300a00 */
[----:B------:R-:W3:Y:S01]  /*e4b60*/  LDL.LU.64 R24, [R1+0xe2c8] ;  /* 0x00e2c80001187983 */ /* 0x000ee20000300a00 */
[----:B------:R-:W-:Y:S01]  /*e4b70*/  F2FP.F16.E4M3.UNPACK_B R15, R15 ;  /* 0x0000000fff0f723e */ /* 0x000fe200020006ff */
[----:B------:R-:W-:-:S15]  /*e4b80*/  IMAD.MOV.U32 R0, RZ, RZ, R11 ;  /* 0x000000ffff007224 */ /* 0x000fde00078e000b */
[----:B------:R-:W-:-:S01]  /*e4b90*/  NOP ;  /* 0x0000000000007918 */ /* 0x000fc20000000000 */
[----:B------:R-:W-:Y:S04]  /*e4ba0*/  STL.64 [R1+0xe30], R4 ;  /* 0x000e300401007387 */ /* 0x000fe80000100a00 */
[----:B------:R2:W-:Y:S01]  /*e4bb0*/  STL.64 [R1+0xe38], R6 ;  /* 0x000e380601007387 */ /* 0x0005e20000100a00 */
[C---:B---3--:R-:W-:Y:S06]  /*e4bc0*/  HMMA.16816.F32 R8, R12.reuse, R24, R16 ;  /* 0x000000180c08723c */ /* 0x048fec0000001810 */
[----:B--2---:R-:W-:Y:S01]  /*e4bd0*/  HMMA.16816.F32 R4, R12, R26, R20 ;  /* 0x0000001a0c04723c */ /* 0x004fe20000001814 */
[----:B------:R-:W2:-:S15]  /*e4be0*/  LDL.LU R20, [R1+0x1a90] ;  /* 0x001a900001147983 */ /* 0x000e9e0000300800 */
[----:B------:R-:W-:-:S01]  /*e4bf0*/  NOP ;  /* 0x0000000000007918 */ /* 0x000fc20000000000 */
[----:B------:R-:W-:Y:S04]  /*e4c00*/  STL.64 [R1+0xe50], R8 ;  /* 0x000e500801007387 */ /* 0x000fe80000100a00 */
[----:B------:R-:W-:Y:S04]  /*e4c10*/  STL.64 [R1+0xe58], R10 ;  /* 0x000e580a01007387 */ /* 0x000fe80000100a00 */
[----:B------:R-:W-:Y:S04]  /*e4c20*/  STL.64 [R1+0xe90], R4 ;  /* 0x000e900401007387 */ /* 0x000fe80000100a00 */
[----:B------:R0:W-:Y:S04]  /*e4c30*/  STL.64 [R1+0xe98], R6 ;  /* 0x000e980601007387 */ /* 0x0001e80000100a00 */
        /* <DEDUP_REMOVED lines=9> */
[----:B---3--:R-:W-:Y:S04]  /*e4cd0*/  STL.64 [R1+0xe2a0], R6 ;  /* 0x00e2a00601007387 */ /* 0x008fe80000100a00 */
[----:B--2---:R-:W-:Y:S04]  /*e4ce0*/  STL.64 [R1+0xe110], R26 ;  /* 0x00e1101a01007387 */ /* 0x004fe80000100a00 */
[----:B----4-:R0:W-:Y:S04]  /*e4cf0*/  STL.64 [R1+0xe108], R24 ;  /* 0x00e1081801007387 */ /* 0x0101e80000100a00 */
[----:B0-----:R-:W2:Y:S04]  /*e4d00*/  LDL.LU R24, [R1+0x19b0] ;  /* 0x0019b00001187983 */ /* 0x001ea80000300800 */
[----:B------:R-:W2:Y:S04]  /*e4d10*/  LDL.LU R25, [R1+0x19b4] ;  /* 0x0019b40001197983 */ /* 0x000ea80000300800 */
[----:B------:R-:W3:Y:S04]  /*e4d20*/  LDL.LU R26, [R1+0x19b8] ;  /* 0x0019b800011a7983 */ /* 0x000ee80000300800 */
[----:B------:R-:W3:Y:S04]  /*e4d30*/  LDL.LU R27, [R1+0x19bc] ;  /* 0x0019bc00011b7983 */ /* 0x000ee80000300800 */
[----:B---3--:R0:W-:Y:S04]  /*e4d40*/  STL.64 [R1+0xe120], R26 ;  /* 0x00e1201a01007387 */ /* 0x0081e80000100a00 */
[----:B0-----:R-:W3:Y:S04]  /*e4d50*/  LDL R26, [R1+0x8] ;  /* 0x00000800011a7983 */ /* 0x001ee80000100800 */
[----:B------:R-:W3:Y:S04]  /*e4d60*/  LDL R27, [R1+0xc] ;  /* 0x00000c00011b7983 */ /* 0x000ee80000100800 */
        /* <DEDUP_REMOVED lines=124> */
[----:B------:R-:W2:Y:S04]  /*e5530*/  LDL.LU R4, [R1+0x1710] ;  /* 0x0017100001047983 */ /* 0x000ea80000300800 */
[----:B------:R-:W2:Y:S04]  /*e5540*/  LDL.LU R5, [R1+0x1714] ;  /* 0x0017140001057983 */ /* 0x000ea80000300800 */
[----:B------:R-:W3:Y:S04]  /*e5550*/  LDL.LU R6, [R1+0x1718] ;  /* 0x0017180001067983 */ /* 0x000ee80000300800 */
[----:B------:R-:W3:Y:S04]  /*e5560*/  LDL.LU R7, [R1+0x171c] ;  /* 0x00171c0001077983 */ /* 0x000ee80000300800 */
[----:B---3--:R0:W-:Y:S04]  /*e5570*/  STL.64 [R1+0xe2b0], R6 ;  /* 0x00e2b00601007387 */ /* 0x0081e80000100a00 */
[----:B0-----:R-:W3:Y:S04]  /*e5580*/  LDL R6, [R1+0x90] ;  /* 0x0000900001067983 */ /* 0x001ee80000100800 */
[----:B------:R-:W3:Y:S04]  /*e5590*/  LDL R7, [R1+0x94] ;  /* 0x0000940001077983 */ /* 0x000ee80000100800 */
[----:B--2---:R-:W-:Y:S04]  /*e55a0*/  STL.64 [R1+0xe2a8], R4 ;  /* 0x00e2a80401007387 */ /* 0x004fe80000100a00 */
[----:B------:R-:W2:Y:S04]  /*e55b0*/  LDL.64 R26, [R1+0x88] ;  /* 0x00008800011a7983 */ /* 0x000ea80000100a00 */
[----:B--2---:R-:W-:Y:S04]  /*e55c0*/  STL.64 [R1+0xe2c0], R26 ;  /* 0x00e2c01a01007387 */ /* 0x004fe80000100a00 */
[----:B----4-:R0:W-:Y:S04]  /*e55d0*/  STL.64 [R1+0xe2b8], R24 ;  /* 0x00e2b81801007387 */ /* 0x0101e80000100a00 */
        /* <DEDUP_REMOVED lines=41> */
[----:B0-----:R-:W2:Y:S04]  /*e5870*/  LDL.LU.64 R6, [R1+0xe2b0] ;  /* 0x00e2b00001067983 */ /* 0x001ea80000300a00 */
[----:B------:R-:W2:Y:S02]  /*e5880*/  LDL.LU.64 R4, [R1+0xe2a8] ;  /* 0x00e2a80001047983 */ /* 0x000ea40000300a00 */
[----:B--2---:R-:W-:-:S15]  /*e5890*/  HMMA.16816.F32 R4, R12, R26, R4 ;  /* 0x0000001a0c04723c */ /* 0x004fde0000001804 */
[----:B------:R-:W-:-:S08]  /*e58a0*/  NOP ;  /* 0x0000000000007918 */ /* 0x000fd00000000000 */
[----:B------:R0:W-:Y:S02]  /*e58b0*/  STL.64 [R1+0xf00], R4 ;  /* 0x000f000401007387 */ /* 0x0001e40000100a00 */
[----:B0-----:R-:W-:Y:S02]  /*e58c0*/  IMAD.MOV.U32 R5, RZ, RZ, R26 ;  /* 0x000000ffff057224 */ /* 0x001fe400078e001a */
[----:B------:R-:W-:Y:S02]  /*e58d0*/  IMAD.MOV.U32 R4, RZ, RZ, R27 ;  /* 0x000000ffff047224 */ /* 0x000fe400078e001b */
[C---:B---3--:R-:W-:Y:S01]  /*e58e0*/  HMMA.16816.F32 R24, R12.reuse, R24, R20 ;  /* 0x000000180c18723c */ /* 0x048fe20000001814 */
[----:B------:R0:W-:Y:S04]  /*e58f0*/  STL.64 [R1+0xf08], R6 ;  /* 0x000f080601007387 */ /* 0x0001e80000100a00 */
[----:B0-----:R-:W2:Y:S04]  /*e5900*/  LDL.LU.64 R6, [R1+0xe2a0] ;  /* 0x00e2a00001067983 */ /* 0x001ea80000300a00 */
[----:B------:R-:W3:Y:S04]  /*e5910*/  LDL.LU.64 R22, [R1+0xe298] ;  /* 0x00e2980001167983 */ /* 0x000ee80000300a00 */
[----:B------:R-:W3:Y:S10]  /*e5920*/  LDL.LU.64 R20, [R1+0xe290] ;  /* 0x00e2900001147983 */ /* 0x000ef40000300a00 */
        /* <DEDUP_REMOVED lines=132> */
[----:B------:R-:W2:Y:S04]  /*e6170*/  LDL.LU.64 R20, [R1+0xe0d8] ;  /* 0x00e0d80001147983 */ /* 0x000ea80000300a00 */
[----:B------:R-:W-:Y:S04]  /*e6180*/  STL.64 [R1+0xdec0], R26 ;  /* 0x00dec01a01007387 */ /* 0x000fe80000100a00 */
[----:B------:R0:W-:Y:S04]  /*e6190*/  STL.64 [R1+0xdeb8], R24 ;  /* 0x00deb81801007387 */ /* 0x0001e80000100a00 */
[----:B0-----:R-:W2:Y:S04]  /*e61a0*/  LDL.LU R24, [R1+0x1ad0] ;  /* 0x001ad00001187983 */ /* 0x001ea80000300800 */
[----:B------:R-:W2:Y:S04]  /*e61b0*/  LDL.LU R25, [R1+0x1ad4] ;  /* 0x001ad40001197983 */ /* 0x000ea80000300800 */
[----:B------:R-:W2:Y:S04]  /*e61c0*/  LDL.LU R26, [R1+0x1ad8] ;  /* 0x001ad800011a7983 */ /* 0x000ea80000300800 */
[----:B------:R-:W2:Y:S01]  /*e61d0*/  LDL.LU R27, [R1+0x1adc] ;  /* 0x001adc00011b7983 */ /* 0x000ea20000300800 */
[----:B----4-:R-:W-:-:S15]  /*e61e0*/  HMMA.16816.F32 R16, R12, R22, R16 ;  /* 0x000000160c10723c */ /* 0x010fde0000001810 */
[----:B------:R-:W-:-:S08]  /*e61f0*/  NOP ;  /* 0x0000000000007918 */ /* 0x000fd00000000000 */
[----:B------:R-:W-:Y:S04]  /*e6200*/  STL.64 [R1+0x1290], R16 ;  /* 0x0012901001007387 */ /* 0x000fe80000100a00 */
[----:B------:R0:W-:Y:S04]  /*e6210*/  STL.64 [R1+0x1298], R18 ;  /* 0x0012981201007387 */ /* 0x0001e80000100a00 */
[----:B0-----:R-:W3:Y:S01]  /*e6220*/  LDL.LU.64 R18, [R1+0xe0d0] ;  /* 0x00e0d00001127983 */ /* 0x001ee20000300a00 */
[----:B--2---:R-:W-:Y:S03]  /*e6230*/  HMMA.16816.F32 R24, R12, R20, R24 ;  /* 0x000000140c18723c */ /* 0x004fe60000001818 */
[----:B------:R-:W2:Y:S04]  /*e6240*/  LDL.LU.64 R16, [R1+0xe0c8] ;  /* 0x00e0c80001107983 */ /* 0x000ea80000300a00 */
[----:B------:R-:W-:Y:S04]  /*e6250*/  STL.64 [R1+0xdea0], R22 ;  /* 0x00dea01601007387 */ /* 0x000fe80000100a00 */
[----:B------:R-:W-:-:S12]  /*e6260*/  STL.64 [R1+0xde98], R20 ;  /* 0x00de981401007387 */ /* 0x000fd80000100a00 */
[----:B------:R0:W-:Y:S04]  /*e6270*/  STL.64 [R1+0x12b0], R24 ;  /* 0x0012b01801007387 */ /* 0x0001e80000100a00 */
[----:B------:R1:W-:Y:S01]  /*e6280*/  STL.64 [R1+0x12b8], R26 ;  /* 0x0012b81a01007387 */ /* 0x0003e20000100a00 */
[----:B---3--:R-:W-:-:S15]  /*e6290*/  HMMA.16816.F32 R8, R12, R18, R8 ;  /* 0x000000120c08723c */ /* 0x008fde0000001808 */
[----:B------:R-:W-:-:S08]  /*e62a0*/  NOP ;  /* 0x0000000000007918 */ /* 0x000fd00000000000 */
[----:B------:R-:W-:Y:S04]  /*e62b0*/  STL.64 [R1+0x12d0], R8 ;  /* 0x0012d00801007387 */ /* 0x000fe80000100a00 */
[----:B------:R-:W-:Y:S04]  /*e62c0*/  STL.64 [R1+0x12d8], R10 ;  /* 0x0012d80a01007387 */ /* 0x000fe80000100a00 */
[----:B0-----:R-:W3:Y:S01]  /*e62d0*/  LDL.64 R24, [R1+0x90] ;  /* 0x0000900001187983 */ /* 0x001ee20000100a00 */
[----:B-1----:R-:W-:Y:S02]  /*e62e0*/  IMAD.MOV.U32 R26, RZ, RZ, R5 ;  /* 0x000000ffff1a7224 */ /* 0x002fe400078e0005 */
[----:B------:R-:W-:-:S05]  /*e62f0*/  IMAD.MOV.U32 R27, RZ, RZ, R4 ;  /* 0x000000ffff1b7224 */ /* 0x000fca00078e0004 */
[----:B------:R-:W-:Y:S04]  /*e6300*/  STL.64 [R1+0xe050], R26 ;  /* 0x00e0501a01007387 */ /* 0x000fe80000100a00 */
        /* <DEDUP_REMOVED lines=18> */
[----:B------:R-:W3:Y:S04]  /*e6430*/  LDL.LU R4, [R1+0x35c0] ;  /* 0x0035c00001047983 */ /* 0x000ee80000300800 */
[----:B------:R-:W2:Y:S04]  /*e6440*/  LDL.LU R11, [R1+0x35cc] ;  /* 0x0035cc00010b7983 */ /* 0x000ea80000300800 */
[----:B------:R-:W3:Y:S04]  /*e6450*/  LDL.LU R5, [R1+0x35c8] ;  /* 0x0035c80001057983 */ /* 0x000ee80000300800 */
[----:B------:R-:W4:Y:S04]  /*e6460*/  LDL.LU R8, [R1+0x35d4] ;  /* 0x0035d40001087983 */ /* 0x000f280000300800 */
[----:B------:R-:W3:Y:S04]  /*e6470*/  LDL.LU R6, [R1+0x35d0] ;  /* 0x0035d00001067983 */ /* 0x000ee80000300800 */
[----:B------:R-:W4:Y:S04]  /*e6480*/  LDL.LU R9, [R1+0x35dc] ;  /* 0x0035dc0001097983 */ /* 0x000f280000300800 */
[----:B--2---:R-:W-:Y:S04]  /*e6490*/  STL.64 [R1+0xe0c0], R10 ;  /* 0x00e0c00a01007387 */ /* 0x004fe80000100a00 */
[----:B----4-:R0:W-:Y:S04]  /*e64a0*/  STL.64 [R1+0xe0b8], R8 ;  /* 0x00e0b80801007387 */ /* 0x0101e80000100a00 */
        /* <DEDUP_REMOVED lines=28> */
[----:B------:R-:W-:Y:S04]  /*e6670*/  STL [R1+0xde7c], R18 ;  /* 0x00de7c1201007387 */ /* 0x000fe80000100800 */
[----:B------:R-:W-:Y:S04]  /*e6680*/  STL [R1+0xde78], R19 ;  /* 0x00de781301007387 */ /* 0x000fe80000100800 */
[----:B------:R-:W-:Y:S04]  /*e6690*/  STL.64 [R1+0x12f0], R8 ;  /* 0x0012f00801007387 */ /* 0x000fe80000100a00 */
[----:B------:R0:W-:Y:S04]  /*e66a0*/  STL.64 [R1+0x12f8], R10 ;  /* 0x0012f80a01007387 */ /* 0x0001e80000100a00 */
[----:B0-----:R-:W4:Y:S04]  /*e66b0*/  LDL.LU.64 R10, [R1+0xe0c0] ;  /* 0x00e0c000010a7983 */ /* 0x001f280000300a00 */
[----:B------:R-:W2:Y:S04]  /*e66c0*/  LDL.LU.64 R8, [R1+0xe0b8] ;  /* 0x00e0b80001087983 */ /* 0x000ea80000300a00 */
[----:B------:R0:W-:Y:S04]  /*e66d0*/  STL [R1+0xde94], R16 ;  /* 0x00de941001007387 */ /* 0x0001e80000100800 */
[----:B------:R1:W-:Y:S04]  /*e66e0*/  STL [R1+0xde90], R17 ;  /* 0x00de901101007387 */ /* 0x0003e80000100800 */
[----:B0-----:R-:W3:Y:S04]  /*e66f0*/  LDL.LU R16, [R1+0x1bd0] ;  /* 0x001bd00001107983 */ /* 0x001ee80000300800 */
[----:B-1----:R-:W3:Y:S04]  /*e6700*/  LDL.LU R17, [R1+0x1bd4] ;  /* 0x001bd40001117983 */ /* 0x002ee80000300800 */
        /* <DEDUP_REMOVED lines=34> */
[----:B------:R-:W-:Y:S01]  /*e6930*/  IMAD.MOV.U32 R9, RZ, RZ, R0 ;  /* 0x000000ffff097224 */ /* 0x000fe200078e0000 */
[----:B------:R-:W-:-:S02]  /*e6940*/  F2FP.F16.E4M3.UNPACK_B R4, R4 ;  /* 0x00000004ff04723e */ /* 0x000fc400020006ff */
[----:B------:R-:W-:Y:S02]  /*e6950*/  F2FP.F16.E4M3.UNPACK_B R5, R5 ;  /* 0x00000005ff05723e */ /* 0x000fe400020006ff */
[----:B------:R-:W-:Y:S02]  /*e6960*/  F2FP.F16.E4M3.UNPACK_B R6, R6 ;  /* 0x00000006ff06723e */ /* 0x000fe400020006ff */
[----:B------:R-:W-:Y:S01]  /*e6970*/  F2FP.F16.E4M3.UNPACK_B R7, R7 ;  /* 0x00000007ff07723e */ /* 0x000fe200020006ff */
[----:B---3--:R-:W-:Y:S01]  /*e6980*/  HMMA.16816.F32 R12, R12, R8, R24 ;  /* 0x000000080c0c723c */ /* 0x008fe20000001818 */
[----:B------:R-:W4:Y:S04]  /*e6990*/  LDL.LU.64 R26, [R1+0xe070] ;  /* 0x00e07000011a7983 */ /* 0x000f280000300a00 */
[----:B------:R-:W4:-:S15]  /*e69a0*/  LDL.LU.64 R24, [R1+0xe068] ;  /* 0x00e0680001187983 */ /* 0x000f1e0000300a00 */
[----:B------:R-:W-:-:S03]  /*e69b0*/  NOP ;  /* 0x0000000000007918 */ /* 0x000fc60000000000 */
[----:B------:R-:W-:Y:S04]  /*e69c0*/  STL.64 [R1+0x1350], R12 ;  /* 0x0013500c01007387 */ /* 0x000fe80000100a00 */
[----:B------:R0:W-:Y:S04]  /*e69d0*/  STL.64 [R1+0x1358], R14 ;  /* 0x0013580e01007387 */ /* 0x0001e80000100a00 */
[----:B0-----:R-:W2:Y:S01]  /*e69e0*/  LDL.LU.64 R14, [R1+0x98] ;  /* 0x00009800010e7983 */ /* 0x001ea20000300a00 */
        /* <DEDUP_REMOVED lines=11> */
[----:B------:R-:W3:Y:S01]  /*e6aa0*/  LDL.LU.64 R24, [R1+0xe048] ;  /* 0x00e0480001187983 */ /* 0x000ee20000300a00 */
[----:B------:R-:W-:-:S02]  /*e6ab0*/  IMAD.MOV.U32 R9, RZ, RZ, R10 ;  /* 0x000000ffff097224 */ /* 0x000fc400078e000a */
[----:B------:R-:W-:Y:S02]  /*e6ac0*/  IMAD.MOV.U32 R8, RZ, RZ, R11 ;  /* 0x000000ffff087224 */ /* 0x000fe400078e000b */
[----:B------:R-:W-:Y:S02]  /*e6ad0*/  IMAD.MOV.U32 R11, RZ, RZ, R14 ;  /* 0x000000ffff0b7224 */ /* 0x000fe400078e000e */
[----:B------:R-:W-:-:S05]  /*e6ae0*/  IMAD.MOV.U32 R10, RZ, RZ, R15 ;  /* 0x000000ffff0a7224 */ /* 0x000fca00078e000f */
[----:B------:R-:W-:Y:S04]  /*e6af0*/  STL.64 [R1+0xde88], R10 ;  /* 0x00de880a01007387 */ /* 0x000fe80000100a00 */
[----:B------:R2:W-:Y:S01]  /*e6b00*/  STL.64 [R1+0xde80], R8 ;  /* 0x00de800801007387 */ /* 0x0005e20000100a00 */
[C---:B---3--:R-:W-:Y:S06]  /*e6b10*/  HMMA.16816.F32 R12, R4.reuse, R24, R16 ;  /* 0x00000018040c723c */ /* 0x048fec0000001810 */
[----:B--2---:R-:W-:Y:S01]  /*e6b20*/  HMMA.16816.F32 R8, R4, R26, R20 ;  /* 0x0000001a0408723c */ /* 0x004fe20000001814 */
[----:B------:R-:W-:-:S15]  /*e6b30*/  IMAD.MOV.U32 R0, RZ, RZ, R25 ;  /* 0x000000ffff007224 */ /* 0x000fde00078e0019 */
[----:B------:R-:W-:-:S01]  /*e6b40*/  NOP ;  /* 0x0000000000007918 */ /* 0x000fc20000000000 */
        /* <DEDUP_REMOVED lines=128> */
[----:B------:R-:W2:Y:S04]  /*e7350*/  LDL.LU.64 R16, [R1+0x80] ;  /* 0x0000800001107983 */ /* 0x000ea80000300a00 */
[----:B------:R-:W3:Y:S04]  /*e7360*/  LDL.LU.64 R12, [R1+0x78] ;  /* 0x00007800010c7983 */ /* 0x000ee80000300a00 */
[----:B----4-:R-:W-:Y:S04]  /*e7370*/  STL.64 [R1+0xe040], R14 ;  /* 0x00e0400e01007387 */ /* 0x010fe80000100a00 */
[----:B---3--:R0:W-:Y:S04]  /*e7380*/  STL.64 [R1+0xe038], R12 ;  /* 0x00e0380c01007387 */ /* 0x0081e80000100a00 */
[----:B0-----:R-:W3:Y:S04]  /*e7390*/  LDL.LU R12, [R1+0x1c00] ;  /* 0x001c0000010c7983 */ /* 0x001ee80000300800 */
[----:B------:R-:W3:Y:S04]  /*e73a0*/  LDL.LU R13, [R1+0x1c04] ;  /* 0x001c0400010d7983 */ /* 0x000ee80000300800 */
[----:B------:R-:W3:Y:S04]  /*e73b0*/  LDL.LU R14, [R1+0x1c08] ;  /* 0x001c0800010e7983 */ /* 0x000ee80000300800 */
[----:B------:R-:W3:Y:S04]  /*e73c0*/  LDL.LU R15, [R1+0x1c0c] ;  /* 0x001c0c00010f7983 */ /* 0x000ee80000300800 */
[----:B------:R-:W-:Y:S04]  /*e73d0*/  STL.64 [R1+0xe008], R26 ;  /* 0x00e0081a01007387 */ /* 0x000fe80000100a00 */
        /* <DEDUP_REMOVED lines=47> */
[----:B------:R-:W-:Y:S02]  /*e76d0*/  IMAD.MOV.U32 R17, RZ, RZ, R13 ;  /* 0x000000ffff117224 */ /* 0x000fe400078e000d */
[----:B---3--:R-:W-:Y:S01]  /*e76e0*/  HMMA.16816.F32 R12, R4, R14, R24 ;  /* 0x0000000e040c723c */ /* 0x008fe20000001818 */
        /* <DEDUP_REMOVED lines=88> */
[----:B0-----:R-:W3:Y:S04]  /*e7c70*/  LDL.LU R12, [R1+0x1e40] ;  /* 0x001e4000010c7983 */ /* 0x001ee80000300800 */
[----:B------:R-:W3:Y:S04]  /*e7c80*/  LDL.LU R13, [R1+0x1e44] ;  /* 0x001e4400010d7983 */ /* 0x000ee80000300800 */
[----:B-1----:R-:W3:Y:S04]  /*e7c90*/  LDL.LU R14, [R1+0x1e48] ;  /* 0x001e4800010e7983 */ /* 0x002ee80000300800 */
[----:B------:R-:W3:Y:S01]  /*e7ca0*/  LDL.LU R15, [R1+0x1e4c] ;  /* 0x001e4c00010f7983 */ /* 0x000ee20000300800 */
        /* <DEDUP_REMOVED lines=39> */
[C---:B----4-:R-:W-:Y:S06]  /*e7f20*/  HMMA.16816.F32 R8, R4.reuse, R20, R8 ;  /* 0x000000140408723c */ /* 0x050fec0000001808 */
[----:B--2---:R-:W-:-:S15]  /*e7f30*/  HMMA.16816.F32 R24, R4, R22, R24 ;  /* 0x000000160418723c */ /* 0x004fde0000001818 */
[----:B------:R-:W-:-:S08]  /*e7f40*/  NOP ;  /* 0x0000000000007918 */ /* 0x000fd00000000000 */
[----:B------:R-:W-:Y:S04]  /*e7f50*/  STL.64 [R1+0x1610], R24 ;  /* 0x0016101801007387 */ /* 0x000fe80000100a00 */
[----:B------:R0:W-:Y:S02]  /*e7f60*/  STL.64 [R1+0x1618], R26 ;  /* 0x0016181a01007387 */ /* 0x0001e40000100a00 */
[----:B0-----:R-:W-:Y:S02]  /*e7f70*/  IMAD.MOV.U32 R26, RZ, RZ, R16 ;  /* 0x000000ffff1a7224 */ /* 0x001fe400078e0010 */
[----:B------:R-:W-:Y:S01]  /*e7f80*/  IMAD.MOV.U32 R27, RZ, RZ, R17 ;  /* 0x000000ffff1b7224 */ /* 0x000fe200078e0011 */
[----:B------:R-:W3:Y:S04]  /*e7f90*/  LDL.LU R16, [R1+0xde94] ;  /* 0x00de940001107983 */ /* 0x000ee80000300800 */
[----:B------:R-:W3:Y:S04]  /*e7fa0*/  LDL.LU R17, [R1+0xde90] ;  /* 0x00de900001117983 */ /* 0x000ee80000300800 */
[----:B------:R-:W-:Y:S04]  /*e7fb0*/  STL.64 [R1+0x1630], R8 ;  /* 0x0016300801007387 */ /* 0x000fe80000100a00 */
[----:B------:R0:W-:Y:S01]  /*e7fc0*/  STL.64 [R1+0x1638], R10 ;  /* 0x0016380a01007387 */ /* 0x0001e20000100a00 */
[----:B------:R-:W-:-:S02]  /*e7fd0*/  IMAD.MOV.U32 R24, RZ, RZ, R18 ;  /* 0x000000ffff187224 */ /* 0x000fc400078e0012 */
[----:B------:R-:W-:Y:S01]  /*e7fe0*/  IMAD.MOV.U32 R25, RZ, RZ, R19 ;  /* 0x000000ffff197224 */ /* 0x000fe200078e0013 */
[----:B0-----:R-:W2:Y:S04]  /*e7ff0*/  LDL.LU.64 R10, [R1+0xde88] ;  /* 0x00de8800010a7983 */ /* 0x001ea80000300a00 */
[----:B------:R-:W4:Y:S04]  /*e8000*/  LDL.LU.64 R8, [R1+0xde80] ;  /* 0x00de800001087983 */ /* 0x000f280000300a00 */
[----:B------:R-:W3:Y:S04]  /*e8010*/  LDL.LU R18, [R1+0xde7c] ;  /* 0x00de7c0001127983 */ /* 0x000ee80000300800 */
[----:B------:R-:W3:Y:S04]  /*e8020*/  LDL.LU R19, [R1+0xde78] ;  /* 0x00de780001137983 */ /* 0x000ee80000300800 */
        /* <DEDUP_REMOVED lines=14> */
[----:B---3--:R-:W-:Y:S02]  /*e8110*/  HMMA.16816.F32 R20, R4, R18, R24 ;  /* 0x000000120414723c */ /* 0x008fe40000001818 */
[----:B------:R-:W2:-:S15]  /*e8120*/  LDL.LU R24, [R1+0x2010] ;  /* 0x0020100001187983 */ /* 0x000e9e0000300800 */
[----:B------:R-:W-:-:S06]  /*e8130*/  NOP ;  /* 0x0000000000007918 */ /* 0x000fcc0000000000 */
[----:B------:R-:W-:Y:S04]  /*e8140*/  STL.64 [R1+0x1640], R20 ;  /* 0x0016401401007387 */ /* 0x000fe80000100a00 */
[----:B------:R0:W-:Y:S04]  /*e8150*/  STL.64 [R1+0x1648], R22 ;  /* 0x0016481601007387 */ /* 0x0001e80000100a00 */
[----:B------:R-:W2:Y:S04]  /*e8160*/  LDL.LU R25, [R1+0x2014] ;  /* 0x0020140001197983 */ /* 0x000ea80000300800 */
[----:B------:R-:W3:Y:S04]  /*e8170*/  LDL.LU R26, [R1+0x2018] ;  /* 0x00201800011a7983 */ /* 0x000ee80000300800 */
[----:B------:R-:W3:Y:S01]  /*e8180*/  LDL.LU R27, [R1+0x201c] ;  /* 0x00201c00011b7983 */ /* 0x000ee20000300800 */
[----:B------:R-:W-:Y:S01]  /*e8190*/  HMMA.16816.F32 R12, R4, R16, R12 ;  /* 0x00000010040c723c */ /* 0x000fe2000000180c */
[----:B0-----:R-:W-:-:S02]  /*e81a0*/  IMAD.MOV.U32 R22, RZ, RZ, R11 ;  /* 0x000000ffff167224 */ /* 0x001fc400078e000b */
[----:B------:R-:W-:Y:S01]  /*e81b0*/  IMAD.MOV.U32 R23, RZ, RZ, R10 ;  /* 0x000000ffff177224 */ /* 0x000fe200078e000a */
[----:B---3--:R-:W-:Y:S04]  /*e81c0*/  STL.64 [R1+0xde08], R26 ;  /* 0x00de081a01007387 */ /* 0x008fe80000100a00 */
[----:B--2---:R-:W-:-:S15]  /*e81d0*/  STL.64 [R1+0xde00], R24 ;  /* 0x00de001801007387 */ /* 0x004fde0000100a00 */
[----:B------:R-:W-:Y:S04]  /*e81e0*/  STL.64 [R1+0x1650], R12 ;  /* 0x0016500c01007387 */ /* 0x000fe80000100a00 */
[----:B------:R-:W-:Y:S04]  /*e81f0*/  STL.64 [R1+0x1658], R14 ;  /* 0x0016580e01007387 */ /* 0x000fe80000100a00 */
[----:B------:R0:W-:Y:S04]  /*e8200*/  STL.64 [R1+0xde10], R22 ;  /* 0x00de101601007387 */ /* 0x0001e80000100a00 */
[----:B0-----:R-:W2:Y:S01]  /*e8210*/  LDL.64 R22, [R1+0xa0] ;  /* 0x0000a00001167983 */ /* 0x001ea20000100a00 */
[----:B------:R-:W-:-:S02]  /*e8220*/  IMAD.MOV.U32 R20, RZ, RZ, R9 ;  /* 0x000000ffff147224 */ /* 0x000fc400078e0009 */
[----:B------:R-:W-:Y:S01]  /*e8230*/  IMAD.MOV.U32 R21, RZ, RZ, R8 ;  /* 0x000000ffff157224 */ /* 0x000fe200078e0008 */
[----:B--2---:R-:W-:Y:S04]  /*e8240*/  STL.64 [R1+0xde40], R22 ;  /* 0x00de401601007387 */ /* 0x004fe80000100a00 */
[----:B------:R0:W-:Y:S04]  /*e8250*/  STL.64 [R1+0xde38], R20 ;  /* 0x00de381401007387 */ /* 0x0001e80000100a00 */
        /* <DEDUP_REMOVED lines=49> */
[----:B------:R-:W4:Y:S01]  /*e8570*/  LDL.LU R11, [R1+0xde70] ;  /* 0x00de7000010b7983 */ /* 0x000f220000300800 */
[----:B------:R-:W-:-:S02]  /*e8580*/  IMAD R14, R14, 0x100, R8 ;  /* 0x000001000e0e7824 */ /* 0x000fc400078e0208 */
[----:B------:R-:W-:Y:S01]  /*e8590*/  IMAD R15, R15, 0x100, R9 ;  /* 0x000001000f0f7824 */ /* 0x000fe200078e0209 */
[----:B----4-:R-:W-:-:S15]  /*e85a0*/  HMMA.16816.F32 R20, R4, R10, R20 ;  /* 0x0000000a0414723c */ /* 0x010fde0000001814 */
[----:B------:R-:W-:-:S08]  /*e85b0*/  NOP ;  /* 0x0000000000007918 */ /* 0x000fd00000000000 */
[----:B------:R-:W-:Y:S04]  /*e85c0*/  STL.64 [R1+0x1660], R20 ;  /* 0x0016601401007387 */ /* 0x000fe80000100a00 */
[----:B------:R0:W-:Y:S04]  /*e85d0*/  STL.64 [R1+0x1668], R22 ;  /* 0x0016681601007387 */ /* 0x0001e80000100a00 */
[----:B0-----:R-:W4:Y:S04]  /*e85e0*/  LDL.LU.64 R22, [R1+0xde68] ;  /* 0x00de680001167983 */ /* 0x001f280000300a00 */
[----:B------:R-:W4:Y:S04]  /*e85f0*/  LDL.LU.64 R20, [R1+0xde60] ;  /* 0x00de600001147983 */ /* 0x000f280000300a00 */
        /* <DEDUP_REMOVED lines=8> */
[----:B------:R0:W-:Y:S04]  /*e8680*/  STL.64 [R1+0xdc08], R10 ;  /* 0x00dc080a01007387 */ /* 0x0001e80000100a00 */
[----:B0-----:R-:W3:Y:S04]  /*e8690*/  LDL.LU R10, [R1+0x88] ;  /* 0x00008800010a7983 */ /* 0x001ee80000300800 */
[----:B------:R-:W3:Y:S04]  /*e86a0*/  LDL.LU R11, [R1+0x8c] ;  /* 0x00008c00010b7983 */ /* 0x000ee80000300800 */
[----:B------:R0:W-:Y:S04]  /*e86b0*/  STL.64 [R1+0xdc00], R8 ;  /* 0x00dc000801007387 */ /* 0x0001e80000100a00 */
[----:B0-----:R-:W3:Y:S01]  /*e86c0*/  LDL.LU R8, [R1+0x90] ;  /* 0x0000900001087983 */ /* 0x001ee20000300800 */
[----:B----4-:R-:W-:-:S15]  /*e86d0*/  HMMA.16816.F32 R20, R4, R2, R20 ;  /* 0x000000020414723c */ /* 0x010fde0000001814 */
[----:B------:R-:W-:-:S08]  /*e86e0*/  NOP ;  /* 0x0000000000007918 */ /* 0x000fd00000000000 */
[----:B------:R-:W-:Y:S04]  /*e86f0*/  STL.64 [R1+0x1870], R20 ;  /* 0x0018701401007387 */ /* 0x000fe80000100a00 */
[----:B------:R0:W-:Y:S04]  /*e8700*/  STL.64 [R1+0x1878], R22 ;  /* 0x0018781601007387 */ /* 0x0001e80000100a00 */
[----:B0-----:R-:W2:Y:S04]  /*e8710*/  LDL.LU.64 R22, [R1+0xde40] ;  /* 0x00de400001167983 */ /* 0x001ea80000300a00 */
[----:B------:R-:W4:Y:S01]  /*e8720*/  LDL.LU.64 R20, [R1+0xde38] ;  /* 0x00de380001147983 */ /* 0x000f220000300a00 */
[----:B------:R-:W-:-:S02]  /*e8730*/  F2FP.F16.E4M3.UNPACK_B R12, R12 ;  /* 0x0000000cff0c723e */ /* 0x000fc400020006ff */
[----:B------:R-:W-:Y:S02]  /*e8740*/  F2FP.F16.E4M3.UNPACK_B R13, R13 ;  /* 0x0000000dff0d723e */ /* 0x000fe400020006ff */
[----:B------:R-:W-:Y:S02]  /*e8750*/  F2FP.F16.E4M3.UNPACK_B R14, R14 ;  /* 0x0000000eff0e723e */ /* 0x000fe400020006ff */
[----:B------:R-:W-:Y:S01]  /*e8760*/  F2FP.F16.E4M3.UNPACK_B R15, R15 ;  /* 0x0000000fff0f723e */ /* 0x000fe200020006ff */
[----:B--2---:R-:W-:Y:S01]  /*e8770*/  HMMA.16816.F32 R4, R4, R22, R24 ;  /* 0x000000160404723c */ /* 0x004fe20000001818 */
[----:B------:R-:W4:Y:S04]  /*e8780*/  LDL.LU.64 R26, [R1+0xde30] ;  /* 0x00de3000011a7983 */ /* 0x000f280000300a00 */
[----:B------:R-:W4:Y:S01]  /*e8790*/  LDL.LU.64 R24, [R1+0xde28] ;  /* 0x00de280001187983 */ /* 0x000f220000300a00 */
[----:B------:R-:W-:-:S02]  /*e87a0*/  IMAD.MOV.U32 R9, RZ, RZ, R0 ;  /* 0x000000ffff097224 */ /* 0x000fc400078e0000 */
[----:B------:R-:W-:-:S15]  /*e87b0*/  IMAD.MOV.U32 R0, RZ, RZ, R23 ;  /* 0x000000ffff007224 */ /* 0x000fde00078e0017 */
[----:B------:R0:W-:Y:S04]  /*e87c0*/  STL.64 [R1+0x1860], R4 ;  /* 0x0018600401007387 */ /* 0x0001e80000100a00 */
[----:B------:R1:W-:Y:S04]  /*e87d0*/  STL.64 [R1+0x1868], R6 ;  /* 0x0018680601007387 */ /* 0x0003e80000100a00 */
[----:B0-----:R-:W3:Y:S04]  /*e87e0*/  LDL.LU R4, [R1+0x2020] ;  /* 0x0020200001047983 */ /* 0x001ee80000300800 */
[----:B------:R-:W3:Y:S04]  /*e87f0*/  LDL.LU R5, [R1+0x2024] ;  /* 0x0020240001057983 */ /* 0x000ee80000300800 */
[----:B-1----:R-:W3:Y:S04]  /*e8800*/  LDL.LU R6, [R1+0x2028] ;  /* 0x0020280001067983 */ /* 0x002ee80000300800 */
[----:B------:R-:W3:Y:S01]  /*e8810*/  LDL.LU R7, [R1+0x202c] ;  /* 0x00202c0001077983 */ /* 0x000ee20000300800 */
[----:B----4-:R-:W-:Y:S03]  /*e8820*/  HMMA.16816.F32 R20, R12, R20, R24 ;  /* 0x000000140c14723c */ /* 0x010fe60000001818 */
[----:B------:R-:W2:Y:S04]  /*e8830*/  LDL.LU.64 R26, [R1+0xde20] ;  /* 0x00de2000011a7983 */ /* 0x000ea80000300a00 */
[----:B------:R-:W2:-:S15]  /*e8840*/  LDL.LU.64 R24, [R1+0xde18] ;  /* 0x00de180001187983 */ /* 0x000e9e0000300a00 */
[----:B------:R-:W-:-:S01]  /*e8850*/  NOP ;  /* 0x0000000000007918 */ /* 0x000fc20000000000 */
        /* <DEDUP_REMOVED lines=12> */
[----:B------:R0:W-:Y:S04]  /*e8920*/  STL.64 [R1+0x1830], R4 ;  /* 0x0018300401007387 */ /* 0x0001e80000100a00 */
[----:B------:R1:W-:Y:S04]  /*e8930*/  STL.64 [R1+0x1838], R6 ;  /* 0x0018380601007387 */ /* 0x0003e80000100a00 */
[----:B0-----:R-:W4:Y:S04]  /*e8940*/  LDL.LU R5, [R1+0x3608] ;  /* 0x0036080001057983 */ /* 0x001f280000300800 */
[----:B-1----:R-:W4:Y:S04]  /*e8950*/  LDL.LU R6, [R1+0x3610] ;  /* 0x0036100001067983 */ /* 0x002f280000300800 */
[----:B------:R-:W4:Y:S01]  /*e8960*/  LDL.LU R7, [R1+0x3618] ;  /* 0x0036180001077983 */ /* 0x000f220000300800 */
[----:B--2---:R-:W-:Y:S03]  /*e8970*/  HMMA.16816.F32 R8, R12, R10, R24 ;  /* 0x0000000a0c08723c */ /* 0x004fe60000001818 */
[----:B------:R-:W3:Y:S04]  /*e8980*/  LDL.LU.64 R26, [R1+0xdde8] ;  /* 0x00dde800011a7983 */ /* 0x000ee80000300a00 */
[----:B------:R-:W2:-:S15]  /*e8990*/  LDL.LU.64 R24, [R1+0xdde0] ;  /* 0x00dde00001187983 */ /* 0x000e9e0000300a00 */
[----:B------:R-:W-:-:S01]  /*e89a0*/  NOP ;  /* 0x0000000000007918 */ /* 0x000fc20000000000 */
[----:B------:R-:W-:Y:S04]  /*e89b0*/  STL.64 [R1+0x1820], R8 ;  /* 0x0018200801007387 */ /* 0x000fe80000100a00 */
[----:B------:R2:W-:Y:S02]  /*e89c0*/  STL.64 [R1+0x1828], R10 ;  /* 0x0018280a01007387 */ /* 0x0005e40000100a00 */
[C---:B--2---:R-:W-:Y:S06]  /*e89d0*/  HMMA.16816.F32 R8, R12.reuse, R24, R16 ;  /* 0x000000180c08723c */ /* 0x044fec0000001810 */
[----:B---3--:R-:W-:-:S15]  /*e89e0*/  HMMA.16816.F32 R16, R12, R26, R20 ;  /* 0x0000001a0c10723c */ /* 0x008fde0000001814 */
        /* <DEDUP_REMOVED lines=8> */
[----:B------:R-:W4:Y:S04]  /*e8a70*/  LDL.LU R11, [R1+0x1e9c] ;  /* 0x001e9c00010b7983 */ /* 0x000f280000300800 */
[----:B0-----:R-:W2:Y:S04]  /*e8a80*/  LDL.LU R16, [R1+0x1eb0] ;  /* 0x001eb00001107983 */ /* 0x001ea80000300800 */
[----:B------:R-:W2:Y:S04]  /*e8a90*/  LDL.LU R17, [R1+0x1eb4] ;  /* 0x001eb40001117983 */ /* 0x000ea80000300800 */
[----:B---3--:R-:W3:Y:S04]  /*e8aa0*/  LDL.LU R18, [R1+0x1eb8] ;  /* 0x001eb80001127983 */ /* 0x008ee80000300800 */
        /* <DEDUP_REMOVED lines=10> */
[----:B0-----:R-:W4:Y:S04]  /*e8b50*/  LDL.LU R26, [R1] ;  /* 0x00000000011a7983 */ /* 0x001f280000300800 */
[----:B------:R-:W4:Y:S04]  /*e8b60*/  LDL.LU R27, [R1+0x4] ;  /* 0x00000400011b7983 */ /* 0x000f280000300800 */
        /* <DEDUP_REMOVED lines=264> */
[----:B------:R-:W3:Y:S04]  /*e9bf0*/  LDL.LU R28, [R1+0x3614] ;  /* 0x00361400011c7983 */ /* 0x000ee80000300800 */
[----:B------:R-:W3:Y:S01]  /*e9c00*/  LDL.LU R29, [R1+0x361c] ;  /* 0x00361c00011d7983 */ /* 0x000ee20000300800 */
[----:B----4-:R-:W-:-:S15]  /*e9c10*/  HMMA.16816.F32 R20, R12, R26, R20 ;  /* 0x0000001a0c14723c */ /* 0x010fde0000001814 */
[----:B------:R-:W-:-:S08]  /*e9c20*/  NOP ;  /* 0x0000000000007918 */ /* 0x000fd00000000000 */
        /* <DEDUP_REMOVED lines=24> */
[----:B0-----:R-:W4:Y:S04]  /*e9db0*/  LDL.LU R20, [R1+0x1e70] ;  /* 0x001e700001147983 */ /* 0x001f280000300800 */
[----:B------:R-:W4:Y:S04]  /*e9dc0*/  LDL.LU R21, [R1+0x1e74] ;  /* 0x001e740001157983 */ /* 0x000f280000300800 */
[----:B-1----:R-:W4:Y:S04]  /*e9dd0*/  LDL.LU R22, [R1+0x1e78] ;  /* 0x001e780001167983 */ /* 0x002f280000300800 */
        /* <DEDUP_REMOVED lines=13> */
[----:B0-----:R-:W2:Y:S04]  /*e9eb0*/  LDL.LU R16, [R1+0x1e80] ;  /* 0x001e800001107983 */ /* 0x001ea80000300800 */
[----:B------:R-:W2:Y:S04]  /*e9ec0*/  LDL.LU R17, [R1+0x1e84] ;  /* 0x001e840001117983 */ /* 0x000ea80000300800 */
[----:B-1----:R-:W2:Y:S04]  /*e9ed0*/  LDL.LU R18, [R1+0x1e88] ;  /* 0x001e880001127983 */ /* 0x002ea80000300800 */
[----:B------:R-:W2:Y:S01]  /*e9ee0*/  LDL.LU R19, [R1+0x1e8c] ;  /* 0x001e8c0001137983 */ /* 0x000ea20000300800 */
[----:B------:R-:W-:-:S02]  /*e9ef0*/  IMAD R6, R6, 0x100, R28 ;  /* 0x0000010006067824 */ /* 0x000fc400078e021c */
[----:B------:R-:W-:Y:S02]  /*e9f00*/  IMAD R7, R7, 0x100, R29 ;  /* 0x0000010007077824 */ /* 0x000fe400078e021d */
[----:B----4-:R-:W-:Y:S02]  /*e9f10*/  IMAD R4, R4, 0x100, R26 ;  /* 0x0000010004047824 */ /* 0x010fe400078e021a */
[----:B------:R-:W-:Y:S01]  /*e9f20*/  IMAD R5, R5, 0x100, R27 ;  /* 0x0000010005057824 */ /* 0x000fe200078e021b */
[C---:B--2---:R-:W-:Y:S06]  /*e9f30*/  HMMA.16816.F32 R16, R12.reuse, R10, R16 ;  /* 0x0000000a0c10723c */ /* 0x044fec0000001810 */
[----:B---3--:R-:W-:-:S15]  /*e9f40*/  HMMA.16816.F32 R8, R12, R8, R20 ;  /* 0x000000080c08723c */ /* 0x008fde0000001814 */
[----:B------:R-:W-:-:S02]  /*e9f50*/  NOP ;  /* 0x0000000000007918 */ /* 0x000fc40000000000 */
[----:B------:R-:W-:Y:S04]  /*e9f60*/  STL.64 [R1+0x1690], R16 ;  /* 0x0016901001007387 */ /* 0x000fe80000100a00 */
[----:B------:R-:W-:Y:S04]  /*e9f70*/  STL.64 [R1+0x1698], R18 ;  /* 0x0016981201007387 */ /* 0x000fe80000100a00 */
[----:B------:R-:W-:Y:S04]  /*e9f80*/  STL.64 [R1+0x1680], R8 ;  /* 0x0016800801007387 */ /* 0x000fe80000100a00 */
[----:B------:R-:W-:Y:S04]  /*e9f90*/  STL.64 [R1+0x1688], R10 ;  /* 0x0016880a01007387 */ /* 0x000fe80000100a00 */
        /* <DEDUP_REMOVED lines=18> */
[----:B---3--:R0:W-:Y:S04]  /*ea0c0*/  STL.64 [R1+0xdbd8], R24 ;  /* 0x00dbd81801007387 */ /* 0x0081e80000100a00 */
[----:B0-----:R-:W3:Y:S04]  /*ea0d0*/  LDL.LU R24, [R1+0xa0] ;  /* 0x0000a00001187983 */ /* 0x001ee80000300800 */
[----:B------:R-:W4:Y:S04]  /*ea0e0*/  LDL.LU R4, [R1+0x2080] ;  /* 0x0020800001047983 */ /* 0x000f280000300800 */
        /* <DEDUP_REMOVED lines=11> */
[----:B------:R-:W-:-:S03]  /*ea1a0*/  IMAD.MOV.U32 R25, RZ, RZ, R0 ;  /* 0x000000ffff197224 */ /* 0x000fc600078e0000 */
[----:B------:R-:W3:Y:S04]  /*ea1b0*/  LDL.LU R21, [R1+0x2978] ;  /* 0x0029780001157983 */ /* 0x000ee80000300800 */
[----:B------:R-:W3:Y:S04]  /*ea1c0*/  LDL.LU R0, [R1+0x297c] ;  /* 0x00297c0001007983 */ /* 0x000ee80000300800 */
[----:B------:R-:W4:Y:S04]  /*ea1d0*/  LDL.LU R8, [R1+0x2988] ;  /* 0x0029880001087983 */ /* 0x000f280000300800 */
[----:B------:R-:W4:Y:S04]  /*ea1e0*/  LDL.LU R9, [R1+0x298c] ;  /* 0x00298c0001097983 */ /* 0x000f280000300800 */
[----:B--2---:R-:W-:Y:S04]  /*ea1f0*/  STL.64 [R1+0xdbd0], R10 ;  /* 0x00dbd00a01007387 */ /* 0x004fe80000100a00 */
[----:B----4-:R0:W-:Y:S04]  /*ea200*/  STL.64 [R1+0xdbc8], R8 ;  /* 0x00dbc80801007387 */ /* 0x0101e80000100a00 */
[----:B0-----:R-:W2:Y:S04]  /*ea210*/  LDL.LU R8, [R1+0x20e0] ;  /* 0x0020e00001087983 */ /* 0x001ea80000300800 */
[----:B------:R-:W2:Y:S04]  /*ea220*/  LDL.LU R9, [R1+0x20e4] ;  /* 0x0020e40001097983 */ /* 0x000ea80000300800 */
[----:B------:R-:W4:Y:S04]  /*ea230*/  LDL.LU R10, [R1+0x20e8] ;  /* 0x0020e800010a7983 */ /* 0x000f280000300800 */
[----:B------:R-:W4:Y:S01]  /*ea240*/  LDL.LU R11, [R1+0x20ec] ;  /* 0x0020ec00010b7983 */ /* 0x000f220000300800 */
[----:B------:R-:W-:Y:S01]  /*ea250*/  HMMA.16816.F32 R4, R12, R2, R4 ;  /* 0x000000020c04723c */ /* 0x000fe20000001804 */
[----:B---3--:R-:W-:-:S02]  /*ea260*/  F2FP.F16.E4M3.UNPACK_B R22, R23.H1 ;  /* 0x00000017ff16723e */ /* 0x008fc400030006ff */
[----:B------:R-:W-:Y:S01]  /*ea270*/  F2FP.F16.E4M3.UNPACK_B R23, R29.H1 ;  /* 0x0000001dff17723e */ /* 0x000fe200030006ff */
        /* <DEDUP_REMOVED lines=14> */
[----:B------:R-:W-:Y:S04]  /*ea360*/  STL.64 [R1+0xb0], R4 ;  /* 0x0000b00401007387 */ /* 0x000fe80000100a00 */
[----:B------:R0:W-:Y:S04]  /*ea370*/  STL.64 [R1+0xb8], R6 ;  /* 0x0000b80601007387 */ /* 0x0001e80000100a00 */
[----:B0-----:R-:W3:Y:S04]  /*ea380*/  LDL.LU.64 R6, [R1+0xdbf8] ;  /* 0x00dbf80001067983 */ /* 0x001ee80000300a00 */
[----:B------:R-:W4:Y:S04]  /*ea390*/  LDL.LU.64 R4, [R1+0xdbf0] ;  /* 0x00dbf00001047983 */ /* 0x000f280000300a00 */
[----:B------:R-:W-:Y:S04]  /*ea3a0*/  STL [R1+0xa8], R22 ;  /* 0x0000a81601007387 */ /* 0x000fe80000100800 */
[----:B------:R-:W4:Y:S04]  /*ea3b0*/  LDL.LU R2, [R1+0x2998] ;  /* 0x0029980001027983 */ /* 0x000f280000300800 */
[----:B------:R-:W-:Y:S04]  /*ea3c0*/  STL [R1+0xac], R23 ;  /* 0x0000ac1701007387 */ /* 0x000fe80000100800 */
[----:B------:R-:W4:Y:S01]  /*ea3d0*/  LDL.LU R3, [R1+0x299c] ;  /* 0x00299c0001037983 */ /* 0x000f220000300800 */
[----:B--2---:R-:W-:Y:S03]  /*ea3e0*/  HMMA.16816.F32 R12, R12, R24, R8 ;  /* 0x000000180c0c723c */ /* 0x004fe60000001808 */
[----:B------:R-:W2:Y:S04]  /*ea3f0*/  LDL.LU.64 R10, [R1+0xdbe8] ;  /* 0x00dbe800010a7983 */ /* 0x000ea80000300a00 */
[----:B------:R-:W2:Y:S04]  /*ea400*/  LDL.LU.64 R8, [R1+0xdbe0] ;  /* 0x00dbe00001087983 */ /* 0x000ea80000300a00 */
[----:B------:R-:W2:Y:S01]  /*ea410*/  LDL.LU.64 R24, [R1+0xdbd8] ;  /* 0x00dbd80001187983 */ /* 0x000ea20000300a00 */
[----:B------:R-:W-:-:S02]  /*ea420*/  F2FP.F16.E4M3.UNPACK_B R20, R21.H1 ;  /* 0x00000015ff14723e */ /* 0x000fc400030006ff */
[----:B---3--:R-:W-:Y:S02]  /*ea430*/  F2FP.F16.E4M3.UNPACK_B R6, R6 ;  /* 0x00000006ff06723e */ /* 0x008fe400020006ff */
[----:B----4-:R-:W-:Y:S02]  /*ea440*/  F2FP.F16.E4M3.UNPACK_B R4, R4 ;  /* 0x00000004ff04723e */ /* 0x010fe400020006ff */
[----:B------:R-:W-:Y:S02]  /*ea450*/  F2FP.F16.E4M3.UNPACK_B R5, R5 ;  /* 0x00000005ff05723e */ /* 0x000fe400020006ff */
[----:B------:R-:W-:-:S03]  /*ea460*/  F2FP.F16.E4M3.UNPACK_B R7, R7 ;  /* 0x00000007ff07723e */ /* 0x000fc600020006ff */
[----:B------:R0:W-:Y:S04]  /*ea470*/  STL.64 [R1+0x1890], R12 ;  /* 0x0018900c01007387 */ /* 0x0001e80000100a00 */
[----:B------:R1:W-:Y:S01]  /*ea480*/  STL.64 [R1+0x1898], R14 ;  /* 0x0018980e01007387 */ /* 0x0003e20000100a00 */
[----:B------:R-:W-:Y:S01]  /*ea490*/  F2FP.F16.E4M3.UNPACK_B R21, R0.H1 ;  /* 0x00000000ff15723e */ /* 0x000fe200030006ff */
[----:B------:R-:W-:Y:S02]  /*ea4a0*/  IMAD.MOV.U32 R0, RZ, RZ, R23 ;  /* 0x000000ffff007224 */ /* 0x000fe400078e0017 */
        /* <DEDUP_REMOVED lines=8> */
[----:B0-----:R-:W2:Y:S04]  /*ea530*/  LDL.LU.64 R10, [R1+0xdbd0] ;  /* 0x00dbd000010a7983 */ /* 0x001ea80000300a00 */
[----:B------:R-:W4:Y:S04]  /*ea540*/  LDL.LU.64 R8, [R1+0xdbc8] ;  /* 0x00dbc80001087983 */ /* 0x000f280000300a00 */
[----:B------:R-:W-:Y:S04]  /*ea550*/  STL [R1+0x98], R20 ;  /* 0x0000981401007387 */ /* 0x000fe80000100800 */
[----:B------:R-:W-:Y:S04]  /*ea560*/  STL [R1+0xda18], R0 ;  /* 0x00da180001007387 */ /* 0x000fe80000100800 */
[----:B------:R0:W-:Y:S02]  /*ea570*/  STL [R1+0x9c], R21 ;  /* 0x00009c1501007387 */ /* 0x0001e40000100800 */
[----:B0-----:R-:W-:Y:S02]  /*ea580*/  HMMA.16816.F32 R20, R4, R20, R16 ;  /* 0x000000140414723c */ /* 0x001fe40000001810 */
        /* <DEDUP_REMOVED lines=17> */
[----:B------:R-:W-:-:S02]  /*ea6a0*/  F2FP.F16.E4M3.UNPACK_B R2, R2.H1 ;  /* 0x00000002ff02723e */ /* 0x000fc400030006ff */
[----:B------:R-:W-:-:S07]  /*ea6b0*/  F2FP.F16.E4M3.UNPACK_B R3, R3.H1 ;  /* 0x00000003ff03723e */ /* 0x000fce00030006ff */
[----:B------:R-:W-:Y:S01]  /*ea6c0*/  HMMA.16816.F32 R12, R4, R2, R12 ;  /* 0x00000002040c723c */ /* 0x000fe2000000180c */
[----:B--2---:R-:W-:Y:S02]  /*ea6d0*/  F2FP.F16.E4M3.UNPACK_B R8, R10.H1 ;  /* 0x0000000aff08723e */ /* 0x004fe400030006ff */
[----:B------:R-:W-:-:S03]  /*ea6e0*/  F2FP.F16.E4M3.UNPACK_B R9, R11.H1 ;  /* 0x0000000bff09723e */ /* 0x000fc600030006ff */
[----:B------:R0:W-:Y:S04]  /*ea6f0*/  STL [R1+0x88], R2 ;  /* 0x0000880201007387 */ /* 0x0001e80000100800 */
[----:B------:R1:W-:Y:S04]  /*ea700*/  STL [R1+0x8c], R3 ;  /* 0x00008c0301007387 */ /* 0x0003e80000100800 */
[----:B------:R-:W-:Y:S01]  /*ea710*/  STL [R1+0x80], R8 ;  /* 0x0000800801007387 */ /* 0x000fe20000100800 */
[----:B0-----:R-:W-:Y:S02]  /*ea720*/  F2FP.F16.E4M3.UNPACK_B R2, R24.H1 ;  /* 0x00000018ff02723e */ /* 0x001fe400030006ff */
[----:B-1----:R-:W-:-:S06]  /*ea730*/  F2FP.F16.E4M3.UNPACK_B R3, R25.H1 ;  /* 0x00000019ff03723e */ /* 0x002fcc00030006ff */
[----:B------:R-:W-:Y:S04]  /*ea740*/  STL.64 [R1+0x1ab0], R12 ;  /* 0x001ab00c01007387 */ /* 0x000fe80000100a00 */
[----:B------:R0:W-:Y:S04]  /*ea750*/  STL.64 [R1+0x1ab8], R14 ;  /* 0x001ab80e01007387 */ /* 0x0001e80000100a00 */
[----:B------:R3:W-:Y:S01]  /*ea760*/  STL [R1+0x84], R9 ;  /* 0x0000840901007387 */ /* 0x0007e20000100800 */
[C---:B0-----:R-:W-:Y:S06]  /*ea770*/  HMMA.16816.F32 R12, R4.reuse, R2, R16 ;  /* 0x00000002040c723c */ /* 0x041fec0000001810 */
[----:B------:R-:W-:Y:S01]  /*ea780*/  STL [R1+0x78], R2 ;  /* 0x0000780201007387 */ /* 0x000fe20000100800 */
[----:B---3--:R-:W-:Y:S07]  /*ea790*/  HMMA.16816.F32 R8, R4, R8, R20 ;  /* 0x000000080408723c */ /* 0x008fee0000001814 */
[----:B------:R-:W-:-:S02]  /*ea7a0*/  F2FP.F16.E4M3.UNPACK_B R20, R26.H1 ;  /* 0x0000001aff14723e */ /* 0x000fc400030006ff */
[----:B------:R-:W-:Y:S02]  /*ea7b0*/  F2FP.F16.E4M3.UNPACK_B R22, R27.H1 ;  /* 0x0000001bff16723e */ /* 0x000fe400030006ff */
[----:B------:R-:W-:-:S12]  /*ea7c0*/  F2FP.F16.E4M3.UNPACK_B R21, R29.H1 ;  /* 0x0000001dff15723e */ /* 0x000fd800030006ff */
[----:B------:R-:W-:Y:S04]  /*ea7d0*/  STL.64 [R1+0x1b00], R8 ;  /* 0x001b000801007387 */ /* 0x000fe80000100a00 */
[----:B------:R0:W-:Y:S04]  /*ea7e0*/  STL.64 [R1+0x1b08], R10 ;  /* 0x001b080a01007387 */ /* 0x0001e80000100a00 */
[----:B------:R-:W-:Y:S01]  /*ea7f0*/  STL [R1+0x7c], R3 ;  /* 0x00007c0301007387 */ /* 0x000fe20000100800 */
[----:B0-----:R-:W-:-:S03]  /*ea800*/  F2FP.F16.E4M3.UNPACK_B R11, R28.H1 ;  /* 0x0000001cff0b723e */ /* 0x001fc600030006ff */
[----:B------:R-:W2:Y:S04]  /*ea810*/  LDL.LU R28, [R1+0x2a78] ;  /* 0x002a7800011c7983 */ /* 0x000ea80000300800 */
[----:B------:R-:W-:Y:S04]  /*ea820*/  STL [R1+0x70], R20 ;  /* 0x0000701401007387 */ /* 0x000fe80000100800 */
[----:B------:R0:W-:Y:S04]  /*ea830*/  STL.64 [R1+0x1b70], R12 ;  /* 0x001b700c01007387 */ /* 0x0001e80000100a00 */
[----:B------:R1:W-:Y:S04]  /*ea840*/  STL.64 [R1+0x1b78], R14 ;  /* 0x001b780e01007387 */ /* 0x0003e80000100a00 */
[----:B------:R-:W-:Y:S04]  /*ea850*/  STL [R1+0x74], R11 ;  /* 0x0000740b01007387 */ /* 0x000fe80000100800 */
[----:B------:R-:W3:Y:S04]  /*ea860*/  LDL.LU R16, [R1+0x2500] ;  /* 0x0025000001107983 */ /* 0x000ee80000300800 */
[----:B------:R-:W-:Y:S04]  /*ea870*/  STL [R1+0x68], R22 ;  /* 0x0000681601007387 */ /* 0x000fe80000100800 */
[----:B------:R-:W3:Y:S04]  /*ea880*/  LDL.LU R17, [R1+0x2504] ;  /* 0x0025040001117983 */ /* 0x000ee80000300800 */
[----:B------:R-:W4:Y:S04]  /*ea890*/  LDL.LU R18, [R1+0x2508] ;  /* 0x0025080001127983 */ /* 0x000f280000300800 */
[----:B------:R-:W-:Y:S04]  /*ea8a0*/  STL [R1+0x6c], R21 ;  /* 0x00006c1501007387 */ /* 0x000fe80000100800 */
[----:B------:R-:W4:Y:S04]  /*ea8b0*/  LDL.LU R19, [R1+0x250c] ;  /* 0x00250c0001137983 */ /* 0x000f280000300800 */
[----:B----4-:R-:W-:Y:S04]  /*ea8c0*/  STL.64 [R1+0xdaf8], R18 ;  /* 0x00daf81201007387 */ /* 0x010fe80000100a00 */
[----:B---3--:R3:W-:Y:S04]  /*ea8d0*/  STL.64 [R1+0xdaf0], R16 ;  /* 0x00daf01001007387 */ /* 0x0087e80000100a00 */
[----:B------:R-:W4:Y:S04]  /*ea8e0*/  LDL.LU R10, [R1+0x2a48] ;  /* 0x002a4800010a7983 */ /* 0x000f280000300800 */
[----:B0-----:R-:W2:Y:S04]  /*ea8f0*/  LDL.LU R12, [R1+0x24e0] ;  /* 0x0024e000010c7983 */ /* 0x001ea80000300800 */
[----:B------:R-:W2:Y:S04]  /*ea900*/  LDL.LU R13, [R1+0x24e4] ;  /* 0x0024e400010d7983 */ /* 0x000ea80000300800 */
[----:B-1----:R-:W3:Y:S04]  /*ea910*/  LDL.LU R14, [R1+0x24e8] ;  /* 0x0024e800010e7983 */ /* 0x002ee80000300800 */
[----:B------:R-:W3:Y:S04]  /*ea920*/  LDL.LU R15, [R1+0x24ec] ;  /* 0x0024ec00010f7983 */ /* 0x000ee80000300800 */
[----:B---3--:R-:W-:Y:S04]  /*ea930*/  STL.64 [R1+0xdb08], R14 ;  /* 0x00db080e01007387 */ /* 0x008fe80000100a00 */
[----:B--2---:R0:W-:Y:S04]  /*ea940*/  STL.64 [R1+0xdb00], R12 ;  /* 0x00db000c01007387 */ /* 0x0041e80000100a00 */
[----:B------:R-:W2:Y:S04]  /*ea950*/  LDL.LU R8, [R1+0x2a38] ;  /* 0x002a380001087983 */ /* 0x000ea80000300800 */
[----:B------:R-:W2:Y:S04]  /*ea960*/  LDL.LU R9, [R1+0x2a3c] ;  /* 0x002a3c0001097983 */ /* 0x000ea80000300800 */
[----:B------:R-:W3:Y:S04]  /*ea970*/  LDL.LU R16, [R1+0x24b0] ;  /* 0x0024b00001107983 */ /* 0x000ee80000300800 */
[----:B------:R-:W3:Y:S04]  /*ea980*/  LDL.LU R17, [R1+0x24b4] ;  /* 0x0024b40001117983 */ /* 0x000ee80000300800 */
[----:B------:R-:W4:Y:S04]  /*ea990*/  LDL.LU R18, [R1+0x24b8] ;  /* 0x0024b80001127983 */ /* 0x000f280000300800 */
[----:B------:R-:W4:Y:S04]  /*ea9a0*/  LDL.LU R19, [R1+0x24bc] ;  /* 0x0024bc0001137983 */ /* 0x000f280000300800 */
[----:B0-----:R-:W2:Y:S04]  /*ea9b0*/  LDL.LU R13, [R1+0x2a18] ;  /* 0x002a1800010d7983 */ /* 0x001ea80000300800 */
[----:B------:R-:W2:Y:S04]  /*ea9c0*/  LDL.LU R0, [R1+0x2a1c] ;  /* 0x002a1c0001007983 */ /* 0x000ea80000300800 */
[----:B------:R-:W2:Y:S04]  /*ea9d0*/  LDL.LU R2, [R1+0x2a28] ;  /* 0x002a280001027983 */ /* 0x000ea80000300800 */
[----:B------:R-:W2:Y:S04]  /*ea9e0*/  LDL.LU R3, [R1+0x2a2c] ;  /* 0x002a2c0001037983 */ /* 0x000ea80000300800 */
        /* <DEDUP_REMOVED lines=8> */
[----:B--2---:R0:W-:Y:S04]  /*eaa70*/  STL.64 [R1+0xdb58], R14 ;  /* 0x00db580e01007387 */ /* 0x0041e80000100a00 */
[----:B0-----:R-:W2:Y:S04]  /*eaa80*/  LDL.LU R14, [R1+0x29f8] ;  /* 0x0029f800010e7983 */ /* 0x001ea80000300800 */
[----:B------:R-:W-:Y:S04]  /*eaa90*/  STL [R1+0xdb50], R13 ;  /* 0x00db500d01007387 */ /* 0x000fe80000100800 */
[----:B----4-:R-:W-:Y:S04]  /*eaaa0*/  STL.64 [R1+0xdb28], R18 ;  /* 0x00db281201007387 */ /* 0x010fe80000100a00 */
[----:B---3--:R0:W-:Y:S04]  /*eaab0*/  STL.64 [R1+0xdb20], R16 ;  /* 0x00db201001007387 */ /* 0x0081e80000100a00 */
[----:B0-----:R-:W3:Y:S04]  /*eaac0*/  LDL.LU R16, [R1+0x2440] ;  /* 0x0024400001107983 */ /* 0x001ee80000300800 */
[----:B------:R-:W3:Y:S04]  /*eaad0*/  LDL.LU R17, [R1+0x2444] ;  /* 0x0024440001117983 */ /* 0x000ee80000300800 */
[----:B------:R-:W4:Y:S04]  /*eaae0*/  LDL.LU R18, [R1+0x2448] ;  /* 0x0024480001127983 */ /* 0x000f280000300800 */
[----:B------:R-:W4:Y:S04]  /*eaaf0*/  LDL.LU R19, [R1+0x244c] ;  /* 0x00244c0001137983 */ /* 0x000f280000300800 */
[----:B------:R-:W2:Y:S04]  /*eab00*/  LDL.LU R15, [R1+0x29fc] ;  /* 0x0029fc00010f7983 */ /* 0x000ea80000300800 */
[----:B----4-:R0:W-:Y:S04]  /*eab10*/  STL.64 [R1+0xdb38], R18 ;  /* 0x00db381201007387 */ /* 0x0101e80000100a00 */
[----:B------:R-:W4:Y:S04]  /*eab20*/  LDL.LU R12, [R1+0x29e8] ;  /* 0x0029e800010c7983 */ /* 0x000f280000300800 */
[----:B------:R-:W4:Y:S04]  /*eab30*/  LDL.LU R13, [R1+0x29ec] ;  /* 0x0029ec00010d7983 */ /* 0x000f280000300800 */
[----:B--2---:R1:W-:Y:S01]  /*eab40*/  STL.64 [R1+0xdb88], R14 ;  /* 0x00db880e01007387 */ /* 0x0043e20000100a00 */
[----:B0-----:R-:W-:-:S02]  /*eab50*/  IMAD.MOV.U32 R18, RZ, RZ, R22 ;  /* 0x000000ffff127224 */ /* 0x001fc400078e0016 */
[----:B------:R-:W-:Y:S02]  /*eab60*/  IMAD.MOV.U32 R19, RZ, RZ, R21 ;  /* 0x000000ffff137224 */ /* 0x000fe400078e0015 */
[----:B-1----:R-:W-:Y:S01]  /*eab70*/  IMAD.MOV.U32 R15, RZ, RZ, R11 ;  /* 0x000000ffff0f7224 */ /* 0x002fe200078e000b */
[----:B----4-:R-:W-:Y:S04]  /*eab80*/  STL.64 [R1+0xdb80], R12 ;  /* 0x00db800c01007387 */ /* 0x010fe80000100a00 */
[----:B---3--:R0:W-:Y:S04]  /*eab90*/  STL.64 [R1+0xdb30], R16 ;  /* 0x00db301001007387 */ /* 0x0081e80000100a00 */
[----:B------:R1:W-:Y:S04]  /*eaba0*/  STL.64 [R1+0xdb90], R18 ;  /* 0x00db901201007387 */ /* 0x0003e80000100a00 */
[----:B0-----:R-:W2:Y:S04]  /*eabb0*/  LDL.LU R16, [R1+0x2300] ;  /* 0x0023000001107983 */ /* 0x001ea80000300800 */
[----:B------:R-:W2:Y:S04]  /*eabc0*/  LDL.LU R17, [R1+0x2304] ;  /* 0x0023040001117983 */ /* 0x000ea80000300800 */
[----:B-1----:R-:W2:Y:S04]  /*eabd0*/  LDL.LU R18, [R1+0x2308] ;  /* 0x0023080001127983 */ /* 0x002ea80000300800 */
[----:B------:R-:W2:Y:S04]  /*eabe0*/  LDL.LU R19, [R1+0x230c] ;  /* 0x00230c0001137983 */ /* 0x000ea80000300800 */
[----:B------:R-:W3:Y:S04]  /*eabf0*/  LDL.LU R11, [R1+0x2a4c] ;  /* 0x002a4c00010b7983 */ /* 0x000ee80000300800 */
        /* <DEDUP_REMOVED lines=12> */
[----:B------:R-:W-:-:S07]  /*eacc0*/  IMAD.MOV.U32 R14, RZ, RZ, R20 ;  /* 0x000000ffff0e7224 */ /* 0x000fce00078e0014 */
[C---:B--2---:R-:W-:Y:S01]  /*eacd0*/  HMMA.16816.F32 R12, R4.reuse, R14, R16 ;  /* 0x0000000e040c723c */ /* 0x044fe20000001810 */
[----:B----4-:R-:W-:Y:S04]  /*eace0*/  STL.64 [R1+0xdb78], R10 ;  /* 0x00db780a01007387 */ /* 0x010fe80000100a00 */
[----:B---3--:R0:W-:Y:S04]  /*eacf0*/  STL.64 [R1+0xdb70], R8 ;  /* 0x00db700801007387 */ /* 0x0081e80000100a00 */
        /* <DEDUP_REMOVED lines=14> */
[----:B------:R-:W-:Y:S04]  /*eade0*/  STL.64 [R1+0x1bd0], R12 ;  /* 0x001bd00c01007387 */ /* 0x000fe80000100a00 */
[----:B------:R0:W-:Y:S04]  /*eadf0*/  STL.64 [R1+0x1bd8], R14 ;  /* 0x001bd80e01007387 */ /* 0x0001e80000100a00 */
[----:B0-----:R-:W3:Y:S04]  /*eae00*/  LDL.LU.64 R14, [R1+0xdb88] ;  /* 0x00db8800010e7983 */ /* 0x001ee80000300a00 */
[----:B------:R-:W4:Y:S01]  /*eae10*/  LDL.LU.64 R12, [R1+0xdb80] ;  /* 0x00db8000010c7983 */ /* 0x000f220000300a00 */
[----:B--2---:R-:W-:Y:S03]  /*eae20*/  HMMA.16816.F32 R16, R4, R18, R8 ;  /* 0x000000120410723c */ /* 0x004fe60000001808 */
[----:B------:R-:W2:Y:S04]  /*eae30*/  LDL.LU.64 R10, [R1+0xdb78] ;  /* 0x00db7800010a7983 */ /* 0x000ea80000300a00 */
[----:B------:R-:W2:Y:S01]  /*eae40*/  LDL.LU.64 R8, [R1+0xdb70] ;  /* 0x00db700001087983 */ /* 0x000ea20000300a00 */
[----:B----4-:R-:W-:-:S02]  /*eae50*/  F2FP.F16.E4M3.UNPACK_B R12, R12.H1 ;  /* 0x0000000cff0c723e */ /* 0x010fc400030006ff */
[----:B------:R-:W-:-:S13]  /*eae60*/  F2FP.F16.E4M3.UNPACK_B R13, R13.H1 ;  /* 0x0000000dff0d723e */ /* 0x000fda00030006ff */
[----:B------:R3:W-:Y:S04]  /*eae70*/  STL.64 [R1+0x1c20], R16 ;  /* 0x001c201001007387 */ /* 0x0007e80000100a00 */
[----:B------:R-:W-:Y:S04]  /*eae80*/  STL.64 [R1+0x1c28], R18 ;  /* 0x001c281201007387 */ /* 0x000fe80000100a00 */
[----:B------:R-:W-:Y:S04]  /*eae90*/  STL [R1+0x60], R12 ;  /* 0x0000600c01007387 */ /* 0x000fe80000100800 */
[----:B------:R2:W-:Y:S01]  /*eaea0*/  STL [R1+0x64], R13 ;  /* 0x0000640d01007387 */ /* 0x0005e20000100800 */
        /* <DEDUP_REMOVED lines=31> */
[----:B------:R-:W-:-:S03]  /*eb0a0*/  F2FP.F16.E4M3.UNPACK_B R13, R0.H1 ;  /* 0x00000000ff0d723e */ /* 0x000fc600030006ff */
[----:B------:R-:W-:Y:S04]  /*eb0b0*/  STL [R1+0x48], R12 ;  /* 0x0000480c01007387 */ /* 0x000fe80000100800 */
[----:B------:R3:W-:Y:S02]  /*eb0c0*/  STL [R1+0x4c], R13 ;  /* 0x00004c0d01007387 */ /* 0x0007e40000100800 */
[----:B---3--:R-:W-:Y:S02]  /*eb0d0*/  HMMA.16816.F32 R12, R4, R12, R16 ;  /* 0x0000000c040c723c */ /* 0x008fe40000001810 */
[----:B------:R-:W3:Y:S04]  /*eb0e0*/  LDL.LU.64 R18, [R1+0xdb18] ;  /* 0x00db180001127983 */ /* 0x000ee80000300a00 */
[----:B------:R-:W3:Y:S01]  /*eb0f0*/  LDL.LU.64 R16, [R1+0xdb10] ;  /* 0x00db100001107983 */ /* 0x000ee20000300a00 */
[----:B------:R-:W-:-:S02]  /*eb100*/  F2FP.F16.E4M3.UNPACK_B R2, R2.H1 ;  /* 0x00000002ff02723e */ /* 0x000fc400030006ff */
[----:B------:R-:W-:-:S14]  /*eb110*/  F2FP.F16.E4M3.UNPACK_B R3, R3.H1 ;  /* 0x00000003ff03723e */ /* 0x000fdc00030006ff */
[----:B------:R-:W-:Y:S04]  /*eb120*/  STL.64 [R1+0x1db0], R12 ;  /* 0x001db00c01007387 */ /* 0x000fe80000100a00 */
[----:B------:R0:W-:Y:S04]  /*eb130*/  STL.64 [R1+0x1db8], R14 ;  /* 0x001db80e01007387 */ /* 0x0001e80000100a00 */
[----:B0-----:R-:W4:Y:S04]  /*eb140*/  LDL.LU.64 R14, [R1+0xdb08] ;  /* 0x00db0800010e7983 */ /* 0x001f280000300a00 */
[----:B------:R-:W4:Y:S04]  /*eb150*/  LDL.LU.64 R12, [R1+0xdb00] ;  /* 0x00db0000010c7983 */ /* 0x000f280000300a00 */
        /* <DEDUP_REMOVED lines=8> */
[----:B--2---:R-:W-:-:S02]  /*eb1e0*/  F2FP.F16.E4M3.UNPACK_B R8, R8.H1 ;  /* 0x00000008ff08723e */ /* 0x004fc400030006ff */
[----:B------:R-:W-:-:S07]  /*eb1f0*/  F2FP.F16.E4M3.UNPACK_B R9, R9.H1 ;  /* 0x00000009ff09723e */ /* 0x000fce00030006ff */
[----:B----4-:R-:W-:Y:S01]  /*eb200*/  HMMA.16816.F32 R12, R4, R8, R12 ;  /* 0x00000008040c723c */ /* 0x010fe2000000180c */
[----:B------:R-:W-:Y:S02]  /*eb210*/  F2FP.F16.E4M3.UNPACK_B R2, R10.H1 ;  /* 0x0000000aff02723e */ /* 0x000fe400030006ff */
[----:B------:R-:W-:-:S03]  /*eb220*/  F2FP.F16.E4M3.UNPACK_B R3, R11.H1 ;  /* 0x0000000bff03723e */ /* 0x000fc600030006ff */
[----:B------:R0:W-:Y:S04]  /*eb230*/  STL [R1+0x38], R8 ;  /* 0x0000380801007387 */ /* 0x0001e80000100800 */
[----:B------:R1:W-:Y:S04]  /*eb240*/  STL [R1+0x3c], R9 ;  /* 0x00003c0901007387 */ /* 0x0003e80000100800 */
[----:B------:R-:W-:Y:S09]  /*eb250*/  STL [R1+0x30], R2 ;  /* 0x0000300201007387 */ /* 0x000ff20000100800 */
[----:B------:R-:W-:Y:S04]  /*eb260*/  STL.64 [R1+0x1e60], R12 ;  /* 0x001e600c01007387 */ /* 0x000fe80000100a00 */
[----:B------:R3:W-:Y:S01]  /*eb270*/  STL.64 [R1+0x1e68], R14 ;  /* 0x001e680e01007387 */ /* 0x0007e20000100a00 */
[----:B0-----:R-:W-:-:S02]  /*eb280*/  F2FP.F16.E4M3.UNPACK_B R8, R20.H1 ;  /* 0x00000014ff08723e */ /* 0x001fc400030006ff */
[----:B-1----:R-:W-:Y:S01]  /*eb290*/  F2FP.F16.E4M3.UNPACK_B R9, R21.H1 ;  /* 0x00000015ff09723e */ /* 0x002fe200030006ff */
[----:B------:R-:W-:Y:S04]  /*eb2a0*/  STL [R1+0x34], R3 ;  /* 0x0000340301007387 */ /* 0x000fe80000100800 */
[----:B------:R-:W-:Y:S01]  /*eb2b0*/  STL [R1+0x28], R8 ;  /* 0x0000280801007387 */ /* 0x000fe20000100800 */
[----:B------:R-:W-:Y:S01]  /*eb2c0*/  F2FP.F16.E4M3.UNPACK_B R0, R29.H1 ;  /* 0x0000001dff00723e */ /* 0x000fe200030006ff */
[----:B---3--:R-:W-:-:S15]  /*eb2d0*/  HMMA.16816.F32 R12, R4, R2, R16 ;  /* 0x00000002040c723c */ /* 0x008fde0000001810 */
        /* <DEDUP_REMOVED lines=8> */
[----:B------:R-:W-:-:S12]  /*eb360*/  F2FP.F16.E4M3.UNPACK_B R8, R28.H1 ;  /* 0x0000001cff08723e */ /* 0x000fd800030006ff */
[----:B------:R0:W-:Y:S04]  /*eb370*/  STL.64 [R1+0x1ec0], R12 ;  /* 0x001ec00c01007387 */ /* 0x0001e80000100a00 */
[----:B------:R1:W-:Y:S04]  /*eb380*/  STL.64 [R1+0x1ec8], R14 ;  /* 0x001ec80e01007387 */ /* 0x0003e80000100a00 */
[----:B------:R-:W-:Y:S04]  /*eb390*/  STL [R1+0x24], R2 ;  /* 0x0000240201007387 */ /* 0x000fe80000100800 */
[----:B------:R-:W-:Y:S04]  /*eb3a0*/  STL [R1+0x18], R8 ;  /* 0x0000180801007387 */ /* 0x000fe80000100800 */
[----:B0-----:R-:W2:Y:S04]  /*eb3b0*/  LDL.LU R12, [R1+0x26f0] ;  /* 0x0026f000010c7983 */ /* 0x001ea80000300800 */
        /* <DEDUP_REMOVED lines=29> */
[----:B------:R-:W3:Y:S04]  /*eb590*/  LDL.LU R17, [R1+0x2a9c] ;  /* 0x002a9c0001117983 */ /* 0x000ee80000300800 */
[----:B----4-:R0:W-:Y:S02]  /*eb5a0*/  STL.64 [R1+0xdaa8], R26 ;  /* 0x00daa81a01007387 */ /* 0x0101e40000100a00 */
[----:B0-----:R-:W-:-:S02]  /*eb5b0*/  IMAD.MOV.U32 R27, RZ, RZ, R0 ;  /* 0x000000ffff1b7224 */ /* 0x001fc400078e0000 */
[----:B------:R-:W4:Y:S04]  /*eb5c0*/  LDL.LU R0, [R1+0x2a8c] ;  /* 0x002a8c0001007983 */ /* 0x000f280000300800 */
[----:B--2---:R0:W-:Y:S04]  /*eb5d0*/  STL.64 [R1+0xdaa0], R24 ;  /* 0x00daa01801007387 */ /* 0x0041e80000100a00 */
[----:B0-----:R-:W2:Y:S01]  /*eb5e0*/  LDL.LU R25, [R1+0x2a88] ;  /* 0x002a880001197983 */ /* 0x001ea20000300800 */
[----:B------:R-:W-:-:S05]  /*eb5f0*/  IMAD.MOV.U32 R26, RZ, RZ, R8 ;  /* 0x000000ffff1a7224 */ /* 0x000fca00078e0008 */
[----:B------:R0:W-:Y:S02]  /*eb600*/  STL.64 [R1+0xdad8], R26 ;  /* 0x00dad81a01007387 */ /* 0x0001e40000100a00 */
[----:B0-----:R-:W-:Y:S02]  /*eb610*/  IMAD.MOV.U32 R27, RZ, RZ, R2 ;  /* 0x000000ffff1b7224 */ /* 0x001fe400078e0002 */
[----:B------:R-:W-:Y:S01]  /*eb620*/  IMAD.MOV.U32 R26, RZ, RZ, R3 ;  /* 0x000000ffff1a7224 */ /* 0x000fe200078e0003 */
[----:B--2---:R-:W-:Y:S04]  /*eb630*/  STL [R1+0xdad0], R25 ;  /* 0x00dad01901007387 */ /* 0x004fe80000100800 */
[----:B------:R-:W2:Y:S04]  /*eb640*/  LDL.LU R2, [R1+0x2aa8] ;  /* 0x002aa80001027983 */ /* 0x000ea80000300800 */
        /* <DEDUP_REMOVED lines=41> */
[----:B---3--:R-:W-:Y:S03]  /*eb8e0*/  HMMA.16816.F32 R24, R4, R26, R12 ;  /* 0x0000001a0418723c */ /* 0x008fe6000000180c */
[----:B------:R-:W3:Y:S04]  /*eb8f0*/  LDL.LU.64 R14, [R1+0xdae8] ;  /* 0x00dae800010e7983 */ /* 0x000ee80000300a00 */
[----:B------:R-:W3:-:S15]  /*eb900*/  LDL.LU.64 R12, [R1+0xdae0] ;  /* 0x00dae000010c7983 */ /* 0x000ede0000300a00 */
[----:B------:R-:W-:-:S01]  /*eb910*/  NOP ;  /* 0x0000000000007918 */ /* 0x000fc20000000000 */
[----:B------:R-:W-:Y:S04]  /*eb920*/  STL.64 [R1+0x1ef0], R24 ;  /* 0x001ef01801007387 */ /* 0x000fe80000100a00 */
[----:B------:R0:W-:Y:S04]  /*eb930*/  STL.64 [R1+0x1ef8], R26 ;  /* 0x001ef81a01007387 */ /* 0x0001e80000100a00 */
[----:B0-----:R-:W3:Y:S04]  /*eb940*/  LDL.LU.64 R26, [R1+0xdad8] ;  /* 0x00dad800011a7983 */ /* 0x001ee80000300a00 */
[----:B------:R-:W2:Y:S01]  /*eb950*/  LDL.LU R25, [R1+0xdad0] ;  /* 0x00dad00001197983 */ /* 0x000ea20000300800 */
[----:B---3--:R-:W-:-:S15]  /*eb960*/  HMMA.16816.F32 R12, R4, R26, R12 ;  /* 0x0000001a040c723c */ /* 0x008fde000000180c */
[----:B------:R-:W-:-:S08]  /*eb970*/  NOP ;  /* 0x0000000000007918 */ /* 0x000fd00000000000 */
[----:B------:R-:W-:Y:S04]  /*eb980*/  STL.64 [R1+0x1f20], R12 ;  /* 0x001f200c01007387 */ /* 0x000fe80000100a00 */
[----:B------:R0:W-:Y:S04]  /*eb990*/  STL.64 [R1+0x1f28], R14 ;  /* 0x001f280e01007387 */ /* 0x0001e80000100a00 */
[----:B0-----:R-:W3:Y:S04]  /*eb9a0*/  LDL.LU.64 R14, [R1+0xdac8] ;  /* 0x00dac800010e7983 */ /* 0x001ee80000300a00 */
[----:B------:R-:W3:Y:S01]  /*eb9b0*/  LDL.LU.64 R12, [R1+0xdac0] ;  /* 0x00dac000010c7983 */ /* 0x000ee20000300a00 */
[----:B--2---:R-:W-:-:S02]  /*eb9c0*/  F2FP.F16.E4M3.UNPACK_B R24, R25.H1 ;  /* 0x00000019ff18723e */ /* 0x004fc400030006ff */
[----:B------:R-:W-:-:S03]  /*eb9d0*/  F2FP.F16.E4M3.UNPACK_B R25, R0.H1 ;  /* 0x00000000ff19723e */ /* 0x000fc600030006ff */
[----:B------:R-:W-:Y:S04]  /*eb9e0*/  STL [R1+0x10], R24 ;  /* 0x0000101801007387 */ /* 0x000fe80000100800 */
[----:B------:R3:W-:Y:S02]  /*eb9f0*/  STL [R1+0x14], R25 ;  /* 0x0000141901007387 */ /* 0x0007e40000100800 */
[----:B---3--:R-:W-:Y:S02]  /*eba00*/  HMMA.16816.F32 R24, R4, R24, R12 ;  /* 0x000000180418723c */ /* 0x008fe4000000180c */
[----:B------:R-:W2:Y:S04]  /*eba10*/  LDL.LU.64 R14, [R1+0xdab8] ;  /* 0x00dab800010e7983 */ /* 0x000ea80000300a00 */
[----:B------:R-:W2:-:S15]  /*eba20*/  LDL.LU.64 R12, [R1+0xdab0] ;  /* 0x00dab000010c7983 */ /* 0x000e9e0000300a00 */
[----:B------:R-:W-:-:S02]  /*eba30*/  NOP ;  /* 0x0000000000007918 */ /* 0x000fc40000000000 */
[----:B------:R-:W-:Y:S04]  /*eba40*/  STL.64 [R1+0x1f50], R24 ;  /* 0x001f501801007387 */ /* 0x000fe80000100a00 */
[----:B------:R0:W-:Y:S04]  /*eba50*/  STL.64 [R1+0x1f58], R26 ;  /* 0x001f581a01007387 */ /* 0x0001e80000100a00 */
[----:B0-----:R-:W3:Y:S04]  /*eba60*/  LDL.LU.64 R26, [R1+0xdaa8] ;  /* 0x00daa800011a7983 */ /* 0x001ee80000300a00 */
[----:B------:R-:W3:Y:S01]  /*eba70*/  LDL.LU.64 R24, [R1+0xdaa0] ;  /* 0x00daa00001187983 */ /* 0x000ee20000300a00 */
[----:B------:R-:W-:-:S02]  /*eba80*/  F2FP.F16.E4M3.UNPACK_B R16, R16.H1 ;  /* 0x00000010ff10723e */ /* 0x000fc400030006ff */
        /* <DEDUP_REMOVED lines=10> */
[----:B------:R-:W-:Y:S02]  /*ebb30*/  F2FP.F16.E4M3.UNPACK_B R3, R3.H1 ;  /* 0x00000003ff03723e */ /* 0x000fe400030006ff */
[----:B------:R-:W-:Y:S02]  /*ebb40*/  F2FP.F16.E4M3.UNPACK_B R28, R28.H1 ;  /* 0x0000001cff1c723e */ /* 0x000fe400030006ff */
[----:B------:R-:W-:-:S07]  /*ebb50*/  F2FP.F16.E4M3.UNPACK_B R29, R29.H1 ;  /* 0x0000001dff1d723e */ /* 0x000fce00030006ff */
[C---:B--2---:R-:W-:Y:S01]  /*ebb60*/  HMMA.16816.F32 R12, R4.reuse, R28, R12 ;  /* 0x0000001c040c723c */ /* 0x044fe2000000180c */
[----:B------:R-:W-:Y:S04]  /*ebb70*/  STL [R1], R2 ;  /* 0x0000000201007387 */ /* 0x000fe80000100800 */
[----:B------:R-:W-:Y:S01]  /*ebb80*/  STL [R1+0x4], R3 ;  /* 0x0000040301007387 */ /* 0x000fe20000100800 */
        /* <DEDUP_REMOVED lines=9> */
[----:B------:R-:W4:Y:S04]  /*ebc20*/  LDL.LU.64 R12, [R1+0xda70] ;  /* 0x00da7000010c7983 */ /* 0x000f280000300a00 */
[----:B------:R-:W-:Y:S01]  /*ebc30*/  STL.64 [R1+0xd970], R28 ;  /* 0x00d9701c01007387 */ /* 0x000fe20000100a00 */
[----:B--2---:R-:W-:-:S02]  /*ebc40*/  F2FP.F16.E4M3.UNPACK_B R26, R26.H1 ;  /* 0x0000001aff1a723e */ /* 0x004fc400030006ff */
[----:B------:R-:W-:-:S07]  /*ebc50*/  F2FP.F16.E4M3.UNPACK_B R27, R27.H1 ;  /* 0x0000001bff1b723e */ /* 0x000fce00030006ff */
[----:B----4-:R-:W-:-:S15]  /*ebc60*/  HMMA.16816.F32 R12, R4, R26, R12 ;  /* 0x0000001a040c723c */ /* 0x010fde000000180c */
[----:B------:R-:W-:-:S08]  /*ebc70*/  NOP ;  /* 0x0000000000007918 */ /* 0x000fd00000000000 */
        /* <DEDUP_REMOVED lines=12> */
[----:B------:R-:W-:-:S02]  /*ebd40*/  F2FP.F16.E4M3.UNPACK_B R22, R22.H1 ;  /* 0x00000016ff16723e */ /* 0x000fc400030006ff */
[----:B------:R-:W-:Y:S02]  /*ebd50*/  F2FP.F16.E4M3.UNPACK_B R23, R23.H1 ;  /* 0x00000017ff17723e */ /* 0x000fe400030006ff */
[----:B------:R-:W-:Y:S02]  /*ebd60*/  F2FP.F16.E4M3.UNPACK_B R20, R20.H1 ;  /* 0x00000014ff14723e */ /* 0x000fe400030006ff */
[----:B------:R-:W-:-:S07]  /*ebd70*/  F2FP.F16.E4M3.UNPACK_B R21, R21.H1 ;  /* 0x00000015ff15723e */ /* 0x000fce00030006ff */
[C---:B------:R-:W-:Y:S01]  /*ebd80*/  HMMA.16816.F32 R8, R4.reuse, R20, R8 ;  /* 0x000000140408723c */ /* 0x040fe20000001808 */
[----:B------:R-:W-:Y:S04]  /*ebd90*/  STL.64 [R1+0xd880], R26 ;  /* 0x00d8801a01007387 */ /* 0x000fe80000100a00 */
[----:B------:R-:W-:Y:S01]  /*ebda0*/  STL.64 [R1+0xd878], R24 ;  /* 0x00d8781801007387 */ /* 0x000fe20000100a00 */
[----:B--2---:R-:W-:-:S15]  /*ebdb0*/  HMMA.16816.F32 R12, R4, R22, R12 ;  /* 0x00000016040c723c */ /* 0x004fde000000180c */
[----:B------:R-:W-:-:S08]  /*ebdc0*/  NOP ;  /* 0x0000000000007918 */ /* 0x000fd00000000000 */
[----:B------:R0:W-:Y:S04]  /*ebdd0*/  STL.64 [R1+0x2190], R12 ;  /* 0x0021900c01007387 */ /* 0x0001e80000100a00 */
[----:B------:R-:W-:Y:S04]  /*ebde0*/  STL.64 [R1+0x2198], R14 ;  /* 0x0021980e01007387 */ /* 0x000fe80000100a00 */
[----:B------:R-:W2:Y:S04]  /*ebdf0*/  LDL.LU R16, [R1+0x2b18] ;  /* 0x002b180001107983 */ /* 0x000ea80000300800 */
[----:B------:R-:W3:Y:S04]  /*ebe00*/  LDL.LU R17, [R1+0x2b1c] ;  /* 0x002b1c0001117983 */ /* 0x000ee80000300800 */
[----:B------:R-:W-:Y:S04]  /*ebe10*/  STL.64 [R1+0x2300], R8 ;  /* 0x0023000801007387 */ /* 0x000fe80000100a00 */
[----:B------:R-:W-:Y:S04]  /*ebe20*/  STL.64 [R1+0x2308], R10 ;  /* 0x0023080a01007387 */ /* 0x000fe80000100a00 */
[----:B0-----:R-:W4:Y:S04]  /*ebe30*/  LDL.LU R12, [R1+0x3620] ;  /* 0x00362000010c7983 */ /* 0x001f280000300800 */
[----:B------:R-:W2:Y:S04]  /*ebe40*/  LDL.LU R13, [R1+0x3628] ;  /* 0x00362800010d7983 */ /* 0x000ea80000300800 */
[----:B--2---:R0:W-:Y:S04]  /*ebe50*/  STL [R1+0xda38], R13 ;  /* 0x00da380d01007387 */ /* 0x0041e80000100800 */
[----:B0-----:R-:W4:Y:S04]  /*ebe60*/  LDL.LU R13, [R1+0x3624] ;  /* 0x00362400010d7983 */ /* 0x001f280000300800 */
[----:B------:R-:W2:Y:S04]  /*ebe70*/  LDL.LU R14, [R1+0x3630] ;  /* 0x00363000010e7983 */ /* 0x000ea80000300800 */
[----:B--2---:R0:W-:Y:S04]  /*ebe80*/  STL [R1+0xda34], R14 ;  /* 0x00da340e01007387 */ /* 0x0041e80000100800 */
[----:B0-----:R-:W2:Y:S04]  /*ebe90*/  LDL.LU R14, [R1+0x362c] ;  /* 0x00362c00010e7983 */ /* 0x001ea80000300800 */
[----:B------:R-:W3:Y:S04]  /*ebea0*/  LDL.LU R10, [R1+0x2b28] ;  /* 0x002b2800010a7983 */ /* 0x000ee80000300800 */
[----:B---3--:R0:W-:Y:S04]  /*ebeb0*/  STL [R1+0xda30], R10 ;  /* 0x00da300a01007387 */ /* 0x0081e80000100800 */
[----:B0-----:R-:W3:Y:S04]  /*ebec0*/  LDL.LU R10, [R1+0x3634] ;  /* 0x00363400010a7983 */ /* 0x001ee80000300800 */
[----:B------:R-:W3:Y:S04]  /*ebed0*/  LDL.LU R11, [R1+0x2b2c] ;  /* 0x002b2c00010b7983 */ /* 0x000ee80000300800 */
[----:B------:R-:W3:Y:S04]  /*ebee0*/  LDL.LU R0, [R1+0x363c] ;  /* 0x00363c0001007983 */ /* 0x000ee80000300800 */
[----:B------:R-:W2:Y:S01]  /*ebef0*/  LDL.LU R15, [R1+0x3638] ;  /* 0x00363800010f7983 */ /* 0x000ea20000300800 */
[----:B------:R-:W-:-:S02]  /*ebf00*/  F2FP.F16.E4M3.UNPACK_B R18, R18.H1 ;  /* 0x00000012ff12723e */ /* 0x000fc400030006ff */
[----:B------:R-:W-:Y:S01]  /*ebf10*/  F2FP.F16.E4M3.UNPACK_B R19, R19.H1 ;  /* 0x00000013ff13723e */ /* 0x000fe200030006ff */
        /* <DEDUP_REMOVED lines=10> */
[----:B------:R-:W4:Y:S04]  /*ebfc0*/  LDL.LU R28, [R1+0x2b58] ;  /* 0x002b5800011c7983 */ /* 0x000f280000300800 */
[----:B------:R-:W4:Y:S04]  /*ebfd0*/  LDL.LU R29, [R1+0x2b5c] ;  /* 0x002b5c00011d7983 */ /* 0x000f280000300800 */
[----:B------:R-:W3:Y:S04]  /*ebfe0*/  LDL.LU R24, [R1+0x2940] ;  /* 0x0029400001187983 */ /* 0x000ee80000300800 */
        /* <DEDUP_REMOVED lines=19> */
[----:B------:R-:W2:Y:S02]  /*ec120*/  LDL.LU.64 R12, [R1+0xda40] ;  /* 0x00da4000010c7983 */ /* 0x000ea40000300a00 */
[----:B--2---:R-:W-:-:S02]  /*ec130*/  IMAD R12, R12, 0x100, R13 ;  /* 0x000001000c0c7824 */ /* 0x004fc400078e020d */
[----:B------:R-:W4:Y:S01]  /*ec140*/  LDL.LU R13, [R1+0xda38] ;  /* 0x00da3800010d7983 */ /* 0x000f220000300800 */
[----:B------:R-:W-:Y:S02]  /*ec150*/  F2FP.F16.E4M3.UNPACK_B R16, R16.H1 ;  /* 0x00000010ff10723e */ /* 0x000fe400030006ff */
[----:B------:R-:W-:-:S07]  /*ec160*/  F2FP.F16.E4M3.UNPACK_B R17, R17.H1 ;  /* 0x00000011ff11723e */ /* 0x000fce00030006ff */
[----:B------:R-:W-:Y:S01]  /*ec170*/  HMMA.16816.F32 R24, R4, R16, R24 ;  /* 0x000000100418723c */ /* 0x000fe20000001818 */
[----:B----4-:R-:W-:Y:S02]  /*ec180*/  IMAD R13, R13, 0x100, R14 ;  /* 0x000001000d0d7824 */ /* 0x010fe400078e020e */
[----:B------:R-:W2:Y:S02]  /*ec190*/  LDL.LU R14, [R1+0xda34] ;  /* 0x00da3400010e7983 */ /* 0x000ea40000300800 */
[----:B--2---:R-:W-:Y:S02]  /*ec1a0*/  IMAD R14, R14, 0x100, R10 ;  /* 0x000001000e0e7824 */ /* 0x004fe400078e020a */
[----:B------:R-:W2:-:S15]  /*ec1b0*/  LDL.LU R10, [R1+0xda30] ;  /* 0x00da3000010a7983 */ /* 0x000e9e0000300800 */
[----:B------:R-:W-:-:S01]  /*ec1c0*/  NOP ;  /* 0x0000000000007918 */ /* 0x000fc20000000000 */
[----:B------:R-:W-:Y:S04]  /*ec1d0*/  STL.64 [R1+0x2480], R24 ;  /* 0x0024801801007387 */ /* 0x000fe80000100a00 */
[----:B------:R0:W-:Y:S04]  /*ec1e0*/  STL.64 [R1+0x2488], R26 ;  /* 0x0024881a01007387 */ /* 0x0001e80000100a00 */
[----:B0-----:R-:W4:Y:S04]  /*ec1f0*/  LDL.LU.64 R26, [R1+0xda28] ;  /* 0x00da2800011a7983 */ /* 0x001f280000300a00 */
        /* <DEDUP_REMOVED lines=9> */
[----:B------:R-:W-:Y:S01]  /*ec290*/  F2FP.F16.E4M3.UNPACK_B R9, R9.H1 ;  /* 0x00000009ff09723e */ /* 0x000fe200030006ff */
[----:B------:R-:W-:Y:S02]  /*ec2a0*/  IMAD R15, R15, 0x100, R0 ;  /* 0x000001000f0f7824 */ /* 0x000fe400078e0200 */
[----:B------:R-:W4:Y:S01]  /*ec2b0*/  LDL.LU R0, [R1+0xda18] ;  /* 0x00da180001007983 */ /* 0x000f220000300800 */
[----:B------:R-:W-:Y:S02]  /*ec2c0*/  F2FP.F16.E4M3.UNPACK_B R14, R14 ;  /* 0x0000000eff0e723e */ /* 0x000fe400020006ff */
[----:B------:R-:W-:Y:S02]  /*ec2d0*/  F2FP.F16.E4M3.UNPACK_B R12, R12 ;  /* 0x0000000cff0c723e */ /* 0x000fe400020006ff */
[----:B------:R-:W-:-:S02]  /*ec2e0*/  F2FP.F16.E4M3.UNPACK_B R15, R15 ;  /* 0x0000000fff0f723e */ /* 0x000fc400020006ff */
[----:B------:R-:W-:Y:S02]  /*ec2f0*/  F2FP.F16.E4M3.UNPACK_B R13, R13 ;  /* 0x0000000dff0d723e */ /* 0x000fe400020006ff */
[----:B--2---:R-:W-:-:S05]  /*ec300*/  F2FP.F16.E4M3.UNPACK_B R10, R10.H1 ;  /* 0x0000000aff0a723e */ /* 0x004fca00030006ff */
[----:B------:R-:W-:Y:S04]  /*ec310*/  STL [R1+0xd82c], R10 ;  /* 0x00d82c0a01007387 */ /* 0x000fe80000100800 */
[----:B------:R0:W-:Y:S01]  /*ec320*/  STL [R1+0xd828], R11 ;  /* 0x00d8280b01007387 */ /* 0x0001e20000100800 */
[----:B---3--:R-:W-:Y:S07]  /*ec330*/  HMMA.16816.F32 R16, R4, R10, R16 ;  /* 0x0000000a0410723c */ /* 0x008fee0000001810 */
[----:B0-----:R-:W-:-:S15]  /*ec340*/  F2FP.F16.E4M3.UNPACK_B R11, R28.H1 ;  /* 0x0000001cff0b723e */ /* 0x001fde00030006ff */
[----:B------:R-:W-:-:S01]  /*ec350*/  NOP ;  /* 0x0000000000007918 */ /* 0x000fc20000000000 */
[----:B------:R-:W-:Y:S04]  /*ec360*/  STL.64 [R1+0x2590], R16 ;  /* 0x0025901001007387 */ /* 0x000fe80000100a00 */
[----:B------:R0:W-:Y:S02]  /*ec370*/  STL.64 [R1+0x2598], R18 ;  /* 0x0025981201007387 */ /* 0x0001e40000100a00 */
[----:B0-----:R-:W-:Y:S01]  /*ec380*/  HMMA.16816.F32 R16, R4, R8, R20 ;  /* 0x000000080410723c */ /* 0x001fe20000001814 */
[----:B------:R-:W-:Y:S01]  /*ec390*/  F2FP.F16.E4M3.UNPACK_B R10, R29.H1 ;  /* 0x0000001dff0a723e */ /* 0x000fe200030006ff */
[----:B------:R-:W-:Y:S04]  /*ec3a0*/  STL [R1+0xa0], R11 ;  /* 0x0000a00b01007387 */ /* 0x000fe80000100800 */
[----:B------:R0:W-:Y:S04]  /*ec3b0*/  STL [R1+0xa4], R10 ;  /* 0x0000a40a01007387 */ /* 0x0001e80000100800 */
[----:B------:R-:W-:Y:S04]  /*ec3c0*/  STL [R1+0xd7fc], R8 ;  /* 0x00d7fc0801007387 */ /* 0x000fe80000100800 */
[----:B------:R-:W-:Y:S09]  /*ec3d0*/  STL [R1+0xd7f8], R9 ;  /* 0x00d7f80901007387 */ /* 0x000ff20000100800 */
[----:B------:R-:W-:Y:S04]  /*ec3e0*/  STL.64 [R1+0x2950], R16 ;  /* 0x0029501001007387 */ /* 0x000fe80000100a00 */
[----:B------:R-:W-:Y:S04]  /*ec3f0*/  STL.64 [R1+0x2958], R18 ;  /* 0x0029581201007387 */ /* 0x000fe80000100a00 */
[----:B------:R-:W-:Y:S04]  /*ec400*/  STL.64 [R1+0xda10], R14 ;  /* 0x00da100e01007387 */ /* 0x000fe80000100a00 */
[----:B------:R4:W-:Y:S04]  /*ec410*/  STL.64 [R1+0xda08], R12 ;  /* 0x00da080c01007387 */ /* 0x0009e80000100a00 */
[----:B0-----:R-:W2:Y:S01]  /*ec420*/  LDL.64 R10, [R1+0x80] ;  /* 0x00008000010a7983 */ /* 0x001ea20000100a00 */
[----:B------:R-:W-:-:S02]  /*ec430*/  F2FP.F16.E4M3.UNPACK_B R2, R2.H1 ;  /* 0x00000002ff02723e */ /* 0x000fc400030006ff */
[----:B------:R-:W-:-:S07]  /*ec440*/  F2FP.F16.E4M3.UNPACK_B R3, R3.H1 ;  /* 0x00000003ff03723e */ /* 0x000fce00030006ff */
[----:B----4-:R-:W-:Y:S01]  /*ec450*/  HMMA.16816.F32 R12, R4, R2, R24 ;  /* 0x00000002040c723c */ /* 0x010fe20000001818 */
[----:B--2---:R0:W-:-:S15]  /*ec460*/  STL.64 [R1+0xd9c0], R10 ;  /* 0x00d9c00a01007387 */ /* 0x0041de0000100a00 */
[----:B------:R-:W-:-:S07]  /*ec470*/  NOP ;  /* 0x0000000000007918 */ /* 0x000fce0000000000 */
[----:B------:R-:W-:Y:S04]  /*ec480*/  STL.64 [R1+0x2940], R12 ;  /* 0x0029400c01007387 */ /* 0x000fe80000100a00 */
[----:B------:R-:W-:Y:S04]  /*ec490*/  STL.64 [R1+0x2948], R14 ;  /* 0x0029480e01007387 */ /* 0x000fe80000100a00 */
[----:B------:R-:W2:Y:S04]  /*ec4a0*/  LDL.LU R8, [R1+0x28e0] ;  /* 0x0028e00001087983 */ /* 0x000ea80000300800 */
[----:B------:R-:W2:Y:S04]  /*ec4b0*/  LDL.LU R9, [R1+0x28e4] ;  /* 0x0028e40001097983 */ /* 0x000ea80000300800 */
[----:B0-----:R-:W3:Y:S04]  /*ec4c0*/  LDL.LU R10, [R1+0x28e8] ;  /* 0x0028e800010a7983 */ /* 0x001ee80000300800 */
[----:B------:R-:W3:Y:S04]  /*ec4d0*/  LDL.LU R11, [R1+0x28ec] ;  /* 0x0028ec00010b7983 */ /* 0x000ee80000300800 */
[----:B---3--:R0:W-:Y:S04]  /*ec4e0*/  STL.64 [R1+0xd9d0], R10 ;  /* 0x00d9d00a01007387 */ /* 0x0081e80000100a00 */
[----:B0-----:R-:W3:Y:S04]  /*ec4f0*/  LDL R10, [R1+0x90] ;  /* 0x00009000010a7983 */ /* 0x001ee80000100800 */
[----:B------:R-:W3:Y:S04]  /*ec500*/  LDL R11, [R1+0x94] ;  /* 0x00009400010b7983 */ /* 0x000ee80000100800 */
[----:B--2---:R0:W-:Y:S04]  /*ec510*/  STL.64 [R1+0xd9c8], R8 ;  /* 0x00d9c80801007387 */ /* 0x0041e80000100a00 */
[----:B0-----:R-:W2:Y:S04]  /*ec520*/  LDL.64 R8, [R1+0x98] ;  /* 0x0000980001087983 */ /* 0x001ea80000100a00 */
[----:B---3--:R0:W-:Y:S04]  /*ec530*/  STL.64 [R1+0xd9f0], R10 ;  /* 0x00d9f00a01007387 */ /* 0x0081e80000100a00 */
[----:B0-----:R-:W3:Y:S04]  /*ec540*/  LDL R10, [R1+0xa8] ;  /* 0x0000a800010a7983 */ /* 0x001ee80000100800 */
[----:B------:R-:W4:Y:S04]  /*ec550*/  LDL.LU R12, [R1+0x28c0] ;  /* 0x0028c000010c7983 */ /* 0x000f280000300800 */
[----:B------:R-:W4:Y:S04]  /*ec560*/  LDL.LU R13, [R1+0x28c4] ;  /* 0x0028c400010d7983 */ /* 0x000f280000300800 */
[----:B------:R-:W4:Y:S04]  /*ec570*/  LDL.LU R14, [R1+0x28c8] ;  /* 0x0028c800010e7983 */ /* 0x000f280000300800 */
[----:B------:R-:W4:Y:S04]  /*ec580*/  LDL.LU R15, [R1+0x28cc] ;  /* 0x0028cc00010f7983 */ /* 0x000f280000300800 */
[----:B--2---:R0:W-:Y:S04]  /*ec590*/  STL.64 [R1+0xd9e8], R8 ;  /* 0x00d9e80801007387 */ /* 0x0041e80000100a00 */
[----:B------:R-:W2:Y:S04]  /*ec5a0*/  LDL.64 R20, [R1+0x78] ;  /* 0x0000780001147983 */ /* 0x000ea80000100a00 */
[----:B0-----:R-:W4:Y:S04]  /*ec5b0*/  LDL.64 R8, [R1+0xa0] ;  /* 0x0000a00001087983 */ /* 0x001f280000100a00 */
        /* <DEDUP_REMOVED lines=26> */
[----:B------:R-:W4:Y:S04]  /*ec760*/  LDL.LU R26, [R1+0x2898] ;  /* 0x00289800011a7983 */ /* 0x000f280000300800 */
[----:B------:R-:W4:Y:S04]  /*ec770*/  LDL.LU R27, [R1+0x289c] ;  /* 0x00289c00011b7983 */ /* 0x000f280000300800 */
[----:B------:R-:W4:Y:S04]  /*ec780*/  LDL.64 R28, [R1+0x68] ;  /* 0x00006800011c7983 */ /* 0x000f280000100a00 */
[----:B------:R-:W-:Y:S04]  /*ec790*/  STL [R1+0xd804], R2 ;  /* 0x00d8040201007387 */ /* 0x000fe80000100800 */
[----:B------:R0:W-:Y:S04]  /*ec7a0*/  STL [R1+0xd800], R3 ;  /* 0x00d8000301007387 */ /* 0x0001e80000100800 */
[----:B0-----:R-:W3:Y:S04]  /*ec7b0*/  LDL.64 R2, [R1+0x88] ;  /* 0x0000880001027983 */ /* 0x001ee80000100a00 */
        /* <DEDUP_REMOVED lines=9> */
[----:B------:R-:W4:Y:S04]  /*ec850*/  LDL.LU R7, [R1+0x290c] ;  /* 0x00290c0001077983 */ /* 0x000f280000300800 */
        /* <DEDUP_REMOVED lines=12> */
[----:B------:R0:W-:Y:S02]  /*ec920*/  STL.64 [R1+0x27d8], R6 ;  /* 0x0027d80601007387 */ /* 0x0001e40000100a00 */
[----:B0-----:R-:W-:Y:S02]  /*ec930*/  IMAD.MOV.U32 R7, RZ, RZ, R8 ;  /* 0x000000ffff077224 */ /* 0x001fe400078e0008 */
[----:B------:R-:W-:Y:S02]  /*ec940*/  IMAD.MOV.U32 R6, RZ, RZ, R9 ;  /* 0x000000ffff067224 */ /* 0x000fe400078e0009 */
[C---:B--2---:R-:W-:Y:S03]  /*ec950*/  HMMA.16816.F32 R8, R12.reuse, R10, R16 ;  /* 0x0000000a0c08723c */ /* 0x044fe60000001810 */
[----:B------:R0:W-:Y:S04]  /*ec960*/  STL [R1+0xd810], R6 ;  /* 0x00d8100601007387 */ /* 0x0001e80000100800 */
[----:B------:R1:W-:Y:S04]  /*ec970*/  STL [R1+0xd80c], R7 ;  /* 0x00d80c0701007387 */ /* 0x0003e80000100800 */
[----:B------:R-:W2:Y:S04]  /*ec980*/  LDL.LU R4, [R1+0x28b0] ;  /* 0x0028b00001047983 */ /* 0x000ea80000300800 */
[----:B------:R-:W2:Y:S04]  /*ec990*/  LDL.LU R5, [R1+0x28b4] ;  /* 0x0028b40001057983 */ /* 0x000ea80000300800 */
[----:B0-----:R-:W2:Y:S04]  /*ec9a0*/  LDL.LU R6, [R1+0x28b8] ;  /* 0x0028b80001067983 */ /* 0x001ea80000300800 */
[----:B-1----:R-:W2:Y:S04]  /*ec9b0*/  LDL.LU R7, [R1+0x28bc] ;  /* 0x0028bc0001077983 */ /* 0x002ea80000300800 */
[----:B------:R-:W4:Y:S04]  /*ec9c0*/  LDL.LU.64 R18, [R1+0xd9e0] ;  /* 0x00d9e00001127983 */ /* 0x000f280000300a00 */
[----:B------:R-:W4:Y:S04]  /*ec9d0*/  LDL.LU.64 R16, [R1+0xd9d8] ;  /* 0x00d9d80001107983 */ /* 0x000f280000300a00 */
        /* <DEDUP_REMOVED lines=8> */
[----:B0-----:R-:W4:Y:S01]  /*eca60*/  LDL.LU.64 R10, [R1+0xd9c0] ;  /* 0x00d9c000010a7983 */ /* 0x001f220000300a00 */
[----:B------:R-:W-:Y:S02]  /*eca70*/  IMAD.MOV.U32 R8, RZ, RZ, R3 ;  /* 0x000000ffff087224 */ /* 0x000fe400078e0003 */
[----:B------:R-:W-:-:S03]  /*eca80*/  IMAD.MOV.U32 R9, RZ, RZ, R2 ;  /* 0x000000ffff097224 */ /* 0x000fc600078e0002 */
        /* <DEDUP_REMOVED lines=10> */
[----:B--2---:R-:W-:Y:S06]  /*ecb30*/  HMMA.16816.F32 R8, R12, R20, R4 ;  /* 0x000000140c08723c */ /* 0x004fec0000001804 */
[----:B------:R-:W-:Y:S01]  /*ecb40*/  IMAD.MOV.U32 R0, RZ, RZ, R21 ;  /* 0x000000ffff007224 */ /* 0x000fe200078e0015 */
[----:B------:R-:W-:Y:S04]  /*ecb50*/  STL [R1+0xd820], R3 ;  /* 0x00d8200301007387 */ /* 0x000fe80000100800 */
[----:B------:R-:W-:Y:S01]  /*ecb60*/  STL [R1+0xd81c], R2 ;  /* 0x00d81c0201007387 */ /* 0x000fe20000100800 */
[----:B------:R-:W-:-:S11]  /*ecb70*/  IMAD.MOV.U32 R7, RZ, RZ, R20 ;  /* 0x000000ffff077224 */ /* 0x000fd600078e0014 */
[----:B------:R0:W-:Y:S04]  /*ecb80*/  STL.64 [R1+0x28b0], R8 ;  /* 0x0028b00801007387 */ /* 0x0001e80000100a00 */
[----:B------:R-:W-:Y:S04]  /*ecb90*/  STL.64 [R1+0x28b8], R10 ;  /* 0x0028b80a01007387 */ /* 0x000fe80000100a00 */
[----:B------:R-:W-:Y:S04]  /*ecba0*/  STL [R1+0xd830], R0 ;  /* 0x00d8300001007387 */ /* 0x000fe80000100800 */
[----:B------:R-:W-:Y:S01]  /*ecbb0*/  STL [R1+0xd824], R7 ;  /* 0x00d8240701007387 */ /* 0x000fe20000100800 */
[----:B0-----:R-:W-:-:S02]  /*ecbc0*/  IMAD.MOV.U32 R9, RZ, RZ, R22 ;  /* 0x000000ffff097224 */ /* 0x001fc400078e0016 */
[----:B------:R-:W-:Y:S02]  /*ecbd0*/  IMAD.MOV.U32 R8, RZ, RZ, R29 ;  /* 0x000000ffff087224 */ /* 0x000fe400078e001d */
[----:B------:R-:W-:Y:S01]  /*ecbe0*/  IMAD.MOV.U32 R6, RZ, RZ, R23 ;  /* 0x000000ffff067224 */ /* 0x000fe200078e0017 */
[----:B---3--:R-:W-:-:S15]  /*ecbf0*/  HMMA.16816.F32 R16, R12, R22, R16 ;  /* 0x000000160c10723c */ /* 0x008fde0000001810 */
[----:B------:R-:W-:-:S08]  /*ecc00*/  NOP ;  /* 0x0000000000007918 */ /* 0x000fd00000000000 */
[----:B------:R-:W-:Y:S04]  /*ecc10*/  STL.64 [R1+0x28a0], R16 ;  /* 0x0028a01001007387 */ /* 0x000fe80000100a00 */
[----:B------:R0:W-:Y:S02]  /*ecc20*/  STL.64 [R1+0x28a8], R18 ;  /* 0x0028a81201007387 */ /* 0x0001e40000100a00 */
[----:B0-----:R-:W-:Y:S02]  /*ecc30*/  HMMA.16816.F32 R16, R12, R28, R24 ;  /* 0x0000001c0c10723c */ /* 0x001fe40000001818 */
[----:B------:R-:W-:-:S15]  /*ecc40*/  STL [R1+0xd834], R9 ;  /* 0x00d8340901007387 */ /* 0x000fde0000100800 */
[----:B------:R-:W-:-:S06]  /*ecc50*/  NOP ;  /* 0x0000000000007918 */ /* 0x000fcc0000000000 */
[----:B------:R-:W-:Y:S04]  /*ecc60*/  STL.64 [R1+0x2890], R16 ;  /* 0x0028901001007387 */ /* 0x000fe80000100a00 */
[----:B------:R-:W-:Y:S04]  /*ecc70*/  STL.64 [R1+0x2898], R18 ;  /* 0x0028981201007387 */ /* 0x000fe80000100a00 */
[----:B------:R-:W-:Y:S04]  /*ecc80*/  STL [R1+0xd978], R8 ;  /* 0x00d9780801007387 */ /* 0x000fe80000100800 */
        /* <DEDUP_REMOVED lines=8> */
[----:B------:R-:W3:Y:S04]  /*ecd10*/  LDL R4, [R1] ;  /* 0x0000000001047983 */ /* 0x000ee80000100800 */
[----:B------:R-:W3:Y:S04]  /*ecd20*/  LDL R5, [R1+0x4] ;  /* 0x0000040001057983 */ /* 0x000ee80000100800 */
[----:B------:R-:W-:Y:S04]  /*ecd30*/  STL [R1+0xd9a8], R6 ;  /* 0x00d9a80601007387 */ /* 0x000fe80000100800 */
        /* <DEDUP_REMOVED lines=84> */
[----:B------:R-:W2:Y:S04]  /*ed280*/  LDL R26, [R1+0x58] ;  /* 0x00005800011a7983 */ /* 0x000ea80000100800 */
[----:B------:R-:W2:Y:S04]  /*ed290*/  LDL R27, [R1+0x5c] ;  /* 0x00005c00011b7983 */ /* 0x000ea80000100800 */
[----:B------:R-:W4:Y:S04]  /*ed2a0*/  LDL.LU R4, [R1+0x2880] ;  /* 0x0028800001047983 */ /* 0x000f280000300800 */
[----:B------:R-:W4:Y:S04]  /*ed2b0*/  LDL.LU R5, [R1+0x2884] ;  /* 0x0028840001057983 */ /* 0x000f280000300800 */
[----:B------:R-:W4:Y:S04]  /*ed2c0*/  LDL.LU R6, [R1+0x2888] ;  /* 0x0028880001067983 */ /* 0x000f280000300800 */
[----:B------:R-:W4:Y:S04]  /*ed2d0*/  LDL.LU R7, [R1+0x288c] ;  /* 0x00288c0001077983 */ /* 0x000f280000300800 */
[----:B------:R-:W4:Y:S04]  /*ed2e0*/  LDL.64 R24, [R1+0x60] ;  /* 0x0000600001187983 */ /* 0x000f280000100a00 */
[----:B0-----:R-:W2:Y:S04]  /*ed2f0*/  LDL.LU R8, [R1+0x2870] ;  /* 0x0028700001087983 */ /* 0x001ea80000300800 */
[----:B------:R-:W2:Y:S04]  /*ed300*/  LDL.LU R9, [R1+0x2874] ;  /* 0x0028740001097983 */ /* 0x000ea80000300800 */
[----:B------:R-:W2:Y:S04]  /*ed310*/  LDL.LU R10, [R1+0x2878] ;  /* 0x00287800010a7983 */ /* 0x000ea80000300800 */
[----:B------:R-:W2:Y:S04]  /*ed320*/  LDL.LU R11, [R1+0x287c] ;  /* 0x00287c00010b7983 */ /* 0x000ea80000300800 */
[----:B------:R-:W2:Y:S04]  /*ed330*/  LDL.64 R28, [R1+0x50] ;  /* 0x00005000011c7983 */ /* 0x000ea80000100a00 */
        /* <DEDUP_REMOVED lines=30> */
[----:B------:R-:W-:Y:S04]  /*ed520*/  STL.64 [R1+0x2880], R4 ;  /* 0x0028800401007387 */ /* 0x000fe80000100a00 */
[----:B------:R0:W-:Y:S02]  /*ed530*/  STL.64 [R1+0x2888], R6 ;  /* 0x0028880601007387 */ /* 0x0001e40000100a00 */
[----:B0-----:R-:W-:-:S02]  /*ed540*/  IMAD.MOV.U32 R7, RZ, RZ, R24 ;  /* 0x000000ffff077224 */ /* 0x001fc400078e0018 */
[----:B------:R-:W4:Y:S01]  /*ed550*/  LDL.LU R6, [R1+0xd9a8] ;  /* 0x00d9a80001067983 */ /* 0x000f220000300800 */
[----:B------:R-:W-:Y:S03]  /*ed560*/  HMMA.16816.F32 R24, R12, R26, R8 ;  /* 0x0000001a0c18723c */ /* 0x000fe60000001808 */
[----:B------:R-:W2:Y:S04]  /*ed570*/  LDL.LU.64 R4, [R1+0xd9a0] ;  /* 0x00d9a00001047983 */ /* 0x000ea80000300a00 */
[----:B------:R-:W3:Y:S04]  /*ed580*/  LDL.LU.64 R10, [R1+0xd998] ;  /* 0x00d99800010a7983 */ /* 0x000ee80000300a00 */
[----:B------:R-:W3:-:S12]  /*ed590*/  LDL.LU.64 R8, [R1+0xd990] ;  /* 0x00d9900001087983 */ /* 0x000ed80000300a00 */
        /* <DEDUP_REMOVED lines=9> */
[----:B0-----:R-:W3:Y:S01]  /*ed630*/  LDL.LU R8, [R1+0xd978] ;  /* 0x00d9780001087983 */ /* 0x001ee20000300800 */
[----:B-1----:R-:W-:Y:S02]  /*ed640*/  IMAD.MOV.U32 R10, RZ, RZ, R28 ;  /* 0x000000ffff0a7224 */ /* 0x002fe400078e001c */
[----:B------:R-:W-:-:S02]  /*ed650*/  IMAD.MOV.U32 R11, RZ, RZ, R29 ;  /* 0x000000ffff0b7224 */ /* 0x000fc400078e001d */
[----:B------:R-:W4:Y:S04]  /*ed660*/  LDL.LU.64 R28, [R1+0xd970] ;  /* 0x00d97000011c7983 */ /* 0x000f280000300a00 */
        /* <DEDUP_REMOVED lines=99> */
[----:B------:R-:W2:Y:S04]  /*edca0*/  LDL.LU R4, [R1+0x3640] ;  /* 0x0036400001047983 */ /* 0x000ea80000300800 */
[----:B------:R-:W2:Y:S01]  /*edcb0*/  LDL.LU R5, [R1+0x3648] ;  /* 0x0036480001057983 */ /* 0x000ea20000300800 */
        /* <DEDUP_REMOVED lines=16> */
[----:B----4-:R-:W-:Y:S07]  /*eddc0*/  HMMA.16816.F32 R20, R12, R16, R24 ;  /* 0x000000100c14723c */ /* 0x010fee0000001818 */
[----:B------:R-:W-:-:S02]  /*eddd0*/  IMAD.MOV.U32 R26, RZ, RZ, R9 ;  /* 0x000000ffff1a7224 */ /* 0x000fc400078e0009 */
[----:B------:R-:W3:Y:S01]  /*edde0*/  LDL.LU R9, [R1+0xd834] ;  /* 0x00d8340001097983 */ /* 0x000ee20000300800 */
[----:B------:R-:W-:-:S13]  /*eddf0*/  IMAD.MOV.U32 R27, RZ, RZ, R0 ;  /* 0x000000ffff1b7224 */ /* 0x000fda00078e0000 */
[----:B------:R0:W-:Y:S04]  /*ede00*/  STL.64 [R1+0x2710], R20 ;  /* 0x0027101401007387 */ /* 0x0001e80000100a00 */
[----:B------:R1:W-:Y:S04]  /*ede10*/  STL.64 [R1+0x2718], R22 ;  /* 0x0027181601007387 */ /* 0x0003e80000100a00 */
[----:B------:R-:W4:Y:S04]  /*ede20*/  LDL.LU R0, [R1+0xd830] ;  /* 0x00d8300001007983 */ /* 0x000f280000300800 */
        /* <DEDUP_REMOVED lines=12> */
[----:B------:R-:W2:Y:S04]  /*edef0*/  LDL.LU R10, [R1+0xd82c] ;  /* 0x00d82c00010a7983 */ /* 0x000ea80000300800 */
[----:B------:R-:W2:Y:S04]  /*edf00*/  LDL.LU R11, [R1+0xd828] ;  /* 0x00d82800010b7983 */ /* 0x000ea80000300800 */
[----:B------:R0:W-:Y:S04]  /*edf10*/  STL.64 [R1+0xd708], R26 ;  /* 0x00d7081a01007387 */ /* 0x0001e80000100a00 */
[----:B0-----:R-:W3:Y:S04]  /*edf20*/  LDL.LU R26, [R1+0x3644] ;  /* 0x00364400011a7983 */ /* 0x001ee80000300800 */
[----:B------:R-:W3:Y:S04]  /*edf30*/  LDL.LU R27, [R1+0x364c] ;  /* 0x00364c00011b7983 */ /* 0x000ee80000300800 */
[----:B------:R-:W-:Y:S04]  /*edf40*/  STL.64 [R1+0xd700], R24 ;  /* 0x00d7001801007387 */ /* 0x000fe80000100a00 */
[----:B------:R-:W-:Y:S04]  /*edf50*/  STL.64 [R1+0xd5d0], R18 ;  /* 0x00d5d01201007387 */ /* 0x000fe80000100a00 */
[----:B------:R0:W-:Y:S04]  /*edf60*/  STL.64 [R1+0xd5c8], R16 ;  /* 0x00d5c81001007387 */ /* 0x0001e80000100a00 */
[----:B0-----:R-:W4:Y:S04]  /*edf70*/  LDL.LU R16, [R1+0x25e0] ;  /* 0x0025e00001107983 */ /* 0x001f280000300800 */
[----:B------:R-:W4:Y:S04]  /*edf80*/  LDL.LU R17, [R1+0x25e4] ;  /* 0x0025e40001117983 */ /* 0x000f280000300800 */
[----:B------:R-:W2:Y:S04]  /*edf90*/  LDL.LU R18, [R1+0x25e8] ;  /* 0x0025e80001127983 */ /* 0x000ea80000300800 */
[----:B------:R-:W2:Y:S04]  /*edfa0*/  LDL.LU R19, [R1+0x25ec] ;  /* 0x0025ec0001137983 */ /* 0x000ea80000300800 */
[----:B--2---:R-:W-:Y:S04]  /*edfb0*/  STL.64 [R1+0xd718], R18 ;  /* 0x00d7181201007387 */ /* 0x004fe80000100a00 */
[----:B----4-:R0:W-:Y:S02]  /*edfc0*/  STL.64 [R1+0xd710], R16 ;  /* 0x00d7101001007387 */ /* 0x0101e40000100a00 */
[----:B0-----:R-:W-:Y:S07]  /*edfd0*/  HMMA.16816.F32 R16, R12, R10, R20 ;  /* 0x0000000a0c10723c */ /* 0x001fee0000001814 */
[----:B------:R-:W-:-:S02]  /*edfe0*/  IMAD.MOV.U32 R22, RZ, RZ, R7 ;  /* 0x000000ffff167224 */ /* 0x000fc400078e0007 */
[----:B------:R-:W-:Y:S01]  /*edff0*/  IMAD.MOV.U32 R23, RZ, RZ, R3 ;  /* 0x000000ffff177224 */ /* 0x000fe200078e0003 */
[----:B------:R-:W2:Y:S01]  /*ee000*/  LDL.LU R7, [R1+0xd824] ;  /* 0x00d8240001077983 */ /* 0x000ea20000300800 */
[----:B------:R-:W-:Y:S02]  /*ee010*/  IMAD.MOV.U32 R20, RZ, RZ, R2 ;  /* 0x000000ffff147224 */ /* 0x000fe400078e0002 */
[----:B------:R-:W-:-:S10]  /*ee020*/  IMAD.MOV.U32 R21, RZ, RZ, R8 ;  /* 0x000000ffff157224 */ /* 0x000fd400078e0008 */
[----:B------:R0:W-:Y:S04]  /*ee030*/  STL.64 [R1+0x2700], R16 ;  /* 0x0027001001007387 */ /* 0x0001e80000100a00 */
[----:B------:R1:W-:Y:S04]  /*ee040*/  STL.64 [R1+0x2708], R18 ;  /* 0x0027081201007387 */ /* 0x0003e80000100a00 */
[----:B------:R-:W4:Y:S04]  /*ee050*/  LDL.LU R3, [R1+0xd820] ;  /* 0x00d8200001037983 */ /* 0x000f280000300800 */
[----:B------:R-:W3:Y:S04]  /*ee060*/  LDL.LU R2, [R1+0xd81c] ;  /* 0x00d81c0001027983 */ /* 0x000ee80000300800 */
[----:B------:R-:W4:Y:S04]  /*ee070*/  LDL.LU R8, [R1+0xd818] ;  /* 0x00d8180001087983 */ /* 0x000f280000300800 */
[----:B------:R1:W-:Y:S04]  /*ee080*/  STL.64 [R1+0xd728], R22 ;  /* 0x00d7281601007387 */ /* 0x0003e80000100a00 */
[----:B------:R-:W-:Y:S04]  /*ee090*/  STL.64 [R1+0xd720], R20 ;  /* 0x00d7201401007387 */ /* 0x000fe80000100a00 */
        /* <DEDUP_REMOVED lines=9> */
[----:B------:R-:W3:Y:S04]  /*ee130*/  LDL.LU R6, [R1+0xd810] ;  /* 0x00d8100001067983 */ /* 0x000ee80000300800 */
[----:B------:R-:W-:Y:S04]  /*ee140*/  STL.64 [R1+0xd740], R22 ;  /* 0x00d7401601007387 */ /* 0x000fe80000100a00 */
[----:B0-----:R-:W4:Y:S04]  /*ee150*/  LDL.LU R16, [R1+0x2650] ;  /* 0x0026500001107983 */ /* 0x001f280000300800 */
[----:B------:R-:W4:Y:S04]  /*ee160*/  LDL.LU R17, [R1+0x2654] ;  /* 0x0026540001117983 */ /* 0x000f280000300800 */
[----:B------:R-:W2:Y:S04]  /*ee170*/  LDL.LU R18, [R1+0x2658] ;  /* 0x0026580001127983 */ /* 0x000ea80000300800 */
[----:B------:R-:W2:Y:S01]  /*ee180*/  LDL.LU R19, [R1+0x265c] ;  /* 0x00265c0001137983 */ /* 0x000ea20000300800 */
[----:B------:R-:W-:-:S02]  /*ee190*/  IMAD.MOV.U32 R20, RZ, RZ, R7 ;  /* 0x000000ffff147224 */ /* 0x000fc400078e0007 */
[----:B------:R-:W-:Y:S01]  /*ee1a0*/  IMAD.MOV.U32 R21, RZ, RZ, R0 ;  /* 0x000000ffff157224 */ /* 0x000fe200078e0000 */
[----:B--2---:R-:W-:Y:S04]  /*ee1b0*/  STL.64 [R1+0xd750], R18 ;  /* 0x00d7501201007387 */ /* 0x004fe80000100a00 */
[----:B----4-:R0:W-:Y:S04]  /*ee1c0*/  STL.64 [R1+0xd748], R16 ;  /* 0x00d7481001007387 */ /* 0x0101e80000100a00 */
[----:B------:R-:W2:Y:S04]  /*ee1d0*/  LDL.LU R7, [R1+0xd80c] ;  /* 0x00d80c0001077983 */ /* 0x000ea80000300800 */
[----:B------:R-:W4:Y:S04]  /*ee1e0*/  LDL.LU R0, [R1+0xd808] ;  /* 0x00d8080001007983 */ /* 0x000f280000300800 */
[----:B------:R-:W-:Y:S04]  /*ee1f0*/  STL.64 [R1+0xd758], R20 ;  /* 0x00d7581401007387 */ /* 0x000fe80000100a00 */
[----:B0-----:R-:W3:Y:S04]  /*ee200*/  LDL.LU R16, [R1+0x2660] ;  /* 0x0026600001107983 */ /* 0x001ee80000300800 */
[----:B------:R-:W3:Y:S04]  /*ee210*/  LDL.LU R17, [R1+0x2664] ;  /* 0x0026640001117983 */ /* 0x000ee80000300800 */
[----:B------:R-:W2:Y:S04]  /*ee220*/  LDL.LU R18, [R1+0x2668] ;  /* 0x0026680001127983 */ /* 0x000ea80000300800 */
[----:B------:R-:W2:Y:S01]  /*ee230*/  LDL.LU R19, [R1+0x266c] ;  /* 0x00266c0001137983 */ /* 0x000ea20000300800 */
[----:B------:R-:W-:-:S02]  /*ee240*/  IMAD.MOV.U32 R22, RZ, RZ, R2 ;  /* 0x000000ffff167224 */ /* 0x000fc400078e0002 */
[----:B------:R-:W-:Y:S01]  /*ee250*/  IMAD.MOV.U32 R23, RZ, RZ, R3 ;  /* 0x000000ffff177224 */ /* 0x000fe200078e0003 */
[----:B--2---:R-:W-:Y:S04]  /*ee260*/  STL.64 [R1+0xd768], R18 ;  /* 0x00d7681201007387 */ /* 0x004fe80000100a00 */
[----:B---3--:R0:W-:Y:S04]  /*ee270*/  STL.64 [R1+0xd760], R16 ;  /* 0x00d7601001007387 */ /* 0x0081e80000100a00 */
[----:B------:R-:W2:Y:S04]  /*ee280*/  LDL.LU R2, [R1+0xd804] ;  /* 0x00d8040001027983 */ /* 0x000ea80000300800 */
[----:B------:R-:W2:Y:S04]  /*ee290*/  LDL.LU R3, [R1+0xd800] ;  /* 0x00d8000001037983 */ /* 0x000ea80000300800 */
[----:B------:R1:W-:Y:S04]  /*ee2a0*/  STL.64 [R1+0xd770], R22 ;  /* 0x00d7701601007387 */ /* 0x0003e80000100a00 */
[----:B0-----:R-:W3:Y:S04]  /*ee2b0*/  LDL.LU R16, [R1+0x2680] ;  /* 0x0026800001107983 */ /* 0x001ee80000300800 */
[----:B------:R-:W3:Y:S04]  /*ee2c0*/  LDL.LU R17, [R1+0x2684] ;  /* 0x0026840001117983 */ /* 0x000ee80000300800 */
[----:B------:R-:W4:Y:S04]  /*ee2d0*/  LDL.LU R18, [R1+0x2688] ;  /* 0x0026880001127983 */ /* 0x000f280000300800 */
[----:B------:R-:W4:Y:S04]  /*ee2e0*/  LDL.LU R19, [R1+0x268c] ;  /* 0x00268c0001137983 */ /* 0x000f280000300800 */
[----:B-1----:R-:W2:Y:S01]  /*ee2f0*/  LDL.64 R22, [R1+0x90] ;  /* 0x0000900001167983 */ /* 0x002ea20000100a00 */
[----:B------:R-:W-:-:S02]  /*ee300*/  IMAD.MOV.U32 R20, RZ, RZ, R9 ;  /* 0x000000ffff147224 */ /* 0x000fc400078e0009 */
[----:B------:R-:W-:Y:S01]  /*ee310*/  IMAD.MOV.U32 R21, RZ, RZ, R8 ;  /* 0x000000ffff157224 */ /* 0x000fe200078e0008 */
[----:B--2---:R-:W-:Y:S04]  /*ee320*/  STL.64 [R1+0xd7a0], R22 ;  /* 0x00d7a01601007387 */ /* 0x004fe80000100a00 */
[----:B------:R-:W-:Y:S04]  /*ee330*/  STL.64 [R1+0xd798], R20 ;  /* 0x00d7981401007387 */ /* 0x000fe80000100a00 */
[----:B----4-:R-:W-:Y:S04]  /*ee340*/  STL.64 [R1+0xd780], R18 ;  /* 0x00d7801201007387 */ /* 0x010fe80000100a00 */
[----:B---3--:R0:W-:Y:S04]  /*ee350*/  STL.64 [R1+0xd778], R16 ;  /* 0x00d7781001007387 */ /* 0x0081e80000100a00 */
        /* <DEDUP_REMOVED lines=41> */
[----:B------:R-:W-:-:S02]  /*ee5f0*/  IMAD R4, R4, 0x100, R26 ;  /* 0x0000010004047824 */ /* 0x000fc400078e021a */
[----:B------:R-:W-:Y:S02]  /*ee600*/  IMAD R5, R5, 0x100, R27 ;  /* 0x0000010005057824 */ /* 0x000fe400078e021b */
[----:B----4-:R-:W-:Y:S02]  /*ee610*/  IMAD R6, R6, 0x100, R8 ;  /* 0x0000010006067824 */ /* 0x010fe400078e0208 */
[----:B------:R-:W-:Y:S01]  /*ee620*/  IMAD R7, R7, 0x100, R9 ;  /* 0x0000010007077824 */ /* 0x000fe200078e0209 */
        /* <DEDUP_REMOVED lines=19> */
[----:B0-----:R-:W3:Y:S04]  /*ee760*/  LDL R10, [R1+0x58] ;  /* 0x00005800010a7983 */ /* 0x001ee80000100800 */
[----:B------:R-:W3:Y:S04]  /*ee770*/  LDL R11, [R1+0x5c] ;  /* 0x00005c00010b7983 */ /* 0x000ee80000100800 */
[----:B------:R0:W-:Y:S04]  /*ee780*/  STL.64 [R1+0xd5a8], R8 ;  /* 0x00d5a80801007387 */ /* 0x0001e80000100a00 */
[----:B0-----:R-:W2:Y:S01]  /*ee790*/  LDL R8, [R1+0xa0] ;  /* 0x0000a00001087983 */ /* 0x001ea20000100800 */
[----:B----4-:R-:W-:-:S15]  /*ee7a0*/  HMMA.16816.F32 R20, R12, R2, R20 ;  /* 0x000000020c14723c */ /* 0x010fde0000001814 */
[----:B------:R-:W-:-:S08]  /*ee7b0*/  NOP ;  /* 0x0000000000007918 */ /* 0x000fd00000000000 */
[----:B------:R-:W-:Y:S04]  /*ee7c0*/  STL.64 [R1+0x2900], R20 ;  /* 0x0029001401007387 */ /* 0x000fe80000100a00 */
[----:B------:R0:W-:Y:S04]  /*ee7d0*/  STL.64 [R1+0x2908], R22 ;  /* 0x0029081601007387 */ /* 0x0001e80000100a00 */
[----:B0-----:R-:W2:Y:S04]  /*ee7e0*/  LDL.LU.64 R22, [R1+0xd7e0] ;  /* 0x00d7e00001167983 */ /* 0x001ea80000300a00 */
[----:B------:R-:W2:Y:S01]  /*ee7f0*/  LDL.LU.64 R20, [R1+0xd7d8] ;  /* 0x00d7d80001147983 */ /* 0x000ea20000300a00 */
[----:B------:R-:W-:-:S03]  /*ee800*/  IMAD.MOV.U32 R9, RZ, RZ, R0 ;  /* 0x000000ffff097224 */ /* 0x000fc600078e0000 */
[----:B------:R-:W-:Y:S04]  /*ee810*/  STL [R1+0xd5a4], R2 ;  /* 0x00d5a40201007387 */ /* 0x000fe80000100800 */
[----:B------:R-:W-:Y:S01]  /*ee820*/  STL [R1+0xd5a0], R3 ;  /* 0x00d5a00301007387 */ /* 0x000fe20000100800 */
[----:B------:R-:W-:Y:S02]  /*ee830*/  F2FP.F16.E4M3.UNPACK_B R4, R4 ;  /* 0x00000004ff04723e */ /* 0x000fe400020006ff */
[----:B------:R-:W-:Y:S01]  /*ee840*/  F2FP.F16.E4M3.UNPACK_B R5, R5 ;  /* 0x00000005ff05723e */ /* 0x000fe200020006ff */
[----:B--2---:R-:W-:Y:S01]  /*ee850*/  HMMA.16816.F32 R12, R12, R8, R20 ;  /* 0x000000080c0c723c */ /* 0x004fe20000001814 */
[----:B------:R-:W2:Y:S04]  /*ee860*/  LDL.LU.64 R22, [R1+0xd7d0] ;  /* 0x00d7d00001167983 */ /* 0x000ea80000300a00 */
[----:B------:R-:W4:Y:S01]  /*ee870*/  LDL.LU.64 R20, [R1+0xd7c8] ;  /* 0x00d7c80001147983 */ /* 0x000f220000300a00 */
[----:B------:R-:W-:-:S02]  /*ee880*/  F2FP.F16.E4M3.UNPACK_B R6, R6 ;  /* 0x00000006ff06723e */ /* 0x000fc400020006ff */
[----:B------:R-:W-:-:S15]  /*ee890*/  F2FP.F16.E4M3.UNPACK_B R7, R7 ;  /* 0x00000007ff07723e */ /* 0x000fde00020006ff */
        /* <DEDUP_REMOVED lines=28> */
[----:B------:R-:W-:-:S02]  /*eea60*/  IMAD.MOV.U32 R2, RZ, RZ, R23 ;  /* 0x000000ffff027224 */ /* 0x000fc400078e0017 */
[----:B----4-:R-:W-:Y:S01]  /*eea70*/  HMMA.16816.F32 R20, R4, R20, R16 ;  /* 0x000000140414723c */ /* 0x010fe20000001810 */
        /* <DEDUP_REMOVED lines=28> */
[C---:B--2---:R-:W-:Y:S06]  /*eec40*/  HMMA.16816.F32 R16, R4.reuse, R20, R16 ;  /* 0x000000140410723c */ /* 0x044fec0000001810 */
[----:B---3--:R-:W-:-:S15]  /*eec50*/  HMMA.16816.F32 R20, R4, R22, R24 ;  /* 0x000000160414723c */ /* 0x008fde0000001818 */
[----:B------:R-:W-:-:S02]  /*eec60*/  NOP ;  /* 0x0000000000007918 */ /* 0x000fc40000000000 */
[----:B------:R-:W-:Y:S04]  /*eec70*/  STL.64 [R1+0x2630], R16 ;  /* 0x0026301001007387 */ /* 0x000fe80000100a00 */
[----:B------:R0:W-:Y:S04]  /*eec80*/  STL.64 [R1+0x2638], R18 ;  /* 0x0026381201007387 */ /* 0x0001e80000100a00 */
[----:B0-----:R-:W2:Y:S04]  /*eec90*/  LDL.LU.64 R18, [R1+0xd718] ;  /* 0x00d7180001127983 */ /* 0x001ea80000300a00 */
[----:B------:R-:W2:Y:S04]  /*eeca0*/  LDL.LU.64 R16, [R1+0xd710] ;  /* 0x00d7100001107983 */ /* 0x000ea80000300a00 */
[----:B------:R-:W3:Y:S04]  /*eecb0*/  LDL.LU.64 R26, [R1+0xd708] ;  /* 0x00d70800011a7983 */ /* 0x000ee80000300a00 */
[----:B------:R-:W2:Y:S04]  /*eecc0*/  LDL.LU.64 R24, [R1+0xd700] ;  /* 0x00d7000001187983 */ /* 0x000ea80000300a00 */
[----:B------:R-:W-:Y:S04]  /*eecd0*/  STL.64 [R1+0x2610], R20 ;  /* 0x0026101401007387 */ /* 0x000fe80000100a00 */
[----:B------:R0:W-:Y:S04]  /*eece0*/  STL.64 [R1+0x2618], R22 ;  /* 0x0026181601007387 */ /* 0x0001e80000100a00 */
[----:B0-----:R-:W3:Y:S04]  /*eecf0*/  LDL.LU.64 R22, [R1+0xd6f8] ;  /* 0x00d6f80001167983 */ /* 0x001ee80000300a00 */
[----:B------:R-:W3:Y:S01]  /*eed00*/  LDL.LU.64 R20, [R1+0xd6f0] ;  /* 0x00d6f00001147983 */ /* 0x000ee20000300a00 */
[----:B------:R-:W-:-:S15]  /*eed10*/  HMMA.16816.F32 R8, R4, R10, R12 ;  /* 0x0000000a0408723c */ /* 0x000fde000000180c */
[----:B------:R-:W-:-:S08]  /*eed20*/  NOP ;  /* 0x0000000000007918 */ /* 0x000fd00000000000 */
[----:B------:R-:W-:Y:S04]  /*eed30*/  STL.64 [R1+0x25f0], R8 ;  /* 0x0025f00801007387 */ /* 0x000fe80000100a00 */
[----:B------:R3:W-:Y:S01]  /*eed40*/  STL.64 [R1+0x25f8], R10 ;  /* 0x0025f80a01007387 */ /* 0x0007e20000100a00 */
[C---:B--2---:R-:W-:Y:S03]  /*eed50*/  HMMA.16816.F32 R12, R4.reuse, R24, R16 ;  /* 0x00000018040c723c */ /* 0x044fe60000001810 */
[----:B------:R-:W2:Y:S03]  /*eed60*/  LDL.LU R16, [R1+0x2470] ;  /* 0x0024700001107983 */ /* 0x000ea60000300800 */
[----:B---3--:R-:W-:-:S15]  /*eed70*/  HMMA.16816.F32 R8, R4, R26, R20 ;  /* 0x0000001a0408723c */ /* 0x008fde0000001814 */
[----:B------:R-:W-:-:S02]  /*eed80*/  NOP ;  /* 0x0000000000007918 */ /* 0x000fc40000000000 */
        /* <DEDUP_REMOVED lines=136> */
[----:B------:R0:W-:Y:S04]  /*ef610*/  STL.64 [R1+0x2580], R24 ;  /* 0x0025801801007387 */ /* 0x0001e80000100a00 */
[----:B------:R2:W-:Y:S04]  /*ef620*/  STL.64 [R1+0x2588], R26 ;  /* 0x0025881a01007387 */ /* 0x0005e80000100a00 */
[----:B0-----:R-:W2:Y:S04]  /*ef630*/  LDL.LU.64 R24, [R1+0xd6b0] ;  /* 0x00d6b00001187983 */ /* 0x001ea80000300a00 */
[----:B------:R-:W3:Y:S04]  /*ef640*/  LDL.LU R12, [R1+0x3660] ;  /* 0x00366000010c7983 */ /* 0x000ee80000300800 */
        /* <DEDUP_REMOVED lines=103> */
[----:B------:R-:W2:Y:S01]  /*efcc0*/  LDL.LU R19, [R1+0x243c] ;  /* 0x00243c0001137983 */ /* 0x000ea20000300800 */
[----:B----4-:R-:W-:-:S02]  /*efcd0*/  IMAD R12, R12, 0x100, R20 ;  /* 0x000001000c0c7824 */ /* 0x010fc400078e0214 */
[----:B------:R-:W-:Y:S02]  /*efce0*/  IMAD R13, R13, 0x100, R21 ;  /* 0x000001000d0d7824 */ /* 0x000fe400078e0215 */
[----:B------:R-:W-:Y:S02]  /*efcf0*/  IMAD R14, R14, 0x100, R22 ;  /* 0x000001000e0e7824 */ /* 0x000fe400078e0216 */
[----:B------:R-:W-:Y:S02]  /*efd00*/  IMAD R15, R15, 0x100, R23 ;  /* 0x000001000f0f7824 */ /* 0x000fe400078e0217 */
[C---:B---3--:R-:W-:Y:S06]  /*efd10*/  HMMA.16816.F32 R20, R4.reuse, R8, R24 ;  /* 0x000000080414723c */ /* 0x048fec0000001818 */
[----:B--2---:R-:W-:-:S15]  /*efd20*/  HMMA.16816.F32 R16, R4, R10, R16 ;  /* 0x0000000a0410723c */ /* 0x004fde0000001810 */
[----:B------:R-:W-:-:S08]  /*efd30*/  NOP ;  /* 0x0000000000007918 */ /* 0x000fd00000000000 */
[----:B------:R0:W-:Y:S04]  /*efd40*/  STL.64 [R1+0x2490], R16 ;  /* 0x0024901001007387 */ /* 0x0001e80000100a00 */
[----:B------:R1:W-:Y:S04]  /*efd50*/  STL.64 [R1+0x2498], R18 ;  /* 0x0024981201007387 */ /* 0x0003e80000100a00 */
[----:B0-----:R-:W2:Y:S04]  /*efd60*/  LDL.LU R16, [R1+0x2390] ;  /* 0x0023900001107983 */ /* 0x001ea80000300800 */
[----:B------:R-:W-:Y:S04]  /*efd70*/  STL.64 [R1+0x28d0], R20 ;  /* 0x0028d01401007387 */ /* 0x000fe80000100a00 */
[----:B------:R-:W-:Y:S04]  /*efd80*/  STL.64 [R1+0x28d8], R22 ;  /* 0x0028d81601007387 */ /* 0x000fe80000100a00 */
[----:B------:R-:W2:Y:S04]  /*efd90*/  LDL.LU R17, [R1+0x2394] ;  /* 0x0023940001117983 */ /* 0x000ea80000300800 */
[----:B-1----:R-:W3:Y:S04]  /*efda0*/  LDL.LU R18, [R1+0x2398] ;  /* 0x0023980001127983 */ /* 0x002ee80000300800 */
        /* <DEDUP_REMOVED lines=13> */
[----:B---3--:R0:W-:Y:S04]  /*efe80*/  STL.64 [R1+0xd538], R18 ;  /* 0x00d5381201007387 */ /* 0x0081e80000100a00 */
[----:B0-----:R-:W3:Y:S01]  /*efe90*/  LDL R18, [R1+0x90] ;  /* 0x0000900001127983 */ /* 0x001ee20000100800 */
[----:B------:R-:W-:-:S03]  /*efea0*/  IMAD.MOV.U32 R19, RZ, RZ, R2 ;  /* 0x000000ffff137224 */ /* 0x000fc600078e0002 */
[----:B------:R-:W4:Y:S04]  /*efeb0*/  LDL.LU R2, [R1+0xd5a4] ;  /* 0x00d5a40001027983 */ /* 0x000f280000300800 */
[----:B--2---:R0:W-:Y:S04]  /*efec0*/  STL.64 [R1+0xd530], R16 ;  /* 0x00d5301001007387 */ /* 0x0041e80000100a00 */
[----:B0-----:R-:W2:Y:S04]  /*efed0*/  LDL.64 R16, [R1+0x98] ;  /* 0x0000980001107983 */ /* 0x001ea80000100a00 */
[----:B---3--:R0:W-:Y:S02]  /*efee0*/  STL.64 [R1+0xd568], R18 ;  /* 0x00d5681201007387 */ /* 0x0081e40000100a00 */
[----:B0-----:R-:W-:-:S02]  /*efef0*/  IMAD.MOV.U32 R18, RZ, RZ, R3 ;  /* 0x000000ffff127224 */ /* 0x001fc400078e0003 */
[----:B------:R-:W4:Y:S04]  /*eff00*/  LDL.LU R3, [R1+0xd5a0] ;  /* 0x00d5a00001037983 */ /* 0x000f280000300800 */
[----:B--2---:R0:W-:Y:S04]  /*eff10*/  STL.64 [R1+0xd560], R16 ;  /* 0x00d5601001007387 */ /* 0x0041e80000100a00 */
[----:B0-----:R-:W2:Y:S01]  /*eff20*/  LDL.64 R16, [R1+0xa0] ;  /* 0x0000a00001107983 */ /* 0x001ea20000100a00 */
[----:B------:R-:W-:-:S05]  /*eff30*/  IMAD.MOV.U32 R19, RZ, RZ, R0 ;  /* 0x000000ffff137224 */ /* 0x000fca00078e0000 */
[----:B------:R-:W-:Y:S04]  /*eff40*/  STL.64 [R1+0xd598], R18 ;  /* 0x00d5981201007387 */ /* 0x000fe80000100a00 */
        /* <DEDUP_REMOVED lines=36> */
[----:B------:R-:W-:Y:S04]  /*f0190*/  STL [R1+0xd344], R8 ;  /* 0x00d3440801007387 */ /* 0x000fe80000100800 */
[----:B------:R-:W-:Y:S04]  /*f01a0*/  STL [R1+0xd340], R9 ;  /* 0x00d3400901007387 */ /* 0x000fe80000100800 */
[----:B------:R-:W-:Y:S04]  /*f01b0*/  STL.64 [R1+0x2470], R16 ;  /* 0x0024701001007387 */ /* 0x000fe80000100a00 */
[----:B------:R0:W-:Y:S04]  /*f01c0*/  STL.64 [R1+0x2478], R18 ;  /* 0x0024781201007387 */ /* 0x0001e80000100a00 */
[----:B0-----:R-:W2:Y:S04]  /*f01d0*/  LDL.LU.64 R18, [R1+0xd598] ;  /* 0x00d5980001127983 */ /* 0x001ea80000300a00 */
[----:B------:R-:W3:Y:S04]  /*f01e0*/  LDL.LU.64 R16, [R1+0xd590] ;  /* 0x00d5900001107983 */ /* 0x000ee80000300a00 */
[----:B------:R-:W-:Y:S04]  /*f01f0*/  STL [R1+0xd34c], R2 ;  /* 0x00d34c0201007387 */ /* 0x000fe80000100800 */
[----:B------:R-:W-:Y:S01]  /*f0200*/  STL [R1+0xd348], R3 ;  /* 0x00d3480301007387 */ /* 0x000fe20000100800 */
[----:B------:R-:W-:-:S02]  /*f0210*/  F2FP.F16.E4M3.UNPACK_B R12, R12 ;  /* 0x0000000cff0c723e */ /* 0x000fc400020006ff */
[----:B------:R-:W-:Y:S02]  /*f0220*/  F2FP.F16.E4M3.UNPACK_B R13, R13 ;  /* 0x0000000dff0d723e */ /* 0x000fe400020006ff */
[----:B------:R-:W-:Y:S01]  /*f0230*/  F2FP.F16.E4M3.UNPACK_B R14, R14 ;  /* 0x0000000eff0e723e */ /* 0x000fe200020006ff */
[----:B---3--:R-:W-:Y:S01]  /*f0240*/  HMMA.16816.F32 R4, R4, R16, R20 ;  /* 0x000000100404723c */ /* 0x008fe20000001814 */
[----:B------:R-:W2:Y:S04]  /*f0250*/  LDL.LU.64 R22, [R1+0xd588] ;  /* 0x00d5880001167983 */ /* 0x000ea80000300a00 */
[----:B------:R-:W2:Y:S01]  /*f0260*/  LDL.LU.64 R20, [R1+0xd580] ;  /* 0x00d5800001147983 */ /* 0x000ea20000300a00 */
[----:B------:R-:W-:Y:S01]  /*f0270*/  F2FP.F16.E4M3.UNPACK_B R15, R15 ;  /* 0x0000000fff0f723e */ /* 0x000fe200020006ff */
[----:B------:R-:W-:-:S15]  /*f0280*/  IMAD.MOV.U32 R0, RZ, RZ, R17 ;  /* 0x000000ffff007224 */ /* 0x000fde00078e0011 */
[----:B------:R-:W-:-:S01]  /*f0290*/  NOP ;  /* 0x0000000000007918 */ /* 0x000fc20000000000 */
[----:B------:R0:W-:Y:S04]  /*f02a0*/  STL.64 [R1+0x2460], R4 ;  /* 0x0024600401007387 */ /* 0x0001e80000100a00 */
[----:B------:R1:W-:Y:S04]  /*f02b0*/  STL.64 [R1+0x2468], R6 ;  /* 0x0024680601007387 */ /* 0x0003e80000100a00 */
[----:B0-----:R-:W3:Y:S04]  /*f02c0*/  LDL.64 R4, [R1+0x88] ;  /* 0x0000880001047983 */ /* 0x001ee80000100a00 */
[----:B-1----:R-:W4:Y:S04]  /*f02d0*/  LDL.64 R6, [R1+0x80] ;  /* 0x0000800001067983 */ /* 0x002f280000100a00 */
        /* <DEDUP_REMOVED lines=16> */
[----:B------:R-:W-:-:S05]  /*f03e0*/  IMAD.MOV.U32 R9, RZ, RZ, R17 ;  /* 0x000000ffff097224 */ /* 0x000fca00078e0011 */
[----:B------:R-:W-:Y:S04]  /*f03f0*/  STL [R1+0xd358], R9 ;  /* 0x00d3580901007387 */ /* 0x000fe80000100800 */
[----:B------:R-:W-:Y:S01]  /*f0400*/  STL [R1+0xd354], R8 ;  /* 0x00d3540801007387 */ /* 0x000fe20000100800 */
[----:B---3--:R-:W-:Y:S03]  /*f0410*/  HMMA.16816.F32 R16, R12, R18, R20 ;  /* 0x000000120c10723c */ /* 0x008fe60000001814 */
[----:B------:R-:W2:Y:S04]  /*f0420*/  LDL.LU.64 R22, [R1+0xd548] ;  /* 0x00d5480001167983 */ /* 0x000ea80000300a00 */
[----:B------:R-:W2:-:S15]  /*f0430*/  LDL.LU.64 R20, [R1+0xd540] ;  /* 0x00d5400001147983 */ /* 0x000e9e0000300a00 */
[----:B------:R-:W-:-:S01]  /*f0440*/  NOP ;  /* 0x0000000000007918 */ /* 0x000fc20000000000 */
        /* <DEDUP_REMOVED lines=24> */
[----:B------:R-:W-:Y:S02]  /*f05d0*/  IMAD.MOV.U32 R9, RZ, RZ, R25 ;  /* 0x000000ffff097224 */ /* 0x000fe400078e0019 */
[----:B------:R-:W-:Y:S01]  /*f05e0*/  IMAD.MOV.U32 R2, RZ, RZ, R24 ;  /* 0x000000ffff027224 */ /* 0x000fe200078e0018 */
[----:B---3--:R-:W-:-:S15]  /*f05f0*/  HMMA.16816.F32 R4, R12, R24, R16 ;  /* 0x000000180c04723c */ /* 0x008fde0000001810 */
[----:B------:R-:W-:-:S08]  /*f0600*/  NOP ;  /* 0x0000000000007918 */ /* 0x000fd00000000000 */
[----:B------:R-:W-:Y:S04]  /*f0610*/  STL.64 [R1+0x23f0], R4 ;  /* 0x0023f00401007387 */ /* 0x000fe80000100a00 */
[----:B------:R2:W-:Y:S02]  /*f0620*/  STL.64 [R1+0x23f8], R6 ;  /* 0x0023f80601007387 */ /* 0x0005e40000100a00 */
[----:B--2---:R-:W-:Y:S02]  /*f0630*/  HMMA.16816.F32 R4, R12, R26, R20 ;  /* 0x0000001a0c04723c */ /* 0x004fe40000001814 */
[----:B------:R-:W-:Y:S04]  /*f0640*/  STL [R1+0xd370], R9 ;  /* 0x00d3700901007387 */ /* 0x000fe80000100800 */
[----:B------:R-:W-:-:S15]  /*f0650*/  STL [R1+0xd36c], R2 ;  /* 0x00d36c0201007387 */ /* 0x000fde0000100800 */
[----:B------:R-:W-:-:S02]  /*f0660*/  NOP ;  /* 0x0000000000007918 */ /* 0x000fc40000000000 */
[----:B------:R0:W-:Y:S04]  /*f0670*/  STL.64 [R1+0x23e0], R4 ;  /* 0x0023e00401007387 */ /* 0x0001e80000100a00 */
[----:B------:R1:W-:Y:S04]  /*f0680*/  STL.64 [R1+0x23e8], R6 ;  /* 0x0023e80601007387 */ /* 0x0003e80000100a00 */
[----:B------:R-:W2:Y:S04]  /*f0690*/  LDL R24, [R1+0x38] ;  /* 0x0000380001187983 */ /* 0x000ea80000100800 */
[----:B------:R-:W2:Y:S04]  /*f06a0*/  LDL R25, [R1+0x3c] ;  /* 0x00003c0001197983 */ /* 0x000ea80000100800 */
[----:B0-----:R-:W3:Y:S04]  /*f06b0*/  LDL.64 R4, [R1+0x48] ;  /* 0x0000480001047983 */ /* 0x001ee80000100a00 */
[----:B-1----:R-:W4:Y:S04]  /*f06c0*/  LDL.64 R6, [R1+0x40] ;  /* 0x0000400001067983 */ /* 0x002f280000100a00 */
[----:B----4-:R-:W-:Y:S04]  /*f06d0*/  STL.64 [R1+0xd4c8], R6 ;  /* 0x00d4c80601007387 */ /* 0x010fe80000100a00 */
[----:B---3--:R0:W-:Y:S04]  /*f06e0*/  STL.64 [R1+0xd4c0], R4 ;  /* 0x00d4c00401007387 */ /* 0x0081e80000100a00 */
[----:B------:R-:W3:Y:S04]  /*f06f0*/  LDL.LU R16, [R1+0x22e0] ;  /* 0x0022e00001107983 */ /* 0x000ee80000300800 */
[----:B------:R-:W3:Y:S04]  /*f0700*/  LDL.LU R17, [R1+0x22e4] ;  /* 0x0022e40001117983 */ /* 0x000ee80000300800 */
[----:B------:R-:W4:Y:S04]  /*f0710*/  LDL.LU R18, [R1+0x22e8] ;  /* 0x0022e80001127983 */ /* 0x000f280000300800 */
[----:B------:R-:W4:Y:S04]  /*f0720*/  LDL.LU R19, [R1+0x22ec] ;  /* 0x0022ec0001137983 */ /* 0x000f280000300800 */
[----:B0-----:R-:W2:Y:S04]  /*f0730*/  LDL.LU R4, [R1+0x2320] ;  /* 0x0023200001047983 */ /* 0x001ea80000300800 */
[----:B------:R-:W2:Y:S04]  /*f0740*/  LDL.LU R5, [R1+0x2324] ;  /* 0x0023240001057983 */ /* 0x000ea80000300800 */
[----:B------:R-:W3:Y:S04]  /*f0750*/  LDL.LU R6, [R1+0x2328] ;  /* 0x0023280001067983 */ /* 0x000ee80000300800 */
[----:B------:R-:W3:Y:S04]  /*f0760*/  LDL.LU R7, [R1+0x232c] ;  /* 0x00232c0001077983 */ /* 0x000ee80000300800 */
[----:B---3--:R0:W-:Y:S04]  /*f0770*/  STL.64 [R1+0xd4d8], R6 ;  /* 0x00d4d80601007387 */ /* 0x0081e80000100a00 */
[----:B0-----:R-:W3:Y:S04]  /*f0780*/  LDL R6, [R1+0x58] ;  /* 0x0000580001067983 */ /* 0x001ee80000100800 */
[----:B------:R-:W3:Y:S04]  /*f0790*/  LDL R7, [R1+0x5c] ;  /* 0x00005c0001077983 */ /* 0x000ee80000100800 */
[----:B--2---:R0:W-:Y:S04]  /*f07a0*/  STL.64 [R1+0xd4d0], R4 ;  /* 0x00d4d00401007387 */ /* 0x0041e80000100a00 */
[----:B0-----:R-:W2:Y:S04]  /*f07b0*/  LDL.64 R4, [R1+0x60] ;  /* 0x0000600001047983 */ /* 0x001ea80000100a00 */
[----:B---3--:R-:W-:Y:S04]  /*f07c0*/  STL.64 [R1+0xd508], R6 ;  /* 0x00d5080601007387 */ /* 0x008fe80000100a00 */
[----:B--2---:R0:W-:Y:S04]  /*f07d0*/  STL.64 [R1+0xd500], R4 ;  /* 0x00d5000401007387 */ /* 0x0041e80000100a00 */
        /* <DEDUP_REMOVED lines=22> */
[----:B------:R-:W-:-:S02]  /*f0940*/  IMAD.MOV.U32 R3, RZ, RZ, R27 ;  /* 0x000000ffff037224 */ /* 0x000fc400078e001b */
[----:B------:R-:W-:Y:S01]  /*f0950*/  IMAD.MOV.U32 R8, RZ, RZ, R26 ;  /* 0x000000ffff087224 */ /* 0x000fe200078e001a */
        /* <DEDUP_REMOVED lines=10> */
[----:B------:R-:W4:Y:S04]  /*f0a00*/  LDL.64 R26, [R1+0x30] ;  /* 0x00003000011a7983 */ /* 0x000f280000100a00 */
[----:B------:R-:W-:Y:S04]  /*f0a10*/  STL [R1+0xd378], R3 ;  /* 0x00d3780301007387 */ /* 0x000fe80000100800 */
[----:B------:R0:W-:Y:S04]  /*f0a20*/  STL [R1+0xd374], R8 ;  /* 0x00d3740801007387 */ /* 0x0001e80000100800 */
[----:B0-----:R-:W2:Y:S02]  /*f0a30*/  LDL.64 R8, [R1+0x68] ;  /* 0x0000680001087983 */ /* 0x001ea40000100a00 */
[----:B--2---:R-:W-:-:S15]  /*f0a40*/  HMMA.16816.F32 R4, R12, R8, R4 ;  /* 0x000000080c04723c */ /* 0x004fde0000001804 */
[----:B------:R-:W-:-:S08]  /*f0a50*/  NOP ;  /* 0x0000000000007918 */ /* 0x000fd00000000000 */
[----:B------:R-:W-:Y:S04]  /*f0a60*/  STL.64 [R1+0x23d0], R4 ;  /* 0x0023d00401007387 */ /* 0x000fe80000100a00 */
[----:B------:R0:W-:Y:S04]  /*f0a70*/  STL.64 [R1+0x23d8], R6 ;  /* 0x0023d80601007387 */ /* 0x0001e80000100a00 */
[----:B0-----:R-:W2:Y:S04]  /*f0a80*/  LDL.LU.64 R6, [R1+0xd508] ;  /* 0x00d5080001067983 */ /* 0x001ea80000300a00 */
[----:B------:R-:W3:Y:S01]  /*f0a90*/  LDL.LU.64 R4, [R1+0xd500] ;  /* 0x00d5000001047983 */ /* 0x000ee20000300a00 */
[----:B------:R-:W-:-:S02]  /*f0aa0*/  IMAD.MOV.U32 R0, RZ, RZ, R9 ;  /* 0x000000ffff007224 */ /* 0x000fc400078e0009 */
[----:B------:R-:W-:-:S03]  /*f0ab0*/  IMAD.MOV.U32 R2, RZ, RZ, R8 ;  /* 0x000000ffff027224 */ /* 0x000fc600078e0008 */
[----:B------:R-:W-:Y:S04]  /*f0ac0*/  STL [R1+0xd380], R0 ;  /* 0x00d3800001007387 */ /* 0x000fe80000100800 */
        /* <DEDUP_REMOVED lines=8> */
[----:B------:R-:W-:-:S05]  /*f0b50*/  IMAD.MOV.U32 R9, RZ, RZ, R5 ;  /* 0x000000ffff097224 */ /* 0x000fca00078e0005 */
[----:B------:R-:W-:Y:S04]  /*f0b60*/  STL [R1+0xd388], R9 ;  /* 0x00d3880901007387 */ /* 0x000fe80000100800 */
[----:B------:R0:W-:Y:S04]  /*f0b70*/  STL [R1+0xd384], R8 ;  /* 0x00d3840801007387 */ /* 0x0001e80000100800 */
[----:B0-----:R-:W3:Y:S01]  /*f0b80*/  LDL.64 R8, [R1+0x50] ;  /* 0x0000500001087983 */ /* 0x001ee20000100a00 */
[----:B--2---:R-:W-:Y:S03]  /*f0b90*/  HMMA.16816.F32 R4, R12, R6, R16 ;  /* 0x000000060c04723c */ /* 0x004fe60000001810 */
        /* <DEDUP_REMOVED lines=13> */
[----:B------:R-:W-:-:S02]  /*f0c70*/  IMAD.MOV.U32 R3, RZ, RZ, R9 ;  /* 0x000000ffff037224 */ /* 0x000fc400078e0009 */
[----:B------:R-:W-:-:S03]  /*f0c80*/  IMAD.MOV.U32 R2, RZ, RZ, R8 ;  /* 0x000000ffff027224 */ /* 0x000fc600078e0008 */
        /* <DEDUP_REMOVED lines=12> */
[----:B---3--:R-:W-:Y:S01]  /*f0d50*/  IMAD.MOV.U32 R2, RZ, RZ, R6 ;  /* 0x000000ffff027224 */ /* 0x008fe200078e0006 */
[----:B--2---:R-:W-:-:S15]  /*f0d60*/  HMMA.16816.F32 R16, R12, R6, R16 ;  /* 0x000000060c10723c */ /* 0x004fde0000001810 */
[----:B------:R-:W-:-:S08]  /*f0d70*/  NOP ;  /* 0x0000000000007918 */ /* 0x000fd00000000000 */
[----:B------:R-:W-:Y:S04]  /*f0d80*/  STL.64 [R1+0x2380], R16 ;  /* 0x0023801001007387 */ /* 0x000fe80000100a00 */
[----:B------:R0:W-:Y:S04]  /*f0d90*/  STL.64 [R1+0x2388], R18 ;  /* 0x0023881201007387 */ /* 0x0001e80000100a00 */
[----:B0-----:R-:W2:Y:S04]  /*f0da0*/  LDL.LU.64 R18, [R1+0xd4a8] ;  /* 0x00d4a80001127983 */ /* 0x001ea80000300a00 */
[----:B------:R-:W2:Y:S04]  /*f0db0*/  LDL.LU.64 R16, [R1+0xd4a0] ;  /* 0x00d4a00001107983 */ /* 0x000ea80000300a00 */
[----:B------:R-:W3:Y:S04]  /*f0dc0*/  LDL.LU R6, [R1+0x3690] ;  /* 0x0036900001067983 */ /* 0x000ee80000300800 */
[----:B------:R-:W-:Y:S04]  /*f0dd0*/  STL [R1+0xd39c], R2 ;  /* 0x00d39c0201007387 */ /* 0x000fe80000100800 */
[----:B------:R-:W4:Y:S04]  /*f0de0*/  LDL.LU R4, [R1+0x3680] ;  /* 0x0036800001047983 */ /* 0x000f280000300800 */
[----:B------:R-:W4:Y:S01]  /*f0df0*/  LDL.LU R5, [R1+0x3688] ;  /* 0x0036880001057983 */ /* 0x000f220000300800 */
[----:B------:R-:W-:Y:S01]  /*f0e00*/  IMAD.MOV.U32 R9, RZ, RZ, R7 ;  /* 0x000000ffff097224 */ /* 0x000fe200078e0007 */
[----:B--2---:R-:W-:-:S15]  /*f0e10*/  HMMA.16816.F32 R16, R12, R24, R16 ;  /* 0x000000180c10723c */ /* 0x004fde0000001810 */
[----:B------:R-:W-:-:S08]  /*f0e20*/  NOP ;  /* 0x0000000000007918 */ /* 0x000fd00000000000 */
[----:B------:R-:W-:Y:S04]  /*f0e30*/  STL.64 [R1+0x2370], R16 ;  /* 0x0023701001007387 */ /* 0x000fe80000100a00 */
[----:B------:R-:W-:Y:S04]  /*f0e40*/  STL.64 [R1+0x2378], R18 ;  /* 0x0023781201007387 */ /* 0x000fe80000100a00 */
[----:B---3--:R-:W-:Y:S04]  /*f0e50*/  STL [R1+0xd3f8], R6 ;  /* 0x00d3f80601007387 */ /* 0x008fe80000100800 */
[----:B----4-:R0:W-:Y:S02]  /*f0e60*/  STL.64 [R1+0xd3f0], R4 ;  /* 0x00d3f00401007387 */ /* 0x0101e40000100a00 */
[----:B0-----:R-:W-:-:S15]  /*f0e70*/  HMMA.16816.F32 R4, R12, R26, R20 ;  /* 0x0000001a0c04723c */ /* 0x001fde0000001814 */
[----:B------:R-:W-:-:S08]  /*f0e80*/  NOP ;  /* 0x0000000000007918 */ /* 0x000fd00000000000 */
[----:B------:R0:W-:Y:S04]  /*f0e90*/  STL.64 [R1+0x2360], R4 ;  /* 0x0023600401007387 */ /* 0x0001e80000100a00 */
[----:B------:R1:W-:Y:S04]  /*f0ea0*/  STL.64 [R1+0x2368], R6 ;  /* 0x0023680601007387 */ /* 0x0003e80000100a00 */
[----:B------:R-:W2:Y:S04]  /*f0eb0*/  LDL.LU R20, [R1+0x2220] ;  /* 0x0022200001147983 */ /* 0x000ea80000300800 */
[----:B------:R-:W2:Y:S04]  /*f0ec0*/  LDL.LU R21, [R1+0x2224] ;  /* 0x0022240001157983 */ /* 0x000ea80000300800 */
[----:B------:R-:W3:Y:S04]  /*f0ed0*/  LDL.LU R22, [R1+0x2228] ;  /* 0x0022280001167983 */ /* 0x000ee80000300800 */
[----:B------:R-:W3:Y:S04]  /*f0ee0*/  LDL.LU R23, [R1+0x222c] ;  /* 0x00222c0001177983 */ /* 0x000ee80000300800 */
[----:B---3--:R3:W-:Y:S04]  /*f0ef0*/  STL.64 [R1+0xd418], R22 ;  /* 0x00d4181601007387 */ /* 0x0087e80000100a00 */
[----:B--2---:R-:W-:Y:S04]  /*f0f00*/  STL.64 [R1+0xd410], R20 ;  /* 0x00d4101401007387 */ /* 0x004fe80000100a00 */
[----:B0-----:R-:W2:Y:S04]  /*f0f10*/  LDL.LU R4, [R1+0x2230] ;  /* 0x0022300001047983 */ /* 0x001ea80000300800 */
[----:B------:R-:W2:Y:S04]  /*f0f20*/  LDL.LU R5, [R1+0x2234] ;  /* 0x0022340001057983 */ /* 0x000ea80000300800 */
[----:B-1----:R-:W4:Y:S04]  /*f0f30*/  LDL.LU R6, [R1+0x2238] ;  /* 0x0022380001067983 */ /* 0x002f280000300800 */
[----:B------:R-:W4:Y:S04]  /*f0f40*/  LDL.LU R7, [R1+0x223c] ;  /* 0x00223c0001077983 */ /* 0x000f280000300800 */
[----:B----4-:R-:W-:Y:S04]  /*f0f50*/  STL.64 [R1+0xd428], R6 ;  /* 0x00d4280601007387 */ /* 0x010fe80000100a00 */
[----:B--2---:R0:W-:Y:S04]  /*f0f60*/  STL.64 [R1+0xd420], R4 ;  /* 0x00d4200401007387 */ /* 0x0041e80000100a00 */
[----:B---3--:R-:W2:Y:S04]  /*f0f70*/  LDL R22, [R1] ;  /* 0x0000000001167983 */ /* 0x008ea80000100800 */
        /* <DEDUP_REMOVED lines=31> */
[----:B0-----:R-:W2:Y:S04]  /*f1170*/  LDL.LU R4, [R1+0x2290] ;  /* 0x0022900001047983 */ /* 0x001ea80000300800 */
[----:B------:R-:W2:Y:S04]  /*f1180*/  LDL.LU R5, [R1+0x2294] ;  /* 0x0022940001057983 */ /* 0x000ea80000300800 */
[----:B------:R-:W4:Y:S04]  /*f1190*/  LDL.LU R6, [R1+0x2298] ;  /* 0x0022980001067983 */ /* 0x000f280000300800 */
[----:B------:R-:W4:Y:S04]  /*f11a0*/  LDL.LU R7, [R1+0x229c] ;  /* 0x00229c0001077983 */ /* 0x000f280000300800 */
[----:B-1----:R-:W3:Y:S04]  /*f11b0*/  LDL.64 R20, [R1+0x28] ;  /* 0x0000280001147983 */ /* 0x002ee80000100a00 */
        /* <DEDUP_REMOVED lines=10> */
[----:B0-----:R-:W3:Y:S04]  /*f1260*/  LDL.LU R4, [R1+0x22c0] ;  /* 0x0022c00001047983 */ /* 0x001ee80000300800 */
[----:B------:R-:W3:Y:S04]  /*f1270*/  LDL.LU R5, [R1+0x22c4] ;  /* 0x0022c40001057983 */ /* 0x000ee80000300800 */
[----:B------:R-:W3:Y:S04]  /*f1280*/  LDL.LU R6, [R1+0x22c8] ;  /* 0x0022c80001067983 */ /* 0x000ee80000300800 */
[----:B------:R-:W3:Y:S04]  /*f1290*/  LDL.LU R7, [R1+0x22cc] ;  /* 0x0022cc0001077983 */ /* 0x000ee80000300800 */
[----:B------:R-:W2:Y:S04]  /*f12a0*/  LDL.LU R24, [R1+0x2250] ;  /* 0x0022500001187983 */ /* 0x000ea80000300800 */
[----:B------:R-:W2:Y:S04]  /*f12b0*/  LDL.LU R25, [R1+0x2254] ;  /* 0x0022540001197983 */ /* 0x000ea80000300800 */
        /* <DEDUP_REMOVED lines=14> */
[----:B0-----:R-:W4:Y:S04]  /*f13a0*/  LDL.LU R8, [R1+0x21d0] ;  /* 0x0021d00001087983 */ /* 0x001f280000300800 */
[----:B------:R-:W4:Y:S04]  /*f13b0*/  LDL.LU R9, [R1+0x21d4] ;  /* 0x0021d40001097983 */ /* 0x000f280000300800 */
[----:B------:R-:W2:Y:S04]  /*f13c0*/  LDL.LU R10, [R1+0x21d8] ;  /* 0x0021d800010a7983 */ /* 0x000ea80000300800 */
[----:B------:R-:W2:Y:S01]  /*f13d0*/  LDL.LU R11, [R1+0x21dc] ;  /* 0x0021dc00010b7983 */ /* 0x000ea20000300800 */
[----:B------:R-:W-:Y:S03]  /*f13e0*/  HMMA.16816.F32 R4, R12, R20, R4 ;  /* 0x000000140c04723c */ /* 0x000fe60000001804 */
        /* <DEDUP_REMOVED lines=40> */
[C---:B------:R-:W-:Y:S06]  /*f1670*/  HMMA.16816.F32 R24, R12.reuse, R28, R24 ;  /* 0x0000001c0c18723c */ /* 0x040fec0000001818 */
[----:B----4-:R-:W-:Y:S01]  /*f1680*/  HMMA.16816.F32 R20, R12, R22, R4 ;  /* 0x000000160c14723c */ /* 0x010fe20000001804 */
[----:B------:R-:W4:Y:S04]  /*f1690*/  LDL.LU.64 R6, [R1+0xd428] ;  /* 0x00d4280001067983 */ /* 0x000f280000300a00 */
[----:B------:R-:W4:-:S15]  /*f16a0*/  LDL.LU.64 R4, [R1+0xd420] ;  /* 0x00d4200001047983 */ /* 0x000f1e0000300a00 */
        /* <DEDUP_REMOVED lines=8> */
[----:B------:R-:W3:Y:S01]  /*f1730*/  LDL.LU.64 R24, [R1+0xd400] ;  /* 0x00d4000001187983 */ /* 0x000ee20000300a00 */
[C---:B----4-:R-:W-:Y:S06]  /*f1740*/  HMMA.16816.F32 R4, R12.reuse, R26, R4 ;  /* 0x0000001a0c04723c */ /* 0x050fec0000001804 */
[----:B---3--:R-:W-:-:S15]  /*f1750*/  HMMA.16816.F32 R20, R12, R24, R20 ;  /* 0x000000180c14723c */ /* 0x008fde0000001814 */
[----:B------:R-:W-:-:S02]  /*f1760*/  NOP ;  /* 0x0000000000007918 */ /* 0x000fc40000000000 */
[----:B------:R-:W-:Y:S04]  /*f1770*/  STL.64 [R1+0x22d0], R4 ;  /* 0x0022d00401007387 */ /* 0x000fe80000100a00 */
[----:B------:R0:W-:Y:S04]  /*f1780*/  STL.64 [R1+0x22d8], R6 ;  /* 0x0022d80601007387 */ /* 0x0001e80000100a00 */
[----:B0-----:R-:W3:Y:S04]  /*f1790*/  LDL.LU R6, [R1+0xd3f8] ;  /* 0x00d3f80001067983 */ /* 0x001ee80000300800 */
[----:B------:R-:W4:Y:S04]  /*f17a0*/  LDL.LU.64 R4, [R1+0xd3f0] ;  /* 0x00d3f00001047983 */ /* 0x000f280000300a00 */
[----:B------:R-:W-:Y:S04]  /*f17b0*/  STL.64 [R1+0x22c0], R20 ;  /* 0x0022c01401007387 */ /* 0x000fe80000100a00 */
[----:B------:R0:W-:Y:S04]  /*f17c0*/  STL.64 [R1+0x22c8], R22 ;  /* 0x0022c81601007387 */ /* 0x0001e80000100a00 */
[----:B0-----:R-:W2:Y:S04]  /*f17d0*/  LDL.LU.64 R22, [R1+0xd3e8] ;  /* 0x00d3e80001167983 */ /* 0x001ea80000300a00 */
[----:B------:R-:W3:Y:S04]  /*f17e0*/  LDL.LU.64 R20, [R1+0xd3e0] ;  /* 0x00d3e00001147983 */ /* 0x000ee80000300a00 */
[----:B------:R-:W4:Y:S04]  /*f17f0*/  LDL.LU R7, [R1+0x3698] ;  /* 0x0036980001077983 */ /* 0x000f280000300800 */
[----:B------:R0:W-:Y:S04]  /*f1800*/  STL.64 [R1+0xd170], R26 ;  /* 0x00d1701a01007387 */ /* 0x0001e80000100a00 */
[----:B0-----:R-:W4:Y:S04]  /*f1810*/  LDL.LU R26, [R1+0x368c] ;  /* 0x00368c00011a7983 */ /* 0x001f280000300800 */
[----:B------:R-:W4:Y:S04]  /*f1820*/  LDL.LU R27, [R1+0x3694] ;  /* 0x00369400011b7983 */ /* 0x000f280000300800 */
[----:B------:R0:W-:Y:S04]  /*f1830*/  STL.64 [R1+0xd168], R24 ;  /* 0x00d1681801007387 */ /* 0x0001e80000100a00 */
[----:B0-----:R-:W4:Y:S01]  /*f1840*/  LDL.LU R25, [R1+0x3684] ;  /* 0x0036840001197983 */ /* 0x001f220000300800 */
        /* <DEDUP_REMOVED lines=33> */
[----:B------:R-:W-:Y:S02]  /*f1a60*/  IMAD R6, R6, 0x100, R27 ;  /* 0x0000010006067824 */ /* 0x000fe400078e021b */
[----:B------:R-:W-:Y:S02]  /*f1a70*/  IMAD.MOV.U32 R26, RZ, RZ, R2 ;  /* 0x000000ffff1a7224 */ /* 0x000fe400078e0002 */
[----:B------:R-:W-:Y:S02]  /*f1a80*/  IMAD.MOV.U32 R27, RZ, RZ, R0 ;  /* 0x000000ffff1b7224 */ /* 0x000fe400078e0000 */
[----:B------:R-:W-:Y:S02]  /*f1a90*/  IMAD R4, R4, 0x100, R25 ;  /* 0x0000010004047824 */ /* 0x000fe400078e0219 */
[----:B------:R-:W-:Y:S01]  /*f1aa0*/  IMAD.MOV.U32 R25, RZ, RZ, R3 ;  /* 0x000000ffff197224 */ /* 0x000fe200078e0003 */
[----:B--2---:R-:W-:Y:S01]  /*f1ab0*/  HMMA.16816.F32 R16, R12, R10, R20 ;  /* 0x0000000a0c10723c */ /* 0x004fe20000001814 */
[----:B---3--:R-:W-:-:S15]  /*f1ac0*/  IMAD.MOV.U32 R24, RZ, RZ, R8 ;  /* 0x000000ffff187224 */ /* 0x008fde00078e0008 */
[----:B------:R-:W-:-:S07]  /*f1ad0*/  NOP ;  /* 0x0000000000007918 */ /* 0x000fce0000000000 */
[----:B------:R-:W-:Y:S04]  /*f1ae0*/  STL.64 [R1+0x2270], R16 ;  /* 0x0022701001007387 */ /* 0x000fe80000100a00 */
[----:B------:R-:W-:Y:S04]  /*f1af0*/  STL.64 [R1+0x2278], R18 ;  /* 0x0022781201007387 */ /* 0x000fe80000100a00 */
[----:B------:R-:W2:Y:S04]  /*f1b00*/  LDL.LU R2, [R1+0xd39c] ;  /* 0x00d39c0001027983 */ /* 0x000ea80000300800 */
[----:B------:R-:W3:Y:S04]  /*f1b10*/  LDL.LU R0, [R1+0xd398] ;  /* 0x00d3980001007983 */ /* 0x000ee80000300800 */
[----:B------:R-:W4:Y:S04]  /*f1b20*/  LDL.LU R8, [R1+0xd394] ;  /* 0x00d3940001087983 */ /* 0x000f280000300800 */
[----:B------:R-:W3:Y:S04]  /*f1b30*/  LDL.LU R3, [R1+0xd390] ;  /* 0x00d3900001037983 */ /* 0x000ee80000300800 */
[----:B------:R0:W-:Y:S04]  /*f1b40*/  STL.64 [R1+0xd1e0], R26 ;  /* 0x00d1e01a01007387 */ /* 0x0001e80000100a00 */
[----:B0-----:R-:W2:Y:S04]  /*f1b50*/  LDL.LU R27, [R1+0x369c] ;  /* 0x00369c00011b7983 */ /* 0x001ea80000300800 */
[----:B------:R-:W-:Y:S04]  /*f1b60*/  STL.64 [R1+0xd1d8], R24 ;  /* 0x00d1d81801007387 */ /* 0x000fe80000100a00 */
[----:B------:R-:W4:Y:S04]  /*f1b70*/  LDL.LU R16, [R1+0x1dc0] ;  /* 0x001dc00001107983 */ /* 0x000f280000300800 */
[----:B------:R-:W4:Y:S04]  /*f1b80*/  LDL.LU R17, [R1+0x1dc4] ;  /* 0x001dc40001117983 */ /* 0x000f280000300800 */
[----:B------:R-:W3:Y:S04]  /*f1b90*/  LDL.LU R18, [R1+0x1dc8] ;  /* 0x001dc80001127983 */ /* 0x000ee80000300800 */
[----:B------:R-:W3:Y:S04]  /*f1ba0*/  LDL.LU R19, [R1+0x1dcc] ;  /* 0x001dcc0001137983 */ /* 0x000ee80000300800 */
[----:B---3--:R-:W-:Y:S04]  /*f1bb0*/  STL.64 [R1+0xd1f0], R18 ;  /* 0x00d1f01201007387 */ /* 0x008fe80000100a00 */
[----:B----4-:R0:W-:Y:S04]  /*f1bc0*/  STL.64 [R1+0xd1e8], R16 ;  /* 0x00d1e81001007387 */ /* 0x0101e80000100a00 */
[----:B------:R-:W3:Y:S04]  /*f1bd0*/  LDL.LU R20, [R1+0x1d80] ;  /* 0x001d800001147983 */ /* 0x000ee80000300800 */
[----:B------:R-:W3:Y:S04]  /*f1be0*/  LDL.LU R21, [R1+0x1d84] ;  /* 0x001d840001157983 */ /* 0x000ee80000300800 */
[----:B------:R-:W4:Y:S04]  /*f1bf0*/  LDL.LU R22, [R1+0x1d88] ;  /* 0x001d880001167983 */ /* 0x000f280000300800 */
[----:B------:R-:W4:Y:S01]  /*f1c00*/  LDL.LU R23, [R1+0x1d8c] ;  /* 0x001d8c0001177983 */ /* 0x000f220000300800 */
[----:B--2---:R-:W-:-:S02]  /*f1c10*/  IMAD R7, R7, 0x100, R27 ;  /* 0x0000010007077824 */ /* 0x004fc400078e021b */
[----:B------:R-:W-:Y:S02]  /*f1c20*/  IMAD.MOV.U32 R26, RZ, RZ, R2 ;  /* 0x000000ffff1a7224 */ /* 0x000fe400078e0002 */
[----:B------:R-:W-:Y:S01]  /*f1c30*/  IMAD.MOV.U32 R27, RZ, RZ, R9 ;  /* 0x000000ffff1b7224 */ /* 0x000fe200078e0009 */
[----:B----4-:R-:W-:Y:S04]  /*f1c40*/  STL.64 [R1+0xd200], R22 ;  /* 0x00d2001601007387 */ /* 0x010fe80000100a00 */
[----:B---3--:R1:W-:Y:S04]  /*f1c50*/  STL.64 [R1+0xd1f8], R20 ;  /* 0x00d1f81401007387 */ /* 0x0083e80000100a00 */
[----:B------:R-:W2:Y:S04]  /*f1c60*/  LDL.LU R2, [R1+0xd38c] ;  /* 0x00d38c0001027983 */ /* 0x000ea80000300800 */
[----:B------:R-:W3:Y:S04]  /*f1c70*/  LDL.LU R9, [R1+0xd388] ;  /* 0x00d3880001097983 */ /* 0x000ee80000300800 */
[----:B0-----:R-:W4:Y:S04]  /*f1c80*/  LDL.LU R16, [R1+0x2090] ;  /* 0x0020900001107983 */ /* 0x001f280000300800 */
        /* <DEDUP_REMOVED lines=10> */
[----:B------:R-:W-:Y:S04]  /*f1d30*/  STL.64 [R1+0xd218], R24 ;  /* 0x00d2181801007387 */ /* 0x000fe80000100a00 */
[----:B-1----:R-:W3:Y:S04]  /*f1d40*/  LDL.LU R20, [R1+0x20a0] ;  /* 0x0020a00001147983 */ /* 0x002ee80000300800 */
[----:B------:R-:W3:Y:S04]  /*f1d50*/  LDL.LU R21, [R1+0x20a4] ;  /* 0x0020a40001157983 */ /* 0x000ee80000300800 */
[----:B------:R-:W2:Y:S04]  /*f1d60*/  LDL.LU R22, [R1+0x20a8] ;  /* 0x0020a80001167983 */ /* 0x000ea80000300800 */
[----:B------:R-:W2:Y:S01]  /*f1d70*/  LDL.LU R23, [R1+0x20ac] ;  /* 0x0020ac0001177983 */ /* 0x000ea20000300800 */
[----:B0-----:R-:W-:-:S02]  /*f1d80*/  IMAD.MOV.U32 R18, RZ, RZ, R2 ;  /* 0x000000ffff127224 */ /* 0x001fc400078e0002 */
[----:B------:R-:W-:Y:S01]  /*f1d90*/  IMAD.MOV.U32 R19, RZ, RZ, R3 ;  /* 0x000000ffff137224 */ /* 0x000fe200078e0003 */
[----:B--2---:R-:W-:Y:S04]  /*f1da0*/  STL.64 [R1+0xd230], R22 ;  /* 0x00d2301601007387 */ /* 0x004fe80000100a00 */
[----:B---3--:R0:W-:Y:S04]  /*f1db0*/  STL.64 [R1+0xd228], R20 ;  /* 0x00d2281401007387 */ /* 0x0081e80000100a00 */
[----:B------:R-:W2:Y:S04]  /*f1dc0*/  LDL.LU R2, [R1+0xd37c] ;  /* 0x00d37c0001027983 */ /* 0x000ea80000300800 */
[----:B------:R-:W3:Y:S04]  /*f1dd0*/  LDL.LU R3, [R1+0xd378] ;  /* 0x00d3780001037983 */ /* 0x000ee80000300800 */
[----:B0-----:R-:W4:Y:S04]  /*f1de0*/  LDL.LU R20, [R1+0x20c0] ;  /* 0x0020c00001147983 */ /* 0x001f280000300800 */
[----:B------:R-:W4:Y:S04]  /*f1df0*/  LDL.LU R21, [R1+0x20c4] ;  /* 0x0020c40001157983 */ /* 0x000f280000300800 */
[----:B------:R-:W2:Y:S04]  /*f1e00*/  LDL.LU R22, [R1+0x20c8] ;  /* 0x0020c80001167983 */ /* 0x000ea80000300800 */
[----:B------:R-:W2:Y:S04]  /*f1e10*/  LDL.LU R23, [R1+0x20cc] ;  /* 0x0020cc0001177983 */ /* 0x000ea80000300800 */
[----:B--2---:R0:W-:Y:S02]  /*f1e20*/  STL.64 [R1+0xd240], R22 ;  /* 0x00d2401601007387 */ /* 0x0041e40000100a00 */
[----:B0-----:R-:W-:-:S02]  /*f1e30*/  IMAD.MOV.U32 R22, RZ, RZ, R8 ;  /* 0x000000ffff167224 */ /* 0x001fc400078e0008 */
[----:B------:R-:W-:Y:S01]  /*f1e40*/  IMAD.MOV.U32 R23, RZ, RZ, R9 ;  /* 0x000000ffff177224 */ /* 0x000fe200078e0009 */
[----:B------:R-:W2:Y:S04]  /*f1e50*/  LDL.LU R8, [R1+0xd374] ;  /* 0x00d3740001087983 */ /* 0x000ea80000300800 */
[----:B------:R-:W3:Y:S04]  /*f1e60*/  LDL.LU R9, [R1+0xd370] ;  /* 0x00d3700001097983 */ /* 0x000ee80000300800 */
[----:B----4-:R-:W-:Y:S04]  /*f1e70*/  STL.64 [R1+0xd238], R20 ;  /* 0x00d2381401007387 */ /* 0x010fe80000100a00 */
[----:B------:R-:W-:Y:S04]  /*f1e80*/  STL.64 [R1+0xd258], R22 ;  /* 0x00d2581601007387 */ /* 0x000fe80000100a00 */
[----:B------:R-:W4:Y:S04]  /*f1e90*/  LDL.64 R16, [R1+0x58] ;  /* 0x0000580001107983 */ /* 0x000f280000100a00 */
[----:B------:R-:W-:Y:S04]  /*f1ea0*/  STL.64 [R1+0xd250], R18 ;  /* 0x00d2501201007387 */ /* 0x000fe80000100a00 */
[----:B----4-:R0:W-:Y:S04]  /*f1eb0*/  STL.64 [R1+0xd248], R16 ;  /* 0x00d2481001007387 */ /* 0x0101e80000100a00 */
[----:B0-----:R-:W4:Y:S04]  /*f1ec0*/  LDL.LU R16, [R1+0x20d0] ;  /* 0x0020d00001107983 */ /* 0x001f280000300800 */
[----:B------:R-:W4:Y:S04]  /*f1ed0*/  LDL.LU R17, [R1+0x20d4] ;  /* 0x0020d40001117983 */ /* 0x000f280000300800 */
[----:B------:R-:W4:Y:S04]  /*f1ee0*/  LDL.LU R18, [R1+0x20d8] ;  /* 0x0020d80001127983 */ /* 0x000f280000300800 */
[----:B------:R-:W4:Y:S01]  /*f1ef0*/  LDL.LU R19, [R1+0x20dc] ;  /* 0x0020dc0001137983 */ /* 0x000f220000300800 */
[----:B------:R-:W-:-:S02]  /*f1f00*/  IMAD.MOV.U32 R20, RZ, RZ, R2 ;  /* 0x000000ffff147224 */ /* 0x000fc400078e0002 */
[----:B------:R-:W-:Y:S02]  /*f1f10*/  IMAD.MOV.U32 R21, RZ, RZ, R0 ;  /* 0x000000ffff157224 */ /* 0x000fe400078e0000 */
[----:B--2---:R-:W-:Y:S02]  /*f1f20*/  IMAD.MOV.U32 R22, RZ, RZ, R8 ;  /* 0x000000ffff167224 */ /* 0x004fe400078e0008 */
[----:B---3--:R-:W-:Y:S01]  /*f1f30*/  IMAD.MOV.U32 R23, RZ, RZ, R3 ;  /* 0x000000ffff177224 */ /* 0x008fe200078e0003 */
[----:B----4-:R-:W-:Y:S04]  /*f1f40*/  STL.64 [R1+0xd268], R18 ;  /* 0x00d2681201007387 */ /* 0x010fe80000100a00 */
[----:B------:R0:W-:Y:S04]  /*f1f50*/  STL.64 [R1+0xd260], R16 ;  /* 0x00d2601001007387 */ /* 0x0001e80000100a00 */
[----:B------:R-:W2:Y:S04]  /*f1f60*/  LDL.LU R2, [R1+0xd36c] ;  /* 0x00d36c0001027983 */ /* 0x000ea80000300800 */
[----:B------:R-:W3:Y:S04]  /*f1f70*/  LDL.LU R0, [R1+0xd368] ;  /* 0x00d3680001007983 */ /* 0x000ee80000300800 */
[----:B------:R-:W4:Y:S04]  /*f1f80*/  LDL.LU R8, [R1+0xd364] ;  /* 0x00d3640001087983 */ /* 0x000f280000300800 */
[----:B------:R-:W3:Y:S04]  /*f1f90*/  LDL.LU R3, [R1+0xd360] ;  /* 0x00d3600001037983 */ /* 0x000ee80000300800 */
[----:B------:R1:W-:Y:S04]  /*f1fa0*/  STL.64 [R1+0xd270], R20 ;  /* 0x00d2701401007387 */ /* 0x0003e80000100a00 */
[----:B------:R-:W-:Y:S04]  /*f1fb0*/  STL.64 [R1+0xd288], R22 ;  /* 0x00d2881601007387 */ /* 0x000fe80000100a00 */
[----:B0-----:R-:W4:Y:S04]  /*f1fc0*/  LDL.LU R16, [R1+0x20f0] ;  /* 0x0020f00001107983 */ /* 0x001f280000300800 */
[----:B------:R-:W4:Y:S04]  /*f1fd0*/  LDL.LU R17, [R1+0x20f4] ;  /* 0x0020f40001117983 */ /* 0x000f280000300800 */
[----:B------:R-:W3:Y:S04]  /*f1fe0*/  LDL.LU R18, [R1+0x20f8] ;  /* 0x0020f80001127983 */ /* 0x000ee80000300800 */
[----:B------:R-:W3:Y:S01]  /*f1ff0*/  LDL.LU R19, [R1+0x20fc] ;  /* 0x0020fc0001137983 */ /* 0x000ee20000300800 */
[----:B-1----:R-:W-:-:S02]  /*f2000*/  IMAD.MOV.U32 R21, RZ, RZ, R9 ;  /* 0x000000ffff157224 */ /* 0x002fc400078e0009 */
[----:B--2---:R-:W-:Y:S02]  /*f2010*/  IMAD.MOV.U32 R20, RZ, RZ, R2 ;  /* 0x000000ffff147224 */ /* 0x004fe400078e0002 */
[----:B------:R-:W2:Y:S04]  /*f2020*/  LDL.LU R2, [R1+0xd35c] ;  /* 0x00d35c0001027983 */ /* 0x000ea80000300800 */
[----:B------:R-:W2:Y:S04]  /*f2030*/  LDL.LU R9, [R1+0xd358] ;  /* 0x00d3580001097983 */ /* 0x000ea80000300800 */
[----:B------:R-:W-:Y:S04]  /*f2040*/  STL.64 [R1+0xd2a0], R20 ;  /* 0x00d2a01401007387 */ /* 0x000fe80000100a00 */
[----:B---3--:R-:W-:Y:S04]  /*f2050*/  STL.64 [R1+0xd280], R18 ;  /* 0x00d2801201007387 */ /* 0x008fe80000100a00 */
[----:B----4-:R0:W-:Y:S04]  /*f2060*/  STL.64 [R1+0xd278], R16 ;  /* 0x00d2781001007387 */ /* 0x0101e80000100a00 */
[----:B0-----:R-:W3:Y:S04]  /*f2070*/  LDL.LU R16, [R1+0x2100] ;  /* 0x0021000001107983 */ /* 0x001ee80000300800 */
[----:B------:R-:W3:Y:S04]  /*f2080*/  LDL.LU R17, [R1+0x2104] ;  /* 0x0021040001117983 */ /* 0x000ee80000300800 */
[----:B------:R-:W4:Y:S04]  /*f2090*/  LDL.LU R18, [R1+0x2108] ;  /* 0x0021080001127983 */ /* 0x000f280000300800 */
[----:B------:R-:W4:Y:S01]  /*f20a0*/  LDL.LU R19, [R1+0x210c] ;  /* 0x00210c0001137983 */ /* 0x000f220000300800 */
[----:B------:R-:W-:-:S02]  /*f20b0*/  IMAD.MOV.U32 R22, RZ, RZ, R8 ;  /* 0x000000ffff167224 */ /* 0x000fc400078e0008 */
[----:B------:R-:W-:Y:S01]  /*f20c0*/  IMAD.MOV.U32 R23, RZ, RZ, R0 ;  /* 0x000000ffff177224 */ /* 0x000fe200078e0000 */
[----:B------:R-:W3:Y:S04]  /*f20d0*/  LDL.LU R8, [R1+0xd354] ;  /* 0x00d3540001087983 */ /* 0x000ee80000300800 */
[----:B------:R-:W3:Y:S04]  /*f20e0*/  LDL.LU R0, [R1+0xd350] ;  /* 0x00d3500001007983 */ /* 0x000ee80000300800 */
[----:B------:R-:W-:Y:S01]  /*f20f0*/  STL.64 [R1+0xd2b8], R22 ;  /* 0x00d2b81601007387 */ /* 0x000fe20000100a00 */
[----:B------:R-:W-:-:S02]  /*f2100*/  IMAD.MOV.U32 R21, RZ, RZ, R3 ;  /* 0x000000ffff157224 */ /* 0x000fc400078e0003 */
[----:B--2---:R-:W-:Y:S01]  /*f2110*/  IMAD.MOV.U32 R20, RZ, RZ, R2 ;  /* 0x000000ffff147224 */ /* 0x004fe200078e0002 */
[----:B----4-:R-:W-:Y:S04]  /*f2120*/  STL.64 [R1+0xd298], R18 ;  /* 0x00d2981201007387 */ /* 0x010fe80000100a00 */
[----:B---3--:R0:W-:Y:S04]  /*f2130*/  STL.64 [R1+0xd290], R16 ;  /* 0x00d2901001007387 */ /* 0x0081e80000100a00 */
[----:B0-----:R-:W2:Y:S04]  /*f2140*/  LDL.LU R16, [R1+0x2110] ;  /* 0x0021100001107983 */ /* 0x001ea80000300800 */
[----:B------:R-:W2:Y:S04]  /*f2150*/  LDL.LU R17, [R1+0x2114] ;  /* 0x0021140001117983 */ /* 0x000ea80000300800 */
[----:B------:R-:W3:Y:S04]  /*f2160*/  LDL.LU R18, [R1+0x2118] ;  /* 0x0021180001127983 */ /* 0x000ee80000300800 */
[----:B------:R-:W3:Y:S04]  /*f2170*/  LDL.LU R19, [R1+0x211c] ;  /* 0x00211c0001137983 */ /* 0x000ee80000300800 */
[----:B------:R-:W4:Y:S04]  /*f2180*/  LDL.LU R2, [R1+0xd34c] ;  /* 0x00d34c0001027983 */ /* 0x000f280000300800 */
[----:B------:R-:W4:Y:S04]  /*f2190*/  LDL.LU R3, [R1+0xd348] ;  /* 0x00d3480001037983 */ /* 0x000f280000300800 */
[----:B------:R-:W2:Y:S04]  /*f21a0*/  LDL.64 R22, [R1+0x90] ;  /* 0x0000900001167983 */ /* 0x000ea80000100a00 */
[----:B--2---:R-:W-:Y:S04]  /*f21b0*/  STL.64 [R1+0xd2e8], R22 ;  /* 0x00d2e81601007387 */ /* 0x004fe80000100a00 */
[----:B------:R-:W-:Y:S04]  /*f21c0*/  STL.64 [R1+0xd2e0], R20 ;  /* 0x00d2e01401007387 */ /* 0x000fe80000100a00 */
[----:B---3--:R-:W-:Y:S04]  /*f21d0*/  STL.64 [R1+0xd2b0], R18 ;  /* 0x00d2b01201007387 */ /* 0x008fe80000100a00 */
[----:B------:R0:W-:Y:S04]  /*f21e0*/  STL.64 [R1+0xd2a8], R16 ;  /* 0x00d2a81001007387 */ /* 0x0001e80000100a00 */
        /* <DEDUP_REMOVED lines=14> */
[----:B------:R-:W4:Y:S04]  /*f22d0*/  LDL.64 R20, [R1+0xa8] ;  /* 0x0000a80001147983 */ /* 0x000f280000100a00 */
        /* <DEDUP_REMOVED lines=56> */
[----:B------:R-:W-:Y:S01]  /*f2660*/  IMAD.MOV.U32 R9, RZ, RZ, R0 ;  /* 0x000000ffff097224 */ /* 0x000fe200078e0000 */
[----:B------:R-:W-:-:S02]  /*f2670*/  F2FP.F16.E4M3.UNPACK_B R4, R4 ;  /* 0x00000004ff04723e */ /* 0x000fc400020006ff */
[----:B------:R-:W-:Y:S02]  /*f2680*/  F2FP.F16.E4M3.UNPACK_B R5, R5 ;  /* 0x00000005ff05723e */ /* 0x000fe400020006ff */
[----:B------:R-:W-:Y:S02]  /*f2690*/  F2FP.F16.E4M3.UNPACK_B R6, R6 ;  /* 0x00000006ff06723e */ /* 0x000fe400020006ff */
[----:B------:R-:W-:Y:S01]  /*f26a0*/  F2FP.F16.E4M3.UNPACK_B R7, R7 ;  /* 0x00000007ff07723e */ /* 0x000fe200020006ff */
[----:B--2---:R-:W-:Y:S01]  /*f26b0*/  HMMA.16816.F32 R12, R12, R8, R20 ;  /* 0x000000080c0c723c */ /* 0x004fe20000001814 */
[----:B------:R-:W2:Y:S04]  /*f26c0*/  LDL.LU.64 R22, [R1+0xd318] ;  /* 0x00d3180001167983 */ /* 0x000ea80000300a00 */
[----:B------:R-:W4:-:S15]  /*f26d0*/  LDL.LU.64 R20, [R1+0xd310] ;  /* 0x00d3100001147983 */ /* 0x000f1e0000300a00 */
[----:B------:R-:W-:-:S03]  /*f26e0*/  NOP ;  /* 0x0000000000007918 */ /* 0x000fc60000000000 */
        /* <DEDUP_REMOVED lines=66> */
[----:B------:R-:W3:Y:S04]  /*f2b10*/  LDL.LU.64 R18, [R1+0xd250] ;  /* 0x00d2500001127983 */ /* 0x000ee80000300a00 */
[----:B------:R-:W2:-:S15]  /*f2b20*/  LDL.LU.64 R16, [R1+0xd248] ;  /* 0x00d2480001107983 */ /* 0x000e9e0000300a00 */
[----:B------:R-:W-:-:S02]  /*f2b30*/  NOP ;  /* 0x0000000000007918 */ /* 0x000fc40000000000 */
[----:B------:R-:W-:Y:S04]  /*f2b40*/  STL.64 [R1+0x21b0], R20 ;  /* 0x0021b01401007387 */ /* 0x000fe80000100a00 */
[----:B------:R0:W-:Y:S04]  /*f2b50*/  STL.64 [R1+0x21b8], R22 ;  /* 0x0021b81601007387 */ /* 0x0001e80000100a00 */
[----:B0-----:R-:W4:Y:S04]  /*f2b60*/  LDL.LU.64 R22, [R1+0xd240] ;  /* 0x00d2400001167983 */ /* 0x001f280000300a00 */
[----:B------:R-:W4:Y:S01]  /*f2b70*/  LDL.LU.64 R20, [R1+0xd238] ;  /* 0x00d2380001147983 */ /* 0x000f220000300a00 */
[----:B--2---:R-:W-:Y:S01]  /*f2b80*/  IMAD.MOV.U32 R0, RZ, RZ, R17 ;  /* 0x000000ffff007224 */ /* 0x004fe200078e0011 */
[C---:B----4-:R-:W-:Y:S06]  /*f2b90*/  HMMA.16816.F32 R20, R4.reuse, R16, R20 ;  /* 0x000000100414723c */ /* 0x050fec0000001814 */
        /* <DEDUP_REMOVED lines=20> */
[----:B------:R-:W3:Y:S04]  /*f2ce0*/  LDL.LU.64 R16, [R1+0xd1e8] ;  /* 0x00d1e80001107983 */ /* 0x000ee80000300a00 */
[----:B------:R-:W-:Y:S04]  /*f2cf0*/  STL.64 [R1+0x2160], R24 ;  /* 0x0021601801007387 */ /* 0x000fe80000100a00 */
[----:B------:R0:W-:Y:S04]  /*f2d00*/  STL.64 [R1+0x2168], R26 ;  /* 0x0021681a01007387 */ /* 0x0001e80000100a00 */
[----:B0-----:R-:W2:Y:S04]  /*f2d10*/  LDL.LU.64 R26, [R1+0xd1e0] ;  /* 0x00d1e000011a7983 */ /* 0x001ea80000300a00 */
[----:B------:R-:W3:Y:S01]  /*f2d20*/  LDL.LU.64 R24, [R1+0xd1d8] ;  /* 0x00d1d80001187983 */ /* 0x000ee20000300a00 */
[----:B------:R-:W-:-:S15]  /*f2d30*/  HMMA.16816.F32 R8, R4, R10, R12 ;  /* 0x0000000a0408723c */ /* 0x000fde000000180c */
[----:B------:R-:W-:-:S08]  /*f2d40*/  NOP ;  /* 0x0000000000007918 */ /* 0x000fd00000000000 */
[----:B------:R-:W-:Y:S04]  /*f2d50*/  STL.64 [R1+0x2150], R8 ;  /* 0x0021500801007387 */ /* 0x000fe80000100a00 */
[----:B------:R2:W-:Y:S01]  /*f2d60*/  STL.64 [R1+0x2158], R10 ;  /* 0x0021580a01007387 */ /* 0x0005e20000100a00 */
[C---:B---3--:R-:W-:Y:S06]  /*f2d70*/  HMMA.16816.F32 R12, R4.reuse, R24, R16 ;  /* 0x00000018040c723c */ /* 0x048fec0000001810 */
[----:B--2---:R-:W-:Y:S01]  /*f2d80*/  HMMA.16816.F32 R8, R4, R26, R20 ;  /* 0x0000001a0408723c */ /* 0x004fe20000001814 */
[----:B------:R-:W2:-:S15]  /*f2d90*/  LDL.LU R20, [R1+0x1c60] ;  /* 0x001c600001147983 */ /* 0x000e9e0000300800 */
[----:B------:R-:W-:-:S01]  /*f2da0*/  NOP ;  /* 0x0000000000007918 */ /* 0x000fc20000000000 */
[----:B------:R0:W-:Y:S04]  /*f2db0*/  STL.64 [R1+0x2140], R12 ;  /* 0x0021400c01007387 */ /* 0x0001e80000100a00 */
        /* <DEDUP_REMOVED lines=19> */
[----:B------:R-:W4:Y:S04]  /*f2ef0*/  LDL R18, [R1+0x20] ;  /* 0x0000200001127983 */ /* 0x000f280000100800 */
[----:B------:R-:W4:Y:S04]  /*f2f00*/  LDL R19, [R1+0x24] ;  /* 0x0000240001137983 */ /* 0x000f280000100800 */
[----:B0-----:R-:W3:Y:S04]  /*f2f10*/  LDL R26, [R1+0x8] ;  /* 0x00000800011a7983 */ /* 0x001ee80000100800 */
[----:B------:R-:W3:Y:S04]  /*f2f20*/  LDL R27, [R1+0xc] ;  /* 0x00000c00011b7983 */ /* 0x000ee80000100800 */
[----:B------:R-:W4:Y:S04]  /*f2f30*/  LDL.LU R8, [R1+0x1d60] ;  /* 0x001d600001087983 */ /* 0x000f280000300800 */
[----:B------:R-:W4:Y:S04]  /*f2f40*/  LDL.LU R9, [R1+0x1d64] ;  /* 0x001d640001097983 */ /* 0x000f280000300800 */
[----:B------:R-:W4:Y:S04]  /*f2f50*/  LDL.LU R10, [R1+0x1d68] ;  /* 0x001d6800010a7983 */ /* 0x000f280000300800 */
        /* <DEDUP_REMOVED lines=34> */
[----:B------:R-:W4:Y:S04]  /*f3180*/  LDL.LU R15, [R1+0x36b8] ;  /* 0x0036b800010f7983 */ /* 0x000f280000300800 */
        /* <DEDUP_REMOVED lines=48> */
[----:B------:R-:W2:Y:S04]  /*f3490*/  LDL.LU.64 R24, [R1+0xd178] ;  /* 0x00d1780001187983 */ /* 0x000ea80000300a00 */
[----:B------:R-:W3:Y:S04]  /*f34a0*/  LDL.LU R12, [R1+0x36a0] ;  /* 0x0036a000010c7983 */ /* 0x000ee80000300800 */
[----:B------:R-:W3:Y:S01]  /*f34b0*/  LDL.LU R13, [R1+0x36a8] ;  /* 0x0036a800010d7983 */ /* 0x000ee20000300800 */
        /* <DEDUP_REMOVED lines=74> */
[----:B------:R-:W-:Y:S02]  /*f3960*/  IMAD R15, R15, 0x100, R19 ;  /* 0x000001000f0f7824 */ /* 0x000fe400078e0213 */
[----:B------:R-:W-:Y:S06]  /*f3970*/  HMMA.16816.F32 R16, R4, R8, R20 ;  /* 0x000000080410723c */ /* 0x000fec0000001814 */
[----:B------:R-:W-:Y:S04]  /*f3980*/  STL [R1+0xceb4], R8 ;  /* 0x00ceb40801007387 */ /* 0x000fe80000100800 */
[----:B------:R-:W-:-:S13]  /*f3990*/  STL [R1+0xceb0], R9 ;  /* 0x00ceb00901007387 */ /* 0x000fda0000100800 */
[----:B------:R-:W-:Y:S04]  /*f39a0*/  STL.64 [R1+0x2050], R16 ;  /* 0x0020501001007387 */ /* 0x000fe80000100a00 */
[----:B------:R-:W-:Y:S04]  /*f39b0*/  STL.64 [R1+0x2058], R18 ;  /* 0x0020581201007387 */ /* 0x000fe80000100a00 */
[----:B------:R2:W-:Y:S02]  /*f39c0*/  STL.64 [R1+0xd0e8], R10 ;  /* 0x00d0e80a01007387 */ /* 0x0005e40000100a00 */
[----:B--2---:R-:W-:Y:S02]  /*f39d0*/  HMMA.16816.F32 R8, R4, R2, R24 ;  /* 0x000000020408723c */ /* 0x004fe40000001818 */
[----:B------:R-:W2:Y:S05]  /*f39e0*/  LDL R26, [R1+0x58] ;  /* 0x00005800011a7983 */ /* 0x000eaa0000100800 */
[----:B------:R-:W-:-:S15]  /*f39f0*/  IMAD.MOV.U32 R27, RZ, RZ, R0 ;  /* 0x000000ffff1b7224 */ /* 0x000fde00078e0000 */
[----:B------:R-:W-:-:S01]  /*f3a00*/  NOP ;  /* 0x0000000000007918 */ /* 0x000fc20000000000 */
[----:B------:R-:W-:Y:S04]  /*f3a10*/  STL.64 [R1+0x2040], R8 ;  /* 0x0020400801007387 */ /* 0x000fe80000100a00 */
[----:B------:R-:W-:Y:S04]  /*f3a20*/  STL.64 [R1+0x2048], R10 ;  /* 0x0020480a01007387 */ /* 0x000fe80000100a00 */
        /* <DEDUP_REMOVED lines=23> */
[----:B----4-:R0:W-:Y:S04]  /*f3ba0*/  STL.64 [R1+0xd070], R18 ;  /* 0x00d0701201007387 */ /* 0x0101e80000100a00 */
[----:B0-----:R-:W4:Y:S04]  /*f3bb0*/  LDL R18, [R1+0x80] ;  /* 0x0000800001127983 */ /* 0x001f280000100800 */
[----:B------:R-:W4:Y:S04]  /*f3bc0*/  LDL R19, [R1+0x84] ;  /* 0x0000840001137983 */ /* 0x000f280000100800 */
[----:B--2---:R0:W-:Y:S04]  /*f3bd0*/  STL.64 [R1+0xd068], R16 ;  /* 0x00d0681001007387 */ /* 0x0041e80000100a00 */
[----:B0-----:R-:W2:Y:S04]  /*f3be0*/  LDL.64 R16, [R1+0x88] ;  /* 0x0000880001107983 */ /* 0x001ea80000100a00 */
[----:B----4-:R0:W-:Y:S04]  /*f3bf0*/  STL.64 [R1+0xd0a0], R18 ;  /* 0x00d0a01201007387 */ /* 0x0101e80000100a00 */
[----:B0-----:R-:W4:Y:S01]  /*f3c00*/  LDL R18, [R1+0x90] ;  /* 0x0000900001127983 */ /* 0x001f220000100800 */
[----:B---3--:R-:W-:-:S03]  /*f3c10*/  IMAD.MOV.U32 R19, RZ, RZ, R0 ;  /* 0x000000ffff137224 */ /* 0x008fc600078e0000 */
[----:B------:R-:W3:Y:S04]  /*f3c20*/  LDL.LU R0, [R1+0xd0f0] ;  /* 0x00d0f00001007983 */ /* 0x000ee80000300800 */
[----:B--2---:R0:W-:Y:S04]  /*f3c30*/  STL.64 [R1+0xd098], R16 ;  /* 0x00d0981001007387 */ /* 0x0041e80000100a00 */
[----:B0-----:R-:W2:Y:S04]  /*f3c40*/  LDL.64 R16, [R1+0x98] ;  /* 0x0000980001107983 */ /* 0x001ea80000100a00 */
[----:B----4-:R-:W-:Y:S04]  /*f3c50*/  STL.64 [R1+0xd0d0], R18 ;  /* 0x00d0d01201007387 */ /* 0x010fe80000100a00 */
[----:B--2---:R-:W-:Y:S04]  /*f3c60*/  STL.64 [R1+0xd0c8], R16 ;  /* 0x00d0c81001007387 */ /* 0x004fe80000100a00 */
[----:B------:R-:W2:Y:S04]  /*f3c70*/  LDL.64 R24, [R1+0x60] ;  /* 0x0000600001187983 */ /* 0x000ea80000100a00 */
[----:B------:R-:W-:Y:S04]  /*f3c80*/  STL.64 [R1+0xd080], R26 ;  /* 0x00d0801a01007387 */ /* 0x000fe80000100a00 */
[----:B--2---:R0:W-:Y:S04]  /*f3c90*/  STL.64 [R1+0xd078], R24 ;  /* 0x00d0781801007387 */ /* 0x0041e80000100a00 */
[----:B0-----:R-:W2:Y:S04]  /*f3ca0*/  LDL.LU R24, [R1+0x1a70] ;  /* 0x001a700001187983 */ /* 0x001ea80000300800 */
[----:B------:R-:W2:Y:S04]  /*f3cb0*/  LDL.LU R25, [R1+0x1a74] ;  /* 0x001a740001197983 */ /* 0x000ea80000300800 */
[----:B------:R-:W4:Y:S04]  /*f3cc0*/  LDL.LU R26, [R1+0x1a78] ;  /* 0x001a7800011a7983 */ /* 0x000f280000300800 */
[----:B------:R-:W4:Y:S04]  /*f3cd0*/  LDL.LU R27, [R1+0x1a7c] ;  /* 0x001a7c00011b7983 */ /* 0x000f280000300800 */
[----:B------:R-:W3:Y:S04]  /*f3ce0*/  LDL R18, [R1+0xa8] ;  /* 0x0000a80001127983 */ /* 0x000ee80000100800 */
[----:B------:R-:W3:Y:S04]  /*f3cf0*/  LDL.LU R8, [R1+0x1b30] ;  /* 0x001b300001087983 */ /* 0x000ee80000300800 */
[----:B------:R-:W3:Y:S04]  /*f3d00*/  LDL.LU R9, [R1+0x1b34] ;  /* 0x001b340001097983 */ /* 0x000ee80000300800 */
[----:B------:R-:W3:Y:S04]  /*f3d10*/  LDL.LU R10, [R1+0x1b38] ;  /* 0x001b3800010a7983 */ /* 0x000ee80000300800 */
[----:B------:R-:W3:Y:S04]  /*f3d20*/  LDL.LU R11, [R1+0x1b3c] ;  /* 0x001b3c00010b7983 */ /* 0x000ee80000300800 */
        /* <DEDUP_REMOVED lines=20> */
[----:B------:R-:W-:Y:S01]  /*f3e70*/  F2FP.F16.E4M3.UNPACK_B R13, R13 ;  /* 0x0000000dff0d723e */ /* 0x000fe200020006ff */
[----:B----4-:R-:W-:Y:S04]  /*f3e80*/  STL.64 [R1+0xd0e0], R26 ;  /* 0x00d0e01a01007387 */ /* 0x010fe80000100a00 */
[----:B--2---:R0:W-:Y:S04]  /*f3e90*/  STL.64 [R1+0xd0d8], R24 ;  /* 0x00d0d81801007387 */ /* 0x0041e80000100a00 */
[----:B0-----:R-:W2:Y:S04]  /*f3ea0*/  LDL.LU R24, [R1+0x1b10] ;  /* 0x001b100001187983 */ /* 0x001ea80000300800 */
[----:B------:R-:W2:Y:S04]  /*f3eb0*/  LDL.LU R25, [R1+0x1b14] ;  /* 0x001b140001197983 */ /* 0x000ea80000300800 */
[----:B------:R-:W2:Y:S04]  /*f3ec0*/  LDL.LU R26, [R1+0x1b18] ;  /* 0x001b1800011a7983 */ /* 0x000ea80000300800 */
[----:B------:R-:W2:Y:S01]  /*f3ed0*/  LDL.LU R27, [R1+0x1b1c] ;  /* 0x001b1c00011b7983 */ /* 0x000ea20000300800 */
[----:B------:R-:W-:-:S02]  /*f3ee0*/  F2FP.F16.E4M3.UNPACK_B R14, R14 ;  /* 0x0000000eff0e723e */ /* 0x000fc400020006ff */
[----:B------:R-:W-:Y:S01]  /*f3ef0*/  F2FP.F16.E4M3.UNPACK_B R15, R15 ;  /* 0x0000000fff0f723e */ /* 0x000fe200020006ff */
[----:B---3--:R-:W-:Y:S01]  /*f3f00*/  IMAD.MOV.U32 R19, RZ, RZ, R0 ;  /* 0x000000ffff137224 */ /* 0x008fe200078e0000 */
[----:B------:R-:W-:Y:S01]  /*f3f10*/  HMMA.16816.F32 R4, R4, R16, R8 ;  /* 0x000000100404723c */ /* 0x000fe20000001808 */
[----:B------:R-:W3:Y:S04]  /*f3f20*/  LDL.LU R20, [R1+0x1a10] ;  /* 0x001a100001147983 */ /* 0x000ee80000300800 */
[----:B------:R-:W3:Y:S04]  /*f3f30*/  LDL.LU R21, [R1+0x1a14] ;  /* 0x001a140001157983 */ /* 0x000ee80000300800 */
[----:B------:R-:W3:Y:S04]  /*f3f40*/  LDL.LU R22, [R1+0x1a18] ;  /* 0x001a180001167983 */ /* 0x000ee80000300800 */
[----:B------:R-:W3:Y:S01]  /*f3f50*/  LDL.LU R23, [R1+0x1a1c] ;  /* 0x001a1c0001177983 */ /* 0x000ee20000300800 */
[----:B------:R-:W-:-:S02]  /*f3f60*/  IMAD.MOV.U32 R8, RZ, RZ, R16 ;  /* 0x000000ffff087224 */ /* 0x000fc400078e0010 */
[----:B------:R-:W-:Y:S01]  /*f3f70*/  IMAD.MOV.U32 R9, RZ, RZ, R17 ;  /* 0x000000ffff097224 */ /* 0x000fe200078e0011 */
[----:B------:R-:W-:Y:S04]  /*f3f80*/  STL [R1+0xcebc], R2 ;  /* 0x00cebc0201007387 */ /* 0x000fe80000100800 */
[----:B------:R-:W-:Y:S04]  /*f3f90*/  STL [R1+0xceb8], R3 ;  /* 0x00ceb80301007387 */ /* 0x000fe80000100800 */
[----:B------:R-:W4:Y:S04]  /*f3fa0*/  LDL.LU.64 R10, [R1+0xd0e8] ;  /* 0x00d0e800010a7983 */ /* 0x000f280000300a00 */
[----:B------:R0:W-:Y:S04]  /*f3fb0*/  STL.64 [R1+0x2020], R4 ;  /* 0x0020200401007387 */ /* 0x0001e80000100a00 */
[----:B------:R-:W-:Y:S04]  /*f3fc0*/  STL.64 [R1+0x2028], R6 ;  /* 0x0020280601007387 */ /* 0x000fe80000100a00 */
[----:B0-----:R-:W3:Y:S04]  /*f3fd0*/  LDL.64 R4, [R1+0x68] ;  /* 0x0000680001047983 */ /* 0x001ee80000100a00 */
[----:B------:R-:W-:Y:S04]  /*f3fe0*/  STL [R1+0xcec4], R9 ;  /* 0x00cec40901007387 */ /* 0x000fe80000100800 */
        /* <DEDUP_REMOVED lines=15> */
[----:B------:R-:W-:-:S02]  /*f40e0*/  IMAD.MOV.U32 R3, RZ, RZ, R16 ;  /* 0x000000ffff037224 */ /* 0x000fc400078e0010 */
[----:B------:R-:W-:-:S05]  /*f40f0*/  IMAD.MOV.U32 R7, RZ, RZ, R17 ;  /* 0x000000ffff077224 */ /* 0x000fca00078e0011 */
[----:B------:R0:W-:Y:S04]  /*f4100*/  STL [R1+0xcecc], R7 ;  /* 0x00cecc0701007387 */ /* 0x0001e80000100800 */
[----:B0-----:R-:W2:Y:S04]  /*f4110*/  LDL.64 R6, [R1+0x70] ;  /* 0x0000700001067983 */ /* 0x001ea80000100a00 */
[----:B------:R0:W-:Y:S04]  /*f4120*/  STL [R1+0xcec8], R3 ;  /* 0x00cec80301007387 */ /* 0x0001e80000100800 */
[----:B0-----:R-:W3:Y:S01]  /*f4130*/  LDL.64 R2, [R1+0x78] ;  /* 0x0000780001027983 */ /* 0x001ee20000100a00 */
        /* <DEDUP_REMOVED lines=16> */
[----:B------:R-:W-:Y:S01]  /*f4240*/  STL [R1+0xced0], R9 ;  /* 0x00ced00901007387 */ /* 0x000fe20000100800 */
[----:B--2---:R-:W-:Y:S03]  /*f4250*/  HMMA.16816.F32 R16, R12, R18, R24 ;  /* 0x000000120c10723c */ /* 0x004fe60000001818 */
[----:B------:R-:W2:Y:S04]  /*f4260*/  LDL.LU.64 R26, [R1+0xd080] ;  /* 0x00d08000011a7983 */ /* 0x000ea80000300a00 */
[----:B------:R-:W4:-:S15]  /*f4270*/  LDL.LU.64 R24, [R1+0xd078] ;  /* 0x00d0780001187983 */ /* 0x000f1e0000300a00 */
        /* <DEDUP_REMOVED lines=23> */
[----:B----4-:R-:W-:-:S02]  /*f43f0*/  IMAD.MOV.U32 R9, RZ, RZ, R24 ;  /* 0x000000ffff097224 */ /* 0x010fc400078e0018 */
[----:B------:R-:W-:Y:S01]  /*f4400*/  IMAD.MOV.U32 R6, RZ, RZ, R25 ;  /* 0x000000ffff067224 */ /* 0x000fe200078e0019 */
[----:B---3--:R-:W-:-:S15]  /*f4410*/  HMMA.16816.F32 R16, R12, R24, R16 ;  /* 0x000000180c10723c */ /* 0x008fde0000001810 */
[----:B------:R-:W-:-:S08]  /*f4420*/  NOP ;  /* 0x0000000000007918 */ /* 0x000fd00000000000 */
[----:B------:R-:W-:Y:S04]  /*f4430*/  STL.64 [R1+0x1f40], R16 ;  /* 0x001f401001007387 */ /* 0x000fe80000100a00 */
[----:B------:R-:W-:Y:S04]  /*f4440*/  STL.64 [R1+0x1f48], R18 ;  /* 0x001f481201007387 */ /* 0x000fe80000100a00 */
        /* <DEDUP_REMOVED lines=122> */
[----:B------:R-:W-:-:S02]  /*f4bf0*/  IMAD.MOV.U32 R0, RZ, RZ, R7 ;  /* 0x000000ffff007224 */ /* 0x000fc400078e0007 */
[----:B------:R-:W-:Y:S02]  /*f4c00*/  IMAD.MOV.U32 R2, RZ, RZ, R3 ;  /* 0x000000ffff027224 */ /* 0x000fe400078e0003 */
[----:B------:R-:W-:Y:S02]  /*f4c10*/  IMAD.MOV.U32 R7, RZ, RZ, R4 ;  /* 0x000000ffff077224 */ /* 0x000fe400078e0004 */
[----:B------:R-:W-:Y:S01]  /*f4c20*/  IMAD.MOV.U32 R3, RZ, RZ, R5 ;  /* 0x000000ffff037224 */ /* 0x000fe200078e0005 */
[C---:B----4-:R-:W-:Y:S01]  /*f4c30*/  HMMA.16816.F32 R8, R12.reuse, R10, R24 ;  /* 0x0000000a0c08723c */ /* 0x050fe20000001818 */
        /* <DEDUP_REMOVED lines=136> */
[----:B------:R-:W4:Y:S01]  /*f54c0*/  LDL.LU.64 R8, [R1+0xced8] ;  /* 0x00ced80001087983 */ /* 0x000f220000300a00 */
[----:B--2---:R-:W-:Y:S03]  /*f54d0*/  HMMA.16816.F32 R20, R12, R16, R20 ;  /* 0x000000100c14723c */ /* 0x004fe60000001814 */
[----:B------:R-:W-:Y:S04]  /*f54e0*/  STL.64 [R1+0xcc90], R18 ;  /* 0x00cc901201007387 */ /* 0x000fe80000100a00 */
[----:B------:R3:W-:Y:S01]  /*f54f0*/  STL.64 [R1+0xcc88], R16 ;  /* 0x00cc881001007387 */ /* 0x0007e20000100a00 */
[----:B------:R-:W-:-:S15]  /*f5500*/  IMAD R5, R5, 0x100, R29 ;  /* 0x0000010005057824 */ /* 0x000fde00078e021d */
[----:B------:R-:W-:Y:S04]  /*f5510*/  STL.64 [R1+0x1da0], R20 ;  /* 0x001da01401007387 */ /* 0x000fe80000100a00 */
[----:B------:R-:W-:Y:S01]  /*f5520*/  STL.64 [R1+0x1da8], R22 ;  /* 0x001da81601007387 */ /* 0x000fe20000100a00 */
[----:B---3--:R-:W-:Y:S07]  /*f5530*/  HMMA.16816.F32 R16, R12, R10, R24 ;  /* 0x0000000a0c10723c */ /* 0x008fee0000001818 */
[----:B----4-:R-:W-:-:S02]  /*f5540*/  IMAD.MOV.U32 R26, RZ, RZ, R9 ;  /* 0x000000ffff1a7224 */ /* 0x010fc400078e0009 */
[----:B------:R-:W2:Y:S01]  /*f5550*/  LDL.LU R9, [R1+0xced0] ;  /* 0x00ced00001097983 */ /* 0x000ea20000300800 */
[----:B------:R-:W-:Y:S02]  /*f5560*/  IMAD.MOV.U32 R27, RZ, RZ, R6 ;  /* 0x000000ffff1b7224 */ /* 0x000fe400078e0006 */
[----:B------:R-:W-:Y:S02]  /*f5570*/  IMAD.MOV.U32 R24, RZ, RZ, R7 ;  /* 0x000000ffff187224 */ /* 0x000fe400078e0007 */
[----:B------:R-:W-:-:S09]  /*f5580*/  IMAD.MOV.U32 R25, RZ, RZ, R3 ;  /* 0x000000ffff197224 */ /* 0x000fd200078e0003 */
[----:B------:R0:W-:Y:S04]  /*f5590*/  STL.64 [R1+0x1d90], R16 ;  /* 0x001d901001007387 */ /* 0x0001e80000100a00 */
[----:B------:R1:W-:Y:S04]  /*f55a0*/  STL.64 [R1+0x1d98], R18 ;  /* 0x001d981201007387 */ /* 0x0003e80000100a00 */
[----:B------:R-:W3:Y:S04]  /*f55b0*/  LDL.LU R29, [R1+0x36d4] ;  /* 0x0036d400011d7983 */ /* 0x000ee80000300800 */
[----:B------:R-:W3:Y:S04]  /*f55c0*/  LDL.LU R6, [R1+0x36d0] ;  /* 0x0036d00001067983 */ /* 0x000ee80000300800 */
[----:B------:R-:W4:Y:S04]  /*f55d0*/  LDL.LU R7, [R1+0xcecc] ;  /* 0x00cecc0001077983 */ /* 0x000f280000300800 */
[----:B------:R-:W4:Y:S04]  /*f55e0*/  LDL.LU R3, [R1+0xcec8] ;  /* 0x00cec80001037983 */ /* 0x000f280000300800 */
[----:B------:R-:W-:Y:S04]  /*f55f0*/  STL.64 [R1+0xce00], R26 ;  /* 0x00ce001a01007387 */ /* 0x000fe80000100a00 */
[----:B------:R-:W-:Y:S04]  /*f5600*/  STL.64 [R1+0xcdf8], R24 ;  /* 0x00cdf81801007387 */ /* 0x000fe80000100a00 */
[----:B0-----:R-:W2:Y:S04]  /*f5610*/  LDL.LU R16, [R1+0x10e0] ;  /* 0x0010e00001107983 */ /* 0x001ea80000300800 */
[----:B------:R-:W2:Y:S04]  /*f5620*/  LDL.LU R17, [R1+0x10e4] ;  /* 0x0010e40001117983 */ /* 0x000ea80000300800 */
[----:B-1----:R-:W3:Y:S04]  /*f5630*/  LDL.LU R18, [R1+0x10e8] ;  /* 0x0010e80001127983 */ /* 0x002ee80000300800 */
        /* <DEDUP_REMOVED lines=13> */
[----:B---3--:R0:W-:Y:S02]  /*f5710*/  STL.64 [R1+0xce30], R22 ;  /* 0x00ce301601007387 */ /* 0x0081e40000100a00 */
[----:B0-----:R-:W-:-:S02]  /*f5720*/  IMAD.MOV.U32 R22, RZ, RZ, R9 ;  /* 0x000000ffff167224 */ /* 0x001fc400078e0009 */
[----:B------:R-:W-:Y:S01]  /*f5730*/  IMAD.MOV.U32 R23, RZ, RZ, R8 ;  /* 0x000000ffff177224 */ /* 0x000fe200078e0008 */
[----:B------:R-:W3:Y:S04]  /*f5740*/  LDL.LU R9, [R1+0xcec4] ;  /* 0x00cec40001097983 */ /* 0x000ee80000300800 */
[----:B------:R-:W3:Y:S04]  /*f5750*/  LDL.LU R8, [R1+0xcec0] ;  /* 0x00cec00001087983 */ /* 0x000ee80000300800 */
[----:B--2---:R0:W-:Y:S04]  /*f5760*/  STL.64 [R1+0xce28], R20 ;  /* 0x00ce281401007387 */ /* 0x0041e80000100a00 */
[----:B0-----:R-:W2:Y:S04]  /*f5770*/  LDL.64 R20, [R1+0x90] ;  /* 0x0000900001147983 */ /* 0x001ea80000100a00 */
[----:B------:R4:W-:Y:S01]  /*f5780*/  STL.64 [R1+0xce60], R22 ;  /* 0x00ce601601007387 */ /* 0x0009e20000100a00 */
[----:B------:R-:W-:-:S02]  /*f5790*/  IMAD.MOV.U32 R27, RZ, RZ, R2 ;  /* 0x000000ffff1b7224 */ /* 0x000fc400078e0002 */
[----:B------:R-:W-:Y:S02]  /*f57a0*/  IMAD R4, R4, 0x100, R28 ;  /* 0x0000010004047824 */ /* 0x000fe400078e021c */
[----:B------:R-:W-:Y:S02]  /*f57b0*/  IMAD R6, R6, 0x100, R29 ;  /* 0x0000010006067824 */ /* 0x000fe400078e021d */
[----:B----4-:R-:W-:Y:S02]  /*f57c0*/  IMAD.MOV.U32 R22, RZ, RZ, R3 ;  /* 0x000000ffff167224 */ /* 0x010fe400078e0003 */
[----:B---3--:R-:W-:Y:S02]  /*f57d0*/  IMAD.MOV.U32 R29, RZ, RZ, R9 ;  /* 0x000000ffff1d7224 */ /* 0x008fe400078e0009 */
[----:B------:R-:W-:Y:S01]  /*f57e0*/  IMAD.MOV.U32 R28, RZ, RZ, R8 ;  /* 0x000000ffff1c7224 */ /* 0x000fe200078e0008 */
[----:B--2---:R0:W-:Y:S04]  /*f57f0*/  STL.64 [R1+0xce58], R20 ;  /* 0x00ce581401007387 */ /* 0x0041e80000100a00 */
[----:B------:R-:W2:Y:S04]  /*f5800*/  LDL.64 R24, [R1+0x80] ;  /* 0x0000800001187983 */ /* 0x000ea80000100a00 */
[----:B------:R-:W-:Y:S04]  /*f5810*/  STL [R1+0xcc6c], R10 ;  /* 0x00cc6c0a01007387 */ /* 0x000fe80000100800 */
[----:B------:R-:W-:Y:S04]  /*f5820*/  STL [R1+0xcc68], R11 ;  /* 0x00cc680b01007387 */ /* 0x000fe80000100800 */
[----:B------:R-:W3:Y:S04]  /*f5830*/  LDL R26, [R1+0x78] ;  /* 0x00007800011a7983 */ /* 0x000ee80000100800 */
[----:B------:R-:W4:Y:S04]  /*f5840*/  LDL.LU R2, [R1+0xcebc] ;  /* 0x00cebc0001027983 */ /* 0x000f280000300800 */
[----:B------:R-:W4:Y:S04]  /*f5850*/  LDL.LU R3, [R1+0xceb8] ;  /* 0x00ceb80001037983 */ /* 0x000f280000300800 */
[----:B------:R-:W4:Y:S04]  /*f5860*/  LDL.LU R8, [R1+0xceb4] ;  /* 0x00ceb40001087983 */ /* 0x000f280000300800 */
[----:B------:R-:W4:Y:S04]  /*f5870*/  LDL.LU R9, [R1+0xceb0] ;  /* 0x00ceb00001097983 */ /* 0x000f280000300800 */
[----:B0-----:R-:W2:Y:S01]  /*f5880*/  LDL.64 R20, [R1+0xa8] ;  /* 0x0000a80001147983 */ /* 0x001ea20000100a00 */
[----:B------:R-:W-:-:S05]  /*f5890*/  IMAD.MOV.U32 R23, RZ, RZ, R7 ;  /* 0x000000ffff177224 */ /* 0x000fca00078e0007 */
[----:B------:R-:W-:Y:S04]  /*f58a0*/  STL.64 [R1+0xce88], R22 ;  /* 0x00ce881601007387 */ /* 0x000fe80000100a00 */
        /* <DEDUP_REMOVED lines=46> */
[----:B------:R0:W-:Y:S04]  /*f5b90*/  STL [R1+0xcc74], R8 ;  /* 0x00cc740801007387 */ /* 0x0001e80000100800 */
[----:B------:R1:W-:Y:S01]  /*f5ba0*/  STL [R1+0xcc70], R9 ;  /* 0x00cc700901007387 */ /* 0x0003e20000100800 */
[----:B------:R-:W-:-:S03]  /*f5bb0*/  IMAD R7, R7, 0x100, R10 ;  /* 0x0000010007077824 */ /* 0x000fc600078e020a */
[----:B0-----:R-:W2:Y:S04]  /*f5bc0*/  LDL.LU R8, [R1+0x11c0] ;  /* 0x0011c00001087983 */ /* 0x001ea80000300800 */
[----:B-1----:R-:W2:Y:S04]  /*f5bd0*/  LDL.LU R9, [R1+0x11c4] ;  /* 0x0011c40001097983 */ /* 0x002ea80000300800 */
[----:B------:R-:W2:Y:S04]  /*f5be0*/  LDL.LU R10, [R1+0x11c8] ;  /* 0x0011c800010a7983 */ /* 0x000ea80000300800 */
[----:B------:R-:W2:Y:S01]  /*f5bf0*/  LDL.LU R11, [R1+0x11cc] ;  /* 0x0011cc00010b7983 */ /* 0x000ea20000300800 */
[----:B----4-:R-:W-:-:S15]  /*f5c00*/  HMMA.16816.F32 R20, R12, R2, R20 ;  /* 0x000000020c14723c */ /* 0x010fde0000001814 */
[----:B------:R-:W-:-:S08]  /*f5c10*/  NOP ;  /* 0x0000000000007918 */ /* 0x000fd00000000000 */
[----:B------:R-:W-:Y:S04]  /*f5c20*/  STL.64 [R1+0x1d70], R20 ;  /* 0x001d701401007387 */ /* 0x000fe80000100a00 */
[----:B------:R0:W-:Y:S04]  /*f5c30*/  STL.64 [R1+0x1d78], R22 ;  /* 0x001d781601007387 */ /* 0x0001e80000100a00 */
[----:B0-----:R-:W4:Y:S04]  /*f5c40*/  LDL.LU.64 R22, [R1+0xce98] ;  /* 0x00ce980001167983 */ /* 0x001f280000300a00 */
[----:B------:R-:W4:Y:S01]  /*f5c50*/  LDL.LU.64 R20, [R1+0xce90] ;  /* 0x00ce900001147983 */ /* 0x000f220000300a00 */
[----:B------:R-:W-:-:S02]  /*f5c60*/  F2FP.F16.E4M3.UNPACK_B R4, R4 ;  /* 0x00000004ff04723e */ /* 0x000fc400020006ff */
[----:B------:R-:W-:Y:S02]  /*f5c70*/  F2FP.F16.E4M3.UNPACK_B R5, R5 ;  /* 0x00000005ff05723e */ /* 0x000fe400020006ff */
[----:B------:R-:W-:Y:S02]  /*f5c80*/  F2FP.F16.E4M3.UNPACK_B R6, R6 ;  /* 0x00000006ff06723e */ /* 0x000fe400020006ff */
[----:B------:R-:W-:Y:S01]  /*f5c90*/  F2FP.F16.E4M3.UNPACK_B R7, R7 ;  /* 0x00000007ff07723e */ /* 0x000fe200020006ff */
[----:B----4-:R-:W-:Y:S01]  /*f5ca0*/  HMMA.16816.F32 R12, R12, R28, R20 ;  /* 0x0000001c0c0c723c */ /* 0x010fe20000001814 */
[----:B------:R-:W4:Y:S04]  /*f5cb0*/  LDL.LU.64 R22, [R1+0xce88] ;  /* 0x00ce880001167983 */ /* 0x000f280000300a00 */
[----:B------:R-:W2:Y:S04]  /*f5cc0*/  LDL.LU.64 R20, [R1+0xce80] ;  /* 0x00ce800001147983 */ /* 0x000ea80000300a00 */
[----:B------:R-:W3:-:S14]  /*f5cd0*/  LDL.LU.64 R28, [R1+0xce78] ;  /* 0x00ce7800011c7983 */ /* 0x000edc0000300a00 */
[----:B------:R0:W-:Y:S04]  /*f5ce0*/  STL.64 [R1+0x1d60], R12 ;  /* 0x001d600c01007387 */ /* 0x0001e80000100a00 */
[----:B------:R-:W-:Y:S04]  /*f5cf0*/  STL.64 [R1+0x1d68], R14 ;  /* 0x001d680e01007387 */ /* 0x000fe80000100a00 */
[----:B0-----:R-:W3:Y:S01]  /*f5d00*/  LDL R12, [R1+0x70] ;  /* 0x00007000010c7983 */ /* 0x001ee20000100800 */
[----:B--2---:R-:W-:-:S15]  /*f5d10*/  HMMA.16816.F32 R8, R4, R20, R8 ;  /* 0x000000140408723c */ /* 0x004fde0000001808 */
[----:B------:R-:W-:-:S08]  /*f5d20*/  NOP ;  /* 0x0000000000007918 */ /* 0x000fd00000000000 */
[----:B------:R-:W-:Y:S04]  /*f5d30*/  STL.64 [R1+0x1d40], R8 ;  /* 0x001d400801007387 */ /* 0x000fe80000100a00 */
[----:B------:R0:W-:Y:S02]  /*f5d40*/  STL.64 [R1+0x1d48], R10 ;  /* 0x001d480a01007387 */ /* 0x0001e40000100a00 */
[----:B0-----:R-:W-:Y:S02]  /*f5d50*/  IMAD.MOV.U32 R10, RZ, RZ, R20 ;  /* 0x000000ffff0a7224 */ /* 0x001fe400078e0014 */
[----:B------:R-:W-:Y:S02]  /*f5d60*/  IMAD.MOV.U32 R11, RZ, RZ, R21 ;  /* 0x000000ffff0b7224 */ /* 0x000fe400078e0015 */
[----:B----4-:R-:W-:Y:S01]  /*f5d70*/  HMMA.16816.F32 R20, R4, R22, R24 ;  /* 0x000000160414723c */ /* 0x010fe20000001818 */
[----:B------:R-:W2:Y:S04]  /*f5d80*/  LDL.LU.64 R26, [R1+0xce70] ;  /* 0x00ce7000011a7983 */ /* 0x000ea80000300a00 */
[----:B------:R-:W2:-:S15]  /*f5d90*/  LDL.LU.64 R24, [R1+0xce68] ;  /* 0x00ce680001187983 */ /* 0x000e9e0000300a00 */
[----:B------:R-:W-:-:S03]  /*f5da0*/  NOP ;  /* 0x0000000000007918 */ /* 0x000fc60000000000 */
        /* <DEDUP_REMOVED lines=13> */
[----:B------:R-:W-:Y:S01]  /*f5e80*/  STL [R1+0xcd40], R14 ;  /* 0x00cd400e01007387 */ /* 0x000fe20000100800 */
[----:B----4-:R-:W-:Y:S03]  /*f5e90*/  HMMA.16816.F32 R20, R4, R22, R24 ;  /* 0x000000160414723c */ /* 0x010fe60000001818 */
[----:B------:R-:W3:Y:S04]  /*f5ea0*/  LDL.LU.64 R26, [R1+0xce40] ;  /* 0x00ce4000011a7983 */ /* 0x000ee80000300a00 */
[----:B------:R-:W2:-:S15]  /*f5eb0*/  LDL.LU.64 R24, [R1+0xce38] ;  /* 0x00ce380001187983 */ /* 0x000e9e0000300a00 */
[----:B------:R-:W-:-:S01]  /*f5ec0*/  NOP ;  /* 0x0000000000007918 */ /* 0x000fc20000000000 */
[----:B------:R-:W-:Y:S04]  /*f5ed0*/  STL.64 [R1+0x1d10], R20 ;  /* 0x001d101401007387 */ /* 0x000fe80000100a00 */
[----:B------:R0:W-:Y:S04]  /*f5ee0*/  STL.64 [R1+0x1d18], R22 ;  /* 0x001d181601007387 */ /* 0x0001e80000100a00 */
[----:B0-----:R-:W4:Y:S04]  /*f5ef0*/  LDL.LU.64 R22, [R1+0xce30] ;  /* 0x00ce300001167983 */ /* 0x001f280000300a00 */
[----:B------:R-:W4:Y:S01]  /*f5f00*/  LDL.LU.64 R20, [R1+0xce28] ;  /* 0x00ce280001147983 */ /* 0x000f220000300a00 */
[----:B--2---:R-:W-:-:S02]  /*f5f10*/  IMAD.MOV.U32 R8, RZ, RZ, R24 ;  /* 0x000000ffff087224 */ /* 0x004fc400078e0018 */
[----:B------:R-:W-:Y:S01]  /*f5f20*/  IMAD.MOV.U32 R9, RZ, RZ, R25 ;  /* 0x000000ffff097224 */ /* 0x000fe200078e0019 */
[C---:B----4-:R-:W-:Y:S06]  /*f5f30*/  HMMA.16816.F32 R20, R4.reuse, R24, R20 ;  /* 0x000000180414723c */ /* 0x050fec0000001814 */
        /* <DEDUP_REMOVED lines=16> */
[----:B0-----:R-:W2:Y:S04]  /*f6040*/  LDL.LU.64 R26, [R1+0xce00] ;  /* 0x00ce0000011a7983 */ /* 0x001ea80000300a00 */
[----:B------:R-:W4:Y:S01]  /*f6050*/  LDL.LU.64 R24, [R1+0xcdf8] ;  /* 0x00cdf80001187983 */ /* 0x000f220000300a00 */
[C---:B---3--:R-:W-:Y:S06]  /*f6060*/  HMMA.16816.F32 R8, R4.reuse, R12, R8 ;  /* 0x0000000c0408723c */ /* 0x048fec0000001808 */
[----:B----4-:R-:W-:-:S15]  /*f6070*/  HMMA.16816.F32 R12, R4, R24, R16 ;  /* 0x00000018040c723c */ /* 0x010fde0000001810 */
[----:B------:R-:W-:-:S02]  /*f6080*/  NOP ;  /* 0x0000000000007918 */ /* 0x000fc40000000000 */
[----:B------:R-:W-:Y:S04]  /*f6090*/  STL.64 [R1+0x1cd0], R8 ;  /* 0x001cd00801007387 */ /* 0x000fe80000100a00 */
[----:B------:R2:W-:Y:S02]  /*f60a0*/  STL.64 [R1+0x1cd8], R10 ;  /* 0x001cd80a01007387 */ /* 0x0005e40000100a00 */
[----:B--2---:R-:W-:Y:S02]  /*f60b0*/  HMMA.16816.F32 R8, R4, R26, R20 ;  /* 0x0000001a0408723c */ /* 0x004fe40000001814 */
        /* <DEDUP_REMOVED lines=418> */
[----:B------:R1:W-:Y:S04]  /*f7ae0*/  STL.64 [R1+0x1a98], R10 ;  /* 0x001a980a01007387 */ /* 0x0003e80000100a00 */
[----:B------:R-:W2:Y:S04]  /*f7af0*/  LDL.LU R16, [R1+0xa60] ;  /* 0x000a600001107983 */ /* 0x000ea80000300800 */
        /* <DEDUP_REMOVED lines=366> */
[----:B0-----:R-:W4:Y:S01]  /*f91e0*/  LDL.LU.64 R26, [R1+0xca00] ;  /* 0x00ca0000011a7983 */ /* 0x001f220000300a00 */
[C---:B------:R-:W-:Y:S03]  /*f91f0*/  HMMA.16816.F32 R16, R12.reuse, R2, R16 ;  /* 0x000000020c10723c */ /* 0x040fe60000001810 */
[----:B------:R-:W-:Y:S03]  /*f9200*/  STL [R1+0xc778], R9 ;  /* 0x00c7780901007387 */ /* 0x000fe60000100800 */
[----:B----4-:R-:W-:Y:S01]  /*f9210*/  HMMA.16816.F32 R12, R12, R26, R20 ;  /* 0x0000001a0c0c723c */ /* 0x010fe20000001814 */
[----:B------:R-:W4:-:S15]  /*f9220*/  LDL.LU R20, [R1+0x700] ;  /* 0x0007000001147983 */ /* 0x000f1e0000300800 */
[----:B------:R-:W-:-:S01]  /*f9230*/  NOP ;  /* 0x0000000000007918 */ /* 0x000fc20000000000 */
[----:B------:R-:W-:Y:S04]  /*f9240*/  STL.64 [R1+0x18c0], R16 ;  /* 0x0018c01001007387 */ /* 0x000fe80000100a00 */
[----:B------:R-:W-:Y:S04]  /*f9250*/  STL.64 [R1+0x18c8], R18 ;  /* 0x0018c81201007387 */ /* 0x000fe80000100a00 */
[----:B------:R-:W-:Y:S04]  /*f9260*/  STL.64 [R1+0x18b0], R12 ;  /* 0x0018b00c01007387 */ /* 0x000fe80000100a00 */
[----:B------:R-:W-:Y:S04]  /*f9270*/  STL.64 [R1+0x18b8], R14 ;  /* 0x0018b80e01007387 */ /* 0x000fe80000100a00 */
[----:B------:R-:W4:Y:S04]  /*f9280*/  LDL.LU R21, [R1+0x704] ;  /* 0x0007040001157983 */ /* 0x000f280000300800 */
[----:B------:R-:W2:Y:S04]  /*f9290*/  LDL.LU R22, [R1+0x708] ;  /* 0x0007080001167983 */ /* 0x000ea80000300800 */
[----:B------:R-:W2:Y:S04]  /*f92a0*/  LDL.LU R23, [R1+0x70c] ;  /* 0x00070c0001177983 */ /* 0x000ea80000300800 */
[----:B--2---:R-:W-:Y:S04]  /*f92b0*/  STL.64 [R1+0xc7f0], R22 ;  /* 0x00c7f01601007387 */ /* 0x004fe80000100a00 */
[----:B----4-:R-:W-:Y:S04]  /*f92c0*/  STL.64 [R1+0xc7e8], R20 ;  /* 0x00c7e81401007387 */ /* 0x010fe80000100a00 */
[----:B------:R-:W2:Y:S04]  /*f92d0*/  LDL.LU R24, [R1+0x710] ;  /* 0x0007100001187983 */ /* 0x000ea80000300800 */
[----:B------:R-:W2:Y:S04]  /*f92e0*/  LDL.LU R25, [R1+0x714] ;  /* 0x0007140001197983 */ /* 0x000ea80000300800 */
[----:B------:R-:W4:Y:S04]  /*f92f0*/  LDL.LU R26, [R1+0x718] ;  /* 0x00071800011a7983 */ /* 0x000f280000300800 */
[----:B------:R-:W4:Y:S01]  /*f9300*/  LDL.LU R27, [R1+0x71c] ;  /* 0x00071c00011b7983 */ /* 0x000f220000300800 */
[----:B---3--:R-:W-:-:S02]  /*f9310*/  IMAD R6, R6, 0x100, R11 ;  /* 0x0000010006067824 */ /* 0x008fc400078e020b */
[----:B------:R-:W-:Y:S01]  /*f9320*/  IMAD R7, R7, 0x100, R10 ;  /* 0x0000010007077824 */ /* 0x000fe200078e020a */
[----:B----4-:R0:W-:Y:S04]  /*f9330*/  STL.64 [R1+0xc800], R26 ;  /* 0x00c8001a01007387 */ /* 0x0101e80000100a00 */
[----:B--2---:R1:W-:Y:S04]  /*f9340*/  STL.64 [R1+0xc7f8], R24 ;  /* 0x00c7f81801007387 */ /* 0x0043e80000100a00 */
[----:B------:R-:W2:Y:S04]  /*f9350*/  LDL R10, [R1] ;  /* 0x00000000010a7983 */ /* 0x000ea80000100800 */
[----:B------:R-:W2:Y:S04]  /*f9360*/  LDL R11, [R1+0x4] ;  /* 0x00000400010b7983 */ /* 0x000ea80000100800 */
[----:B--2---:R-:W-:Y:S04]  /*f9370*/  STL.64 [R1+0xc9d0], R10 ;  /* 0x00c9d00a01007387 */ /* 0x004fe80000100a00 */
[----:B------:R-:W-:Y:S04]  /*f9380*/  STL [R1+0xc9c8], R8 ;  /* 0x00c9c80801007387 */ /* 0x000fe80000100800 */
[----:B0-----:R-:W2:Y:S01]  /*f9390*/  LDL R26, [R1+0x8] ;  /* 0x00000800011a7983 */ /* 0x001ea20000100800 */
[----:B------:R-:W-:-:S03]  /*f93a0*/  IMAD.MOV.U32 R27, RZ, RZ, R0 ;  /* 0x000000ffff1b7224 */ /* 0x000fc600078e0000 */
[----:B------:R-:W3:Y:S04]  /*f93b0*/  LDL.LU R0, [R1+0xc9f8] ;  /* 0x00c9f80001007983 */ /* 0x000ee80000300800 */
[----:B--2---:R-:W-:Y:S04]  /*f93c0*/  STL.64 [R1+0xc818], R26 ;  /* 0x00c8181a01007387 */ /* 0x004fe80000100a00 */
[----:B------:R-:W2:Y:S04]  /*f93d0*/  LDL.LU R20, [R1+0x720] ;  /* 0x0007200001147983 */ /* 0x000ea80000300800 */
        /* <DEDUP_REMOVED lines=146> */
[----:B------:R-:W2:Y:S04]  /*f9d00*/  LDL.LU R8, [R1+0x8f0] ;  /* 0x0008f00001087983 */ /* 0x000ea80000300800 */
[----:B------:R-:W2:Y:S04]  /*f9d10*/  LDL.LU R9, [R1+0x8f4] ;  /* 0x0008f40001097983 */ /* 0x000ea80000300800 */
[----:B------:R-:W2:Y:S04]  /*f9d20*/  LDL.LU R10, [R1+0x8f8] ;  /* 0x0008f800010a7983 */ /* 0x000ea80000300800 */
[----:B------:R-:W2:Y:S04]  /*f9d30*/  LDL.LU R11, [R1+0x8fc] ;  /* 0x0008fc00010b7983 */ /* 0x000ea80000300800 */
[----:B------:R-:W2:Y:S04]  /*f9d40*/  LDL.64 R18, [R1+0xa8] ;  /* 0x0000a80001127983 */ /* 0x000ea80000100a00 */
[----:B----4-:R-:W-:Y:S04]  /*f9d50*/  STL.64 [R1+0xc9b0], R24 ;  /* 0x00c9b01801007387 */ /* 0x010fe80000100a00 */
        /* <DEDUP_REMOVED lines=28> */
[----:B---3--:R-:W-:Y:S04]  /*f9f20*/  STL.64 [R1+0xc9c0], R22 ;  /* 0x00c9c01601007387 */ /* 0x008fe80000100a00 */
[----:B--2---:R0:W-:Y:S04]  /*f9f30*/  STL.64 [R1+0xc9b8], R20 ;  /* 0x00c9b81401007387 */ /* 0x0041e80000100a00 */
[----:B0-----:R-:W2:Y:S04]  /*f9f40*/  LDL.LU R20, [R1+0x8d0] ;  /* 0x0008d00001147983 */ /* 0x001ea80000300800 */
[----:B------:R-:W2:Y:S04]  /*f9f50*/  LDL.LU R21, [R1+0x8d4] ;  /* 0x0008d40001157983 */ /* 0x000ea80000300800 */
[----:B------:R-:W2:Y:S04]  /*f9f60*/  LDL.LU R22, [R1+0x8d8] ;  /* 0x0008d80001167983 */ /* 0x000ea80000300800 */
[----:B------:R-:W2:Y:S01]  /*f9f70*/  LDL.LU R23, [R1+0x8dc] ;  /* 0x0008dc0001177983 */ /* 0x000ea20000300800 */
[----:B------:R-:W-:Y:S01]  /*f9f80*/  HMMA.16816.F32 R8, R4, R18, R8 ;  /* 0x000000120408723c */ /* 0x000fe20000001808 */
[----:B------:R-:W-:-:S02]  /*f9f90*/  IMAD.MOV.U32 R27, RZ, RZ, R0 ;  /* 0x000000ffff1b7224 */ /* 0x000fc400078e0000 */
[----:B------:R-:W3:Y:S04]  /*f9fa0*/  LDL.LU R12, [R1+0x6f0] ;  /* 0x0006f000010c7983 */ /* 0x000ee80000300800 */
[----:B------:R-:W3:Y:S04]  /*f9fb0*/  LDL.LU R13, [R1+0x6f4] ;  /* 0x0006f400010d7983 */ /* 0x000ee80000300800 */
[----:B------:R-:W3:Y:S04]  /*f9fc0*/  LDL.LU R14, [R1+0x6f8] ;  /* 0x0006f800010e7983 */ /* 0x000ee80000300800 */
[----:B------:R-:W3:Y:S01]  /*f9fd0*/  LDL.LU R15, [R1+0x6fc] ;  /* 0x0006fc00010f7983 */ /* 0x000ee20000300800 */
[----:B------:R-:W-:-:S07]  /*f9fe0*/  IMAD.MOV.U32 R0, RZ, RZ, R19 ;  /* 0x000000ffff007224 */ /* 0x000fce00078e0013 */
[----:B------:R-:W-:Y:S04]  /*f9ff0*/  STL.64 [R1+0x18a0], R8 ;  /* 0x0018a00801007387 */ /* 0x000fe80000100a00 */
[----:B------:R0:W-:Y:S04]  /*fa000*/  STL.64 [R1+0x18a8], R10 ;  /* 0x0018a80a01007387 */ /* 0x0001e80000100a00 */
[----:B0-----:R-:W4:Y:S04]  /*fa010*/  LDL.LU.64 R10, [R1+0xc9d0] ;  /* 0x00c9d000010a7983 */ /* 0x001f280000300a00 */
[----:B------:R-:W3:Y:S04]  /*fa020*/  LDL.LU R8, [R1+0xc9c8] ;  /* 0x00c9c80001087983 */ /* 0x000ee80000300800 */
[----:B------:R-:W3:Y:S01]  /*fa030*/  LDL.LU R16, [R1+0x6e0] ;  /* 0x0006e00001107983 */ /* 0x000ee20000300800 */
[----:B------:R-:W-:-:S03]  /*fa040*/  IMAD.MOV.U32 R9, RZ, RZ, R18 ;  /* 0x000000ffff097224 */ /* 0x000fc600078e0012 */
[----:B------:R-:W3:Y:S04]  /*fa050*/  LDL.LU R17, [R1+0x6e4] ;  /* 0x0006e40001117983 */ /* 0x000ee80000300800 */
[----:B------:R-:W3:Y:S04]  /*fa060*/  LDL.LU R18, [R1+0x6e8] ;  /* 0x0006e80001127983 */ /* 0x000ee80000300800 */
[----:B------:R-:W3:Y:S01]  /*fa070*/  LDL.LU R19, [R1+0x6ec] ;  /* 0x0006ec0001137983 */ /* 0x000ee20000300800 */
        /* <DEDUP_REMOVED lines=127> */
[----:B------:R-:W4:Y:S04]  /*fa870*/  LDL.LU.64 R22, [R1+0xc810] ;  /* 0x00c8100001167983 */ /* 0x000f280000300a00 */
[----:B------:R-:W4:-:S15]  /*fa880*/  LDL.LU.64 R20, [R1+0xc808] ;  /* 0x00c8080001147983 */ /* 0x000f1e0000300a00 */
[----:B------:R-:W-:-:S02]  /*fa890*/  NOP ;  /* 0x0000000000007918 */ /* 0x000fc40000000000 */
        /* <DEDUP_REMOVED lines=19> */
[----:B0-----:R-:W2:Y:S04]  /*fa9d0*/  LDL.LU.64 R22, [R1+0xc7d0] ;  /* 0x00c7d00001167983 */ /* 0x001ea80000300a00 */
[----:B------:R-:W4:Y:S04]  /*fa9e0*/  LDL.LU.64 R20, [R1+0xc7c8] ;  /* 0x00c7c80001147983 */ /* 0x000f280000300a00 */
[----:B------:R0:W-:Y:S04]  /*fa9f0*/  STL.64 [R1+0xc590], R26 ;  /* 0x00c5901a01007387 */ /* 0x0001e80000100a00 */
[----:B0-----:R-:W4:Y:S01]  /*faa00*/  LDL.64 R26, [R1+0x98] ;  /* 0x00009800011a7983 */ /* 0x001f220000100a00 */
[----:B---3--:R-:W-:-:S15]  /*faa10*/  HMMA.16816.F32 R12, R4, R24, R12 ;  /* 0x00000018040c723c */ /* 0x008fde000000180c */
[----:B------:R-:W-:-:S08]  /*faa20*/  NOP ;  /* 0x0000000000007918 */ /* 0x000fd00000000000 */
[----:B------:R-:W-:Y:S04]  /*faa30*/  STL.64 [R1+0x1310], R12 ;  /* 0x0013100c01007387 */ /* 0x000fe80000100a00 */
[----:B------:R-:W-:Y:S04]  /*faa40*/  STL.64 [R1+0x1318], R14 ;  /* 0x0013180e01007387 */ /* 0x000fe80000100a00 */
[----:B------:R0:W-:Y:S02]  /*faa50*/  STL.64 [R1+0xc588], R24 ;  /* 0x00c5881801007387 */ /* 0x0001e40000100a00 */
[----:B0-----:R-:W-:-:S02]  /*faa60*/  IMAD.MOV.U32 R24, RZ, RZ, R9 ;  /* 0x000000ffff187224 */ /* 0x001fc400078e0009 */
[----:B------:R-:W-:Y:S01]  /*faa70*/  IMAD.MOV.U32 R25, RZ, RZ, R0 ;  /* 0x000000ffff197224 */ /* 0x000fe200078e0000 */
[----:B--2---:R-:W-:Y:S01]  /*faa80*/  HMMA.16816.F32 R12, R4, R22, R16 ;  /* 0x00000016040c723c */ /* 0x004fe20000001810 */
[----:B----4-:R-:W-:Y:S04]  /*faa90*/  STL.64 [R1+0xc750], R26 ;  /* 0x00c7501a01007387 */ /* 0x010fe80000100a00 */
[----:B------:R0:W-:Y:S04]  /*faaa0*/  STL.64 [R1+0xc748], R24 ;  /* 0x00c7481801007387 */ /* 0x0001e80000100a00 */
[----:B0-----:R-:W2:-:S14]  /*faab0*/  LDL.LU R24, [R1+0x690] ;  /* 0x0006900001187983 */ /* 0x001e9c0000300800 */
[----:B------:R0:W-:Y:S04]  /*faac0*/  STL.64 [R1+0x12e0], R12 ;  /* 0x0012e00c01007387 */ /* 0x0001e80000100a00 */
[----:B------:R-:W-:Y:S04]  /*faad0*/  STL.64 [R1+0x12e8], R14 ;  /* 0x0012e80e01007387 */ /* 0x000fe80000100a00 */
        /* <DEDUP_REMOVED lines=8> */
[----:B0-----:R-:W4:Y:S04]  /*fab60*/  LDL.LU R12, [R1+0x3720] ;  /* 0x00372000010c7983 */ /* 0x001f280000300800 */
[----:B------:R-:W2:Y:S04]  /*fab70*/  LDL.LU R11, [R1+0x372c] ;  /* 0x00372c00010b7983 */ /* 0x000ea80000300800 */
[----:B------:R-:W4:Y:S04]  /*fab80*/  LDL.LU R13, [R1+0x3728] ;  /* 0x00372800010d7983 */ /* 0x000f280000300800 */
[----:B------:R-:W3:Y:S04]  /*fab90*/  LDL.LU R9, [R1+0x3734] ;  /* 0x0037340001097983 */ /* 0x000ee80000300800 */
        /* <DEDUP_REMOVED lines=73> */
[----:B------:R-:W-:Y:S04]  /*fb030*/  STL [R1+0xc554], R10 ;  /* 0x00c5540a01007387 */ /* 0x000fe80000100800 */
[----:B------:R0:W-:Y:S04]  /*fb040*/  STL [R1+0xc550], R11 ;  /* 0x00c5500b01007387 */ /* 0x0001e80000100800 */
[----:B0-----:R-:W3:Y:S04]  /*fb050*/  LDL.64 R10, [R1+0xa0] ;  /* 0x0000a000010a7983 */ /* 0x001ee80000100a00 */
[----:B------:R-:W2:Y:S02]  /*fb060*/  LDL.LU R9, [R1+0xc778] ;  /* 0x00c7780001097983 */ /* 0x000ea40000300800 */
[----:B--2---:R-:W-:-:S15]  /*fb070*/  HMMA.16816.F32 R24, R4, R8, R24 ;  /* 0x000000080418723c */ /* 0x004fde0000001818 */
[----:B------:R-:W-:-:S08]  /*fb080*/  NOP ;  /* 0x0000000000007918 */ /* 0x000fd00000000000 */
[----:B------:R-:W-:Y:S04]  /*fb090*/  STL.64 [R1+0x1240], R24 ;  /* 0x0012401801007387 */ /* 0x000fe80000100a00 */
[----:B------:R0:W-:Y:S04]  /*fb0a0*/  STL.64 [R1+0x1248], R26 ;  /* 0x0012481a01007387 */ /* 0x0001e80000100a00 */
[----:B0-----:R-:W2:Y:S04]  /*fb0b0*/  LDL.LU.64 R26, [R1+0xc770] ;  /* 0x00c77000011a7983 */ /* 0x001ea80000300a00 */
[----:B------:R-:W2:Y:S04]  /*fb0c0*/  LDL.LU.64 R24, [R1+0xc768] ;  /* 0x00c7680001187983 */ /* 0x000ea80000300a00 */
[----:B------:R-:W-:Y:S01]  /*fb0d0*/  STL [R1+0xc538], R9 ;  /* 0x00c5380901007387 */ /* 0x000fe20000100800 */
[----:B--2---:R-:W-:-:S15]  /*fb0e0*/  HMMA.16816.F32 R24, R4, R2, R24 ;  /* 0x000000020418723c */ /* 0x004fde0000001818 */
        /* <DEDUP_REMOVED lines=8> */
[----:B------:R-:W-:Y:S01]  /*fb170*/  F2FP.F16.E4M3.UNPACK_B R14, R14 ;  /* 0x0000000eff0e723e */ /* 0x000fe200020006ff */
[----:B---3--:R-:W-:Y:S01]  /*fb180*/  HMMA.16816.F32 R4, R4, R10, R24 ;  /* 0x0000000a0404723c */ /* 0x008fe20000001818 */
[----:B------:R-:W2:Y:S04]  /*fb190*/  LDL.LU.64 R26, [R1+0xc750] ;  /* 0x00c75000011a7983 */ /* 0x000ea80000300a00 */
[----:B------:R-:W3:Y:S01]  /*fb1a0*/  LDL.LU.64 R24, [R1+0xc748] ;  /* 0x00c7480001187983 */ /* 0x000ee20000300a00 */
[----:B------:R-:W-:Y:S01]  /*fb1b0*/  F2FP.F16.E4M3.UNPACK_B R15, R15 ;  /* 0x0000000fff0f723e */ /* 0x000fe200020006ff */
[----:B------:R-:W-:-:S02]  /*fb1c0*/  IMAD.MOV.U32 R9, RZ, RZ, R10 ;  /* 0x000000ffff097224 */ /* 0x000fc400078e000a */
[----:B------:R-:W-:-:S14]  /*fb1d0*/  IMAD.MOV.U32 R0, RZ, RZ, R11 ;  /* 0x000000ffff007224 */ /* 0x000fdc00078e000b */
[----:B------:R-:W-:Y:S04]  /*fb1e0*/  STL.64 [R1+0x11e0], R4 ;  /* 0x0011e00401007387 */ /* 0x000fe80000100a00 */
[----:B------:R-:W-:Y:S04]  /*fb1f0*/  STL.64 [R1+0x11e8], R6 ;  /* 0x0011e80601007387 */ /* 0x000fe80000100a00 */
[----:B------:R2:W-:Y:S01]  /*fb200*/  STL.64 [R1+0xc708], R8 ;  /* 0x00c7080801007387 */ /* 0x0005e20000100a00 */
[C---:B---3--:R-:W-:Y:S06]  /*fb210*/  HMMA.16816.F32 R16, R12.reuse, R24, R16 ;  /* 0x000000180c10723c */ /* 0x048fec0000001810 */
[----:B--2---:R-:W-:Y:S06]  /*fb220*/  HMMA.16816.F32 R8, R12, R26, R20 ;  /* 0x0000001a0c08723c */ /* 0x004fec0000001814 */
[----:B------:R-:W-:-:S02]  /*fb230*/  IMAD.MOV.U32 R5, RZ, RZ, R26 ;  /* 0x000000ffff057224 */ /* 0x000fc400078e001a */
[----:B------:R-:W-:-:S09]  /*fb240*/  IMAD.MOV.U32 R4, RZ, RZ, R27 ;  /* 0x000000ffff047224 */ /* 0x000fd200078e001b */
        /* <DEDUP_REMOVED lines=138> */
[----:B------:R-:W4:Y:S04]  /*fbaf0*/  LDL.LU R4, [R1+0x650] ;  /* 0x0006500001047983 */ /* 0x000f280000300800 */
        /* <DEDUP_REMOVED lines=11> */
[----:B------:R0:W-:Y:S04]  /*fbbb0*/  STL.64 [R1+0xc710], R8 ;  /* 0x00c7100801007387 */ /* 0x0001e80000100a00 */
[----:B------:R-:W4:Y:S04]  /*fbbc0*/  LDL.64 R24, [R1+0x78] ;  /* 0x0000780001187983 */ /* 0x000f280000100a00 */
[----:B0-----:R-:W3:Y:S04]  /*fbbd0*/  LDL.64 R8, [R1+0x88] ;  /* 0x0000880001087983 */ /* 0x001ee80000100a00 */
[----:B------:R-:W-:Y:S04]  /*fbbe0*/  STL.64 [R1+0xc728], R26 ;  /* 0x00c7281a01007387 */ /* 0x000fe80000100a00 */
[----:B----4-:R0:W-:Y:S04]  /*fbbf0*/  STL.64 [R1+0xc720], R24 ;  /* 0x00c7201801007387 */ /* 0x0101e80000100a00 */
        /* <DEDUP_REMOVED lines=29> */
[----:B------:R-:W3:Y:S04]  /*fbdd0*/  LDL.LU.64 R6, [R1+0xc740] ;  /* 0x00c7400001067983 */ /* 0x000ee80000300a00 */
[----:B------:R-:W3:Y:S04]  /*fbde0*/  LDL.LU.64 R4, [R1+0xc738] ;  /* 0x00c7380001047983 */ /* 0x000ee80000300a00 */
[----:B------:R0:W-:Y:S04]  /*fbdf0*/  STL.64 [R1+0x11a0], R16 ;  /* 0x0011a01001007387 */ /* 0x0001e80000100a00 */
[----:B------:R1:W-:Y:S04]  /*fbe00*/  STL.64 [R1+0x11a8], R18 ;  /* 0x0011a81201007387 */ /* 0x0003e80000100a00 */
[----:B0-----:R-:W2:Y:S04]  /*fbe10*/  LDL.LU R16, [R1+0x500] ;  /* 0x0005000001107983 */ /* 0x001ea80000300800 */
[----:B------:R-:W2:Y:S04]  /*fbe20*/  LDL.LU R17, [R1+0x504] ;  /* 0x0005040001117983 */ /* 0x000ea80000300800 */
[----:B-1----:R-:W2:Y:S04]  /*fbe30*/  LDL.LU R18, [R1+0x508] ;  /* 0x0005080001127983 */ /* 0x002ea80000300800 */
[----:B------:R-:W2:Y:S01]  /*fbe40*/  LDL.LU R19, [R1+0x50c] ;  /* 0x00050c0001137983 */ /* 0x000ea20000300800 */
[----:B---3--:R-:W-:-:S15]  /*fbe50*/  HMMA.16816.F32 R4, R12, R8, R4 ;  /* 0x000000080c04723c */ /* 0x008fde0000001804 */
[----:B------:R-:W-:-:S08]  /*fbe60*/  NOP ;  /* 0x0000000000007918 */ /* 0x000fd00000000000 */
[----:B------:R0:W-:Y:S04]  /*fbe70*/  STL.64 [R1+0x1170], R4 ;  /* 0x0011700401007387 */ /* 0x0001e80000100a00 */
[----:B------:R1:W-:Y:S04]  /*fbe80*/  STL.64 [R1+0x1178], R6 ;  /* 0x0011780601007387 */ /* 0x0003e80000100a00 */
[----:B0-----:R-:W3:Y:S01]  /*fbe90*/  LDL.LU.64 R4, [R1+0xc730] ;  /* 0x00c7300001047983 */ /* 0x001ee20000300a00 */
[----:B-1----:R-:W-:Y:S02]  /*fbea0*/  IMAD.MOV.U32 R7, RZ, RZ, R8 ;  /* 0x000000ffff077224 */ /* 0x002fe400078e0008 */
[----:B------:R-:W-:-:S02]  /*fbeb0*/  IMAD.MOV.U32 R6, RZ, RZ, R9 ;  /* 0x000000ffff067224 */ /* 0x000fc400078e0009 */
[----:B----4-:R-:W-:Y:S01]  /*fbec0*/  HMMA.16816.F32 R8, R12, R10, R24 ;  /* 0x0000000a0c08723c */ /* 0x010fe20000001818 */
[----:B------:R-:W2:Y:S04]  /*fbed0*/  LDL.LU.64 R26, [R1+0xc728] ;  /* 0x00c72800011a7983 */ /* 0x000ea80000300a00 */
[----:B------:R-:W4:-:S15]  /*fbee0*/  LDL.LU.64 R24, [R1+0xc720] ;  /* 0x00c7200001187983 */ /* 0x000f1e0000300a00 */
[----:B------:R-:W-:-:S03]  /*fbef0*/  NOP ;  /* 0x0000000000007918 */ /* 0x000fc60000000000 */
[----:B------:R-:W-:Y:S04]  /*fbf00*/  STL.64 [R1+0x1160], R8 ;  /* 0x0011600801007387 */ /* 0x000fe80000100a00 */
[----:B------:R0:W-:Y:S04]  /*fbf10*/  STL.64 [R1+0x1168], R10 ;  /* 0x0011680a01007387 */ /* 0x0001e80000100a00 */
[----:B0-----:R-:W4:Y:S04]  /*fbf20*/  LDL.LU.64 R10, [R1+0xc718] ;  /* 0x00c71800010a7983 */ /* 0x001f280000300a00 */
[----:B------:R-:W4:Y:S02]  /*fbf30*/  LDL.LU.64 R8, [R1+0xc710] ;  /* 0x00c7100001087983 */ /* 0x000f240000300a00 */
[----:B----4-:R-:W-:-:S15]  /*fbf40*/  HMMA.16816.F32 R8, R12, R24, R8 ;  /* 0x000000180c08723c */ /* 0x010fde0000001808 */
[----:B------:R-:W-:-:S08]  /*fbf50*/  NOP ;  /* 0x0000000000007918 */ /* 0x000fd00000000000 */
[----:B------:R0:W-:Y:S04]  /*fbf60*/  STL.64 [R1+0x1150], R8 ;  /* 0x0011500801007387 */ /* 0x0001e80000100a00 */
[----:B------:R1:W-:Y:S04]  /*fbf70*/  STL.64 [R1+0x1158], R10 ;  /* 0x0011580a01007387 */ /* 0x0003e80000100a00 */
[----:B0-----:R-:W4:Y:S01]  /*fbf80*/  LDL.LU.64 R8, [R1+0xc708] ;  /* 0x00c7080001087983 */ /* 0x001f220000300a00 */
[----:B-1----:R-:W-:Y:S02]  /*fbf90*/  IMAD.MOV.U32 R11, RZ, RZ, R24 ;  /* 0x000000ffff0b7224 */ /* 0x002fe400078e0018 */
[----:B------:R-:W-:-:S02]  /*fbfa0*/  IMAD.MOV.U32 R10, RZ, RZ, R25 ;  /* 0x000000ffff0a7224 */ /* 0x000fc400078e0019 */
[----:B--2---:R-:W-:Y:S01]  /*fbfb0*/  HMMA.16816.F32 R24, R12, R26, R20 ;  /* 0x0000001a0c18723c */ /* 0x004fe20000001814 */
        /* <DEDUP_REMOVED lines=139> */
[----:B0-----:R-:W4:Y:S01]  /*fc870*/  LDL.64 R26, [R1+0x70] ;  /* 0x00007000011a7983 */ /* 0x001f220000100a00 */
[----:B------:R-:W-:-:S02]  /*fc880*/  IMAD.MOV.U32 R24, RZ, RZ, R11 ;  /* 0x000000ffff187224 */ /* 0x000fc400078e000b */
[----:B------:R-:W-:Y:S01]  /*fc890*/  IMAD.MOV.U32 R25, RZ, RZ, R10 ;  /* 0x000000ffff197224 */ /* 0x000fe200078e000a */
[----:B----4-:R-:W-:Y:S04]  /*fc8a0*/  STL.64 [R1+0xc4a8], R26 ;  /* 0x00c4a81a01007387 */ /* 0x010fe80000100a00 */
        /* <DEDUP_REMOVED lines=57> */
[----:B------:R-:W3:Y:S01]  /*fcc40*/  LDL.LU R11, [R1+0x374c] ;  /* 0x00374c00010b7983 */ /* 0x000ee20000300800 */
[----:B------:R-:W-:-:S03]  /*fcc50*/  IMAD.MOV.U32 R28, RZ, RZ, R9 ;  /* 0x000000ffff1c7224 */ /* 0x000fc600078e0009 */
[----:B------:R-:W3:Y:S04]  /*fcc60*/  LDL.LU R5, [R1+0x3748] ;  /* 0x0037480001057983 */ /* 0x000ee80000300800 */
[----:B------:R-:W3:Y:S04]  /*fcc70*/  LDL.LU R9, [R1+0x3a08] ;  /* 0x003a080001097983 */ /* 0x000ee80000300800 */
[----:B------:R-:W3:Y:S01]  /*fcc80*/  LDL.LU R6, [R1+0x3a04] ;  /* 0x003a040001067983 */ /* 0x000ee20000300800 */
[----:B------:R-:W-:-:S03]  /*fcc90*/  IMAD.MOV.U32 R29, RZ, RZ, R0 ;  /* 0x000000ffff1d7224 */ /* 0x000fc600078e0000 */
        /* <DEDUP_REMOVED lines=20> */
[----:B------:R-:W-:-:S02]  /*fcde0*/  IMAD R4, R4, 0x100, R10 ;  /* 0x0000010004047824 */ /* 0x000fc400078e020a */
[----:B------:R-:W-:Y:S01]  /*fcdf0*/  IMAD R5, R5, 0x100, R11 ;  /* 0x0000010005057824 */ /* 0x000fe200078e020b */
[----:B----4-:R-:W-:Y:S04]  /*fce00*/  STL.64 [R1+0xc4f8], R22 ;  /* 0x00c4f81601007387 */ /* 0x010fe80000100a00 */
[----:B---3--:R0:W-:Y:S04]  /*fce10*/  STL.64 [R1+0xc4f0], R20 ;  /* 0x00c4f01401007387 */ /* 0x0081e80000100a00 */
        /* <DEDUP_REMOVED lines=11> */
[----:B------:R-:W2:Y:S01]  /*fced0*/  LDL.LU R11, [R1+0xc550] ;  /* 0x00c55000010b7983 */ /* 0x000ea20000300800 */
[----:B------:R-:W-:Y:S01]  /*fcee0*/  IMAD R6, R6, 0x100, R9 ;  /* 0x0000010006067824 */ /* 0x000fe200078e0209 */
        /* <DEDUP_REMOVED lines=22> */
[----:B------:R-:W-:Y:S01]  /*fd050*/  IMAD R7, R0, 0x100, R7 ;  /* 0x0000010000077824 */ /* 0x000fe200078e0207 */
[----:B------:R-:W-:-:S02]  /*fd060*/  F2FP.F16.E4M3.UNPACK_B R4, R4 ;  /* 0x00000004ff04723e */ /* 0x000fc400020006ff */
[----:B------:R-:W-:Y:S02]  /*fd070*/  F2FP.F16.E4M3.UNPACK_B R5, R5 ;  /* 0x00000005ff05723e */ /* 0x000fe400020006ff */
[----:B------:R-:W-:Y:S01]  /*fd080*/  F2FP.F16.E4M3.UNPACK_B R6, R6 ;  /* 0x00000006ff06723e */ /* 0x000fe200020006ff */
[----:B--2---:R-:W-:Y:S01]  /*fd090*/  HMMA.16816.F32 R12, R12, R28, R24 ;  /* 0x0000001c0c0c723c */ /* 0x004fe20000001818 */
[----:B------:R-:W2:Y:S04]  /*fd0a0*/  LDL.LU.64 R26, [R1+0xc510] ;  /* 0x00c51000011a7983 */ /* 0x000ea80000300a00 */
[----:B------:R-:W3:Y:S01]  /*fd0b0*/  LDL.LU.64 R24, [R1+0xc508] ;  /* 0x00c5080001187983 */ /* 0x000ee20000300a00 */
[----:B------:R-:W-:-:S03]  /*fd0c0*/  F2FP.F16.E4M3.UNPACK_B R7, R7 ;  /* 0x00000007ff07723e */ /* 0x000fc600020006ff */
[----:B------:R-:W4:-:S14]  /*fd0d0*/  LDL.LU.64 R28, [R1+0xc500] ;  /* 0x00c50000011c7983 */ /* 0x000f1c0000300a00 */
[----:B------:R0:W-:Y:S04]  /*fd0e0*/  STL.64 [R1+0xef0], R12 ;  /* 0x000ef00c01007387 */ /* 0x0001e80000100a00 */
[----:B------:R1:W-:Y:S04]  /*fd0f0*/  STL.64 [R1+0xef8], R14 ;  /* 0x000ef80e01007387 */ /* 0x0003e80000100a00 */
[----:B0-----:R-:W4:Y:S04]  /*fd100*/  LDL.LU R12, [R1+0x460] ;  /* 0x00046000010c7983 */ /* 0x001f280000300800 */
[----:B------:R-:W4:Y:S04]  /*fd110*/  LDL.LU R13, [R1+0x464] ;  /* 0x00046400010d7983 */ /* 0x000f280000300800 */
[----:B-1----:R-:W4:Y:S04]  /*fd120*/  LDL.LU R14, [R1+0x468] ;  /* 0x00046800010e7983 */ /* 0x002f280000300800 */
[----:B------:R-:W4:Y:S01]  /*fd130*/  LDL.LU R15, [R1+0x46c] ;  /* 0x00046c00010f7983 */ /* 0x000f220000300800 */
        /* <DEDUP_REMOVED lines=34> */
[----:B------:R-:W-:-:S12]  /*fd360*/  STL [R1+0xc2bc], R0 ;  /* 0x00c2bc0001007387 */ /* 0x000fd80000100800 */
[----:B------:R-:W-:Y:S04]  /*fd370*/  STL.64 [R1+0xe80], R12 ;  /* 0x000e800c01007387 */ /* 0x000fe80000100a00 */
[----:B------:R3:W-:Y:S02]  /*fd380*/  STL.64 [R1+0xe88], R14 ;  /* 0x000e880e01007387 */ /* 0x0007e40000100a00 */
[C---:B---3--:R-:W-:Y:S06]  /*fd390*/  HMMA.16816.F32 R12, R4.reuse, R24, R16 ;  /* 0x00000018040c723c */ /* 0x048fec0000001810 */
[----:B--2---:R-:W-:-:S15]  /*fd3a0*/  HMMA.16816.F32 R16, R4, R26, R20 ;  /* 0x0000001a0410723c */ /* 0x004fde0000001814 */
        /* <DEDUP_REMOVED lines=287> */
[----:B------:R0:W-:Y:S04]  /*fe5a0*/  STL.64 [R1+0xc0d8], R26 ;  /* 0x00c0d81a01007387 */ /* 0x0001e80000100a00 */
[----:B0-----:R-:W3:Y:S04]  /*fe5b0*/  LDL.64 R26, [R1+0xa0] ;  /* 0x0000a000011a7983 */ /* 0x001ee80000100a00 */
[----:B------:R0:W-:Y:S01]  /*fe5c0*/  STL.64 [R1+0xc0d0], R24 ;  /* 0x00c0d01801007387 */ /* 0x0001e20000100a00 */
[C---:B------:R-:W-:Y:S03]  /*fe5d0*/  HMMA.16816.F32 R16, R4.reuse, R22, R16 ;  /* 0x000000160410723c */ /* 0x040fe60000001810 */
[----:B---3--:R1:W-:Y:S04]  /*fe5e0*/  STL.64 [R1+0xc2e0], R26 ;  /* 0x00c2e01a01007387 */ /* 0x0083e80000100a00 */
[----:B0-----:R-:W3:Y:S04]  /*fe5f0*/  LDL.LU R24, [R1+0x880] ;  /* 0x0008800001187983 */ /* 0x001ee80000300800 */
[----:B------:R-:W3:Y:S04]  /*fe600*/  LDL.LU R25, [R1+0x884] ;  /* 0x0008840001197983 */ /* 0x000ee80000300800 */
[----:B-1----:R-:W2:Y:S04]  /*fe610*/  LDL.LU R26, [R1+0x888] ;  /* 0x00088800011a7983 */ /* 0x002ea80000300800 */
[----:B------:R-:W2:Y:S04]  /*fe620*/  LDL.LU R27, [R1+0x88c] ;  /* 0x00088c00011b7983 */ /* 0x000ea80000300800 */
        /* <DEDUP_REMOVED lines=59> */
[----:B------:R-:W-:Y:S01]  /*fe9e0*/  HMMA.16816.F32 R16, R4, R2, R16 ;  /* 0x000000020410723c */ /* 0x000fe20000001810 */
[----:B--2---:R-:W-:-:S02]  /*fe9f0*/  IMAD R15, R15, 0x100, R10 ;  /* 0x000001000f0f7824 */ /* 0x004fc400078e020a */
[----:B------:R0:W-:-:S15]  /*fea00*/  STL [R1+0xc060], R9 ;  /* 0x00c0600901007387 */ /* 0x0001de0000100800 */
[----:B------:R-:W-:-:S05]  /*fea10*/  NOP ;  /* 0x0000000000007918 */ /* 0x000fca0000000000 */
[----:B------:R-:W-:Y:S04]  /*fea20*/  STL.64 [R1+0xc30], R16 ;  /* 0x000c301001007387 */ /* 0x000fe80000100a00 */
[----:B------:R-:W-:Y:S01]  /*fea30*/  STL.64 [R1+0xc38], R18 ;  /* 0x000c381201007387 */ /* 0x000fe20000100a00 */
[----:B----4-:R-:W-:Y:S06]  /*fea40*/  HMMA.16816.F32 R4, R4, R26, R20 ;  /* 0x0000001a0404723c */ /* 0x010fec0000001814 */
[----:B------:R-:W-:-:S02]  /*fea50*/  IMAD.MOV.U32 R10, RZ, RZ, R26 ;  /* 0x000000ffff0a7224 */ /* 0x000fc400078e001a */
[----:B0-----:R-:W-:-:S15]  /*fea60*/  IMAD.MOV.U32 R9, RZ, RZ, R27 ;  /* 0x000000ffff097224 */ /* 0x001fde00078e001b */
[----:B------:R-:W-:Y:S04]  /*fea70*/  STL.64 [R1+0xbf0], R4 ;  /* 0x000bf00401007387 */ /* 0x000fe80000100a00 */
[----:B------:R-:W-:Y:S04]  /*fea80*/  STL.64 [R1+0xbf8], R6 ;  /* 0x000bf80601007387 */ /* 0x000fe80000100a00 */
[----:B------:R-:W-:Y:S04]  /*fea90*/  STL [R1+0xc0e8], R10 ;  /* 0x00c0e80a01007387 */ /* 0x000fe80000100800 */
[----:B------:R0:W-:Y:S04]  /*feaa0*/  STL.64 [R1+0xc0e0], R8 ;  /* 0x00c0e00801007387 */ /* 0x0001e80000100a00 */
[----:B------:R-:W2:Y:S01]  /*feab0*/  LDL R26, [R1] ;  /* 0x00000000011a7983 */ /* 0x000ea20000100800 */
[----:B------:R-:W-:-:S03]  /*feac0*/  IMAD.MOV.U32 R27, RZ, RZ, R0 ;  /* 0x000000ffff1b7224 */ /* 0x000fc600078e0000 */
[----:B------:R-:W4:Y:S01]  /*fead0*/  LDL.LU R0, [R1+0xc2d8] ;  /* 0x00c2d80001007983 */ /* 0x000f220000300800 */
[----:B---3--:R-:W-:-:S03]  /*feae0*/  IMAD R14, R14, 0x100, R11 ;  /* 0x000001000e0e7824 */ /* 0x008fc600078e020b */
        /* <DEDUP_REMOVED lines=91> */
[----:B----4-:R0:W-:Y:S04]  /*ff0a0*/  STL.64 [R1+0xc1f8], R24 ;  /* 0x00c1f81801007387 */ /* 0x0101e80000100a00 */
[----:B------:R-:W4:Y:S04]  /*ff0b0*/  LDL R22, [R1+0x60] ;  /* 0x0000600001167983 */ /* 0x000f280000100800 */
[----:B------:R-:W2:Y:S04]  /*ff0c0*/  LDL.LU R0, [R1+0xc2c0] ;  /* 0x00c2c00001007983 */ /* 0x000ea80000300800 */
[----:B----4-:R-:W-:Y:S04]  /*ff0d0*/  STL.64 [R1+0xc200], R22 ;  /* 0x00c2001601007387 */ /* 0x010fe80000100a00 */
[----:B0-----:R-:W4:Y:S04]  /*ff0e0*/  LDL.LU R24, [R1+0x240] ;  /* 0x0002400001187983 */ /* 0x001f280000300800 */
[----:B------:R-:W4:Y:S04]  /*ff0f0*/  LDL.LU R25, [R1+0x244] ;  /* 0x0002440001197983 */ /* 0x000f280000300800 */
[----:B------:R-:W3:Y:S04]  /*ff100*/  LDL.LU R26, [R1+0x248] ;  /* 0x00024800011a7983 */ /* 0x000ee80000300800 */
[----:B------:R-:W3:Y:S04]  /*ff110*/  LDL.LU R27, [R1+0x24c] ;  /* 0x00024c00011b7983 */ /* 0x000ee80000300800 */
[----:B---3--:R-:W-:Y:S04]  /*ff120*/  STL.64 [R1+0xc210], R26 ;  /* 0x00c2101a01007387 */ /* 0x008fe80000100a00 */
[----:B----4-:R0:W-:Y:S04]  /*ff130*/  STL.64 [R1+0xc208], R24 ;  /* 0x00c2081801007387 */ /* 0x0101e80000100a00 */
[----:B------:R-:W3:Y:S04]  /*ff140*/  LDL R20, [R1+0x68] ;  /* 0x0000680001147983 */ /* 0x000ee80000100800 */
[----:B------:R-:W3:Y:S04]  /*ff150*/  LDL R21, [R1+0x6c] ;  /* 0x00006c0001157983 */ /* 0x000ee80000100800 */
[----:B---3--:R-:W-:Y:S04]  /*ff160*/  STL.64 [R1+0xc218], R20 ;  /* 0x00c2181401007387 */ /* 0x008fe80000100a00 */
[----:B0-----:R-:W3:Y:S04]  /*ff170*/  LDL.LU R24, [R1+0x250] ;  /* 0x0002500001187983 */ /* 0x001ee80000300800 */
[----:B------:R-:W3:Y:S04]  /*ff180*/  LDL.LU R25, [R1+0x254] ;  /* 0x0002540001197983 */ /* 0x000ee80000300800 */
[----:B------:R-:W4:Y:S04]  /*ff190*/  LDL.LU R26, [R1+0x258] ;  /* 0x00025800011a7983 */ /* 0x000f280000300800 */
[----:B------:R-:W4:Y:S01]  /*ff1a0*/  LDL.LU R27, [R1+0x25c] ;  /* 0x00025c00011b7983 */ /* 0x000f220000300800 */
[----:B--2---:R-:W-:-:S03]  /*ff1b0*/  IMAD.MOV.U32 R23, RZ, RZ, R0 ;  /* 0x000000ffff177224 */ /* 0x004fc600078e0000 */
[----:B----4-:R-:W-:Y:S04]  /*ff1c0*/  STL.64 [R1+0xc228], R26 ;  /* 0x00c2281a01007387 */ /* 0x010fe80000100a00 */
[----:B---3--:R0:W-:Y:S04]  /*ff1d0*/  STL.64 [R1+0xc220], R24 ;  /* 0x00c2201801007387 */ /* 0x0081e80000100a00 */
        /* <DEDUP_REMOVED lines=24> */
[----:B----4-:R2:W-:Y:S04]  /*ff360*/  STL.64 [R1+0xc278], R20 ;  /* 0x00c2781401007387 */ /* 0x0105e80000100a00 */
[----:B0-----:R-:W4:Y:S04]  /*ff370*/  LDL.LU R24, [R1+0x280] ;  /* 0x0002800001187983 */ /* 0x001f280000300800 */
[----:B------:R-:W4:Y:S04]  /*ff380*/  LDL.LU R25, [R1+0x284] ;  /* 0x0002840001197983 */ /* 0x000f280000300800 */
[----:B------:R-:W4:Y:S04]  /*ff390*/  LDL.LU R26, [R1+0x288] ;  /* 0x00028800011a7983 */ /* 0x000f280000300800 */
[----:B------:R-:W4:Y:S04]  /*ff3a0*/  LDL.LU R27, [R1+0x28c] ;  /* 0x00028c00011b7983 */ /* 0x000f280000300800 */
[----:B-1----:R-:W2:Y:S01]  /*ff3b0*/  LDL R22, [R1+0x90] ;  /* 0x0000900001167983 */ /* 0x002ea20000100800 */
[----:B---3--:R-:W-:-:S03]  /*ff3c0*/  IMAD.MOV.U32 R23, RZ, RZ, R0 ;  /* 0x000000ffff177224 */ /* 0x008fc600078e0000 */
[----:B------:R-:W3:Y:S04]  /*ff3d0*/  LDL.LU R0, [R1+0xc2b4] ;  /* 0x00c2b40001007983 */ /* 0x000ee80000300800 */
[----:B--2---:R0:W-:Y:S04]  /*ff3e0*/  STL.64 [R1+0xc290], R22 ;  /* 0x00c2901601007387 */ /* 0x0041e80000100a00 */
[----:B------:R-:W2:Y:S04]  /*ff3f0*/  LDL R18, [R1+0x98] ;  /* 0x0000980001127983 */ /* 0x000ea80000100800 */
[----:B------:R-:W2:Y:S04]  /*ff400*/  LDL R19, [R1+0x9c] ;  /* 0x00009c0001137983 */ /* 0x000ea80000100800 */
[----:B--2---:R-:W-:Y:S04]  /*ff410*/  STL.64 [R1+0xc298], R18 ;  /* 0x00c2981201007387 */ /* 0x004fe80000100a00 */
[----:B------:R-:W2:Y:S04]  /*ff420*/  LDL.LU R20, [R1+0x2b0] ;  /* 0x0002b00001147983 */ /* 0x000ea80000300800 */
[----:B------:R-:W2:Y:S04]  /*ff430*/  LDL.LU R21, [R1+0x2b4] ;  /* 0x0002b40001157983 */ /* 0x000ea80000300800 */
[----:B0-----:R-:W4:Y:S04]  /*ff440*/  LDL.LU R22, [R1+0x2b8] ;  /* 0x0002b80001167983 */ /* 0x001f280000300800 */
[----:B------:R-:W4:Y:S01]  /*ff450*/  LDL.LU R23, [R1+0x2bc] ;  /* 0x0002bc0001177983 */ /* 0x000f220000300800 */
[----:B---3--:R-:W-:-:S03]  /*ff460*/  IMAD.MOV.U32 R17, RZ, RZ, R0 ;  /* 0x000000ffff117224 */ /* 0x008fc600078e0000 */
[----:B----4-:R-:W-:Y:S04]  /*ff470*/  STL.64 [R1+0xc2a8], R22 ;  /* 0x00c2a81601007387 */ /* 0x010fe80000100a00 */
[----:B--2---:R0:W-:Y:S04]  /*ff480*/  STL.64 [R1+0xc2a0], R20 ;  /* 0x00c2a01401007387 */ /* 0x0041e80000100a00 */
[----:B------:R-:W2:Y:S04]  /*ff490*/  LDL R16, [R1+0xa8] ;  /* 0x0000a80001107983 */ /* 0x000ea80000100800 */
[----:B------:R-:W3:Y:S04]  /*ff4a0*/  LDL.LU R0, [R1+0xc2b0] ;  /* 0x00c2b00001007983 */ /* 0x000ee80000300800 */
        /* <DEDUP_REMOVED lines=22> */
[----:B------:R-:W-:-:S02]  /*ff610*/  F2FP.F16.E4M3.UNPACK_B R12, R12 ;  /* 0x0000000cff0c723e */ /* 0x000fc400020006ff */
[----:B------:R-:W-:Y:S02]  /*ff620*/  F2FP.F16.E4M3.UNPACK_B R13, R13 ;  /* 0x0000000dff0d723e */ /* 0x000fe400020006ff */
[----:B------:R-:W-:Y:S02]  /*ff630*/  F2FP.F16.E4M3.UNPACK_B R14, R14 ;  /* 0x0000000eff0e723e */ /* 0x000fe400020006ff */
[----:B------:R-:W-:Y:S01]  /*ff640*/  F2FP.F16.E4M3.UNPACK_B R15, R15 ;  /* 0x0000000fff0f723e */ /* 0x000fe200020006ff */
[----:B--2---:R-:W-:Y:S04]  /*ff650*/  STL.64 [R1+0xc1d8], R10 ;  /* 0x00c1d80a01007387 */ /* 0x004fe80000100a00 */
[----:B----4-:R0:W-:Y:S04]  /*ff660*/  STL.64 [R1+0xc1d0], R8 ;  /* 0x00c1d00801007387 */ /* 0x0101e80000100a00 */
[----:B0-----:R-:W2:Y:S04]  /*ff670*/  LDL.LU R8, [R1+0x220] ;  /* 0x0002200001087983 */ /* 0x001ea80000300800 */
[----:B------:R-:W2:Y:S04]  /*ff680*/  LDL.LU R9, [R1+0x224] ;  /* 0x0002240001097983 */ /* 0x000ea80000300800 */
[----:B------:R-:W4:Y:S04]  /*ff690*/  LDL.LU R10, [R1+0x228] ;  /* 0x00022800010a7983 */ /* 0x000f280000300800 */
[----:B------:R-:W4:Y:S01]  /*ff6a0*/  LDL.LU R11, [R1+0x22c] ;  /* 0x00022c00010b7983 */ /* 0x000f220000300800 */
[C---:B------:R-:W-:Y:S03]  /*ff6b0*/  HMMA.16816.F32 R16, R12.reuse, R16, R20 ;  /* 0x000000100c10723c */ /* 0x040fe60000001814 */
        /* <DEDUP_REMOVED lines=10> */
[----:B------:R-:W3:Y:S04]  /*ff760*/  LDL.LU.64 R22, [R1+0xc2a8] ;  /* 0x00c2a80001167983 */ /* 0x000ee80000300a00 */
[----:B------:R-:W3:Y:S04]  /*ff770*/  LDL.LU.64 R20, [R1+0xc2a0] ;  /* 0x00c2a00001147983 */ /* 0x000ee80000300a00 */
[----:B------:R-:W-:Y:S04]  /*ff780*/  STL.64 [R1+0xbe0], R16 ;  /* 0x000be01001007387 */ /* 0x000fe80000100a00 */
[----:B------:R0:W-:Y:S04]  /*ff790*/  STL.64 [R1+0xbe8], R18 ;  /* 0x000be81201007387 */ /* 0x0001e80000100a00 */
[----:B0-----:R-:W3:Y:S02]  /*ff7a0*/  LDL.LU.64 R18, [R1+0xc298] ;  /* 0x00c2980001127983 */ /* 0x001ee40000300a00 */
[----:B---3--:R-:W-:Y:S02]  /*ff7b0*/  HMMA.16816.F32 R16, R12, R18, R20 ;  /* 0x000000120c10723c */ /* 0x008fe40000001814 */
[----:B------:R-:W3:-:S15]  /*ff7c0*/  LDL.LU.64 R22, [R1+0xc290] ;  /* 0x00c2900001167983 */ /* 0x000ede0000300a00 */
[----:B------:R-:W-:-:S06]  /*ff7d0*/  NOP ;  /* 0x0000000000007918 */ /* 0x000fcc0000000000 */
[----:B------:R0:W-:Y:S04]  /*ff7e0*/  STL.64 [R1+0xbd0], R16 ;  /* 0x000bd01001007387 */ /* 0x0001e80000100a00 */
[----:B------:R1:W-:Y:S04]  /*ff7f0*/  STL.64 [R1+0xbd8], R18 ;  /* 0x000bd81201007387 */ /* 0x0003e80000100a00 */
[----:B0-----:R-:W4:Y:S04]  /*ff800*/  LDL.LU R16, [R1+0x160] ;  /* 0x0001600001107983 */ /* 0x001f280000300800 */
[----:B------:R-:W4:Y:S04]  /*ff810*/  LDL.LU R17, [R1+0x164] ;  /* 0x0001640001117983 */ /* 0x000f280000300800 */
[----:B-1----:R-:W4:Y:S04]  /*ff820*/  LDL.LU R18, [R1+0x168] ;  /* 0x0001680001127983 */ /* 0x002f280000300800 */
[----:B------:R-:W4:Y:S01]  /*ff830*/  LDL.LU R19, [R1+0x16c] ;  /* 0x00016c0001137983 */ /* 0x000f220000300800 */
        /* <DEDUP_REMOVED lines=129> */
[----:B------:R-:W2:Y:S04]  /*100050*/  LDL.LU R10, [R1+0xc0e8] ;  /* 0x00c0e800010a7983 */ /* 0x000ea80000300800 */
[----:B------:R-:W3:-:S15]  /*100060*/  LDL.LU.64 R8, [R1+0xc0e0] ;  /* 0x00c0e00001087983 */ /* 0x000ede0000300a00 */
[----:B------:R-:W-:-:S02]  /*100070*/  NOP ;  /* 0x0000000000007918 */ /* 0x000fc40000000000 */
[----:B------:R-:W-:Y:S04]  /*100080*/  STL.64 [R1+0xa20], R24 ;  /* 0x000a201801007387 */ /* 0x000fe80000100a00 */
[----:B------:R0:W-:Y:S04]  /*100090*/  STL.64 [R1+0xa28], R26 ;  /* 0x000a281a01007387 */ /* 0x0001e80000100a00 */
[----:B0-----:R-:W2:Y:S01]  /*1000a0*/  LDL.LU.64 R26, [R1+0xc0d8] ;  /* 0x00c0d800011a7983 */ /* 0x001ea20000300a00 */
[----:B----4-:R-:W-:Y:S03]  /*1000b0*/  HMMA.16816.F32 R4, R12, R28, R4 ;  /* 0x0000001c0c04723c */ /* 0x010fe60000001804 */
[----:B------:R-:W4:Y:S04]  /*1000c0*/  LDL.LU.64 R24, [R1+0xc0d0] ;  /* 0x00c0d00001187983 */ /* 0x000f280000300a00 */
[----:B------:R3:W-:-:S15]  /*1000d0*/  STL.64 [R1+0xbf20], R28 ;  /* 0x00bf201c01007387 */ /* 0x0007de0000100a00 */
[----:B------:R-:W-:-:S01]  /*1000e0*/  NOP ;  /* 0x0000000000007918 */ /* 0x000fc20000000000 */
[----:B------:R-:W-:Y:S04]  /*1000f0*/  STL.64 [R1+0xa10], R4 ;  /* 0x000a100401007387 */ /* 0x000fe80000100a00 */
[----:B------:R0:W-:Y:S01]  /*100100*/  STL.64 [R1+0xa18], R6 ;  /* 0x000a180601007387 */ /* 0x0001e20000100a00 */
[----:B---3--:R-:W-:-:S03]  /*100110*/  IMAD.MOV.U32 R29, RZ, RZ, R9 ;  /* 0x000000ffff1d7224 */ /* 0x008fc600078e0009 */
[----:B------:R-:W3:Y:S04]  /*100120*/  LDL.LU R9, [R1+0x3a48] ;  /* 0x003a480001097983 */ /* 0x000ee80000300800 */
[----:B0-----:R-:W3:Y:S04]  /*100130*/  LDL.LU R6, [R1+0x3a44] ;  /* 0x003a440001067983 */ /* 0x001ee80000300800 */
[----:B------:R-:W3:Y:S01]  /*100140*/  LDL.LU R7, [R1+0x3a4c] ;  /* 0x003a4c0001077983 */ /* 0x000ee20000300800 */
[----:B--2---:R-:W-:-:S15]  /*100150*/  HMMA.16816.F32 R16, R12, R26, R16 ;  /* 0x0000001a0c10723c */ /* 0x004fde0000001810 */
[----:B------:R-:W-:-:S08]  /*100160*/  NOP ;  /* 0x0000000000007918 */ /* 0x000fd00000000000 */
[----:B------:R0:W-:Y:S04]  /*100170*/  STL.64 [R1+0xa00], R16 ;  /* 0x000a001001007387 */ /* 0x0001e80000100a00 */
[----:B------:R1:W-:Y:S04]  /*100180*/  STL.64 [R1+0xa08], R18 ;  /* 0x000a081201007387 */ /* 0x0003e80000100a00 */
[----:B0-----:R-:W2:Y:S04]  /*100190*/  LDL.LU R16, [R1+0x130] ;  /* 0x0001300001107983 */ /* 0x001ea80000300800 */
[----:B------:R-:W2:Y:S04]  /*1001a0*/  LDL.LU R17, [R1+0x134] ;  /* 0x0001340001117983 */ /* 0x000ea80000300800 */
[----:B-1----:R-:W3:Y:S04]  /*1001b0*/  LDL.LU R18, [R1+0x138] ;  /* 0x0001380001127983 */ /* 0x002ee80000300800 */
        /* <DEDUP_REMOVED lines=11> */
[----:B0-----:R-:W2:Y:S04]  /*100270*/  LDL.LU.64 R22, [R1+0xc0c8] ;  /* 0x00c0c80001167983 */ /* 0x001ea80000300a00 */
[----:B------:R-:W3:Y:S04]  /*100280*/  LDL.LU.64 R20, [R1+0xc0c0] ;  /* 0x00c0c00001147983 */ /* 0x000ee80000300a00 */
[----:B------:R-:W4:Y:S04]  /*100290*/  LDL.LU R10, [R1+0x3a38] ;  /* 0x003a3800010a7983 */ /* 0x000f280000300800 */
[----:B------:R-:W3:Y:S04]  /*1002a0*/  LDL.LU R4, [R1+0x3a34] ;  /* 0x003a340001047983 */ /* 0x000ee80000300800 */
[----:B------:R-:W4:Y:S04]  /*1002b0*/  LDL.LU R11, [R1+0x3a40] ;  /* 0x003a4000010b7983 */ /* 0x000f280000300800 */
[----:B----4-:R-:W-:Y:S04]  /*1002c0*/  STL.64 [R1+0xc088], R10 ;  /* 0x00c0880a01007387 */ /* 0x010fe80000100a00 */
        /* <DEDUP_REMOVED lines=37> */
[----:B0-----:R-:W2:Y:S04]  /*100520*/  LDL.LU R20, [R1+0x850] ;  /* 0x0008500001147983 */ /* 0x001ea80000300800 */
[----:B------:R-:W2:Y:S04]  /*100530*/  LDL.LU R21, [R1+0x854] ;  /* 0x0008540001157983 */ /* 0x000ea80000300800 */
[----:B------:R-:W2:Y:S01]  /*100540*/  LDL.LU R22, [R1+0x858] ;  /* 0x0008580001167983 */ /* 0x000ea20000300800 */
[----:B------:R-:W-:Y:S01]  /*100550*/  IMAD.MOV.U32 R23, RZ, RZ, R0 ;  /* 0x000000ffff177224 */ /* 0x000fe200078e0000 */
[----:B----4-:R-:W-:-:S15]  /*100560*/  HMMA.16816.F32 R8, R12, R18, R8 ;  /* 0x000000120c08723c */ /* 0x010fde0000001808 */
[----:B------:R-:W-:-:S08]  /*100570*/  NOP ;  /* 0x0000000000007918 */ /* 0x000fd00000000000 */
[----:B------:R-:W-:Y:S04]  /*100580*/  STL.64 [R1+0x9b0], R8 ;  /* 0x0009b00801007387 */ /* 0x000fe80000100a00 */
[----:B------:R0:W-:Y:S01]  /*100590*/  STL [R1+0x9b8], R10 ;  /* 0x0009b80a01007387 */ /* 0x0001e20000100800 */
[----:B------:R-:W-:-:S03]  /*1005a0*/  IMAD.MOV.U32 R0, RZ, RZ, R11 ;  /* 0x000000ffff007224 */ /* 0x000fc600078e000b */
[----:B0-----:R-:W3:Y:S04]  /*1005b0*/  LDL.LU.64 R10, [R1+0xc098] ;  /* 0x00c09800010a7983 */ /* 0x001ee80000300a00 */
[----:B------:R-:W3:Y:S04]  /*1005c0*/  LDL.LU.64 R8, [R1+0xc090] ;  /* 0x00c0900001087983 */ /* 0x000ee80000300a00 */
[----:B------:R0:W-:Y:S04]  /*1005d0*/  STL [R1+0x9ca8], R0 ;  /* 0x009ca80001007387 */ /* 0x0001e80000100800 */
[----:B0-----:R-:W4:Y:S01]  /*1005e0*/  LDL.LU R0, [R1+0x3a50] ;  /* 0x003a500001007983 */ /* 0x001f220000300800 */
        /* <DEDUP_REMOVED lines=14> */
[----:B------:R-:W3:Y:S04]  /*1006d0*/  LDL.LU R10, [R1+0xc07c] ;  /* 0x00c07c00010a7983 */ /* 0x000ee80000300800 */
[----:B------:R-:W3:Y:S01]  /*1006e0*/  LDL.LU R11, [R1+0xc078] ;  /* 0x00c07800010b7983 */ /* 0x000ee20000300800 */
[----:B--2---:R-:W-:Y:S01]  /*1006f0*/  IMAD R6, R6, 0x100, R9 ;  /* 0x0000010006067824 */ /* 0x004fe200078e0209 */
[----:B---3--:R-:W-:-:S15]  /*100700*/  HMMA.16816.F32 R24, R12, R10, R24 ;  /* 0x0000000a0c18723c */ /* 0x008fde0000001818 */
[----:B------:R-:W-:-:S08]  /*100710*/  NOP ;  /* 0x0000000000007918 */ /* 0x000fd00000000000 */
[----:B------:R-:W-:Y:S04]  /*100720*/  STL.64 [R1+0x980], R24 ;  /* 0x0009801801007387 */ /* 0x000fe80000100a00 */
[----:B------:R0:W-:Y:S04]  /*100730*/  STL.64 [R1+0x988], R26 ;  /* 0x0009881a01007387 */ /* 0x0001e80000100a00 */
[----:B0-----:R-:W2:Y:S04]  /*100740*/  LDL.LU.64 R26, [R1+0xc070] ;  /* 0x00c07000011a7983 */ /* 0x001ea80000300a00 */
[----:B------:R-:W2:Y:S04]  /*100750*/  LDL.LU.64 R24, [R1+0xc068] ;  /* 0x00c0680001187983 */ /* 0x000ea80000300a00 */
[----:B------:R-:W4:Y:S04]  /*100760*/  LDL.LU R9, [R1+0xc060] ;  /* 0x00c0600001097983 */ /* 0x000f280000300800 */
[----:B------:R-:W-:Y:S01]  /*100770*/  STL.64 [R1+0xbe68], R10 ;  /* 0x00be680a01007387 */ /* 0x000fe20000100a00 */
[C---:B----4-:R-:W-:Y:S06]  /*100780*/  HMMA.16816.F32 R16, R12.reuse, R8, R16 ;  /* 0x000000080c10723c */ /* 0x050fec0000001810 */
[----:B------:R2:W-:Y:S02]  /*100790*/  STL.64 [R1+0xbe60], R8 ;  /* 0x00be600801007387 */ /* 0x0005e40000100a00 */
[----:B--2---:R-:W-:-:S15]  /*1007a0*/  HMMA.16816.F32 R8, R12, R28, R24 ;  /* 0x0000001c0c08723c */ /* 0x004fde0000001818 */
[----:B------:R-:W-:Y:S04]  /*1007b0*/  STL.64 [R1+0x970], R16 ;  /* 0x0009701001007387 */ /* 0x000fe80000100a00 */
[----:B------:R0:W-:Y:S02]  /*1007c0*/  STL.64 [R1+0x978], R18 ;  /* 0x0009781201007387 */ /* 0x0001e40000100a00 */
[----:B0-----:R-:W-:Y:S02]  /*1007d0*/  HMMA.16816.F32 R16, R12, R2, R20 ;  /* 0x000000020c10723c */ /* 0x001fe40000001814 */
[----:B------:R-:W-:-:S15]  /*1007e0*/  STL.64 [R1+0x910], R8 ;  /* 0x0009100801007387 */ /* 0x000fde0000100a00 */
[----:B------:R-:W-:-:S06]  /*1007f0*/  NOP ;  /* 0x0000000000007918 */ /* 0x000fcc0000000000 */
[----:B------:R0:W-:Y:S04]  /*100800*/  STL.64 [R1+0x950], R16 ;  /* 0x0009501001007387 */ /* 0x0001e80000100a00 */
[----:B------:R-:W-:Y:S04]  /*100810*/  STL.64 [R1+0x958], R18 ;  /* 0x0009581201007387 */ /* 0x000fe80000100a00 */
[----:B------:R-:W-:Y:S04]  /*100820*/  STL [R1+0x918], R10 ;  /* 0x0009180a01007387 */ /* 0x000fe80000100800 */
[----:B------:R-:W2:Y:S04]  /*100830*/  LDL R26, [R1+0x10] ;  /* 0x00001000011a7983 */ /* 0x000ea80000100800 */
[----:B------:R-:W2:Y:S04]  /*100840*/  LDL R27, [R1+0x14] ;  /* 0x00001400011b7983 */ /* 0x000ea80000100800 */
[----:B------:R-:W3:Y:S04]  /*100850*/  LDL R24, [R1+0x18] ;  /* 0x0000180001187983 */ /* 0x000ee80000100800 */
[----:B------:R-:W3:Y:S04]  /*100860*/  LDL R25, [R1+0x1c] ;  /* 0x00001c0001197983 */ /* 0x000ee80000100800 */
[----:B--2---:R-:W-:Y:S04]  /*100870*/  STL.64 [R1+0xbee8], R26 ;  /* 0x00bee81a01007387 */ /* 0x004fe80000100a00 */
[----:B---3--:R1:W-:Y:S04]  /*100880*/  STL.64 [R1+0xbee0], R24 ;  /* 0x00bee01801007387 */ /* 0x0083e80000100a00 */
[----:B------:R-:W2:Y:S04]  /*100890*/  LDL.LU R12, [R1+0xb50] ;  /* 0x000b5000010c7983 */ /* 0x000ea80000300800 */
[----:B------:R-:W2:Y:S04]  /*1008a0*/  LDL.LU R13, [R1+0xb54] ;  /* 0x000b5400010d7983 */ /* 0x000ea80000300800 */
[----:B------:R-:W3:Y:S04]  /*1008b0*/  LDL.LU R14, [R1+0xb58] ;  /* 0x000b5800010e7983 */ /* 0x000ee80000300800 */
[----:B------:R-:W3:Y:S04]  /*1008c0*/  LDL.LU R15, [R1+0xb5c] ;  /* 0x000b5c00010f7983 */ /* 0x000ee80000300800 */
[----:B---3--:R3:W-:Y:S04]  /*1008d0*/  STL.64 [R1+0xbef8], R14 ;  /* 0x00bef80e01007387 */ /* 0x0087e80000100a00 */
[----:B--2---:R-:W-:Y:S04]  /*1008e0*/  STL.64 [R1+0xbef0], R12 ;  /* 0x00bef00c01007387 */ /* 0x004fe80000100a00 */
[----:B0-----:R-:W2:Y:S04]  /*1008f0*/  LDL R16, [R1+0x20] ;  /* 0x0000200001107983 */ /* 0x001ea80000100800 */
[----:B------:R-:W2:Y:S04]  /*100900*/  LDL R17, [R1+0x24] ;  /* 0x0000240001117983 */ /* 0x000ea80000100800 */
[----:B-1----:R-:W4:Y:S04]  /*100910*/  LDL.LU R24, [R1+0xb30] ;  /* 0x000b300001187983 */ /* 0x002f280000300800 */
[----:B------:R-:W4:Y:S04]  /*100920*/  LDL.LU R25, [R1+0xb34] ;  /* 0x000b340001197983 */ /* 0x000f280000300800 */
[----:B------:R-:W3:Y:S04]  /*100930*/  LDL.LU R26, [R1+0xb38] ;  /* 0x000b3800011a7983 */ /* 0x000ee80000300800 */
[----:B------:R-:W3:Y:S04]  /*100940*/  LDL.LU R27, [R1+0xb3c] ;  /* 0x000b3c00011b7983 */ /* 0x000ee80000300800 */
[----:B---3--:R-:W-:Y:S04]  /*100950*/  STL.64 [R1+0xbf08], R26 ;  /* 0x00bf081a01007387 */ /* 0x008fe80000100a00 */
[----:B----4-:R-:W-:Y:S04]  /*100960*/  STL.64 [R1+0xbf00], R24 ;  /* 0x00bf001801007387 */ /* 0x010fe80000100a00 */
[----:B------:R-:W3:Y:S04]  /*100970*/  LDL R18, [R1+0x38] ;  /* 0x0000380001127983 */ /* 0x000ee80000100800 */
[----:B------:R-:W3:Y:S04]  /*100980*/  LDL R19, [R1+0x3c] ;  /* 0x00003c0001137983 */ /* 0x000ee80000100800 */
[----:B------:R-:W4:Y:S04]  /*100990*/  LDL R14, [R1+0x28] ;  /* 0x00002800010e7983 */ /* 0x000f280000100800 */
[----:B------:R-:W4:Y:S01]  /*1009a0*/  LDL R15, [R1+0x2c] ;  /* 0x00002c00010f7983 */ /* 0x000f220000100800 */
[----:B------:R-:W-:-:S02]  /*1009b0*/  IMAD R7, R7, 0x100, R0 ;  /* 0x0000010007077824 */ /* 0x000fc400078e0200 */
[----:B------:R-:W-:Y:S01]  /*1009c0*/  IMAD.MOV.U32 R0, RZ, RZ, R11 ;  /* 0x000000ffff007224 */ /* 0x000fe200078e000b */
[----:B---3--:R-:W-:Y:S04]  /*1009d0*/  STL.64 [R1+0xbf30], R18 ;  /* 0x00bf301201007387 */ /* 0x008fe80000100a00 */
[----:B--2---:R0:W-:Y:S04]  /*1009e0*/  STL.64 [R1+0xbf28], R16 ;  /* 0x00bf281001007387 */ /* 0x0041e80000100a00 */
[----:B------:R-:W2:Y:S04]  /*1009f0*/  LDL.LU R8, [R1+0xa80] ;  /* 0x000a800001087983 */ /* 0x000ea80000300800 */
[----:B------:R-:W2:Y:S04]  /*100a00*/  LDL.LU R9, [R1+0xa84] ;  /* 0x000a840001097983 */ /* 0x000ea80000300800 */
[----:B------:R-:W3:Y:S04]  /*100a10*/  LDL.LU R10, [R1+0xa88] ;  /* 0x000a8800010a7983 */ /* 0x000ee80000300800 */
[----:B------:R-:W3:Y:S04]  /*100a20*/  LDL.LU R11, [R1+0xa8c] ;  /* 0x000a8c00010b7983 */ /* 0x000ee80000300800 */
[----:B---3--:R1:W-:Y:S04]  /*100a30*/  STL.64 [R1+0xbf40], R10 ;  /* 0x00bf400a01007387 */ /* 0x0083e80000100a00 */
[----:B--2---:R2:W-:Y:S04]  /*100a40*/  STL.64 [R1+0xbf38], R8 ;  /* 0x00bf380801007387 */ /* 0x0045e80000100a00 */
[----:B0-----:R-:W3:Y:S04]  /*100a50*/  LDL.LU R16, [R1+0xa40] ;  /* 0x000a400001107983 */ /* 0x001ee80000300800 */
[----:B------:R-:W3:Y:S04]  /*100a60*/  LDL.LU R17, [R1+0xa44] ;  /* 0x000a440001117983 */ /* 0x000ee80000300800 */
[----:B------:R-:W4:Y:S04]  /*100a70*/  LDL.LU R18, [R1+0xa48] ;  /* 0x000a480001127983 */ /* 0x000f280000300800 */
[----:B------:R-:W4:Y:S04]  /*100a80*/  LDL.LU R19, [R1+0xa4c] ;  /* 0x000a4c0001137983 */ /* 0x000f280000300800 */
[----:B----4-:R-:W-:Y:S04]  /*100a90*/  STL.64 [R1+0xbf50], R18 ;  /* 0x00bf501201007387 */ /* 0x010fe80000100a00 */
[----:B---3--:R0:W-:Y:S04]  /*100aa0*/  STL.64 [R1+0xbf48], R16 ;  /* 0x00bf481001007387 */ /* 0x0081e80000100a00 */
[----:B-1----:R-:W3:Y:S04]  /*100ab0*/  LDL R10, [R1+0x48] ;  /* 0x00004800010a7983 */ /* 0x002ee80000100800 */
[----:B------:R-:W3:Y:S04]  /*100ac0*/  LDL R11, [R1+0x4c] ;  /* 0x00004c00010b7983 */ /* 0x000ee80000100800 */
[----:B--2---:R-:W2:Y:S04]  /*100ad0*/  LDL R8, [R1+0x50] ;  /* 0x0000500001087983 */ /* 0x004ea80000100800 */
[----:B------:R-:W2:Y:S04]  /*100ae0*/  LDL R9, [R1+0x54] ;  /* 0x0000540001097983 */ /* 0x000ea80000100800 */
[----:B---3--:R1:W-:Y:S04]  /*100af0*/  STL.64 [R1+0xbf58], R10 ;  /* 0x00bf580a01007387 */ /* 0x0083e80000100a00 */
[----:B--2---:R-:W-:Y:S04]  /*100b00*/  STL.64 [R1+0xbf70], R8 ;  /* 0x00bf700801007387 */ /* 0x004fe80000100a00 */
        /* <DEDUP_REMOVED lines=97> */
[----:B0-----:R-:W2:Y:S04]  /*101120*/  LDL.LU R16, [R1+0xe0] ;  /* 0x0000e00001107983 */ /* 0x001ea80000300800 */
[----:B------:R-:W2:Y:S04]  /*101130*/  LDL.LU R17, [R1+0xe4] ;  /* 0x0000e40001117983 */ /* 0x000ea80000300800 */
[----:B------:R-:W2:Y:S04]  /*101140*/  LDL.LU R18, [R1+0xe8] ;  /* 0x0000e80001127983 */ /* 0x000ea80000300800 */
[----:B------:R-:W2:Y:S04]  /*101150*/  LDL.LU R19, [R1+0xec] ;  /* 0x0000ec0001137983 */ /* 0x000ea80000300800 */
[----:B------:R-:W3:Y:S04]  /*101160*/  LDL.64 R28, [R1+0x40] ;  /* 0x00004000011c7983 */ /* 0x000ee80000100a00 */
[----:B------:R-:W4:Y:S04]  /*101170*/  LDL.64 R12, [R1+0x30] ;  /* 0x00003000010c7983 */ /* 0x000f280000100a00 */
[----:B------:R-:W3:Y:S04]  /*101180*/  LDL.LU R24, [R1+0xb20] ;  /* 0x000b200001187983 */ /* 0x000ee80000300800 */
[----:B------:R-:W3:Y:S04]  /*101190*/  LDL.LU R25, [R1+0xb24] ;  /* 0x000b240001197983 */ /* 0x000ee80000300800 */
[----:B------:R-:W4:Y:S04]  /*1011a0*/  LDL.LU R26, [R1+0xb28] ;  /* 0x000b2800011a7983 */ /* 0x000f280000300800 */
[----:B------:R-:W4:Y:S01]  /*1011b0*/  LDL.LU R27, [R1+0xb2c] ;  /* 0x000b2c00011b7983 */ /* 0x000f220000300800 */
[----:B------:R-:W-:-:S02]  /*1011c0*/  F2FP.F16.E4M3.UNPACK_B R6, R6 ;  /* 0x00000006ff06723e */ /* 0x000fc400020006ff */
[----:B------:R-:W-:-:S07]  /*1011d0*/  F2FP.F16.E4M3.UNPACK_B R7, R7 ;  /* 0x00000007ff07723e */ /* 0x000fce00020006ff */
        /* <DEDUP_REMOVED lines=22> */
[----:B------:R4:W-:Y:S04]  /*101340*/  STL [R1+0x8dc], R11 ;  /* 0x0008dc0b01007387 */ /* 0x0009e80000100800 */
[----:B0-----:R-:W4:Y:S01]  /*101350*/  LDL.LU.64 R8, [R1+0xc030] ;  /* 0x00c0300001087983 */ /* 0x001f220000300a00 */
[----:B------:R-:W-:-:S05]  /*101360*/  IMAD.MOV.U32 R0, RZ, RZ, R10 ;  /* 0x000000ffff007224 */ /* 0x000fca00078e000a */
[----:B------:R-:W-:Y:S01]  /*101370*/  STL [R1+0x9ee8], R0 ;  /* 0x009ee80001007387 */ /* 0x000fe20000100800 */
        /* <DEDUP_REMOVED lines=70> */
[----:B------:R-:W3:Y:S01]  /*1017e0*/  LDL.LU.64 R8, [R1+0xbf38] ;  /* 0x00bf380001087983 */ /* 0x000ee20000300a00 */
[----:B----4-:R-:W-:-:S15]  /*1017f0*/  HMMA.16816.F32 R16, R4, R28, R16 ;  /* 0x0000001c0410723c */ /* 0x010fde0000001810 */
[----:B------:R-:W-:-:S08]  /*101800*/  NOP ;  /* 0x0000000000007918 */ /* 0x000fd00000000000 */
[----:B------:R-:W-:Y:S04]  /*101810*/  STL.64 [R1+0x7c0], R16 ;  /* 0x0007c01001007387 */ /* 0x000fe80000100a00 */
[----:B------:R0:W-:Y:S04]  /*101820*/  STL.64 [R1+0x7c8], R18 ;  /* 0x0007c81201007387 */ /* 0x0001e80000100a00 */
[----:B0-----:R-:W3:Y:S01]  /*101830*/  LDL.LU.64 R18, [R1+0xbf30] ;  /* 0x00bf300001127983 */ /* 0x001ee20000300a00 */
[----:B--2---:R-:W-:Y:S01]  /*101840*/  HMMA.16816.F32 R24, R4, R12, R24 ;  /* 0x0000000c0418723c */ /* 0x004fe20000001818 */
[----:B------:R-:W-:-:S02]  /*101850*/  IMAD.MOV.U32 R0, RZ, RZ, R29 ;  /* 0x000000ffff007224 */ /* 0x000fc400078e001d */
[----:B------:R-:W2:Y:S04]  /*101860*/  LDL.LU.64 R16, [R1+0xbf28] ;  /* 0x00bf280001107983 */ /* 0x000ea80000300a00 */
[----:B------:R-:W4:Y:S04]  /*101870*/  LDL.LU.64 R28, [R1+0xbf20] ;  /* 0x00bf2000011c7983 */ /* 0x000f280000300a00 */
[----:B------:R-:W-:Y:S01]  /*101880*/  STL [R1+0xbe48], R0 ;  /* 0x00be480001007387 */ /* 0x000fe20000100800 */
[----:B---3--:R-:W-:Y:S03]  /*101890*/  HMMA.16816.F32 R8, R4, R18, R8 ;  /* 0x000000120408723c */ /* 0x008fe60000001808 */
[----:B------:R-:W3:-:S15]  /*1018a0*/  LDL R18, [R1+0x8] ;  /* 0x0000080001127983 */ /* 0x000ede0000100800 */
[----:B------:R-:W-:-:S05]  /*1018b0*/  NOP ;  /* 0x0000000000007918 */ /* 0x000fca0000000000 */
[----:B------:R0:W-:Y:S04]  /*1018c0*/  STL.64 [R1+0x7b0], R8 ;  /* 0x0007b00801007387 */ /* 0x0001e80000100a00 */
[----:B------:R1:W-:Y:S04]  /*1018d0*/  STL.64 [R1+0x7b8], R10 ;  /* 0x0007b80a01007387 */ /* 0x0003e80000100a00 */
[----:B------:R-:W3:Y:S04]  /*1018e0*/  LDL R19, [R1+0xc] ;  /* 0x00000c0001137983 */ /* 0x000ee80000100800 */
[----:B0-----:R-:W3:Y:S04]  /*1018f0*/  LDL.LU R8, [R1+0xc00] ;  /* 0x000c000001087983 */ /* 0x001ee80000300800 */
[----:B------:R-:W3:Y:S04]  /*101900*/  LDL.LU R9, [R1+0xc04] ;  /* 0x000c040001097983 */ /* 0x000ee80000300800 */
[----:B-1----:R-:W3:Y:S04]  /*101910*/  LDL.LU R10, [R1+0xc08] ;  /* 0x000c0800010a7983 */ /* 0x002ee80000300800 */
[----:B------:R-:W3:Y:S04]  /*101920*/  LDL.LU R11, [R1+0xc0c] ;  /* 0x000c0c00010b7983 */ /* 0x000ee80000300800 */
[----:B------:R-:W-:Y:S04]  /*101930*/  STL.64 [R1+0x7a0], R24 ;  /* 0x0007a01801007387 */ /* 0x000fe80000100a00 */
[----:B------:R0:W-:Y:S04]  /*101940*/  STL.64 [R1+0x7a8], R26 ;  /* 0x0007a81a01007387 */ /* 0x0001e80000100a00 */
[----:B0-----:R-:W2:Y:S04]  /*101950*/  LDL.LU.64 R26, [R1+0xbf18] ;  /* 0x00bf1800011a7983 */ /* 0x001ea80000300a00 */
[----:B------:R-:W2:Y:S01]  /*101960*/  LDL.LU.64 R24, [R1+0xbf10] ;  /* 0x00bf100001187983 */ /* 0x000ea20000300a00 */
[----:B------:R-:W-:-:S02]  /*101970*/  IMAD.MOV.U32 R0, RZ, RZ, R13 ;  /* 0x000000ffff007224 */ /* 0x000fc400078e000d */
[----:B--2---:R-:W-:Y:S01]  /*101980*/  HMMA.16816.F32 R12, R4, R14, R24 ;  /* 0x0000000e040c723c */ /* 0x004fe20000001818 */
[----:B------:R-:W2:Y:S04]  /*101990*/  LDL.LU.64 R26, [R1+0xbf08] ;  /* 0x00bf0800011a7983 */ /* 0x000ea80000300a00 */
[----:B------:R-:W2:-:S15]  /*1019a0*/  LDL.LU.64 R24, [R1+0xbf00] ;  /* 0x00bf000001187983 */ /* 0x000e9e0000300a00 */
[----:B------:R-:W-:-:S03]  /*1019b0*/  NOP ;  /* 0x0000000000007918 */ /* 0x000fc60000000000 */
        /* <DEDUP_REMOVED lines=8> */
[----:B0-----:R-:W2:Y:S04]  /*101a40*/  LDL.LU.64 R26, [R1+0xbee8] ;  /* 0x00bee800011a7983 */ /* 0x001ea80000300a00 */
[----:B------:R-:W4:Y:S02]  /*101a50*/  LDL.LU.64 R24, [R1+0xbee0] ;  /* 0x00bee00001187983 */ /* 0x000f240000300a00 */
[C---:B----4-:R-:W-:Y:S06]  /*101a60*/  HMMA.16816.F32 R12, R4.reuse, R24, R12 ;  /* 0x00000018040c723c */ /* 0x050fec000000180c */
[----:B--2---:R-:W-:-:S15]  /*101a70*/  HMMA.16816.F32 R20, R4, R26, R20 ;  /* 0x0000001a0414723c */ /* 0x004fde0000001814 */
[----:B------:R-:W-:-:S02]  /*101a80*/  NOP ;  /* 0x0000000000007918 */ /* 0x000fc40000000000 */
[----:B------:R-:W-:Y:S04]  /*101a90*/  STL.64 [R1+0x770], R12 ;  /* 0x0007700c01007387 */ /* 0x000fe80000100a00 */
[----:B------:R0:W-:Y:S04]  /*101aa0*/  STL.64 [R1+0x778], R14 ;  /* 0x0007780e01007387 */ /* 0x0001e80000100a00 */
[----:B0-----:R-:W2:Y:S04]  /*101ab0*/  LDL.LU R14, [R1+0x3a64] ;  /* 0x003a6400010e7983 */ /* 0x001ea80000300800 */
[----:B------:R-:W4:Y:S04]  /*101ac0*/  LDL.LU R24, [R1+0xc20] ;  /* 0x000c200001187983 */ /* 0x000f280000300800 */
[----:B------:R-:W-:Y:S04]  /*101ad0*/  STL.64 [R1+0x760], R20 ;  /* 0x0007601401007387 */ /* 0x000fe80000100a00 */
[----:B------:R-:W-:Y:S04]  /*101ae0*/  STL.64 [R1+0x768], R22 ;  /* 0x0007681601007387 */ /* 0x000fe80000100a00 */
[----:B------:R-:W4:Y:S04]  /*101af0*/  LDL.LU R25, [R1+0xc24] ;  /* 0x000c240001197983 */ /* 0x000f280000300800 */
[----:B------:R-:W2:Y:S04]  /*101b00*/  LDL.LU R26, [R1+0xc28] ;  /* 0x000c2800011a7983 */ /* 0x000ea80000300800 */
[----:B------:R-:W2:Y:S04]  /*101b10*/  LDL.LU R27, [R1+0xc2c] ;  /* 0x000c2c00011b7983 */ /* 0x000ea80000300800 */
[----:B------:R-:W4:Y:S04]  /*101b20*/  LDL R12, [R1] ;  /* 0x00000000010c7983 */ /* 0x000f280000100800 */
[----:B------:R-:W4:Y:S01]  /*101b30*/  LDL R13, [R1+0x4] ;  /* 0x00000400010d7983 */ /* 0x000f220000100800 */
[C---:B---3--:R-:W-:Y:S03]  /*101b40*/  HMMA.16816.F32 R8, R4.reuse, R18, R8 ;  /* 0x000000120408723c */ /* 0x048fe60000001808 */
[----:B--2---:R-:W-:Y:S04]  /*101b50*/  STL.64 [R1+0xbed8], R26 ;  /* 0x00bed81a01007387 */ /* 0x004fe80000100a00 */
        /* <DEDUP_REMOVED lines=17> */
[----:B------:R-:W-:Y:S04]  /*101c70*/  STL.64 [R1+0x750], R8 ;  /* 0x0007500801007387 */ /* 0x000fe80000100a00 */
[----:B------:R-:W-:Y:S04]  /*101c80*/  STL.64 [R1+0x758], R10 ;  /* 0x0007580a01007387 */ /* 0x000fe80000100a00 */
        /* <DEDUP_REMOVED lines=30> */
[----:B------:R-:W3:Y:S04]  /*101e70*/  LDL.LU R12, [R1+0x3a54] ;  /* 0x003a5400010c7983 */ /* 0x000ee80000300800 */
[----:B------:R-:W3:Y:S04]  /*101e80*/  LDL.LU R13, [R1+0x3a5c] ;  /* 0x003a5c00010d7983 */ /* 0x000ee80000300800 */
[----:B------:R0:W-:Y:S04]  /*101e90*/  STL.64 [R1+0xbe18], R28 ;  /* 0x00be181c01007387 */ /* 0x0001e80000100a00 */
[----:B0-----:R-:W3:Y:S04]  /*101ea0*/  LDL.LU R28, [R1+0x3a60] ;  /* 0x003a6000011c7983 */ /* 0x001ee80000300800 */
[----:B------:R-:W3:Y:S01]  /*101eb0*/  LDL.LU R29, [R1+0x3a68] ;  /* 0x003a6800011d7983 */ /* 0x000ee20000300800 */
        /* <DEDUP_REMOVED lines=56> */
[----:B------:R-:W-:Y:S01]  /*102240*/  STL.64 [R1+0xbc58], R16 ;  /* 0x00bc581001007387 */ /* 0x000fe20000100a00 */
        /* <DEDUP_REMOVED lines=8> */
[C---:B------:R-:W-:Y:S01]  /*1022d0*/  HMMA.16816.F32 R16, R4.reuse, R8, R20 ;  /* 0x000000080410723c */ /* 0x040fe20000001814 */
[----:B------:R-:W-:Y:S02]  /*1022e0*/  IMAD R13, R13, 0x100, R28 ;  /* 0x000001000d0d7824 */ /* 0x000fe400078e021c */
[----:B------:R-:W-:Y:S01]  /*1022f0*/  IMAD R14, R14, 0x100, R29 ;  /* 0x000001000e0e7824 */ /* 0x000fe200078e021d */
[----:B------:R-:W3:Y:S04]  /*102300*/  LDL R28, [R1+0xa0] ;  /* 0x0000a000011c7983 */ /* 0x000ee80000100800 */
[----:B------:R-:W3:Y:S04]  /*102310*/  LDL R29, [R1+0xa4] ;  /* 0x0000a400011d7983 */ /* 0x000ee80000100800 */
[----:B------:R0:W-:Y:S04]  /*102320*/  STL [R1+0xbc1c], R8 ;  /* 0x00bc1c0801007387 */ /* 0x0001e80000100800 */
[----:B------:R1:W-:Y:S07]  /*102330*/  STL [R1+0xbc18], R9 ;  /* 0x00bc180901007387 */ /* 0x0003ee0000100800 */
[----:B------:R-:W-:Y:S04]  /*102340*/  STL.64 [R1+0x8c0], R16 ;  /* 0x0008c01001007387 */ /* 0x000fe80000100a00 */
[----:B------:R-:W-:Y:S04]  /*102350*/  STL.64 [R1+0x8c8], R18 ;  /* 0x0008c81201007387 */ /* 0x000fe80000100a00 */
[----:B------:R4:W-:Y:S04]  /*102360*/  STL.64 [R1+0xbe20], R10 ;  /* 0x00be200a01007387 */ /* 0x0009e80000100a00 */
[----:B0-----:R-:W3:Y:S04]  /*102370*/  LDL.LU R8, [R1+0xe30] ;  /* 0x000e300001087983 */ /* 0x001ee80000300800 */
[----:B-1----:R-:W3:Y:S04]  /*102380*/  LDL.LU R9, [R1+0xe34] ;  /* 0x000e340001097983 */ /* 0x002ee80000300800 */
[----:B----4-:R-:W3:Y:S04]  /*102390*/  LDL.LU R10, [R1+0xe38] ;  /* 0x000e3800010a7983 */ /* 0x010ee80000300800 */
[----:B------:R-:W3:Y:S01]  /*1023a0*/  LDL.LU R11, [R1+0xe3c] ;  /* 0x000e3c00010b7983 */ /* 0x000ee20000300800 */
[----:B--2---:R-:W-:Y:S03]  /*1023b0*/  HMMA.16816.F32 R16, R4, R2, R24 ;  /* 0x000000020410723c */ /* 0x004fe60000001818 */
[----:B------:R-:W2:Y:S04]  /*1023c0*/  LDL R26, [R1+0x30] ;  /* 0x00003000011a7983 */ /* 0x000ea80000100800 */
[----:B------:R-:W-:-:S15]  /*1023d0*/  IMAD.MOV.U32 R27, RZ, RZ, R0 ;  /* 0x000000ffff1b7224 */ /* 0x000fde00078e0000 */
[----:B------:R-:W-:-:S01]  /*1023e0*/  NOP ;  /* 0x0000000000007918 */ /* 0x000fc20000000000 */
[----:B------:R0:W-:Y:S04]  /*1023f0*/  STL.64 [R1+0x8b0], R16 ;  /* 0x0008b01001007387 */ /* 0x0001e80000100a00 */
[----:B------:R1:W-:Y:S04]  /*102400*/  STL.64 [R1+0x8b8], R18 ;  /* 0x0008b81201007387 */ /* 0x0003e80000100a00 */
[----:B------:R-:W4:Y:S04]  /*102410*/  LDL.LU R0, [R1+0xbe48] ;  /* 0x00be480001007983 */ /* 0x000f280000300800 */
[----:B------:R-:W3:Y:S04]  /*102420*/  LDL R24, [R1+0x38] ;  /* 0x0000380001187983 */ /* 0x000ee80000100800 */
[----:B------:R-:W3:Y:S04]  /*102430*/  LDL R25, [R1+0x3c] ;  /* 0x00003c0001197983 */ /* 0x000ee80000100800 */
[----:B--2---:R2:W-:Y:S04]  /*102440*/  STL.64 [R1+0xbd40], R26 ;  /* 0x00bd401a01007387 */ /* 0x0045e80000100a00 */
[----:B---3--:R3:W-:Y:S04]  /*102450*/  STL.64 [R1+0xbd38], R24 ;  /* 0x00bd381801007387 */ /* 0x0087e80000100a00 */
[----:B0-----:R-:W2:Y:S04]  /*102460*/  LDL.LU R16, [R1+0x1100] ;  /* 0x0011000001107983 */ /* 0x001ea80000300800 */
[----:B------:R-:W2:Y:S04]  /*102470*/  LDL.LU R17, [R1+0x1104] ;  /* 0x0011040001117983 */ /* 0x000ea80000300800 */
[----:B-1----:R-:W4:Y:S04]  /*102480*/  LDL.LU R18, [R1+0x1108] ;  /* 0x0011080001127983 */ /* 0x002f280000300800 */
[----:B------:R-:W4:Y:S01]  /*102490*/  LDL.LU R19, [R1+0x110c] ;  /* 0x00110c0001137983 */ /* 0x000f220000300800 */
[----:B------:R-:W-:Y:S03]  /*1024a0*/  HMMA.16816.F32 R4, R4, R28, R8 ;  /* 0x0000001c0404723c */ /* 0x000fe60000001808 */
        /* <DEDUP_REMOVED lines=8> */
[----:B------:R-:W-:Y:S04]  /*102530*/  STL [R1+0xbc24], R2 ;  /* 0x00bc240201007387 */ /* 0x000fe80000100800 */
[----:B------:R-:W-:Y:S04]  /*102540*/  STL [R1+0xbc20], R3 ;  /* 0x00bc200301007387 */ /* 0x000fe80000100800 */
[----:B------:R-:W2:Y:S04]  /*102550*/  LDL R26, [R1+0x48] ;  /* 0x00004800011a7983 */ /* 0x000ea80000100800 */
[----:B------:R1:W-:Y:S04]  /*102560*/  STL.64 [R1+0x6b0], R4 ;  /* 0x0006b00401007387 */ /* 0x0003e80000100a00 */
[----:B------:R-:W-:Y:S04]  /*102570*/  STL.64 [R1+0x6b8], R6 ;  /* 0x0006b80601007387 */ /* 0x000fe80000100a00 */
[----:B------:R-:W2:Y:S04]  /*102580*/  LDL R27, [R1+0x4c] ;  /* 0x00004c00011b7983 */ /* 0x000ea80000100800 */
[----:B---3--:R-:W3:Y:S04]  /*102590*/  LDL R24, [R1+0x50] ;  /* 0x0000500001187983 */ /* 0x008ee80000100800 */
[----:B------:R-:W3:Y:S04]  /*1025a0*/  LDL R25, [R1+0x54] ;  /* 0x0000540001197983 */ /* 0x000ee80000100800 */
[----:B--2---:R-:W-:Y:S04]  /*1025b0*/  STL.64 [R1+0xbd70], R26 ;  /* 0x00bd701a01007387 */ /* 0x004fe80000100a00 */
[----:B---3--:R2:W-:Y:S04]  /*1025c0*/  STL.64 [R1+0xbd68], R24 ;  /* 0x00bd681801007387 */ /* 0x0085e80000100a00 */
[----:B0-----:R-:W3:Y:S04]  /*1025d0*/  LDL.LU R20, [R1+0x1070] ;  /* 0x0010700001147983 */ /* 0x001ee80000300800 */
[----:B------:R-:W3:Y:S04]  /*1025e0*/  LDL.LU R21, [R1+0x1074] ;  /* 0x0010740001157983 */ /* 0x000ee80000300800 */
[----:B------:R-:W4:Y:S04]  /*1025f0*/  LDL.LU R22, [R1+0x1078] ;  /* 0x0010780001167983 */ /* 0x000f280000300800 */
[----:B------:R-:W4:Y:S04]  /*102600*/  LDL.LU R23, [R1+0x107c] ;  /* 0x00107c0001177983 */ /* 0x000f280000300800 */
[----:B----4-:R0:W-:Y:S04]  /*102610*/  STL.64 [R1+0xbd80], R22 ;  /* 0x00bd801601007387 */ /* 0x0101e80000100a00 */
[----:B---3--:R3:W-:Y:S04]  /*102620*/  STL.64 [R1+0xbd78], R20 ;  /* 0x00bd781401007387 */ /* 0x0087e80000100a00 */
[----:B-1----:R-:W4:Y:S04]  /*102630*/  LDL R4, [R1+0x58] ;  /* 0x0000580001047983 */ /* 0x002f280000100800 */
[----:B------:R-:W4:Y:S04]  /*102640*/  LDL R5, [R1+0x5c] ;  /* 0x00005c0001057983 */ /* 0x000f280000100800 */
[----:B--2---:R-:W2:Y:S04]  /*102650*/  LDL.LU R24, [R1+0x1050] ;  /* 0x0010500001187983 */ /* 0x004ea80000300800 */
[----:B------:R-:W2:Y:S04]  /*102660*/  LDL.LU R25, [R1+0x1054] ;  /* 0x0010540001197983 */ /* 0x000ea80000300800 */
[----:B------:R-:W3:Y:S04]  /*102670*/  LDL.LU R26, [R1+0x1058] ;  /* 0x00105800011a7983 */ /* 0x000ee80000300800 */
[----:B------:R-:W3:Y:S04]  /*102680*/  LDL.LU R27, [R1+0x105c] ;  /* 0x00105c00011b7983 */ /* 0x000ee80000300800 */
[----:B---3--:R-:W-:Y:S04]  /*102690*/  STL.64 [R1+0xbd90], R26 ;  /* 0x00bd901a01007387 */ /* 0x008fe80000100a00 */
[----:B--2---:R1:W-:Y:S04]  /*1026a0*/  STL.64 [R1+0xbd88], R24 ;  /* 0x00bd881801007387 */ /* 0x0043e80000100a00 */
[----:B0-----:R-:W2:Y:S04]  /*1026b0*/  LDL R22, [R1+0x60] ;  /* 0x0000600001167983 */ /* 0x001ea80000100800 */
[----:B------:R-:W2:Y:S04]  /*1026c0*/  LDL R23, [R1+0x64] ;  /* 0x0000640001177983 */ /* 0x000ea80000100800 */
[----:B------:R-:W3:Y:S04]  /*1026d0*/  LDL.64 R20, [R1+0x68] ;  /* 0x0000680001147983 */ /* 0x000ee80000100a00 */
[----:B--2---:R0:W-:Y:S04]  /*1026e0*/  STL.64 [R1+0xbdb0], R22 ;  /* 0x00bdb01601007387 */ /* 0x0041e80000100a00 */
[----:B---3--:R2:W-:Y:S04]  /*1026f0*/  STL.64 [R1+0xbda8], R20 ;  /* 0x00bda81401007387 */ /* 0x0085e80000100a00 */
[----:B-1----:R-:W3:Y:S04]  /*102700*/  LDL.LU R24, [R1+0xff0] ;  /* 0x000ff00001187983 */ /* 0x002ee80000300800 */
[----:B------:R-:W3:Y:S04]  /*102710*/  LDL.LU R25, [R1+0xff4] ;  /* 0x000ff40001197983 */ /* 0x000ee80000300800 */
[----:B------:R-:W4:Y:S04]  /*102720*/  LDL.LU R26, [R1+0xff8] ;  /* 0x000ff800011a7983 */ /* 0x000f280000300800 */
[----:B------:R-:W4:Y:S04]  /*102730*/  LDL.LU R27, [R1+0xffc] ;  /* 0x000ffc00011b7983 */ /* 0x000f280000300800 */
[----:B0-----:R-:W3:Y:S04]  /*102740*/  LDL R22, [R1+0x70] ;  /* 0x0000700001167983 */ /* 0x001ee80000100800 */
[----:B------:R-:W3:Y:S04]  /*102750*/  LDL R23, [R1+0x74] ;  /* 0x0000740001177983 */ /* 0x000ee80000100800 */
[----:B--2---:R-:W2:Y:S04]  /*102760*/  LDL.64 R20, [R1+0x78] ;  /* 0x0000780001147983 */ /* 0x004ea80000100a00 */
        /* <DEDUP_REMOVED lines=25> */
[----:B------:R-:W2:Y:S04]  /*102900*/  LDL R11, [R1+0xac] ;  /* 0x0000ac00010b7983 */ /* 0x000ea80000100800 */
[----:B----4-:R-:W-:Y:S04]  /*102910*/  STL.64 [R1+0xbe28], R8 ;  /* 0x00be280801007387 */ /* 0x010fe80000100a00 */
[----:B------:R-:W4:Y:S04]  /*102920*/  LDL.64 R28, [R1+0x98] ;  /* 0x00009800011c7983 */ /* 0x000f280000100a00 */
[----:B------:R-:W4:Y:S04]  /*102930*/  LDL R2, [R1+0x90] ;  /* 0x0000900001027983 */ /* 0x000f280000100800 */
[----:B------:R-:W4:Y:S04]  /*102940*/  LDL R3, [R1+0x94] ;  /* 0x0000940001037983 */ /* 0x000f280000100800 */
        /* <DEDUP_REMOVED lines=37> */
[----:B------:R-:W4:Y:S04]  /*102ba0*/  LDL R6, [R1+0x40] ;  /* 0x0000400001067983 */ /* 0x000f280000100800 */
[----:B------:R-:W2:Y:S04]  /*102bb0*/  LDL.LU.64 R22, [R1+0xbe40] ;  /* 0x00be400001167983 */ /* 0x000ea80000300a00 */
[----:B------:R-:W2:Y:S04]  /*102bc0*/  LDL.LU.64 R20, [R1+0xbe38] ;  /* 0x00be380001147983 */ /* 0x000ea80000300a00 */
[----:B------:R-:W-:Y:S04]  /*102bd0*/  STL.64 [R1+0x6a0], R8 ;  /* 0x0006a00801007387 */ /* 0x000fe80000100a00 */
[----:B------:R0:W-:Y:S04]  /*102be0*/  STL.64 [R1+0x6a8], R10 ;  /* 0x0006a80a01007387 */ /* 0x0001e80000100a00 */
[----:B0-----:R-:W3:Y:S04]  /*102bf0*/  LDL.LU.64 R10, [R1+0xbe30] ;  /* 0x00be3000010a7983 */ /* 0x001ee80000300a00 */
[----:B------:R-:W3:Y:S01]  /*102c00*/  LDL.LU.64 R8, [R1+0xbe28] ;  /* 0x00be280001087983 */ /* 0x000ee20000300a00 */
[----:B------:R-:W-:-:S02]  /*102c10*/  IMAD.MOV.U32 R7, RZ, RZ, R0 ;  /* 0x000000ffff077224 */ /* 0x000fc400078e0000 */
[----:B------:R-:W-:Y:S01]  /*102c20*/  IMAD.MOV.U32 R0, RZ, RZ, R29 ;  /* 0x000000ffff007224 */ /* 0x000fe200078e001d */
[C---:B--2---:R-:W-:Y:S06]  /*102c30*/  HMMA.16816.F32 R20, R12.reuse, R2, R20 ;  /* 0x000000020c14723c */ /* 0x044fec0000001814 */
[----:B---3--:R-:W-:-:S15]  /*102c40*/  HMMA.16816.F32 R8, R12, R28, R8 ;  /* 0x0000001c0c08723c */ /* 0x008fde0000001808 */
[----:B------:R-:W-:-:S08]  /*102c50*/  NOP ;  /* 0x0000000000007918 */ /* 0x000fd00000000000 */
[----:B------:R0:W-:Y:S04]  /*102c60*/  STL.64 [R1+0x690], R8 ;  /* 0x0006900801007387 */ /* 0x0001e80000100a00 */
[----:B------:R1:W-:Y:S01]  /*102c70*/  STL.64 [R1+0x698], R10 ;  /* 0x0006980a01007387 */ /* 0x0003e20000100a00 */
[----:B0-----:R-:W-:-:S03]  /*102c80*/  IMAD.MOV.U32 R9, RZ, RZ, R28 ;  /* 0x000000ffff097224 */ /* 0x001fc600078e001c */
[----:B-1----:R-:W2:Y:S04]  /*102c90*/  LDL.LU.64 R10, [R1+0xbe20] ;  /* 0x00be2000010a7983 */ /* 0x002ea80000300a00 */
[----:B------:R-:W3:Y:S04]  /*102ca0*/  LDL.LU.64 R28, [R1+0xbe18] ;  /* 0x00be1800011c7983 */ /* 0x000ee80000300a00 */
[----:B------:R-:W-:Y:S04]  /*102cb0*/  STL [R1+0xbc2c], R0 ;  /* 0x00bc2c0001007387 */ /* 0x000fe80000100800 */
[----:B------:R-:W-:Y:S04]  /*102cc0*/  STL [R1+0xbc28], R9 ;  /* 0x00bc280901007387 */ /* 0x000fe80000100800 */
        /* <DEDUP_REMOVED lines=28> */
[----:B------:R-:W-:Y:S01]  /*102e90*/  IMAD.MOV.U32 R2, RZ, RZ, R21 ;  /* 0x000000ffff027224 */ /* 0x000fe200078e0015 */
[----:B------:R-:W-:Y:S04]  /*102ea0*/  STL.64 [R1+0xbc40], R10 ;  /* 0x00bc400a01007387 */ /* 0x000fe80000100a00 */
[----:B------:R0:W-:Y:S04]  /*102eb0*/  STL.64 [R1+0xbc38], R8 ;  /* 0x00bc380801007387 */ /* 0x0001e80000100a00 */
[----:B0-----:R-:W2:Y:S04]  /*102ec0*/  LDL.LU R8, [R1+0x10c0] ;  /* 0x0010c00001087983 */ /* 0x001ea80000300800 */
[----:B------:R-:W2:Y:S04]  /*102ed0*/  LDL.LU R9, [R1+0x10c4] ;  /* 0x0010c40001097983 */ /* 0x000ea80000300800 */
[----:B------:R-:W2:Y:S04]  /*102ee0*/  LDL.LU R10, [R1+0x10c8] ;  /* 0x0010c800010a7983 */ /* 0x000ea80000300800 */
[----:B------:R-:W2:Y:S01]  /*102ef0*/  LDL.LU R11, [R1+0x10cc] ;  /* 0x0010cc00010b7983 */ /* 0x000ea20000300800 */
        /* <DEDUP_REMOVED lines=29> */
[----:B------:R-:W4:Y:S02]  /*1030d0*/  LDL.LU.64 R24, [R1+0xbd68] ;  /* 0x00bd680001187983 */ /* 0x000f240000300a00 */
        /* <DEDUP_REMOVED lines=8> */
[----:B------:R-:W4:Y:S04]  /*103160*/  LDL.LU.64 R16, [R1+0xbd48] ;  /* 0x00bd480001107983 */ /* 0x000f280000300a00 */
[----:B------:R-:W-:Y:S04]  /*103170*/  STL.64 [R1+0x5f0], R24 ;  /* 0x0005f01801007387 */ /* 0x000fe80000100a00 */
[----:B------:R0:W-:Y:S04]  /*103180*/  STL.64 [R1+0x5f8], R26 ;  /* 0x0005f81a01007387 */ /* 0x0001e80000100a00 */
[----:B0-----:R-:W3:Y:S04]  /*103190*/  LDL.LU.64 R26, [R1+0xbd40] ;  /* 0x00bd4000011a7983 */ /* 0x001ee80000300a00 */
[----:B------:R-:W4:Y:S01]  /*1031a0*/  LDL.LU.64 R24, [R1+0xbd38] ;  /* 0x00bd380001187983 */ /* 0x000f220000300a00 */
[----:B--2---:R-:W-:-:S15]  /*1031b0*/  HMMA.16816.F32 R4, R12, R6, R8 ;  /* 0x000000060c04723c */ /* 0x004fde0000001808 */
[----:B------:R-:W-:-:S08]  /*1031c0*/  NOP ;  /* 0x0000000000007918 */ /* 0x000fd00000000000 */
[----:B------:R-:W-:Y:S04]  /*1031d0*/  STL.64 [R1+0x5e0], R4 ;  /* 0x0005e00401007387 */ /* 0x000fe80000100a00 */
[----:B------:R3:W-:Y:S01]  /*1031e0*/  STL.64 [R1+0x5e8], R6 ;  /* 0x0005e80601007387 */ /* 0x0007e20000100a00 */
[C---:B----4-:R-:W-:Y:S06]  /*1031f0*/  HMMA.16816.F32 R8, R12.reuse, R24, R16 ;  /* 0x000000180c08723c */ /* 0x050fec0000001810 */
[----:B---3--:R-:W-:Y:S01]  /*103200*/  HMMA.16816.F32 R4, R12, R26, R20 ;  /* 0x0000001a0c04723c */ /* 0x008fe20000001814 */
        /* <DEDUP_REMOVED lines=195> */
[----:B------:R3:W-:Y:S01]  /*103e40*/  STL.64 [R1+0xba20], R16 ;  /* 0x00ba201001007387 */ /* 0x0007e20000100a00 */
[----:B------:R-:W-:-:S02]  /*103e50*/  IMAD R4, R4, 0x100, R28 ;  /* 0x0000010004047824 */ /* 0x000fc400078e021c */
[----:B------:R-:W-:Y:S02]  /*103e60*/  IMAD.MOV.U32 R28, RZ, RZ, R3 ;  /* 0x000000ffff1c7224 */ /* 0x000fe400078e0003 */
[----:B------:R-:W-:Y:S01]  /*103e70*/  IMAD R5, R5, 0x100, R29 ;  /* 0x0000010005057824 */ /* 0x000fe200078e021d */
[----:B------:R-:W2:Y:S01]  /*103e80*/  LDL.LU R3, [R1+0xbc30] ;  /* 0x00bc300001037983 */ /* 0x000ea20000300800 */
[----:B------:R-:W-:Y:S01]  /*103e90*/  IMAD.MOV.U32 R29, RZ, RZ, R0 ;  /* 0x000000ffff1d7224 */ /* 0x000fe200078e0000 */
[----:B---3--:R-:W-:-:S15]  /*103ea0*/  HMMA.16816.F32 R16, R12, R10, R24 ;  /* 0x0000000a0c10723c */ /* 0x008fde0000001818 */
[----:B------:R-:W-:-:S08]  /*103eb0*/  NOP ;  /* 0x0000000000007918 */ /* 0x000fd00000000000 */
[----:B------:R-:W-:Y:S04]  /*103ec0*/  STL.64 [R1+0x4e0], R16 ;  /* 0x0004e01001007387 */ /* 0x000fe80000100a00 */
[----:B------:R0:W-:Y:S04]  /*103ed0*/  STL.64 [R1+0x4e8], R18 ;  /* 0x0004e81201007387 */ /* 0x0001e80000100a00 */
[----:B------:R-:W3:Y:S04]  /*103ee0*/  LDL.LU R0, [R1+0xbc2c] ;  /* 0x00bc2c0001007983 */ /* 0x000ee80000300800 */
[----:B0-----:R-:W2:Y:S04]  /*103ef0*/  LDL.64 R18, [R1+0x70] ;  /* 0x0000700001127983 */ /* 0x001ea80000100a00 */
[----:B------:R-:W3:Y:S04]  /*103f00*/  LDL.LU R24, [R1+0x1440] ;  /* 0x0014400001187983 */ /* 0x000ee80000300800 */
[----:B------:R-:W3:Y:S04]  /*103f10*/  LDL.LU R25, [R1+0x1444] ;  /* 0x0014440001197983 */ /* 0x000ee80000300800 */
[----:B------:R-:W2:Y:S04]  /*103f20*/  LDL.LU R26, [R1+0x1448] ;  /* 0x00144800011a7983 */ /* 0x000ea80000300800 */
[----:B------:R-:W2:Y:S01]  /*103f30*/  LDL.LU R27, [R1+0x144c] ;  /* 0x00144c00011b7983 */ /* 0x000ea20000300800 */
[----:B----4-:R-:W-:-:S02]  /*103f40*/  IMAD.MOV.U32 R16, RZ, RZ, R9 ;  /* 0x000000ffff107224 */ /* 0x010fc400078e0009 */
[----:B------:R-:W-:Y:S01]  /*103f50*/  IMAD.MOV.U32 R17, RZ, RZ, R2 ;  /* 0x000000ffff117224 */ /* 0x000fe200078e0002 */
[----:B--2---:R-:W-:Y:S04]  /*103f60*/  STL.64 [R1+0xbb80], R26 ;  /* 0x00bb801a01007387 */ /* 0x004fe80000100a00 */
[----:B---3--:R-:W-:Y:S04]  /*103f70*/  STL.64 [R1+0xbb78], R24 ;  /* 0x00bb781801007387 */ /* 0x008fe80000100a00 */
[----:B------:R-:W2:Y:S04]  /*103f80*/  LDL.LU R9, [R1+0xbc28] ;  /* 0x00bc280001097983 */ /* 0x000ea80000300800 */
[----:B------:R-:W3:Y:S04]  /*103f90*/  LDL.LU R2, [R1+0xbc24] ;  /* 0x00bc240001027983 */ /* 0x000ee80000300800 */
[----:B------:R0:W-:Y:S04]  /*103fa0*/  STL.64 [R1+0xbb90], R18 ;  /* 0x00bb901201007387 */ /* 0x0001e80000100a00 */
[----:B------:R1:W-:Y:S04]  /*103fb0*/  STL.64 [R1+0xbb88], R16 ;  /* 0x00bb881001007387 */ /* 0x0003e80000100a00 */
[----:B------:R-:W-:Y:S04]  /*103fc0*/  STL [R1+0xb9fc], R10 ;  /* 0x00b9fc0a01007387 */ /* 0x000fe80000100800 */
[----:B------:R-:W-:Y:S01]  /*103fd0*/  STL [R1+0xb9f8], R11 ;  /* 0x00b9f80b01007387 */ /* 0x000fe20000100800 */
[----:B0-----:R-:W-:-:S02]  /*103fe0*/  IMAD.MOV.U32 R18, RZ, RZ, R3 ;  /* 0x000000ffff127224 */ /* 0x001fc400078e0003 */
[----:B------:R-:W-:Y:S01]  /*103ff0*/  IMAD.MOV.U32 R19, RZ, RZ, R8 ;  /* 0x000000ffff137224 */ /* 0x000fe200078e0008 */
[----:B------:R-:W3:Y:S04]  /*104000*/  LDL.LU R3, [R1+0xbc20] ;  /* 0x00bc200001037983 */ /* 0x000ee80000300800 */
[----:B------:R-:W4:Y:S04]  /*104010*/  LDL.LU R8, [R1+0xbc1c] ;  /* 0x00bc1c0001087983 */ /* 0x000f280000300800 */
[----:B------:R-:W3:Y:S04]  /*104020*/  LDL.LU R24, [R1+0x13e0] ;  /* 0x0013e00001187983 */ /* 0x000ee80000300800 */
[----:B------:R-:W3:Y:S04]  /*104030*/  LDL.LU R25, [R1+0x13e4] ;  /* 0x0013e40001197983 */ /* 0x000ee80000300800 */
[----:B------:R-:W4:Y:S04]  /*104040*/  LDL.LU R26, [R1+0x13e8] ;  /* 0x0013e800011a7983 */ /* 0x000f280000300800 */
[----:B------:R-:W4:Y:S04]  /*104050*/  LDL.LU R27, [R1+0x13ec] ;  /* 0x0013ec00011b7983 */ /* 0x000f280000300800 */
[----:B-1----:R-:W3:Y:S04]  /*104060*/  LDL.64 R16, [R1+0x90] ;  /* 0x0000900001107983 */ /* 0x002ee80000100a00 */
[----:B------:R2:W-:Y:S02]  /*104070*/  STL.64 [R1+0xbbc0], R18 ;  /* 0x00bbc01201007387 */ /* 0x0005e40000100a00 */
[----:B--2---:R-:W-:-:S02]  /*104080*/  IMAD.MOV.U32 R18, RZ, RZ, R9 ;  /* 0x000000ffff127224 */ /* 0x004fc400078e0009 */
        /* <DEDUP_REMOVED lines=8> */
[----:B------:R-:W2:Y:S01]  /*104110*/  LDL.64 R20, [R1+0xa0] ;  /* 0x0000a00001147983 */ /* 0x000ea20000100a00 */
[----:B------:R-:W-:-:S02]  /*104120*/  IMAD R7, R7, 0x100, R22 ;  /* 0x0000010007077824 */ /* 0x000fc400078e0216 */
[----:B------:R-:W-:Y:S01]  /*104130*/  IMAD R6, R6, 0x100, R23 ;  /* 0x0000010006067824 */ /* 0x000fe200078e0217 */
        /* <DEDUP_REMOVED lines=11> */
[----:B------:R-:W2:Y:S01]  /*1041f0*/  LDL.64 R16, [R1+0xa8] ;  /* 0x0000a80001107983 */ /* 0x000ea20000100a00 */
[----:B------:R-:W-:-:S05]  /*104200*/  IMAD.MOV.U32 R19, RZ, RZ, R0 ;  /* 0x000000ffff137224 */ /* 0x000fca00078e0000 */
[----:B------:R-:W-:Y:S04]  /*104210*/  STL.64 [R1+0xbbf8], R18 ;  /* 0x00bbf81201007387 */ /* 0x000fe80000100a00 */
        /* <DEDUP_REMOVED lines=27> */
[----:B------:R-:W3:Y:S04]  /*1043d0*/  LDL.LU.64 R20, [R1+0xbc08] ;  /* 0x00bc080001147983 */ /* 0x000ee80000300a00 */
[----:B------:R0:W-:Y:S04]  /*1043e0*/  STL [R1+0xb9e4], R8 ;  /* 0x00b9e40801007387 */ /* 0x0001e80000100800 */
[----:B------:R1:W-:Y:S04]  /*1043f0*/  STL [R1+0xb9e0], R9 ;  /* 0x00b9e00901007387 */ /* 0x0003e80000100800 */
[----:B0-----:R-:W4:Y:S04]  /*104400*/  LDL.LU R8, [R1+0x1420] ;  /* 0x0014200001087983 */ /* 0x001f280000300800 */
[----:B-1----:R-:W4:Y:S04]  /*104410*/  LDL.LU R9, [R1+0x1424] ;  /* 0x0014240001097983 */ /* 0x002f280000300800 */
[----:B------:R-:W4:Y:S04]  /*104420*/  LDL.LU R10, [R1+0x1428] ;  /* 0x00142800010a7983 */ /* 0x000f280000300800 */
[----:B------:R-:W4:Y:S01]  /*104430*/  LDL.LU R11, [R1+0x142c] ;  /* 0x00142c00010b7983 */ /* 0x000f220000300800 */
[----:B---3--:R-:W-:-:S15]  /*104440*/  HMMA.16816.F32 R20, R12, R2, R20 ;  /* 0x000000020c14723c */ /* 0x008fde0000001814 */
[----:B------:R-:W-:-:S08]  /*104450*/  NOP ;  /* 0x0000000000007918 */ /* 0x000fd00000000000 */
[----:B------:R0:W-:Y:S04]  /*104460*/  STL.64 [R1+0x890], R20 ;  /* 0x0008901401007387 */ /* 0x0001e80000100a00 */
[----:B------:R1:W-:Y:S04]  /*104470*/  STL.64 [R1+0x898], R22 ;  /* 0x0008981601007387 */ /* 0x0003e80000100a00 */
[----:B0-----:R-:W3:Y:S01]  /*104480*/  LDL.LU.64 R20, [R1+0xbc00] ;  /* 0x00bc000001147983 */ /* 0x001ee20000300a00 */
[----:B------:R-:W-:Y:S02]  /*104490*/  F2FP.F16.E4M3.UNPACK_B R4, R4 ;  /* 0x00000004ff04723e */ /* 0x000fe400020006ff */
[----:B------:R-:W-:-:S02]  /*1044a0*/  F2FP.F16.E4M3.UNPACK_B R5, R5 ;  /* 0x00000005ff05723e */ /* 0x000fc400020006ff */
[----:B------:R-:W-:Y:S02]  /*1044b0*/  F2FP.F16.E4M3.UNPACK_B R6, R6 ;  /* 0x00000006ff06723e */ /* 0x000fe400020006ff */
[----:B------:R-:W-:Y:S01]  /*1044c0*/  F2FP.F16.E4M3.UNPACK_B R7, R7 ;  /* 0x00000007ff07723e */ /* 0x000fe200020006ff */
[----:B---3--:R-:W-:Y:S01]  /*1044d0*/  HMMA.16816.F32 R12, R12, R20, R16 ;  /* 0x000000140c0c723c */ /* 0x008fe20000001810 */
[----:B------:R-:W3:Y:S04]  /*1044e0*/  LDL.LU.64 R18, [R1+0xbbf8] ;  /* 0x00bbf80001127983 */ /* 0x000ee80000300a00 */
[----:B------:R-:W2:Y:S01]  /*1044f0*/  LDL.LU.64 R16, [R1+0xbbf0] ;  /* 0x00bbf00001107983 */ /* 0x000ea20000300a00 */
[----:B-1----:R-:W-:Y:S02]  /*104500*/  IMAD.MOV.U32 R22, RZ, RZ, R20 ;  /* 0x000000ffff167224 */ /* 0x002fe400078e0014 */
[----:B------:R-:W-:-:S15]  /*104510*/  IMAD.MOV.U32 R23, RZ, RZ, R21 ;  /* 0x000000ffff177224 */ /* 0x000fde00078e0015 */
[----:B------:R0:W-:Y:S04]  /*104520*/  STL.64 [R1+0x4d0], R12 ;  /* 0x0004d00c01007387 */ /* 0x0001e80000100a00 */
[----:B------:R1:W-:Y:S04]  /*104530*/  STL.64 [R1+0x4d8], R14 ;  /* 0x0004d80e01007387 */ /* 0x0003e80000100a00 */
[----:B------:R-:W4:Y:S04]  /*104540*/  LDL.LU.64 R20, [R1+0xbbe8] ;  /* 0x00bbe80001147983 */ /* 0x000f280000300a00 */
[----:B0-----:R-:W3:Y:S04]  /*104550*/  LDL.LU R12, [R1+0x1400] ;  /* 0x00140000010c7983 */ /* 0x001ee80000300800 */
[----:B------:R-:W3:Y:S04]  /*104560*/  LDL.LU R13, [R1+0x1404] ;  /* 0x00140400010d7983 */ /* 0x000ee80000300800 */
[----:B-1----:R-:W3:Y:S04]  /*104570*/  LDL.LU R14, [R1+0x1408] ;  /* 0x00140800010e7983 */ /* 0x002ee80000300800 */
[----:B------:R-:W3:Y:S04]  /*104580*/  LDL.LU R15, [R1+0x140c] ;  /* 0x00140c00010f7983 */ /* 0x000ee80000300800 */
[----:B------:R0:W-:Y:S04]  /*104590*/  STL.64 [R1+0xba68], R22 ;  /* 0x00ba681601007387 */ /* 0x0001e80000100a00 */
[----:B0-----:R-:W3:Y:S01]  /*1045a0*/  LDL.64 R22, [R1+0x80] ;  /* 0x0000800001167983 */ /* 0x001ee20000100a00 */
[----:B--2---:R-:W-:Y:S03]  /*1045b0*/  HMMA.16816.F32 R24, R4, R16, R24 ;  /* 0x000000100418723c */ /* 0x004fe60000001818 */
[----:B----4-:R-:W-:-:S15]  /*1045c0*/  STL.64 [R1+0xba60], R20 ;  /* 0x00ba601401007387 */ /* 0x010fde0000100a00 */
[----:B------:R-:W-:-:S05]  /*1045d0*/  NOP ;  /* 0x0000000000007918 */ /* 0x000fca0000000000 */
        /* <DEDUP_REMOVED lines=29> */
[----:B------:R-:W4:Y:S01]  /*1047b0*/  LDL.LU.64 R16, [R1+0xbb88] ;  /* 0x00bb880001107983 */ /* 0x000f220000300a00 */
[----:B--2---:R-:W-:-:S15]  /*1047c0*/  HMMA.16816.F32 R24, R4, R22, R24 ;  /* 0x000000160418723c */ /* 0x004fde0000001818 */
[----:B------:R-:W-:-:S08]  /*1047d0*/  NOP ;  /* 0x0000000000007918 */ /* 0x000fd00000000000 */
[----:B------:R-:W-:Y:S04]  /*1047e0*/  STL.64 [R1+0x480], R24 ;  /* 0x0004801801007387 */ /* 0x000fe80000100a00 */
[----:B------:R0:W-:Y:S04]  /*1047f0*/  STL.64 [R1+0x488], R26 ;  /* 0x0004881a01007387 */ /* 0x0001e80000100a00 */
[----:B0-----:R-:W2:Y:S04]  /*104800*/  LDL.LU.64 R26, [R1+0xbb80] ;  /* 0x00bb8000011a7983 */ /* 0x001ea80000300a00 */
[----:B------:R-:W2:Y:S01]  /*104810*/  LDL.LU.64 R24, [R1+0xbb78] ;  /* 0x00bb780001187983 */ /* 0x000ea20000300a00 */
[----:B----4-:R-:W-:Y:S01]  /*104820*/  HMMA.16816.F32 R12, R4, R16, R12 ;  /* 0x00000010040c723c */ /* 0x010fe2000000180c */
[----:B------:R-:W-:-:S05]  /*104830*/  IMAD.MOV.U32 R0, RZ, RZ, R23 ;  /* 0x000000ffff007224 */ /* 0x000fca00078e0017 */
[----:B---3--:R-:W-:Y:S01]  /*104840*/  HMMA.16816.F32 R8, R4, R18, R8 ;  /* 0x000000120408723c */ /* 0x008fe20000001808 */
[----:B------:R0:W-:-:S15]  /*104850*/  STL [R1+0xb9b8], R0 ;  /* 0x00b9b80001007387 */ /* 0x0001de0000100800 */
[----:B------:R-:W-:-:S01]  /*104860*/  NOP ;  /* 0x0000000000007918 */ /* 0x000fc20000000000 */
[----:B------:R-:W-:Y:S04]  /*104870*/  STL.64 [R1+0x470], R12 ;  /* 0x0004700c01007387 */ /* 0x000fe80000100a00 */
[----:B------:R-:W-:Y:S01]  /*104880*/  STL.64 [R1+0x478], R14 ;  /* 0x0004780e01007387 */ /* 0x000fe20000100a00 */
[----:B0-----:R-:W-:-:S05]  /*104890*/  IMAD.MOV.U32 R0, RZ, RZ, R19 ;  /* 0x000000ffff007224 */ /* 0x001fca00078e0013 */
[----:B------:R-:W-:Y:S04]  /*1048a0*/  STL [R1+0xb9bc], R0 ;  /* 0x00b9bc0001007387 */ /* 0x000fe80000100800 */
[----:B------:R0:W-:Y:S04]  /*1048b0*/  STL.64 [R1+0x460], R8 ;  /* 0x0004600801007387 */ /* 0x0001e80000100a00 */
[----:B------:R1:W-:Y:S04]  /*1048c0*/  STL.64 [R1+0x468], R10 ;  /* 0x0004680a01007387 */ /* 0x0003e80000100a00 */
[----:B0-----:R-:W3:Y:S01]  /*1048d0*/  LDL.LU R8, [R1+0x15e0] ;  /* 0x0015e00001087983 */ /* 0x001ee20000300800 */
[----:B--2---:R-:W-:-:S15]  /*1048e0*/  HMMA.16816.F32 R12, R4, R28, R24 ;  /* 0x0000001c040c723c */ /* 0x004fde0000001818 */
[----:B------:R-:W-:-:S08]  /*1048f0*/  NOP ;  /* 0x0000000000007918 */ /* 0x000fd00000000000 */
[----:B------:R-:W-:Y:S04]  /*104900*/  STL.64 [R1+0x450], R12 ;  /* 0x0004500c01007387 */ /* 0x000fe80000100a00 */
[----:B------:R-:W-:Y:S04]  /*104910*/  STL.64 [R1+0x458], R14 ;  /* 0x0004580e01007387 */ /* 0x000fe80000100a00 */
        /* <DEDUP_REMOVED lines=8> */
[----:B------:R-:W3:Y:S04]  /*1049a0*/  LDL.LU R27, [R1+0x15ac] ;  /* 0x0015ac00011b7983 */ /* 0x000ee80000300800 */
[----:B---3--:R-:W-:Y:S04]  /*1049b0*/  STL.64 [R1+0xba88], R26 ;  /* 0x00ba881a01007387 */ /* 0x008fe80000100a00 */
[----:B--2---:R0:W-:Y:S04]  /*1049c0*/  STL.64 [R1+0xba80], R24 ;  /* 0x00ba801801007387 */ /* 0x0041e80000100a00 */
[----:B------:R-:W2:Y:S04]  /*1049d0*/  LDL R22, [R1+0x8] ;  /* 0x0000080001167983 */ /* 0x000ea80000100800 */
[----:B------:R-:W2:Y:S04]  /*1049e0*/  LDL R23, [R1+0xc] ;  /* 0x00000c0001177983 */ /* 0x000ea80000100800 */
[----:B0-----:R-:W3:Y:S04]  /*1049f0*/  LDL.LU R24, [R1+0x1570] ;  /* 0x0015700001187983 */ /* 0x001ee80000300800 */
        /* <DEDUP_REMOVED lines=59> */
[----:B------:R-:W4:Y:S04]  /*104db0*/  LDL.LU R24, [R1+0x1450] ;  /* 0x0014500001187983 */ /* 0x000f280000300800 */
[----:B------:R-:W4:Y:S04]  /*104dc0*/  LDL.LU R25, [R1+0x1454] ;  /* 0x0014540001197983 */ /* 0x000f280000300800 */
[----:B0-----:R-:W4:Y:S04]  /*104dd0*/  LDL.LU R26, [R1+0x1458] ;  /* 0x00145800011a7983 */ /* 0x001f280000300800 */
        /* <DEDUP_REMOVED lines=31> */
[----:B------:R-:W4:Y:S04]  /*104fd0*/  LDL.64 R28, [R1] ;  /* 0x00000000011c7983 */ /* 0x000f280000100a00 */
[----:B------:R-:W4:Y:S04]  /*104fe0*/  LDL.LU R12, [R1+0x15c0] ;  /* 0x0015c000010c7983 */ /* 0x000f280000300800 */
[----:B------:R-:W4:Y:S04]  /*104ff0*/  LDL.LU R13, [R1+0x15c4] ;  /* 0x0015c400010d7983 */ /* 0x000f280000300800 */
[----:B------:R-:W4:Y:S04]  /*105000*/  LDL.LU R14, [R1+0x15c8] ;  /* 0x0015c800010e7983 */ /* 0x000f280000300800 */
[----:B------:R-:W4:Y:S04]  /*105010*/  LDL.LU R15, [R1+0x15cc] ;  /* 0x0015cc00010f7983 */ /* 0x000f280000300800 */
[----:B------:R-:W-:Y:S04]  /*105020*/  STL.64 [R1+0x440], R24 ;  /* 0x0004401801007387 */ /* 0x000fe80000100a00 */
[----:B------:R0:W-:Y:S04]  /*105030*/  STL.64 [R1+0x448], R26 ;  /* 0x0004481a01007387 */ /* 0x0001e80000100a00 */
[----:B0-----:R-:W2:Y:S01]  /*105040*/  LDL.LU.64 R26, [R1+0xbb70] ;  /* 0x00bb7000011a7983 */ /* 0x001ea20000300a00 */
[----:B------:R-:W-:-:S03]  /*105050*/  IMAD.MOV.U32 R0, RZ, RZ, R19 ;  /* 0x000000ffff007224 */ /* 0x000fc600078e0013 */
[----:B------:R-:W4:Y:S04]  /*105060*/  LDL.LU R16, [R1+0x1600] ;  /* 0x0016000001107983 */ /* 0x000f280000300800 */
[----:B------:R-:W4:Y:S04]  /*105070*/  LDL.LU R17, [R1+0x1604] ;  /* 0x0016040001117983 */ /* 0x000f280000300800 */
[----:B------:R-:W4:Y:S04]  /*105080*/  LDL.LU R18, [R1+0x1608] ;  /* 0x0016080001127983 */ /* 0x000f280000300800 */
        /* <DEDUP_REMOVED lines=68> */
[----:B------:R-:W3:-:S15]  /*1054d0*/  LDL.LU.64 R20, [R1+0xbaa0] ;  /* 0x00baa00001147983 */ /* 0x000ede0000300a00 */
        /* <DEDUP_REMOVED lines=11> */
[----:B------:R-:W-:-:S02]  /*105590*/  IMAD.MOV.U32 R0, RZ, RZ, R21 ;  /* 0x000000ffff007224 */ /* 0x000fc400078e0015 */
[----:B--2---:R-:W-:Y:S03]  /*1055a0*/  HMMA.16816.F32 R20, R4, R22, R8 ;  /* 0x000000160414723c */ /* 0x004fe60000001808 */
[----:B------:R4:W-:Y:S04]  /*1055b0*/  STL [R1+0xb9d4], R0 ;  /* 0x00b9d40001007387 */ /* 0x0009e80000100800 */
[----:B------:R-:W2:Y:S04]  /*1055c0*/  LDL.LU.64 R10, [R1+0xba78] ;  /* 0x00ba7800010a7983 */ /* 0x000ea80000300a00 */
[----:B------:R-:W2:Y:S01]  /*1055d0*/  LDL.LU.64 R8, [R1+0xba70] ;  /* 0x00ba700001087983 */ /* 0x000ea20000300a00 */
[----:B----4-:R-:W-:-:S11]  /*1055e0*/  IMAD.MOV.U32 R0, RZ, RZ, R29 ;  /* 0x000000ffff007224 */ /* 0x010fd600078e001d */
        /* <DEDUP_REMOVED lines=8> */
[----:B0-----:R-:W2:Y:S04]  /*105670*/  LDL.LU.64 R26, [R1+0xba58] ;  /* 0x00ba5800011a7983 */ /* 0x001ea80000300a00 */
[----:B------:R-:W3:Y:S04]  /*105680*/  LDL.LU.64 R24, [R1+0xba50] ;  /* 0x00ba500001187983 */ /* 0x000ee80000300a00 */
[----:B------:R-:W4:Y:S02]  /*105690*/  LDL.LU.64 R28, [R1+0xba48] ;  /* 0x00ba4800011c7983 */ /* 0x000f240000300a00 */
[C---:B----4-:R-:W-:Y:S06]  /*1056a0*/  HMMA.16816.F32 R12, R4.reuse, R28, R12 ;  /* 0x0000001c040c723c */ /* 0x050fec000000180c */
[----:B---3--:R-:W-:-:S15]  /*1056b0*/  HMMA.16816.F32 R16, R4, R24, R16 ;  /* 0x000000180410723c */ /* 0x008fde0000001810 */
[----:B------:R-:W-:-:S02]  /*1056c0*/  NOP ;  /* 0x0000000000007918 */ /* 0x000fc40000000000 */
[----:B------:R-:W-:Y:S04]  /*1056d0*/  STL.64 [R1+0x370], R12 ;  /* 0x0003700c01007387 */ /* 0x000fe80000100a00 */
[----:B------:R2:W-:Y:S02]  /*1056e0*/  STL.64 [R1+0x378], R14 ;  /* 0x0003780e01007387 */ /* 0x0005e40000100a00 */
[----:B--2---:R-:W-:Y:S02]  /*1056f0*/  HMMA.16816.F32 R12, R4, R26, R8 ;  /* 0x0000001a040c723c */ /* 0x004fe40000001808 */
[----:B------:R-:W2:-:S15]  /*105700*/  LDL.LU R8, [R1+0x3aa8] ;  /* 0x003aa80001087983 */ /* 0x000e9e0000300800 */
[----:B------:R-:W-:-:S06]  /*105710*/  NOP ;  /* 0x0000000000007918 */ /* 0x000fcc0000000000 */
[----:B------:R-:W-:Y:S04]  /*105720*/  STL.64 [R1+0x360], R12 ;  /* 0x0003600c01007387 */ /* 0x000fe80000100a00 */
[----:B------:R0:W-:Y:S04]  /*105730*/  STL.64 [R1+0x368], R14 ;  /* 0x0003680e01007387 */ /* 0x0001e80000100a00 */
[----:B0-----:R-:W3:Y:S04]  /*105740*/  LDL.LU R14, [R1+0x3aa4] ;  /* 0x003aa400010e7983 */ /* 0x001ee80000300800 */
[----:B------:R-:W2:Y:S04]  /*105750*/  LDL.LU R9, [R1+0x3ab0] ;  /* 0x003ab00001097983 */ /* 0x000ea80000300800 */
[----:B------:R-:W4:Y:S04]  /*105760*/  LDL.LU R15, [R1+0x3aac] ;  /* 0x003aac00010f7983 */ /* 0x000f280000300800 */
[----:B------:R0:W-:Y:S04]  /*105770*/  STL.64 [R1+0x350], R16 ;  /* 0x0003501001007387 */ /* 0x0001e80000100a00 */
[----:B------:R1:W-:Y:S04]  /*105780*/  STL.64 [R1+0x358], R18 ;  /* 0x0003581201007387 */ /* 0x0003e80000100a00 */
        /* <DEDUP_REMOVED lines=26> */
[----:B------:R0:W-:Y:S02]  /*105930*/  STL.64 [R1+0xb7c0], R26 ;  /* 0x00b7c01a01007387 */ /* 0x0001e40000100a00 */
[----:B0-----:R-:W-:-:S02]  /*105940*/  IMAD.MOV.U32 R26, RZ, RZ, R22 ;  /* 0x000000ffff1a7224 */ /* 0x001fc400078e0016 */
[----:B------:R-:W-:Y:S01]  /*105950*/  IMAD.MOV.U32 R27, RZ, RZ, R23 ;  /* 0x000000ffff1b7224 */ /* 0x000fe200078e0017 */
[----:B------:R-:W4:Y:S04]  /*105960*/  LDL.LU R22, [R1+0xba44] ;  /* 0x00ba440001167983 */ /* 0x000f280000300800 */
[----:B------:R-:W4:Y:S04]  /*105970*/  LDL.LU R23, [R1+0xba40] ;  /* 0x00ba400001177983 */ /* 0x000f280000300800 */
[----:B------:R0:W-:Y:S04]  /*105980*/  STL.64 [R1+0xb7b8], R24 ;  /* 0x00b7b81801007387 */ /* 0x0001e80000100a00 */
[----:B------:R1:W-:Y:S04]  /*105990*/  STL.64 [R1+0xb9d8], R26 ;  /* 0x00b9d81a01007387 */ /* 0x0003e80000100a00 */
[----:B0-----:R-:W2:Y:S04]  /*1059a0*/  LDL.LU R24, [R1+0x1670] ;  /* 0x0016700001187983 */ /* 0x001ea80000300800 */
[----:B------:R-:W2:Y:S04]  /*1059b0*/  LDL.LU R25, [R1+0x1674] ;  /* 0x0016740001197983 */ /* 0x000ea80000300800 */
[----:B-1----:R-:W3:Y:S04]  /*1059c0*/  LDL.LU R26, [R1+0x1678] ;  /* 0x00167800011a7983 */ /* 0x002ee80000300800 */
        /* <DEDUP_REMOVED lines=46> */
[----:B----4-:R-:W-:Y:S02]  /*105cb0*/  IMAD R14, R14, 0x100, R8 ;  /* 0x000001000e0e7824 */ /* 0x010fe400078e0208 */
        /* <DEDUP_REMOVED lines=13> */
[----:B0-----:R-:W2:Y:S04]  /*105d90*/  LDL.LU.64 R26, [R1+0xb9d8] ;  /* 0x00b9d800011a7983 */ /* 0x001ea80000300a00 */
[----:B------:R-:W-:Y:S04]  /*105da0*/  STL.64 [R1+0xb780], R10 ;  /* 0x00b7800a01007387 */ /* 0x000fe80000100a00 */
[----:B------:R0:W-:Y:S02]  /*105db0*/  STL.64 [R1+0xb778], R8 ;  /* 0x00b7780801007387 */ /* 0x0001e40000100a00 */
[----:B0-----:R-:W-:Y:S06]  /*105dc0*/  HMMA.16816.F32 R8, R4, R2, R16 ;  /* 0x000000020408723c */ /* 0x001fec0000001810 */
[----:B------:R-:W-:Y:S04]  /*105dd0*/  STL [R1+0xb74c], R2 ;  /* 0x00b74c0201007387 */ /* 0x000fe80000100800 */
[----:B------:R0:W-:-:S13]  /*105de0*/  STL [R1+0xb748], R3 ;  /* 0x00b7480301007387 */ /* 0x0001da0000100800 */
[----:B------:R-:W-:Y:S04]  /*105df0*/  STL.64 [R1+0x870], R8 ;  /* 0x0008700801007387 */ /* 0x000fe80000100a00 */
[----:B------:R-:W-:Y:S01]  /*105e00*/  STL.64 [R1+0x878], R10 ;  /* 0x0008780a01007387 */ /* 0x000fe20000100a00 */
[----:B--2---:R-:W-:Y:S03]  /*105e10*/  HMMA.16816.F32 R4, R4, R26, R20 ;  /* 0x0000001a0404723c */ /* 0x004fe60000001814 */
[----:B------:R-:W2:-:S15]  /*105e20*/  LDL.LU R20, [R1+0x16e0] ;  /* 0x0016e00001147983 */ /* 0x000e9e0000300800 */
[----:B------:R-:W-:-:S05]  /*105e30*/  NOP ;  /* 0x0000000000007918 */ /* 0x000fca0000000000 */
[----:B------:R-:W-:Y:S04]  /*105e40*/  STL.64 [R1+0x2f0], R4 ;  /* 0x0002f00401007387 */ /* 0x000fe80000100a00 */
[----:B------:R-:W-:Y:S04]  /*105e50*/  STL.64 [R1+0x2f8], R6 ;  /* 0x0002f80601007387 */ /* 0x000fe80000100a00 */
        /* <DEDUP_REMOVED lines=9> */
[----:B0-----:R-:W-:-:S03]  /*105ef0*/  IMAD.MOV.U32 R3, RZ, RZ, R0 ;  /* 0x000000ffff037224 */ /* 0x001fc600078e0000 */
[----:B---3--:R0:W-:Y:S04]  /*105f00*/  STL.64 [R1+0xb7e0], R26 ;  /* 0x00b7e01a01007387 */ /* 0x0081e80000100a00 */
[----:B--2---:R-:W-:Y:S04]  /*105f10*/  STL.64 [R1+0xb7d8], R24 ;  /* 0x00b7d81801007387 */ /* 0x004fe80000100a00 */
[----:B------:R-:W2:Y:S04]  /*105f20*/  LDL.LU R2, [R1] ;  /* 0x0000000001027983 */ /* 0x000ea80000300800 */
[----:B------:R-:W3:Y:S04]  /*105f30*/  LDL.LU R0, [R1+0xb9d4] ;  /* 0x00b9d40001007983 */ /* 0x000ee80000300800 */
[----:B-1----:R-:W4:Y:S04]  /*105f40*/  LDL.LU R20, [R1+0x1710] ;  /* 0x0017100001147983 */ /* 0x002f280000300800 */
[----:B------:R-:W4:Y:S04]  /*105f50*/  LDL.LU R21, [R1+0x1714] ;  /* 0x0017140001157983 */ /* 0x000f280000300800 */
[----:B------:R-:W2:Y:S04]  /*105f60*/  LDL.LU R22, [R1+0x1718] ;  /* 0x0017180001167983 */ /* 0x000ea80000300800 */
[----:B------:R-:W2:Y:S04]  /*105f70*/  LDL.LU R23, [R1+0x171c] ;  /* 0x00171c0001177983 */ /* 0x000ea80000300800 */
[----:B--2---:R-:W-:Y:S04]  /*105f80*/  STL.64 [R1+0xb7f0], R22 ;  /* 0x00b7f01601007387 */ /* 0x004fe80000100a00 */
[----:B----4-:R1:W-:Y:S04]  /*105f90*/  STL.64 [R1+0xb7e8], R20 ;  /* 0x00b7e81401007387 */ /* 0x0103e80000100a00 */
[----:B0-----:R-:W2:Y:S04]  /*105fa0*/  LDL.LU R26, [R1+0x8] ;  /* 0x00000800011a7983 */ /* 0x001ea80000300800 */
[----:B------:R-:W2:Y:S04]  /*105fb0*/  LDL.LU R27, [R1+0xc] ;  /* 0x00000c00011b7983 */ /* 0x000ea80000300800 */
[----:B--2---:R0:W-:Y:S04]  /*105fc0*/  STL.64 [R1+0xb7f8], R26 ;  /* 0x00b7f81a01007387 */ /* 0x0041e80000100a00 */
[----:B-1----:R-:W2:Y:S04]  /*105fd0*/  LDL.LU R20, [R1+0x1720] ;  /* 0x0017200001147983 */ /* 0x002ea80000300800 */
[----:B------:R-:W2:Y:S04]  /*105fe0*/  LDL.LU R21, [R1+0x1724] ;  /* 0x0017240001157983 */ /* 0x000ea80000300800 */
[----:B------:R-:W4:Y:S04]  /*105ff0*/  LDL.LU R22, [R1+0x1728] ;  /* 0x0017280001167983 */ /* 0x000f280000300800 */
[----:B------:R-:W4:Y:S01]  /*106000*/  LDL.LU R23, [R1+0x172c] ;  /* 0x00172c0001177983 */ /* 0x000f220000300800 */
[----:B---3--:R-:W-:-:S03]  /*106010*/  IMAD.MOV.U32 R25, RZ, RZ, R0 ;  /* 0x000000ffff197224 */ /* 0x008fc600078e0000 */
[----:B----4-:R-:W-:Y:S04]  /*106020*/  STL.64 [R1+0xb808], R22 ;  /* 0x00b8081601007387 */ /* 0x010fe80000100a00 */
[----:B--2---:R1:W-:Y:S04]  /*106030*/  STL.64 [R1+0xb800], R20 ;  /* 0x00b8001401007387 */ /* 0x0043e80000100a00 */
[----:B------:R-:W2:Y:S04]  /*106040*/  LDL.LU R24, [R1+0x10] ;  /* 0x0000100001187983 */ /* 0x000ea80000300800 */
[----:B------:R-:W3:Y:S04]  /*106050*/  LDL.LU R0, [R1+0xb9d0] ;  /* 0x00b9d00001007983 */ /* 0x000ee80000300800 */
[----:B0-----:R-:W4:Y:S04]  /*106060*/  LDL.LU R26, [R1+0x18] ;  /* 0x00001800011a7983 */ /* 0x001f280000300800 */
[----:B------:R-:W4:Y:S04]  /*106070*/  LDL.LU R27, [R1+0x1c] ;  /* 0x00001c00011b7983 */ /* 0x000f280000300800 */
[----:B--2---:R0:W-:Y:S04]  /*106080*/  STL.64 [R1+0xb810], R24 ;  /* 0x00b8101801007387 */ /* 0x0041e80000100a00 */
[----:B----4-:R-:W-:Y:S04]  /*106090*/  STL.64 [R1+0xb828], R26 ;  /* 0x00b8281a01007387 */ /* 0x010fe80000100a00 */
[----:B-1----:R-:W2:Y:S04]  /*1060a0*/  LDL.LU R20, [R1+0x1730] ;  /* 0x0017300001147983 */ /* 0x002ea80000300800 */
[----:B------:R-:W2:Y:S04]  /*1060b0*/  LDL.LU R21, [R1+0x1734] ;  /* 0x0017340001157983 */ /* 0x000ea80000300800 */
[----:B------:R-:W4:Y:S04]  /*1060c0*/  LDL.LU R22, [R1+0x1738] ;  /* 0x0017380001167983 */ /* 0x000f280000300800 */
[----:B------:R-:W4:Y:S04]  /*1060d0*/  LDL.LU R23, [R1+0x173c] ;  /* 0x00173c0001177983 */ /* 0x000f280000300800 */
[----:B0-----:R-:W2:Y:S01]  /*1060e0*/  LDL.LU R24, [R1+0x20] ;  /* 0x0000200001187983 */ /* 0x001ea20000300800 */
        /* <DEDUP_REMOVED lines=18> */
[----:B------:R-:W4:Y:S01]  /*106210*/  LDL.LU R24, [R1+0x30] ;  /* 0x0000300001187983 */ /* 0x000f220000300800 */
        /* <DEDUP_REMOVED lines=10> */
[----:B------:R-:W4:Y:S01]  /*1062c0*/  LDL.LU R27, [R1+0x3c] ;  /* 0x00003c00011b7983 */ /* 0x000f220000300800 */
        /* <DEDUP_REMOVED lines=10> */
[----:B------:R-:W3:Y:S04]  /*106370*/  LDL.LU R26, [R1+0x48] ;  /* 0x00004800011a7983 */ /* 0x000ee80000300800 */
[----:B------:R-:W3:Y:S04]  /*106380*/  LDL.LU R27, [R1+0x4c] ;  /* 0x00004c00011b7983 */ /* 0x000ee80000300800 */
        /* <DEDUP_REMOVED lines=54> */
[----:B--2---:R0:W-:Y:S01]  /*1066f0*/  STL.64 [R1+0xb8f0], R20 ;  /* 0x00b8f01401007387 */ /* 0x0041e20000100a00 */
[----:B------:R-:W-:-:S03]  /*106700*/  IMAD.MOV.U32 R11, RZ, RZ, R0 ;  /* 0x000000ffff0b7224 */ /* 0x000fc600078e0000 */
        /* <DEDUP_REMOVED lines=8> */
[----:B----4-:R0:W-:Y:S04]  /*106790*/  STL.64 [R1+0xb950], R10 ;  /* 0x00b9500a01007387 */ /* 0x0101e80000100a00 */
[----:B---3--:R-:W-:Y:S04]  /*1067a0*/  STL.64 [R1+0xb968], R8 ;  /* 0x00b9680801007387 */ /* 0x008fe80000100a00 */
[----:B------:R-:W3:Y:S04]  /*1067b0*/  LDL.LU R24, [R1+0x1810] ;  /* 0x0018100001187983 */ /* 0x000ee80000300800 */
[----:B------:R-:W3:Y:S04]  /*1067c0*/  LDL.LU R25, [R1+0x1814] ;  /* 0x0018140001197983 */ /* 0x000ee80000300800 */
[----:B------:R-:W4:Y:S04]  /*1067d0*/  LDL.LU R26, [R1+0x1818] ;  /* 0x00181800011a7983 */ /* 0x000f280000300800 */
[----:B------:R-:W4:Y:S04]  /*1067e0*/  LDL.LU R27, [R1+0x181c] ;  /* 0x00181c00011b7983 */ /* 0x000f280000300800 */
[----:B0-----:R-:W3:Y:S01]  /*1067f0*/  LDL.LU R10, [R1+0x90] ;  /* 0x00009000010a7983 */ /* 0x001ee20000300800 */
[----:B--2---:R-:W-:-:S03]  /*106800*/  IMAD.MOV.U32 R11, RZ, RZ, R0 ;  /* 0x000000ffff0b7224 */ /* 0x004fc600078e0000 */
[----:B------:R-:W2:Y:S04]  /*106810*/  LDL.LU R0, [R1+0xb9b0] ;  /* 0x00b9b00001007983 */ /* 0x000ea80000300800 */
[----:B---3--:R-:W-:Y:S04]  /*106820*/  STL.64 [R1+0xb980], R10 ;  /* 0x00b9800a01007387 */ /* 0x008fe80000100a00 */
[----:B----4-:R-:W-:Y:S04]  /*106830*/  STL.64 [R1+0xb960], R26 ;  /* 0x00b9601a01007387 */ /* 0x010fe80000100a00 */
[----:B------:R0:W-:Y:S04]  /*106840*/  STL.64 [R1+0xb958], R24 ;  /* 0x00b9581801007387 */ /* 0x0001e80000100a00 */
[----:B0-----:R-:W3:Y:S04]  /*106850*/  LDL.LU R24, [R1+0x1820] ;  /* 0x0018200001187983 */ /* 0x001ee80000300800 */
[----:B------:R-:W3:Y:S04]  /*106860*/  LDL.LU R25, [R1+0x1824] ;  /* 0x0018240001197983 */ /* 0x000ee80000300800 */
[----:B------:R-:W4:Y:S04]  /*106870*/  LDL.LU R26, [R1+0x1828] ;  /* 0x00182800011a7983 */ /* 0x000f280000300800 */
[----:B------:R-:W4:Y:S04]  /*106880*/  LDL.LU R27, [R1+0x182c] ;  /* 0x00182c00011b7983 */ /* 0x000f280000300800 */
[----:B------:R-:W2:Y:S04]  /*106890*/  LDL.LU R8, [R1+0x98] ;  /* 0x0000980001087983 */ /* 0x000ea80000300800 */
[----:B------:R-:W2:Y:S04]  /*1068a0*/  LDL.LU R9, [R1+0x9c] ;  /* 0x00009c0001097983 */ /* 0x000ea80000300800 */
[----:B--2---:R-:W-:Y:S04]  /*1068b0*/  STL.64 [R1+0xb998], R8 ;  /* 0x00b9980801007387 */ /* 0x004fe80000100a00 */
[----:B----4-:R-:W-:Y:S04]  /*1068c0*/  STL.64 [R1+0xb978], R26 ;  /* 0x00b9781a01007387 */ /* 0x010fe80000100a00 */
[----:B---3--:R0:W-:Y:S04]  /*1068d0*/  STL.64 [R1+0xb970], R24 ;  /* 0x00b9701801007387 */ /* 0x0081e80000100a00 */
[----:B0-----:R-:W2:Y:S04]  /*1068e0*/  LDL.LU R24, [R1+0x1830] ;  /* 0x0018300001187983 */ /* 0x001ea80000300800 */
[----:B------:R-:W2:Y:S04]  /*1068f0*/  LDL.LU R25, [R1+0x1834] ;  /* 0x0018340001197983 */ /* 0x000ea80000300800 */
[----:B------:R-:W3:Y:S04]  /*106900*/  LDL.LU R26, [R1+0x1838] ;  /* 0x00183800011a7983 */ /* 0x000ee80000300800 */
[----:B------:R-:W3:Y:S04]  /*106910*/  LDL.LU R27, [R1+0x183c] ;  /* 0x00183c00011b7983 */ /* 0x000ee80000300800 */
        /* <DEDUP_REMOVED lines=204> */
[----:B------:R-:W4:Y:S04]  /*1075e0*/  LDL.LU.64 R22, [R1+0xb7a0] ;  /* 0x00b7a00001167983 */ /* 0x000f280000300a00 */
[----:B------:R-:W2:Y:S04]  /*1075f0*/  LDL.LU.64 R20, [R1+0xb798] ;  /* 0x00b7980001147983 */ /* 0x000ea80000300a00 */
[----:B------:R-:W3:Y:S04]  /*107600*/  LDL R28, [R1+0x3794] ;  /* 0x00379400011c7983 */ /* 0x000ee80000100800 */
[----:B------:R0:W-:Y:S04]  /*107610*/  STL.64 [R1+0x150], R24 ;  /* 0x0001501801007387 */ /* 0x0001e80000100a00 */
[----:B------:R1:W-:Y:S01]  /*107620*/  STL.64 [R1+0x158], R26 ;  /* 0x0001581a01007387 */ /* 0x0003e20000100a00 */
[----:B----4-:R-:W-:Y:S03]  /*107630*/  HMMA.16816.F32 R4, R12, R22, R4 ;  /* 0x000000160c04723c */ /* 0x010fe60000001804 */
[----:B---3--:R-:W-:-:S15]  /*107640*/  STL [R1+0xb750], R28 ;  /* 0x00b7501c01007387 */ /* 0x008fde0000100800 */
[----:B------:R-:W-:-:S05]  /*107650*/  NOP ;  /* 0x0000000000007918 */ /* 0x000fca0000000000 */
[----:B------:R-:W-:Y:S04]  /*107660*/  STL.64 [R1+0x140], R4 ;  /* 0x0001400401007387 */ /* 0x000fe80000100a00 */
[----:B------:R2:W-:Y:S04]  /*107670*/  STL.64 [R1+0x148], R6 ;  /* 0x0001480601007387 */ /* 0x0005e80000100a00 */
[----:B------:R-:W3:Y:S04]  /*107680*/  LDL R29, [R1+0x37a0] ;  /* 0x0037a000011d7983 */ /* 0x000ee80000100800 */
[----:B------:R-:W4:Y:S04]  /*107690*/  LDL R0, [R1+0x37a4] ;  /* 0x0037a40001007983 */ /* 0x000f280000100800 */
[----:B0-----:R-:W3:Y:S04]  /*1076a0*/  LDL.LU R24, [R1+0x1ab0] ;  /* 0x001ab00001187983 */ /* 0x001ee80000300800 */
[----:B------:R-:W3:Y:S04]  /*1076b0*/  LDL.LU R25, [R1+0x1ab4] ;  /* 0x001ab40001197983 */ /* 0x000ee80000300800 */
[----:B-1----:R-:W4:Y:S04]  /*1076c0*/  LDL.LU R26, [R1+0x1ab8] ;  /* 0x001ab800011a7983 */ /* 0x002f280000300800 */
[----:B------:R-:W4:Y:S01]  /*1076d0*/  LDL.LU R27, [R1+0x1abc] ;  /* 0x001abc00011b7983 */ /* 0x000f220000300800 */
[----:B--2---:R-:W-:Y:S03]  /*1076e0*/  HMMA.16816.F32 R4, R12, R20, R8 ;  /* 0x000000140c04723c */ /* 0x004fe60000001808 */
[----:B----4-:R-:W-:Y:S04]  /*1076f0*/  STL.64 [R1+0xb720], R26 ;  /* 0x00b7201a01007387 */ /* 0x010fe80000100a00 */
[----:B---3--:R0:W-:Y:S04]  /*107700*/  STL.64 [R1+0xb718], R24 ;  /* 0x00b7181801007387 */ /* 0x0081e80000100a00 */
[----:B0-----:R-:W2:-:S12]  /*107710*/  LDL.LU R24, [R1+0x1900] ;  /* 0x0019000001187983 */ /* 0x001e980000300800 */
        /* <DEDUP_REMOVED lines=16> */
[----:B------:R-:W3:Y:S04]  /*107820*/  LDL.LU R4, [R1+0x3ab4] ;  /* 0x003ab40001047983 */ /* 0x000ee80000300800 */
[----:B------:R-:W4:Y:S04]  /*107830*/  LDL.LU R2, [R1+0x3ac0] ;  /* 0x003ac00001027983 */ /* 0x000f280000300800 */
[----:B------:R-:W3:Y:S04]  /*107840*/  LDL.LU R5, [R1+0x3abc] ;  /* 0x003abc0001057983 */ /* 0x000ee80000300800 */
[----:B------:R-:W4:Y:S04]  /*107850*/  LDL.LU R3, [R1+0x3ac8] ;  /* 0x003ac80001037983 */ /* 0x000f280000300800 */
        /* <DEDUP_REMOVED lines=34> */
[----:B------:R-:W2:Y:S04]  /*107a80*/  LDL.LU.64 R8, [R1+0xb788] ;  /* 0x00b7880001087983 */ /* 0x000ea80000300a00 */
[----:B------:R-:W4:Y:S04]  /*107a90*/  LDL R18, [R1+0x3784] ;  /* 0x0037840001127983 */ /* 0x000f280000100800 */
[----:B------:R-:W4:Y:S01]  /*107aa0*/  LDL R19, [R1+0x3790] ;  /* 0x0037900001137983 */ /* 0x000f220000100800 */
[----:B--2---:R-:W-:-:S15]  /*107ab0*/  HMMA.16816.F32 R8, R12, R16, R8 ;  /* 0x000000100c08723c */ /* 0x004fde0000001808 */
[----:B------:R-:W-:-:S08]  /*107ac0*/  NOP ;  /* 0x0000000000007918 */ /* 0x000fd00000000000 */
[----:B------:R-:W-:Y:S04]  /*107ad0*/  STL.64 [R1+0x100], R8 ;  /* 0x0001000801007387 */ /* 0x000fe80000100a00 */
[----:B------:R0:W-:Y:S04]  /*107ae0*/  STL.64 [R1+0x108], R10 ;  /* 0x0001080a01007387 */ /* 0x0001e80000100a00 */
[----:B0-----:R-:W2:Y:S04]  /*107af0*/  LDL.LU.64 R10, [R1+0xb780] ;  /* 0x00b78000010a7983 */ /* 0x001ea80000300a00 */
[----:B------:R-:W3:Y:S04]  /*107b00*/  LDL.LU.64 R8, [R1+0xb778] ;  /* 0x00b7780001087983 */ /* 0x000ee80000300a00 */
[----:B------:R-:W4:Y:S04]  /*107b10*/  LDL R16, [R1+0x3774] ;  /* 0x0037740001107983 */ /* 0x000f280000100800 */
[----:B------:R-:W4:Y:S01]  /*107b20*/  LDL R17, [R1+0x3780] ;  /* 0x0037800001117983 */ /* 0x000f220000100800 */
[----:B--2---:R-:W-:-:S15]  /*107b30*/  HMMA.16816.F32 R4, R12, R10, R4 ;  /* 0x0000000a0c04723c */ /* 0x004fde0000001804 */
[----:B------:R-:W-:-:S08]  /*107b40*/  NOP ;  /* 0x0000000000007918 */ /* 0x000fd00000000000 */
[----:B------:R-:W-:Y:S04]  /*107b50*/  STL.64 [R1+0xe0], R4 ;  /* 0x0000e00401007387 */ /* 0x000fe80000100a00 */
[----:B------:R0:W-:Y:S04]  /*107b60*/  STL.64 [R1+0xe8], R6 ;  /* 0x0000e80601007387 */ /* 0x0001e80000100a00 */
[----:B0-----:R-:W3:Y:S04]  /*107b70*/  LDL.LU.64 R6, [R1+0xb770] ;  /* 0x00b7700001067983 */ /* 0x001ee80000300a00 */
[----:B------:R-:W3:Y:S04]  /*107b80*/  LDL.LU.64 R4, [R1+0xb768] ;  /* 0x00b7680001047983 */ /* 0x000ee80000300a00 */
[----:B------:R-:W2:Y:S04]  /*107b90*/  LDL R10, [R1+0x3764] ;  /* 0x00376400010a7983 */ /* 0x000ea80000100800 */
[----:B------:R-:W4:Y:S01]  /*107ba0*/  LDL R11, [R1+0x3770] ;  /* 0x00377000010b7983 */ /* 0x000f220000100800 */
[----:B---3--:R-:W-:-:S15]  /*107bb0*/  HMMA.16816.F32 R4, R12, R8, R4 ;  /* 0x000000080c04723c */ /* 0x008fde0000001804 */
[----:B------:R-:W-:-:S08]  /*107bc0*/  NOP ;  /* 0x0000000000007918 */ /* 0x000fd00000000000 */
[----:B------:R-:W-:Y:S04]  /*107bd0*/  STL.64 [R1+0xd0], R4 ;  /* 0x0000d00401007387 */ /* 0x000fe80000100a00 */
[----:B------:R0:W-:Y:S04]  /*107be0*/  STL.64 [R1+0xd8], R6 ;  /* 0x0000d80601007387 */ /* 0x0001e80000100a00 */
[----:B0-----:R-:W3:Y:S04]  /*107bf0*/  LDL.LU.64 R6, [R1+0xb760] ;  /* 0x00b7600001067983 */ /* 0x001ee80000300a00 */
[----:B------:R-:W2:Y:S04]  /*107c00*/  LDL.LU.64 R4, [R1+0xb758] ;  /* 0x00b7580001047983 */ /* 0x000ea80000300a00 */
[----:B------:R-:W4:Y:S04]  /*107c10*/  LDL.LU R8, [R1+0x3ad0] ;  /* 0x003ad00001087983 */ /* 0x000f280000300800 */
[----:B------:R-:W4:Y:S01]  /*107c20*/  LDL R9, [R1+0x3760] ;  /* 0x0037600001097983 */ /* 0x000f220000100800 */
[----:B--2---:R-:W-:-:S02]  /*107c30*/  IMAD R4, R4, 0x100, R28 ;  /* 0x0000010004047824 */ /* 0x004fc400078e021c */
[----:B------:R-:W-:Y:S01]  /*107c40*/  IMAD R5, R5, 0x100, R2 ;  /* 0x0000010005057824 */ /* 0x000fe200078e0202 */
[----:B------:R-:W2:Y:S04]  /*107c50*/  LDL.LU R28, [R1+0xb750] ;  /* 0x00b75000011c7983 */ /* 0x000ea80000300800 */
[----:B------:R-:W4:Y:S01]  /*107c60*/  LDL.LU R2, [R1+0xb74c] ;  /* 0x00b74c0001027983 */ /* 0x000f220000300800 */
[----:B---3--:R-:W-:-:S03]  /*107c70*/  IMAD R6, R6, 0x100, R3 ;  /* 0x0000010006067824 */ /* 0x008fc600078e0203 */
[----:B------:R-:W4:Y:S02]  /*107c80*/  LDL.LU R3, [R1+0xb748] ;  /* 0x00b7480001037983 */ /* 0x000f240000300800 */
[----:B----4-:R-:W-:-:S15]  /*107c90*/  HMMA.16816.F32 R24, R12, R2, R24 ;  /* 0x000000020c18723c */ /* 0x010fde0000001818 */
[----:B------:R-:W-:-:S08]  /*107ca0*/  NOP ;  /* 0x0000000000007918 */ /* 0x000fd00000000000 */
[----:B------:R-:W-:Y:S04]  /*107cb0*/  STL.64 [R1+0xc0], R24 ;  /* 0x0000c01801007387 */ /* 0x000fe80000100a00 */
[----:B------:R0:W-:Y:S04]  /*107cc0*/  STL.64 [R1+0xc8], R26 ;  /* 0x0000c81a01007387 */ /* 0x0001e80000100a00 */
[----:B0-----:R-:W3:Y:S04]  /*107cd0*/  LDL.LU.64 R26, [R1+0xb740] ;  /* 0x00b74000011a7983 */ /* 0x001ee80000300a00 */
[----:B------:R-:W3:Y:S04]  /*107ce0*/  LDL.LU.64 R24, [R1+0xb738] ;  /* 0x00b7380001187983 */ /* 0x000ee80000300a00 */
[----:B------:R-:W3:Y:S04]  /*107cf0*/  LDL.LU R2, [R1+0xa0] ;  /* 0x0000a00001027983 */ /* 0x000ee80000300800 */
[----:B------:R-:W3:Y:S01]  /*107d00*/  LDL.LU R3, [R1+0xa4] ;  /* 0x0000a40001037983 */ /* 0x000ee20000300800 */
[----:B------:R-:W-:Y:S01]  /*107d10*/  IMAD R7, R7, 0x100, R8 ;  /* 0x0000010007077824 */ /* 0x000fe200078e0208 */
[----:B------:R-:W-:-:S02]  /*107d20*/  F2FP.F16.E4M3.UNPACK_B R8, R9 ;  /* 0x00000009ff08723e */ /* 0x000fc400020006ff */
[----:B------:R-:W-:Y:S02]  /*107d30*/  F2FP.F16.E4M3.UNPACK_B R9, R10 ;  /* 0x0000000aff09723e */ /* 0x000fe400020006ff */
[----:B------:R-:W-:Y:S02]  /*107d40*/  F2FP.F16.E4M3.UNPACK_B R4, R4 ;  /* 0x00000004ff04723e */ /* 0x000fe400020006ff */
[----:B------:R-:W-:Y:S01]  /*107d50*/  F2FP.F16.E4M3.UNPACK_B R5, R5 ;  /* 0x00000005ff05723e */ /* 0x000fe200020006ff */
[----:B---3--:R-:W-:Y:S01]  /*107d60*/  HMMA.16816.F32 R12, R12, R2, R24 ;  /* 0x000000020c0c723c */ /* 0x008fe20000001818 */
[----:B------:R-:W3:Y:S04]  /*107d70*/  LDL.LU.64 R26, [R1+0xb730] ;  /* 0x00b73000011a7983 */ /* 0x000ee80000300a00 */
[----:B------:R-:W3:-:S15]  /*107d80*/  LDL.LU.64 R24, [R1+0xb728] ;  /* 0x00b7280001187983 */ /* 0x000ede0000300a00 */
[----:B------:R-:W-:-:S03]  /*107d90*/  NOP ;  /* 0x0000000000007918 */ /* 0x000fc60000000000 */
[----:B------:R0:W-:Y:S04]  /*107da0*/  STL.64 [R1+0xb0], R12 ;  /* 0x0000b00c01007387 */ /* 0x0001e80000100a00 */
[----:B------:R1:W-:Y:S04]  /*107db0*/  STL.64 [R1+0xb8], R14 ;  /* 0x0000b80e01007387 */ /* 0x0003e80000100a00 */
[----:B0-----:R-:W4:Y:S04]  /*107dc0*/  LDL.LU R12, [R1+0x19b0] ;  /* 0x0019b000010c7983 */ /* 0x001f280000300800 */
[----:B------:R-:W-:Y:S04]  /*107dd0*/  STL [R1+0xa8], R8 ;  /* 0x0000a80801007387 */ /* 0x000fe80000100800 */
[----:B------:R-:W4:Y:S04]  /*107de0*/  LDL.LU R13, [R1+0x19b4] ;  /* 0x0019b400010d7983 */ /* 0x000f280000300800 */
[----:B------:R3:W-:Y:S04]  /*107df0*/  STL [R1+0xac], R9 ;  /* 0x0000ac0901007387 */ /* 0x0007e80000100800 */
[----:B-1----:R-:W4:Y:S04]  /*107e00*/  LDL.LU R14, [R1+0x19b8] ;  /* 0x0019b800010e7983 */ /* 0x002f280000300800 */
[----:B------:R-:W4:Y:S01]  /*107e10*/  LDL.LU R15, [R1+0x19bc] ;  /* 0x0019bc00010f7983 */ /* 0x000f220000300800 */
[----:B------:R-:W-:-:S02]  /*107e20*/  F2FP.F16.E4M3.UNPACK_B R6, R6 ;  /* 0x00000006ff06723e */ /* 0x000fc400020006ff */
[----:B------:R-:W-:Y:S02]  /*107e30*/  F2FP.F16.E4M3.UNPACK_B R7, R7 ;  /* 0x00000007ff07723e */ /* 0x000fe400020006ff */
[----:B------:R-:W-:Y:S02]  /*107e40*/  F2FP.F16.E4M3.UNPACK_B R2, R11 ;  /* 0x0000000bff02723e */ /* 0x000fe400020006ff */
[----:B------:R-:W-:-:S03]  /*107e50*/  F2FP.F16.E4M3.UNPACK_B R3, R16 ;  /* 0x00000010ff03723e */ /* 0x000fc600020006ff */
[C---:B---3--:R-:W-:Y:S01]  /*107e60*/  HMMA.16816.F32 R8, R4.reuse, R8, R24 ;  /* 0x000000080408723c */ /* 0x048fe20000001818 */
[----:B------:R-:W3:Y:S04]  /*107e70*/  LDL.LU.64 R26, [R1+0xb720] ;  /* 0x00b72000011a7983 */ /* 0x000ee80000300a00 */
[----:B------:R-:W3:Y:S01]  /*107e80*/  LDL.LU.64 R24, [R1+0xb718] ;  /* 0x00b7180001187983 */ /* 0x000ee20000300a00 */
[----:B----4-:R-:W-:-:S15]  /*107e90*/  HMMA.16816.F32 R12, R4, R2, R12 ;  /* 0x00000002040c723c */ /* 0x010fde000000180c */
[----:B------:R-:W-:-:S02]  /*107ea0*/  NOP ;  /* 0x0000000000007918 */ /* 0x000fc40000000000 */
[----:B------:R0:W-:Y:S04]  /*107eb0*/  STL.64 [R1+0xf0], R8 ;  /* 0x0000f00801007387 */ /* 0x0001e80000100a00 */
[----:B------:R-:W-:Y:S04]  /*107ec0*/  STL.64 [R1+0xf8], R10 ;  /* 0x0000f80a01007387 */ /* 0x000fe80000100a00 */
[----:B------:R-:W-:Y:S04]  /*107ed0*/  STL [R1+0x98], R2 ;  /* 0x0000980201007387 */ /* 0x000fe80000100800 */
[----:B------:R-:W-:Y:S01]  /*107ee0*/  STL [R1+0x9c], R3 ;  /* 0x00009c0301007387 */ /* 0x000fe20000100800 */
[----:B0-----:R-:W-:-:S02]  /*107ef0*/  F2FP.F16.E4M3.UNPACK_B R8, R17 ;  /* 0x00000011ff08723e */ /* 0x001fc400020006ff */
[----:B------:R-:W-:-:S03]  /*107f00*/  F2FP.F16.E4M3.UNPACK_B R9, R18 ;  /* 0x00000012ff09723e */ /* 0x000fc600020006ff */
[----:B------:R-:W-:Y:S04]  /*107f10*/  STL [R1+0x90], R8 ;  /* 0x0000900801007387 */ /* 0x000fe80000100800 */
[----:B------:R-:W-:Y:S04]  /*107f20*/  STL.64 [R1+0x130], R12 ;  /* 0x0001300c01007387 */ /* 0x000fe80000100a00 */
[----:B------:R-:W-:Y:S04]  /*107f30*/  STL.64 [R1+0x138], R14 ;  /* 0x0001380e01007387 */ /* 0x000fe80000100a00 */
[----:B------:R0:W-:Y:S02]  /*107f40*/  STL [R1+0x94], R9 ;  /* 0x0000940901007387 */ /* 0x0001e40000100800 */
[----:B0-----:R-:W-:Y:S01]  /*107f50*/  HMMA.16816.F32 R8, R4, R8, R20 ;  /* 0x000000080408723c */ /* 0x001fe20000001814 */
[----:B------:R-:W-:-:S02]  /*107f60*/  F2FP.F16.E4M3.UNPACK_B R2, R19 ;  /* 0x00000013ff02723e */ /* 0x000fc400020006ff */
[----:B--2---:R-:W-:-:S03]  /*107f70*/  F2FP.F16.E4M3.UNPACK_B R3, R28 ;  /* 0x0000001cff03723e */ /* 0x004fc600020006ff */
[----:B------:R-:W-:-:S15]  /*107f80*/  STL [R1+0x88], R2 ;  /* 0x0000880201007387 */ /* 0x000fde0000100800 */
[----:B------:R-:W-:-:S02]  /*107f90*/  NOP ;  /* 0x0000000000007918 */ /* 0x000fc40000000000 */
[----:B------:R-:W-:Y:S04]  /*107fa0*/  STL.64 [R1+0x170], R8 ;  /* 0x0001700801007387 */ /* 0x000fe80000100a00 */
[----:B------:R3:W-:Y:S01]  /*107fb0*/  STL.64 [R1+0x178], R10 ;  /* 0x0001780a01007387 */ /* 0x0007e20000100a00 */
[----:B------:R-:W-:-:S03]  /*107fc0*/  F2FP.F16.E4M3.UNPACK_B R16, R29 ;  /* 0x0000001dff10723e */ /* 0x000fc600020006ff */
[----:B------:R-:W-:Y:S01]  /*107fd0*/  STL [R1+0x8c], R3 ;  /* 0x00008c0301007387 */ /* 0x000fe20000100800 */
[----:B------:R-:W-:-:S03]  /*107fe0*/  F2FP.F16.E4M3.UNPACK_B R0, R0 ;  /* 0x00000000ff00723e */ /* 0x000fc600020006ff */
[----:B------:R-:W2:Y:S01]  /*107ff0*/  LDL.LU R20, [R1+0x1e10] ;  /* 0x001e100001147983 */ /* 0x000ea20000300800 */
[----:B---3--:R-:W-:-:S15]  /*108000*/  HMMA.16816.F32 R8, R4, R2, R24 ;  /* 0x000000020408723c */ /* 0x008fde0000001818 */
[----:B------:R-:W-:-:S08]  /*108010*/  NOP ;  /* 0x0000000000007918 */ /* 0x000fd00000000000 */
[----:B------:R-:W-:Y:S04]  /*108020*/  STL.64 [R1+0x1b0], R8 ;  /* 0x0001b00801007387 */ /* 0x000fe80000100a00 */
[----:B------:R0:W-:Y:S04]  /*108030*/  STL.64 [R1+0x1b8], R10 ;  /* 0x0001b80a01007387 */ /* 0x0001e80000100a00 */
[----:B------:R-:W-:Y:S04]  /*108040*/  STL [R1+0x80], R16 ;  /* 0x0000801001007387 */ /* 0x000fe80000100800 */
[----:B------:R-:W2:Y:S04]  /*108050*/  LDL.LU R21, [R1+0x1e14] ;  /* 0x001e140001157983 */ /* 0x000ea80000300800 */
[----:B------:R-:W-:Y:S04]  /*108060*/  STL [R1+0x84], R0 ;  /* 0x0000840001007387 */ /* 0x000fe80000100800 */
[----:B------:R-:W3:Y:S04]  /*108070*/  LDL.LU R22, [R1+0x1e18] ;  /* 0x001e180001167983 */ /* 0x000ee80000300800 */
[----:B------:R-:W3:Y:S04]  /*108080*/  LDL.LU R23, [R1+0x1e1c] ;  /* 0x001e1c0001177983 */ /* 0x000ee80000300800 */
[----:B---3--:R-:W-:Y:S04]  /*108090*/  STL.64 [R1+0xb680], R22 ;  /* 0x00b6801601007387 */ /* 0x008fe80000100a00 */
[----:B--2---:R1:W-:Y:S04]  /*1080a0*/  STL.64 [R1+0xb678], R20 ;  /* 0x00b6781401007387 */ /* 0x0043e80000100a00 */
[----:B------:R-:W2:Y:S04]  /*1080b0*/  LDL.LU R12, [R1+0x1db0] ;  /* 0x001db000010c7983 */ /* 0x000ea80000300800 */
[----:B------:R-:W2:Y:S04]  /*1080c0*/  LDL.LU R13, [R1+0x1db4] ;  /* 0x001db400010d7983 */ /* 0x000ea80000300800 */
[----:B------:R-:W3:Y:S04]  /*1080d0*/  LDL.LU R14, [R1+0x1db8] ;  /* 0x001db800010e7983 */ /* 0x000ee80000300800 */
[----:B------:R-:W3:Y:S04]  /*1080e0*/  LDL.LU R15, [R1+0x1dbc] ;  /* 0x001dbc00010f7983 */ /* 0x000ee80000300800 */
[----:B---3--:R-:W-:Y:S04]  /*1080f0*/  STL.64 [R1+0xb690], R14 ;  /* 0x00b6900e01007387 */ /* 0x008fe80000100a00 */
[----:B--2---:R-:W-:Y:S04]  /*108100*/  STL.64 [R1+0xb688], R12 ;  /* 0x00b6880c01007387 */ /* 0x004fe80000100a00 */
[----:B0-----:R-:W2:Y:S04]  /*108110*/  LDL R11, [R1+0x3810] ;  /* 0x00381000010b7983 */ /* 0x001ea80000100800 */
[----:B-1----:R-:W3:Y:S04]  /*108120*/  LDL.LU R20, [R1+0x1d50] ;  /* 0x001d500001147983 */ /* 0x002ee80000300800 */
[----:B------:R-:W3:Y:S04]  /*108130*/  LDL.LU R21, [R1+0x1d54] ;  /* 0x001d540001157983 */ /* 0x000ee80000300800 */
[----:B------:R-:W4:Y:S04]  /*108140*/  LDL.LU R22, [R1+0x1d58] ;  /* 0x001d580001167983 */ /* 0x000f280000300800 */
[----:B------:R-:W4:Y:S04]  /*108150*/  LDL.LU R23, [R1+0x1d5c] ;  /* 0x001d5c0001177983 */ /* 0x000f280000300800 */
[----:B------:R-:W2:Y:S04]  /*108160*/  LDL R2, [R1+0x37f0] ;  /* 0x0037f00001027983 */ /* 0x000ea80000100800 */
[----:B------:R-:W2:Y:S04]  /*108170*/  LDL R3, [R1+0x37f4] ;  /* 0x0037f40001037983 */ /* 0x000ea80000100800 */
[----:B----4-:R-:W-:Y:S04]  /*108180*/  STL.64 [R1+0xb6a0], R22 ;  /* 0x00b6a01601007387 */ /* 0x010fe80000100a00 */
[----:B---3--:R-:W-:Y:S04]  /*108190*/  STL.64 [R1+0xb698], R20 ;  /* 0x00b6981401007387 */ /* 0x008fe80000100a00 */
[----:B------:R-:W2:Y:S04]  /*1081a0*/  LDL R10, [R1+0x3804] ;  /* 0x00380400010a7983 */ /* 0x000ea80000100800 */
[----:B------:R-:W3:Y:S04]  /*1081b0*/  LDL R9, [R1+0x3800] ;  /* 0x0038000001097983 */ /* 0x000ee80000100800 */
[----:B--2---:R-:W-:Y:S04]  /*1081c0*/  STL.64 [R1+0xb6b0], R10 ;  /* 0x00b6b00a01007387 */ /* 0x004fe80000100a00 */
[----:B---3--:R0:W-:Y:S04]  /*1081d0*/  STL [R1+0xb6a8], R9 ;  /* 0x00b6a80901007387 */ /* 0x0081e80000100800 */
[----:B------:R-:W2:Y:S04]  /*1081e0*/  LDL.LU R8, [R1+0x1c90] ;  /* 0x001c900001087983 */ /* 0x000ea80000300800 */
[----:B0-----:R-:W2:Y:S04]  /*1081f0*/  LDL.LU R9, [R1+0x1c94] ;  /* 0x001c940001097983 */ /* 0x001ea80000300800 */
[----:B------:R-:W3:Y:S04]  /*108200*/  LDL.LU R10, [R1+0x1c98] ;  /* 0x001c9800010a7983 */ /* 0x000ee80000300800 */
[----:B------:R-:W3:Y:S04]  /*108210*/  LDL.LU R11, [R1+0x1c9c] ;  /* 0x001c9c00010b7983 */ /* 0x000ee80000300800 */
[----:B------:R-:W4:Y:S04]  /*108220*/  LDL R22, [R1+0x37e0] ;  /* 0x0037e00001167983 */ /* 0x000f280000100800 */
[----:B------:R-:W4:Y:S04]  /*108230*/  LDL R23, [R1+0x37e4] ;  /* 0x0037e40001177983 */ /* 0x000f280000100800 */
[----:B----4-:R0:W-:Y:S04]  /*108240*/  STL.64 [R1+0xb6d8], R22 ;  /* 0x00b6d81601007387 */ /* 0x0101e80000100a00 */
[----:B------:R-:W4:Y:S04]  /*108250*/  LDL.LU R20, [R1+0x1bd0] ;  /* 0x001bd00001147983 */ /* 0x000f280000300800 */
[----:B------:R-:W4:Y:S04]  /*108260*/  LDL.LU R21, [R1+0x1bd4] ;  /* 0x001bd40001157983 */ /* 0x000f280000300800 */
[----:B0-----:R-:W2:Y:S04]  /*108270*/  LDL.LU R22, [R1+0x1bd8] ;  /* 0x001bd80001167983 */ /* 0x001ea80000300800 */
[----:B------:R-:W2:Y:S04]  /*108280*/  LDL.LU R23, [R1+0x1bdc] ;  /* 0x001bdc0001177983 */ /* 0x000ea80000300800 */
[----:B--2---:R0:W-:Y:S04]  /*108290*/  STL.64 [R1+0xb6e8], R22 ;  /* 0x00b6e81601007387 */ /* 0x0041e80000100a00 */
[----:B0-----:R-:W2:Y:S04]  /*1082a0*/  LDL R22, [R1+0x37c0] ;  /* 0x0037c00001167983 */ /* 0x001ea80000100800 */
[----:B------:R-:W2:Y:S04]  /*1082b0*/  LDL R23, [R1+0x37c4] ;  /* 0x0037c40001177983 */ /* 0x000ea80000100800 */
[----:B----4-:R-:W-:Y:S04]  /*1082c0*/  STL.64 [R1+0xb6e0], R20 ;  /* 0x00b6e01401007387 */ /* 0x010fe80000100a00 */
[----:B---3--:R-:W-:Y:S04]  /*1082d0*/  STL.64 [R1+0xb6c0], R10 ;  /* 0x00b6c00a01007387 */ /* 0x008fe80000100a00 */
[----:B------:R0:W-:Y:S04]  /*1082e0*/  STL.64 [R1+0xb6b8], R8 ;  /* 0x00b6b80801007387 */ /* 0x0001e80000100a00 */
[----:B0-----:R-:W3:Y:S04]  /*1082f0*/  LDL R8, [R1+0x37d0] ;  /* 0x0037d00001087983 */ /* 0x001ee80000100800 */
[----:B------:R-:W3:Y:S04]  /*108300*/  LDL R9, [R1+0x37d4] ;  /* 0x0037d40001097983 */ /* 0x000ee80000100800 */
[----:B---3--:R-:W-:Y:S04]  /*108310*/  STL.64 [R1+0xb700], R8 ;  /* 0x00b7000801007387 */ /* 0x008fe80000100a00 */
[----:B------:R-:W3:Y:S04]  /*108320*/  LDL.LU R12, [R1+0x1cf0] ;  /* 0x001cf000010c7983 */ /* 0x000ee80000300800 */
[----:B------:R-:W3:Y:S04]  /*108330*/  LDL.LU R13, [R1+0x1cf4] ;  /* 0x001cf400010d7983 */ /* 0x000ee80000300800 */
[----:B------:R-:W4:Y:S04]  /*108340*/  LDL.LU R14, [R1+0x1cf8] ;  /* 0x001cf800010e7983 */ /* 0x000f280000300800 */
[----:B------:R-:W4:Y:S04]  /*108350*/  LDL.LU R15, [R1+0x1cfc] ;  /* 0x001cfc00010f7983 */ /* 0x000f280000300800 */
[----:B------:R-:W2:Y:S04]  /*108360*/  LDL R20, [R1+0x37b0] ;  /* 0x0037b00001147983 */ /* 0x000ea80000100800 */
[----:B------:R-:W2:Y:S04]  /*108370*/  LDL R21, [R1+0x37b4] ;  /* 0x0037b40001157983 */ /* 0x000ea80000100800 */
        /* <DEDUP_REMOVED lines=22> */
[----:B------:R-:W4:Y:S04]  /*1084e0*/  LDL R18, [R1+0x3824] ;  /* 0x0038240001127983 */ /* 0x000f280000100800 */
[----:B------:R-:W4:Y:S04]  /*1084f0*/  LDL R19, [R1+0x3830] ;  /* 0x0038300001137983 */ /* 0x000f280000100800 */
[----:B------:R-:W4:Y:S04]  /*108500*/  LDL R28, [R1+0x3834] ;  /* 0x00383400011c7983 */ /* 0x000f280000100800 */
[----:B------:R-:W4:Y:S04]  /*108510*/  LDL R29, [R1+0x3840] ;  /* 0x00384000011d7983 */ /* 0x000f280000100800 */
[----:B------:R-:W4:Y:S04]  /*108520*/  LDL R0, [R1+0x3844] ;  /* 0x0038440001007983 */ /* 0x000f280000100800 */
[----:B------:R-:W4:Y:S04]  /*108530*/  LDL.LU R24, [R1+0x1e60] ;  /* 0x001e600001187983 */ /* 0x000f280000300800 */
[----:B------:R-:W4:Y:S04]  /*108540*/  LDL.LU R25, [R1+0x1e64] ;  /* 0x001e640001197983 */ /* 0x000f280000300800 */
[----:B------:R-:W4:Y:S04]  /*108550*/  LDL.LU R26, [R1+0x1e68] ;  /* 0x001e6800011a7983 */ /* 0x000f280000300800 */
[----:B------:R-:W4:Y:S01]  /*108560*/  LDL.LU R27, [R1+0x1e6c] ;  /* 0x001e6c00011b7983 */ /* 0x000f220000300800 */
[----:B---3--:R-:W-:Y:S03]  /*108570*/  HMMA.16816.F32 R8, R4, R10, R12 ;  /* 0x0000000a0408723c */ /* 0x008fe6000000180c */
[----:B------:R-:W3:Y:S04]  /*108580*/  LDL.LU.64 R14, [R1+0xb710] ;  /* 0x00b71000010e7983 */ /* 0x000ee80000300a00 */
[----:B------:R-:W3:Y:S01]  /*108590*/  LDL.LU.64 R12, [R1+0xb708] ;  /* 0x00b70800010c7983 */ /* 0x000ee20000300a00 */
[----:B--2---:R-:W-:-:S02]  /*1085a0*/  F2FP.F16.E4M3.UNPACK_B R20, R20 ;  /* 0x00000014ff14723e */ /* 0x004fc400020006ff */
[----:B------:R-:W-:-:S13]  /*1085b0*/  F2FP.F16.E4M3.UNPACK_B R21, R21 ;  /* 0x00000015ff15723e */ /* 0x000fda00020006ff */
[----:B------:R0:W-:Y:S04]  /*1085c0*/  STL.64 [R1+0x8e0], R8 ;  /* 0x0008e00801007387 */ /* 0x0001e80000100a00 */
[----:B------:R1:W-:Y:S04]  /*1085d0*/  STL.64 [R1+0x8e8], R10 ;  /* 0x0008e80a01007387 */ /* 0x0003e80000100a00 */
[----:B0-----:R-:W2:Y:S04]  /*1085e0*/  LDL.LU.64 R8, [R1+0xb700] ;  /* 0x00b7000001087983 */ /* 0x001ea80000300a00 */
[----:B------:R-:W-:Y:S01]  /*1085f0*/  STL [R1+0x78], R20 ;  /* 0x0000781401007387 */ /* 0x000fe20000100800 */
[----:B-1----:R-:W-:-:S02]  /*108600*/  F2FP.F16.E4M3.UNPACK_B R10, R22 ;  /* 0x00000016ff0a723e */ /* 0x002fc400020006ff */
[----:B------:R-:W-:Y:S01]  /*108610*/  F2FP.F16.E4M3.UNPACK_B R11, R23 ;  /* 0x00000017ff0b723e */ /* 0x000fe200020006ff */
        /* <DEDUP_REMOVED lines=9> */
[----:B--2---:R-:W-:-:S03]  /*1086b0*/  F2FP.F16.E4M3.UNPACK_B R8, R8 ;  /* 0x00000008ff08723e */ /* 0x004fc600020006ff */
[----:B------:R-:W-:Y:S01]  /*1086c0*/  STL [R1+0x70], R10 ;  /* 0x0000700a01007387 */ /* 0x000fe20000100800 */
[----:B------:R-:W-:-:S03]  /*1086d0*/  F2FP.F16.E4M3.UNPACK_B R9, R9 ;  /* 0x00000009ff09723e */ /* 0x000fc600020006ff */
[----:B------:R-:W-:Y:S01]  /*1086e0*/  STL [R1+0x74], R11 ;  /* 0x0000740b01007387 */ /* 0x000fe20000100800 */
[----:B----4-:R-:W-:-:S15]  /*1086f0*/  HMMA.16816.F32 R20, R4, R10, R20 ;  /* 0x0000000a0414723c */ /* 0x010fde0000001814 */
[----:B------:R-:W-:-:S08]  /*108700*/  NOP ;  /* 0x0000000000007918 */ /* 0x000fd00000000000 */
[----:B------:R-:W-:Y:S04]  /*108710*/  STL.64 [R1+0x920], R20 ;  /* 0x0009201401007387 */ /* 0x000fe80000100a00 */
[----:B------:R0:W-:Y:S04]  /*108720*/  STL.64 [R1+0x928], R22 ;  /* 0x0009281601007387 */ /* 0x0001e80000100a00 */
[----:B0-----:R-:W2:Y:S04]  /*108730*/  LDL.LU.64 R22, [R1+0xb6d8] ;  /* 0x00b6d80001167983 */ /* 0x001ea80000300a00 */
        /* <DEDUP_REMOVED lines=10> */
[----:B--2---:R-:W-:-:S02]  /*1087e0*/  F2FP.F16.E4M3.UNPACK_B R20, R22 ;  /* 0x00000016ff14723e */ /* 0x004fc400020006ff */
[----:B------:R-:W-:-:S03]  /*1087f0*/  F2FP.F16.E4M3.UNPACK_B R21, R23 ;  /* 0x00000017ff15723e */ /* 0x000fc600020006ff */
[----:B------:R-:W-:Y:S04]  /*108800*/  STL [R1+0x60], R20 ;  /* 0x0000601401007387 */ /* 0x000fe80000100800 */
[----:B------:R4:W-:Y:S02]  /*108810*/  STL [R1+0x64], R21 ;  /* 0x0000641501007387 */ /* 0x0009e40000100800 */
[----:B----4-:R-:W-:Y:S02]  /*108820*/  HMMA.16816.F32 R20, R4, R20, R8 ;  /* 0x000000140414723c */ /* 0x010fe40000001808 */
[----:B------:R-:W2:Y:S04]  /*108830*/  LDL.LU.64 R10, [R1+0xb6b0] ;  /* 0x00b6b000010a7983 */ /* 0x000ea80000300a00 */
[----:B------:R-:W4:-:S15]  /*108840*/  LDL.LU R9, [R1+0xb6a8] ;  /* 0x00b6a80001097983 */ /* 0x000f1e0000300800 */
[----:B------:R-:W-:-:S02]  /*108850*/  NOP ;  /* 0x0000000000007918 */ /* 0x000fc40000000000 */
[----:B------:R-:W-:Y:S04]  /*108860*/  STL.64 [R1+0x940], R20 ;  /* 0x0009401401007387 */ /* 0x000fe80000100a00 */
[----:B------:R0:W-:Y:S04]  /*108870*/  STL.64 [R1+0x948], R22 ;  /* 0x0009481601007387 */ /* 0x0001e80000100a00 */
[----:B0-----:R-:W2:Y:S04]  /*108880*/  LDL.LU.64 R22, [R1+0xb6a0] ;  /* 0x00b6a00001167983 */ /* 0x001ea80000300a00 */
[----:B------:R-:W2:Y:S01]  /*108890*/  LDL.LU.64 R20, [R1+0xb698] ;  /* 0x00b6980001147983 */ /* 0x000ea20000300a00 */
[----:B------:R-:W-:-:S02]  /*1088a0*/  F2FP.F16.E4M3.UNPACK_B R2, R2 ;  /* 0x00000002ff02723e */ /* 0x000fc400020006ff */
[----:B------:R-:W-:-:S07]  /*1088b0*/  F2FP.F16.E4M3.UNPACK_B R3, R3 ;  /* 0x00000003ff03723e */ /* 0x000fce00020006ff */
[----:B---3--:R-:W-:Y:S06]  /*1088c0*/  HMMA.16816.F32 R12, R4, R2, R12 ;  /* 0x00000002040c723c */ /* 0x008fec000000180c */
[----:B------:R-:W-:Y:S04]  /*1088d0*/  STL [R1+0x58], R2 ;  /* 0x0000580201007387 */ /* 0x000fe80000100800 */
[----:B------:R-:W-:-:S13]  /*1088e0*/  STL [R1+0x5c], R3 ;  /* 0x00005c0301007387 */ /* 0x000fda0000100800 */
[----:B------:R-:W-:Y:S04]  /*1088f0*/  STL.64 [R1+0x9d0], R12 ;  /* 0x0009d00c01007387 */ /* 0x000fe80000100a00 */
[----:B------:R0:W-:Y:S04]  /*108900*/  STL.64 [R1+0x9d8], R14 ;  /* 0x0009d80e01007387 */ /* 0x0001e80000100a00 */
[----:B0-----:R-:W3:Y:S04]  /*108910*/  LDL.LU.64 R14, [R1+0xb690] ;  /* 0x00b69000010e7983 */ /* 0x001ee80000300a00 */
[----:B------:R-:W3:Y:S01]  /*108920*/  LDL.LU.64 R12, [R1+0xb688] ;  /* 0x00b68800010c7983 */ /* 0x000ee20000300a00 */
[----:B----4-:R-:W-:-:S02]  /*108930*/  F2FP.F16.E4M3.UNPACK_B R8, R9 ;  /* 0x00000009ff08723e */ /* 0x010fc400020006ff */
[----:B--2---:R-:W-:Y:S02]  /*108940*/  F2FP.F16.E4M3.UNPACK_B R9, R10 ;  /* 0x0000000aff09723e */ /* 0x004fe400020006ff */
[----:B------:R-:W-:Y:S01]  /*108950*/  F2FP.F16.E4M3.UNPACK_B R2, R11 ;  /* 0x0000000bff02723e */ /* 0x000fe200020006ff */
[----:B------:R-:W-:Y:S04]  /*108960*/  STL [R1+0x50], R8 ;  /* 0x0000500801007387 */ /* 0x000fe80000100800 */
[----:B------:R0:W-:Y:S02]  /*108970*/  STL [R1+0x54], R9 ;  /* 0x0000540901007387 */ /* 0x0001e40000100800 */
[----:B0-----:R-:W-:Y:S02]  /*108980*/  HMMA.16816.F32 R8, R4, R8, R20 ;  /* 0x000000080408723c */ /* 0x001fe40000001814 */
[----:B------:R-:W2:Y:S04]  /*108990*/  LDL.LU.64 R22, [R1+0xb680] ;  /* 0x00b6800001167983 */ /* 0x000ea80000300a00 */
[----:B------:R-:W2:Y:S01]  /*1089a0*/  LDL.LU.64 R20, [R1+0xb678] ;  /* 0x00b6780001147983 */ /* 0x000ea20000300a00 */
[----:B------:R-:W-:-:S15]  /*1089b0*/  F2FP.F16.E4M3.UNPACK_B R3, R16 ;  /* 0x00000010ff03723e */ /* 0x000fde00020006ff */
[----:B------:R-:W-:-:S01]  /*1089c0*/  NOP ;  /* 0x0000000000007918 */ /* 0x000fc20000000000 */
[----:B------:R0:W-:Y:S04]  /*1089d0*/  STL.64 [R1+0xac0], R8 ;  /* 0x000ac00801007387 */ /* 0x0001e80000100a00 */
[----:B------:R-:W-:Y:S04]  /*1089e0*/  STL.64 [R1+0xac8], R10 ;  /* 0x000ac80a01007387 */ /* 0x000fe80000100a00 */
[----:B------:R1:W-:Y:S01]  /*1089f0*/  STL [R1+0x48], R2 ;  /* 0x0000480201007387 */ /* 0x0003e20000100800 */
[----:B---3--:R-:W-:Y:S01]  /*108a00*/  HMMA.16816.F32 R12, R4, R2, R12 ;  /* 0x00000002040c723c */ /* 0x008fe2000000180c */
[----:B0-----:R-:W-:-:S02]  /*108a10*/  F2FP.F16.E4M3.UNPACK_B R8, R17 ;  /* 0x00000011ff08723e */ /* 0x001fc400020006ff */
[----:B------:R-:W-:-:S03]  /*108a20*/  F2FP.F16.E4M3.UNPACK_B R9, R18 ;  /* 0x00000012ff09723e */ /* 0x000fc600020006ff */
[----:B------:R0:W-:Y:S04]  /*108a30*/  STL [R1+0x4c], R3 ;  /* 0x00004c0301007387 */ /* 0x0001e80000100800 */
[----:B------:R-:W-:-:S13]  /*108a40*/  STL [R1+0x40], R8 ;  /* 0x0000400801007387 */ /* 0x000fda0000100800 */
[----:B------:R-:W-:Y:S04]  /*108a50*/  STL.64 [R1+0xb50], R12 ;  /* 0x000b500c01007387 */ /* 0x000fe80000100a00 */
[----:B------:R2:W-:Y:S01]  /*108a60*/  STL.64 [R1+0xb58], R14 ;  /* 0x000b580e01007387 */ /* 0x0005e20000100a00 */
[----:B-1----:R-:W-:Y:S02]  /*108a70*/  F2FP.F16.E4M3.UNPACK_B R2, R19 ;  /* 0x00000013ff02723e */ /* 0x002fe400020006ff */
[----:B0-----:R-:W-:Y:S01]  /*108a80*/  F2FP.F16.E4M3.UNPACK_B R3, R28 ;  /* 0x0000001cff03723e */ /* 0x001fe200020006ff */
[----:B------:R-:W-:Y:S04]  /*108a90*/  STL [R1+0x44], R9 ;  /* 0x0000440901007387 */ /* 0x000fe80000100800 */
[----:B------:R-:W-:Y:S01]  /*108aa0*/  STL [R1+0x38], R2 ;  /* 0x0000380201007387 */ /* 0x000fe20000100800 */
[----:B--2---:R-:W-:-:S15]  /*108ab0*/  HMMA.16816.F32 R12, R4, R8, R20 ;  /* 0x00000008040c723c */ /* 0x004fde0000001814 */
[----:B------:R-:W-:-:S08]  /*108ac0*/  NOP ;  /* 0x0000000000007918 */ /* 0x000fd00000000000 */
[----:B------:R-:W-:Y:S04]  /*108ad0*/  STL.64 [R1+0xc00], R12 ;  /* 0x000c000c01007387 */ /* 0x000fe80000100a00 */
[----:B------:R0:W-:Y:S02]  /*108ae0*/  STL.64 [R1+0xc08], R14 ;  /* 0x000c080e01007387 */ /* 0x0001e40000100a00 */
[----:B0-----:R-:W-:Y:S01]  /*108af0*/  HMMA.16816.F32 R12, R4, R2, R24 ;  /* 0x00000002040c723c */ /* 0x001fe20000001818 */
[----:B------:R-:W-:Y:S02]  /*108b00*/  F2FP.F16.E4M3.UNPACK_B R9, R29 ;  /* 0x0000001dff09723e */ /* 0x000fe400020006ff */
[----:B------:R-:W-:-:S03]  /*108b10*/  F2FP.F16.E4M3.UNPACK_B R8, R0 ;  /* 0x00000000ff08723e */ /* 0x000fc600020006ff */
[----:B------:R-:W-:Y:S04]  /*108b20*/  STL [R1+0x3c], R3 ;  /* 0x00003c0301007387 */ /* 0x000fe80000100800 */
[----:B------:R-:W-:-:S13]  /*108b30*/  STL [R1+0x30], R9 ;  /* 0x0000300901007387 */ /* 0x000fda0000100800 */
[----:B------:R0:W-:Y:S04]  /*108b40*/  STL.64 [R1+0xcf0], R12 ;  /* 0x000cf00c01007387 */ /* 0x0001e80000100a00 */
[----:B------:R1:W-:Y:S04]  /*108b50*/  STL.64 [R1+0xcf8], R14 ;  /* 0x000cf80e01007387 */ /* 0x0003e80000100a00 */
[----:B------:R-:W2:Y:S04]  /*108b60*/  LDL.LU R16, [R1+0x2030] ;  /* 0x0020300001107983 */ /* 0x000ea80000300800 */
[----:B------:R-:W-:Y:S04]  /*108b70*/  STL [R1+0x34], R8 ;  /* 0x0000340801007387 */ /* 0x000fe80000100800 */
[----:B------:R-:W2:Y:S04]  /*108b80*/  LDL.LU R17, [R1+0x2034] ;  /* 0x0020340001117983 */ /* 0x000ea80000300800 */
[----:B------:R-:W3:Y:S04]  /*108b90*/  LDL.LU R18, [R1+0x2038] ;  /* 0x0020380001127983 */ /* 0x000ee80000300800 */
[----:B------:R-:W3:Y:S04]  /*108ba0*/  LDL.LU R19, [R1+0x203c] ;  /* 0x00203c0001137983 */ /* 0x000ee80000300800 */
[----:B---3--:R-:W-:Y:S04]  /*108bb0*/  STL.64 [R1+0xb5d8], R18 ;  /* 0x00b5d81201007387 */ /* 0x008fe80000100a00 */
[----:B--2---:R2:W-:Y:S04]  /*108bc0*/  STL.64 [R1+0xb5d0], R16 ;  /* 0x00b5d01001007387 */ /* 0x0045e80000100a00 */
[----:B0-----:R-:W3:Y:S04]  /*108bd0*/  LDL.LU R12, [R1+0x1fe0] ;  /* 0x001fe000010c7983 */ /* 0x001ee80000300800 */
[----:B------:R-:W3:Y:S04]  /*108be0*/  LDL.LU R13, [R1+0x1fe4] ;  /* 0x001fe400010d7983 */ /* 0x000ee80000300800 */
[----:B-1----:R-:W4:Y:S04]  /*108bf0*/  LDL.LU R14, [R1+0x1fe8] ;  /* 0x001fe800010e7983 */ /* 0x002f280000300800 */
[----:B------:R-:W4:Y:S04]  /*108c00*/  LDL.LU R15, [R1+0x1fec] ;  /* 0x001fec00010f7983 */ /* 0x000f280000300800 */
[----:B----4-:R-:W-:Y:S04]  /*108c10*/  STL.64 [R1+0xb5e8], R14 ;  /* 0x00b5e80e01007387 */ /* 0x010fe80000100a00 */
[----:B---3--:R-:W-:Y:S04]  /*108c20*/  STL.64 [R1+0xb5e0], R12 ;  /* 0x00b5e00c01007387 */ /* 0x008fe80000100a00 */
[----:B--2---:R-:W2:Y:S04]  /*108c30*/  LDL.LU R16, [R1+0x1fb0] ;  /* 0x001fb00001107983 */ /* 0x004ea80000300800 */
        /* <DEDUP_REMOVED lines=33> */
[----:B------:R0:W-:Y:S04]  /*108e50*/  STL.64 [R1+0xb658], R12 ;  /* 0x00b6580c01007387 */ /* 0x0001e80000100a00 */
[----:B0-----:R-:W4:Y:S04]  /*108e60*/  LDL R12, [R1+0x3850] ;  /* 0x00385000010c7983 */ /* 0x001f280000100800 */
        /* <DEDUP_REMOVED lines=9> */
[----:B------:R-:W2:Y:S04]  /*108f00*/  LDL R26, [R1+0x38c0] ;  /* 0x0038c000011a7983 */ /* 0x000ea80000100800 */
[----:B------:R-:W2:Y:S04]  /*108f10*/  LDL R27, [R1+0x38c4] ;  /* 0x0038c400011b7983 */ /* 0x000ea80000100800 */
[----:B------:R-:W3:Y:S04]  /*108f20*/  LDL R24, [R1+0x38d0] ;  /* 0x0038d00001187983 */ /* 0x000ee80000100800 */
[----:B------:R-:W3:Y:S04]  /*108f30*/  LDL R25, [R1+0x38d4] ;  /* 0x0038d40001197983 */ /* 0x000ee80000100800 */
[----:B------:R-:W4:Y:S04]  /*108f40*/  LDL R21, [R1+0x38a4] ;  /* 0x0038a40001157983 */ /* 0x000f280000100800 */
[----:B------:R-:W4:Y:S04]  /*108f50*/  LDL R28, [R1+0x38b0] ;  /* 0x0038b000011c7983 */ /* 0x000f280000100800 */
[----:B------:R-:W4:Y:S04]  /*108f60*/  LDL R29, [R1+0x38b4] ;  /* 0x0038b400011d7983 */ /* 0x000f280000100800 */
[----:B--2---:R-:W-:Y:S04]  /*108f70*/  STL.64 [R1+0xb650], R26 ;  /* 0x00b6501a01007387 */ /* 0x004fe80000100a00 */
[----:B---3--:R0:W-:Y:S04]  /*108f80*/  STL.64 [R1+0xb648], R24 ;  /* 0x00b6481801007387 */ /* 0x0081e80000100a00 */
        /* <DEDUP_REMOVED lines=16> */
[----:B------:R-:W3:Y:S04]  /*109090*/  LDL R22, [R1+0x38e0] ;  /* 0x0038e00001167983 */ /* 0x000ee80000100800 */
[----:B------:R-:W3:Y:S01]  /*1090a0*/  LDL R23, [R1+0x38e4] ;  /* 0x0038e40001177983 */ /* 0x000ee20000100800 */
[----:B----4-:R-:W-:-:S02]  /*1090b0*/  F2FP.F16.E4M3.UNPACK_B R16, R12 ;  /* 0x0000000cff10723e */ /* 0x010fc400020006ff */
[----:B------:R-:W-:Y:S01]  /*1090c0*/  F2FP.F16.E4M3.UNPACK_B R17, R13 ;  /* 0x0000000dff11723e */ /* 0x000fe200020006ff */
        /* <DEDUP_REMOVED lines=8> */
[----:B------:R-:W3:Y:S04]  /*109150*/  LDL.LU.64 R12, [R1+0xb658] ;  /* 0x00b65800010c7983 */ /* 0x000ee80000300a00 */
        /* <DEDUP_REMOVED lines=10> */
[----:B----4-:R-:W-:-:S02]  /*109200*/  F2FP.F16.E4M3.UNPACK_B R14, R14 ;  /* 0x0000000eff0e723e */ /* 0x010fc400020006ff */
[----:B------:R-:W-:-:S03]  /*109210*/  F2FP.F16.E4M3.UNPACK_B R15, R15 ;  /* 0x0000000fff0f723e */ /* 0x000fc600020006ff */
        /* <DEDUP_REMOVED lines=9> */
[----:B------:R-:W-:-:S03]  /*1092b0*/  F2FP.F16.E4M3.UNPACK_B R13, R13 ;  /* 0x0000000dff0d723e */ /* 0x000fc600020006ff */
[----:B------:R-:W-:Y:S04]  /*1092c0*/  STL [R1+0x18], R12 ;  /* 0x0000180c01007387 */ /* 0x000fe80000100800 */
[----:B------:R3:W-:Y:S02]  /*1092d0*/  STL [R1+0x1c], R13 ;  /* 0x00001c0d01007387 */ /* 0x0007e40000100800 */
[----:B---3--:R-:W-:Y:S02]  /*1092e0*/  HMMA.16816.F32 R12, R4, R12, R16 ;  /* 0x0000000c040c723c */ /* 0x008fe40000001810 */
[----:B------:R-:W3:Y:S04]  /*1092f0*/  LDL.LU.64 R18, [R1+0xb620] ;  /* 0x00b6200001127983 */ /* 0x000ee80000300a00 */
[----:B------:R-:W3:Y:S01]  /*109300*/  LDL.LU.64 R16, [R1+0xb618] ;  /* 0x00b6180001107983 */ /* 0x000ee20000300a00 */
[----:B------:R-:W-:-:S02]  /*109310*/  F2FP.F16.E4M3.UNPACK_B R2, R2 ;  /* 0x00000002ff02723e */ /* 0x000fc400020006ff */
[----:B------:R-:W-:-:S14]  /*109320*/  F2FP.F16.E4M3.UNPACK_B R3, R3 ;  /* 0x00000003ff03723e */ /* 0x000fdc00020006ff */
[----:B------:R-:W-:Y:S04]  /*109330*/  STL.64 [R1+0xfc0], R12 ;  /* 0x000fc00c01007387 */ /* 0x000fe80000100a00 */
[----:B------:R0:W-:Y:S04]  /*109340*/  STL.64 [R1+0xfc8], R14 ;  /* 0x000fc80e01007387 */ /* 0x0001e80000100a00 */
[----:B0-----:R-:W4:Y:S04]  /*109350*/  LDL.LU.64 R14, [R1+0xb610] ;  /* 0x00b61000010e7983 */ /* 0x001f280000300a00 */
        /* <DEDUP_REMOVED lines=8> */
[----:B----4-:R-:W-:-:S02]  /*1093e0*/  F2FP.F16.E4M3.UNPACK_B R12, R14 ;  /* 0x0000000eff0c723e */ /* 0x010fc400020006ff */
        /* <DEDUP_REMOVED lines=11> */
[----:B------:R-:W4:Y:S04]  /*1094a0*/  LDL.LU.64 R12, [R1+0xb5e0] ;  /* 0x00b5e000010c7983 */ /* 0x000f280000300a00 */
[----:B------:R-:W-:Y:S04]  /*1094b0*/  STL [R1], R2 ;  /* 0x0000000201007387 */ /* 0x000fe80000100800 */
        /* <DEDUP_REMOVED lines=8> */
[----:B------:R-:W-:Y:S02]  /*109540*/  F2FP.F16.E4M3.UNPACK_B R29, R29 ;  /* 0x0000001dff1d723e */ /* 0x000fe400020006ff */
[----:B--2---:R-:W-:Y:S02]  /*109550*/  F2FP.F16.E4M3.UNPACK_B R26, R26 ;  /* 0x0000001aff1a723e */ /* 0x004fe400020006ff */
[----:B------:R-:W-:-:S03]  /*109560*/  F2FP.F16.E4M3.UNPACK_B R27, R27 ;  /* 0x0000001bff1b723e */ /* 0x000fc600020006ff */
[C---:B----4-:R-:W-:Y:S06]  /*109570*/  HMMA.16816.F32 R12, R4.reuse, R28, R12 ;  /* 0x0000001c040c723c */ /* 0x050fec000000180c */
[----:B------:R-:W-:Y:S01]  /*109580*/  HMMA.16816.F32 R8, R4, R26, R8 ;  /* 0x0000001a0408723c */ /* 0x000fe20000001808 */
[----:B------:R-:W-:Y:S02]  /*109590*/  F2FP.F16.E4M3.UNPACK_B R24, R24 ;  /* 0x00000018ff18723e */ /* 0x000fe400020006ff */
[----:B------:R-:W-:Y:S01]  /*1095a0*/  F2FP.F16.E4M3.UNPACK_B R25, R25 ;  /* 0x00000019ff19723e */ /* 0x000fe200020006ff */
[----:B------:R-:W-:-:S13]  /*1095b0*/  STL [R1+0xb58c], R29 ;  /* 0x00b58c1d01007387 */ /* 0x000fda0000100800 */
[----:B------:R0:W-:Y:S04]  /*1095c0*/  STL.64 [R1+0x1180], R12 ;  /* 0x0011800c01007387 */ /* 0x0001e80000100a00 */
[----:B------:R-:W-:Y:S04]  /*1095d0*/  STL.64 [R1+0x1188], R14 ;  /* 0x0011880e01007387 */ /* 0x000fe80000100a00 */
[----:B------:R-:W-:Y:S04]  /*1095e0*/  STL.64 [R1+0x11d0], R8 ;  /* 0x0011d00801007387 */ /* 0x000fe80000100a00 */
[----:B------:R3:W-:Y:S04]  /*1095f0*/  STL.64 [R1+0x11d8], R10 ;  /* 0x0011d80a01007387 */ /* 0x0007e80000100a00 */
[----:B0-----:R-:W2:Y:S04]  /*109600*/  LDL.LU R12, [R1+0x3ad4] ;  /* 0x003ad400010c7983 */ /* 0x001ea80000300800 */
[----:B------:R-:W2:Y:S01]  /*109610*/  LDL.LU R13, [R1+0x3adc] ;  /* 0x003adc00010d7983 */ /* 0x000ea20000300800 */
[----:B---3--:R-:W-:-:S15]  /*109620*/  HMMA.16816.F32 R8, R4, R24, R16 ;  /* 0x000000180408723c */ /* 0x008fde0000001810 */
[----:B------:R-:W-:-:S08]  /*109630*/  NOP ;  /* 0x0000000000007918 */ /* 0x000fd00000000000 */
[----:B------:R-:W-:Y:S04]  /*109640*/  STL.64 [R1+0x1230], R8 ;  /* 0x0012300801007387 */ /* 0x000fe80000100a00 */
[----:B------:R0:W-:Y:S04]  /*109650*/  STL.64 [R1+0x1238], R10 ;  /* 0x0012380a01007387 */ /* 0x0001e80000100a00 */
[----:B------:R-:W3:Y:S04]  /*109660*/  LDL.LU R14, [R1+0x3ae4] ;  /* 0x003ae400010e7983 */ /* 0x000ee80000300800 */
[----:B0-----:R-:W4:Y:S04]  /*109670*/  LDL R10, [R1+0x3920] ;  /* 0x00392000010a7983 */ /* 0x001f280000100800 */
[----:B------:R-:W4:Y:S04]  /*109680*/  LDL R11, [R1+0x3924] ;  /* 0x00392400010b7983 */ /* 0x000f280000100800 */
        /* <DEDUP_REMOVED lines=33> */
[----:B------:R-:W-:Y:S04]  /*1098a0*/  STL.64 [R1+0xb3b0], R26 ;  /* 0x00b3b01a01007387 */ /* 0x000fe80000100a00 */
[----:B------:R0:W-:Y:S04]  /*1098b0*/  STL.64 [R1+0xb3a8], R24 ;  /* 0x00b3a81801007387 */ /* 0x0001e80000100a00 */
[----:B0-----:R-:W4:Y:S04]  /*1098c0*/  LDL.LU R24, [R1+0x2590] ;  /* 0x0025900001187983 */ /* 0x001f280000300800 */
[----:B------:R-:W4:Y:S04]  /*1098d0*/  LDL.LU R25, [R1+0x2594] ;  /* 0x0025940001197983 */ /* 0x000f280000300800 */
[----:B------:R-:W3:Y:S04]  /*1098e0*/  LDL.LU R26, [R1+0x2598] ;  /* 0x00259800011a7983 */ /* 0x000ee80000300800 */
[----:B------:R-:W3:Y:S01]  /*1098f0*/  LDL.LU R27, [R1+0x259c] ;  /* 0x00259c00011b7983 */ /* 0x000ee20000300800 */
[----:B--2---:R-:W-:Y:S03]  /*109900*/  HMMA.16816.F32 R12, R4, R22, R12 ;  /* 0x00000016040c723c */ /* 0x004fe6000000180c */
        /* <DEDUP_REMOVED lines=10> */
[----:B------:R-:W-:-:S02]  /*1099b0*/  F2FP.F16.E4M3.UNPACK_B R20, R20 ;  /* 0x00000014ff14723e */ /* 0x000fc400020006ff */
[----:B------:R-:W-:-:S07]  /*1099c0*/  F2FP.F16.E4M3.UNPACK_B R21, R21 ;  /* 0x00000015ff15723e */ /* 0x000fce00020006ff */
        /* <DEDUP_REMOVED lines=8> */
[----:B------:R-:W-:Y:S02]  /*109a50*/  F2FP.F16.E4M3.UNPACK_B R16, R16 ;  /* 0x00000010ff10723e */ /* 0x000fe400020006ff */
[----:B------:R-:W-:-:S07]  /*109a60*/  F2FP.F16.E4M3.UNPACK_B R17, R17 ;  /* 0x00000011ff11723e */ /* 0x000fce00020006ff */
[C---:B--2---:R-:W-:Y:S01]  /*109a70*/  HMMA.16816.F32 R24, R4.reuse, R16, R24 ;  /* 0x000000100418723c */ /* 0x044fe20000001818 */
[----:B------:R0:W-:Y:S04]  /*109a80*/  STL.64 [R1+0xb390], R22 ;  /* 0x00b3901601007387 */ /* 0x0001e80000100a00 */
[----:B0-----:R-:W2:Y:S04]  /*109a90*/  LDL.LU R22, [R1+0x3ae8] ;  /* 0x003ae80001167983 */ /* 0x001ea80000300800 */
[----:B------:R-:W4:Y:S04]  /*109aa0*/  LDL.LU R23, [R1+0x3af0] ;  /* 0x003af00001177983 */ /* 0x000f280000300800 */
[----:B------:R0:W-:Y:S04]  /*109ab0*/  STL.64 [R1+0xb388], R20 ;  /* 0x00b3881401007387 */ /* 0x0001e80000100a00 */
[----:B0-----:R-:W2:Y:S04]  /*109ac0*/  LDL.LU R20, [R1+0x3ad8] ;  /* 0x003ad80001147983 */ /* 0x001ea80000300800 */
[----:B------:R-:W4:Y:S01]  /*109ad0*/  LDL.LU R21, [R1+0x3ae0] ;  /* 0x003ae00001157983 */ /* 0x000f220000300800 */
        /* <DEDUP_REMOVED lines=8> */
[----:B0-----:R-:W4:Y:S04]  /*109b60*/  LDL.LU.64 R26, [R1+0xb598] ;  /* 0x00b59800011a7983 */ /* 0x001f280000300a00 */
[----:B------:R-:W4:Y:S01]  /*109b70*/  LDL.LU.64 R24, [R1+0xb590] ;  /* 0x00b5900001187983 */ /* 0x000f220000300a00 */
[----:B------:R-:W-:-:S02]  /*109b80*/  F2FP.F16.E4M3.UNPACK_B R10, R10 ;  /* 0x0000000aff0a723e */ /* 0x000fc400020006ff */
[----:B------:R-:W-:Y:S01]  /*109b90*/  F2FP.F16.E4M3.UNPACK_B R11, R11 ;  /* 0x0000000bff0b723e */ /* 0x000fe200020006ff */
[----:B------:R-:W-:Y:S04]  /*109ba0*/  STL.64 [R1+0xb370], R18 ;  /* 0x00b3701201007387 */ /* 0x000fe80000100a00 */
[----:B------:R4:W-:Y:S01]  /*109bb0*/  STL.64 [R1+0xb368], R16 ;  /* 0x00b3681001007387 */ /* 0x0009e20000100a00 */
[----:B------:R-:W-:Y:S02]  /*109bc0*/  F2FP.F16.E4M3.UNPACK_B R0, R0 ;  /* 0x00000000ff00723e */ /* 0x000fe400020006ff */
[----:B------:R-:W-:Y:S01]  /*109bd0*/  F2FP.F16.E4M3.UNPACK_B R29, R29 ;  /* 0x0000001dff1d723e */ /* 0x000fe200020006ff */
[----:B----4-:R-:W-:-:S15]  /*109be0*/  HMMA.16816.F32 R16, R4, R10, R24 ;  /* 0x0000000a0410723c */ /* 0x010fde0000001818 */
[----:B------:R-:W-:-:S08]  /*109bf0*/  NOP ;  /* 0x0000000000007918 */ /* 0x000fd00000000000 */
[----:B------:R-:W-:Y:S04]  /*109c00*/  STL.64 [R1+0x1400], R16 ;  /* 0x0014001001007387 */ /* 0x000fe80000100a00 */
[----:B------:R-:W-:Y:S04]  /*109c10*/  STL.64 [R1+0x1408], R18 ;  /* 0x0014081201007387 */ /* 0x000fe80000100a00 */
[----:B------:R-:W4:Y:S04]  /*109c20*/  LDL R26, [R1+0x28] ;  /* 0x00002800011a7983 */ /* 0x000f280000100800 */
[----:B------:R-:W4:Y:S04]  /*109c30*/  LDL R27, [R1+0x2c] ;  /* 0x00002c00011b7983 */ /* 0x000f280000100800 */
[----:B------:R-:W-:Y:S04]  /*109c40*/  STL [R1+0xa0], R0 ;  /* 0x0000a00001007387 */ /* 0x000fe80000100800 */
[----:B------:R-:W-:Y:S04]  /*109c50*/  STL [R1+0xa4], R29 ;  /* 0x0000a41d01007387 */ /* 0x000fe80000100800 */
[----:B------:R-:W3:Y:S04]  /*109c60*/  LDL R24, [R1+0x30] ;  /* 0x0000300001187983 */ /* 0x000ee80000100800 */
[----:B------:R-:W3:Y:S04]  /*109c70*/  LDL R25, [R1+0x34] ;  /* 0x0000340001197983 */ /* 0x000ee80000100800 */
        /* <DEDUP_REMOVED lines=10> */
[----:B--2---:R-:W-:-:S02]  /*109d20*/  IMAD R12, R12, 0x100, R20 ;  /* 0x000001000c0c7824 */ /* 0x004fc400078e0214 */
[----:B------:R-:W-:Y:S02]  /*109d30*/  IMAD R13, R13, 0x100, R21 ;  /* 0x000001000d0d7824 */ /* 0x000fe400078e0215 */
[----:B------:R-:W-:Y:S02]  /*109d40*/  IMAD R14, R14, 0x100, R22 ;  /* 0x000001000e0e7824 */ /* 0x000fe400078e0216 */
[----:B------:R-:W-:Y:S01]  /*109d50*/  IMAD R15, R15, 0x100, R23 ;  /* 0x000001000f0f7824 */ /* 0x000fe200078e0217 */
[----:B------:R-:W-:Y:S02]  /*109d60*/  F2FP.F16.E4M3.UNPACK_B R8, R8 ;  /* 0x00000008ff08723e */ /* 0x000fe400020006ff */
[----:B------:R-:W-:Y:S01]  /*109d70*/  F2FP.F16.E4M3.UNPACK_B R9, R9 ;  /* 0x00000009ff09723e */ /* 0x000fe200020006ff */
[----:B---3--:R-:W-:Y:S04]  /*109d80*/  STL.64 [R1+0xb440], R18 ;  /* 0x00b4401201007387 */ /* 0x008fe80000100a00 */
[----:B----4-:R0:W-:Y:S04]  /*109d90*/  STL.64 [R1+0xb438], R16 ;  /* 0x00b4381001007387 */ /* 0x0101e80000100a00 */
[----:B------:R-:W2:Y:S04]  /*109da0*/  LDL.LU R20, [R1+0x2800] ;  /* 0x0028000001147983 */ /* 0x000ea80000300800 */
[----:B------:R-:W2:Y:S04]  /*109db0*/  LDL.LU R21, [R1+0x2804] ;  /* 0x0028040001157983 */ /* 0x000ea80000300800 */
[----:B------:R-:W3:Y:S04]  /*109dc0*/  LDL.LU R22, [R1+0x2808] ;  /* 0x0028080001167983 */ /* 0x000ee80000300800 */
[----:B------:R-:W3:Y:S01]  /*109dd0*/  LDL.LU R23, [R1+0x280c] ;  /* 0x00280c0001177983 */ /* 0x000ee20000300800 */
[----:B0-----:R-:W-:Y:S03]  /*109de0*/  HMMA.16816.F32 R16, R4, R8, R24 ;  /* 0x000000080410723c */ /* 0x001fe60000001818 */
[----:B---3--:R-:W-:Y:S04]  /*109df0*/  STL.64 [R1+0xb450], R22 ;  /* 0x00b4501601007387 */ /* 0x008fe80000100a00 */
[----:B--2---:R-:W-:Y:S04]  /*109e00*/  STL.64 [R1+0xb448], R20 ;  /* 0x00b4481401007387 */ /* 0x004fe80000100a00 */
[----:B------:R-:W2:-:S12]  /*109e10*/  LDL R26, [R1+0x40] ;  /* 0x00004000011a7983 */ /* 0x000e980000100800 */
[----:B------:R0:W-:Y:S04]  /*109e20*/  STL.64 [R1+0x2930], R16 ;  /* 0x0029301001007387 */ /* 0x0001e80000100a00 */
[----:B------:R1:W-:Y:S04]  /*109e30*/  STL.64 [R1+0x2938], R18 ;  /* 0x0029381201007387 */ /* 0x0003e80000100a00 */
[----:B------:R-:W2:Y:S04]  /*109e40*/  LDL R27, [R1+0x44] ;  /* 0x00004400011b7983 */ /* 0x000ea80000100800 */
[----:B0-----:R-:W3:Y:S04]  /*109e50*/  LDL.LU R16, [R1+0x2830] ;  /* 0x0028300001107983 */ /* 0x001ee80000300800 */
[----:B------:R-:W3:Y:S04]  /*109e60*/  LDL.LU R17, [R1+0x2834] ;  /* 0x0028340001117983 */ /* 0x000ee80000300800 */
[----:B-1----:R-:W4:Y:S04]  /*109e70*/  LDL.LU R18, [R1+0x2838] ;  /* 0x0028380001127983 */ /* 0x002f280000300800 */
[----:B------:R-:W4:Y:S04]  /*109e80*/  LDL.LU R19, [R1+0x283c] ;  /* 0x00283c0001137983 */ /* 0x000f280000300800 */
[----:B----4-:R0:W-:Y:S04]  /*109e90*/  STL.64 [R1+0xb460], R18 ;  /* 0x00b4601201007387 */ /* 0x0101e80000100a00 */
[----:B---3--:R1:W-:Y:S04]  /*109ea0*/  STL.64 [R1+0xb458], R16 ;  /* 0x00b4581001007387 */ /* 0x0083e80000100a00 */
[----:B------:R-:W3:Y:S04]  /*109eb0*/  LDL R24, [R1+0x48] ;  /* 0x0000480001187983 */ /* 0x000ee80000100800 */
[----:B------:R-:W3:Y:S04]  /*109ec0*/  LDL R25, [R1+0x4c] ;  /* 0x00004c0001197983 */ /* 0x000ee80000100800 */
        /* <DEDUP_REMOVED lines=8> */
[----:B0-----:R-:W3:Y:S04]  /*109f50*/  LDL R18, [R1+0x50] ;  /* 0x0000500001127983 */ /* 0x001ee80000100800 */
[----:B------:R-:W3:Y:S04]  /*109f60*/  LDL R19, [R1+0x54] ;  /* 0x0000540001137983 */ /* 0x000ee80000100800 */
[----:B-1----:R-:W4:Y:S04]  /*109f70*/  LDL R16, [R1+0x58] ;  /* 0x0000580001107983 */ /* 0x002f280000100800 */
[----:B------:R-:W4:Y:S04]  /*109f80*/  LDL R17, [R1+0x5c] ;  /* 0x00005c0001117983 */ /* 0x000f280000100800 */
[----:B---3--:R0:W-:Y:S04]  /*109f90*/  STL.64 [R1+0xb490], R18 ;  /* 0x00b4901201007387 */ /* 0x0081e80000100a00 */
[----:B----4-:R1:W-:Y:S04]  /*109fa0*/  STL.64 [R1+0xb488], R16 ;  /* 0x00b4881001007387 */ /* 0x0103e80000100a00 */
[----:B--2---:R-:W2:Y:S04]  /*109fb0*/  LDL.LU R20, [R1+0x2860] ;  /* 0x0028600001147983 */ /* 0x004ea80000300800 */
        /* <DEDUP_REMOVED lines=9> */
[----:B0-----:R-:W3:Y:S04]  /*10a050*/  LDL R18, [R1+0x60] ;  /* 0x0000600001127983 */ /* 0x001ee80000100800 */
[----:B------:R-:W3:Y:S04]  /*10a060*/  LDL R19, [R1+0x64] ;  /* 0x0000640001137983 */ /* 0x000ee80000100800 */
[----:B-1----:R-:W4:Y:S04]  /*10a070*/  LDL.64 R16, [R1+0x68] ;  /* 0x0000680001107983 */ /* 0x002f280000100a00 */
[----:B---3--:R0:W-:Y:S04]  /*10a080*/  STL.64 [R1+0xb4c0], R18 ;  /* 0x00b4c01201007387 */ /* 0x0081e80000100a00 */
[----:B----4-:R-:W-:Y:S04]  /*10a090*/  STL.64 [R1+0xb4b8], R16 ;  /* 0x00b4b81001007387 */ /* 0x010fe80000100a00 */
[----:B--2---:R-:W2:Y:S04]  /*10a0a0*/  LDL.LU R20, [R1+0x2880] ;  /* 0x0028800001147983 */ /* 0x004ea80000300800 */
[----:B------:R-:W2:Y:S04]  /*10a0b0*/  LDL.LU R21, [R1+0x2884] ;  /* 0x0028840001157983 */ /* 0x000ea80000300800 */
[----:B------:R-:W3:Y:S04]  /*10a0c0*/  LDL.LU R22, [R1+0x2888] ;  /* 0x0028880001167983 */ /* 0x000ee80000300800 */
[----:B------:R-:W3:Y:S04]  /*10a0d0*/  LDL.LU R23, [R1+0x288c] ;  /* 0x00288c0001177983 */ /* 0x000ee80000300800 */
        /* <DEDUP_REMOVED lines=50> */
[----:B------:R-:W-:Y:S04]  /*10a400*/  STL.64 [R1+0xb580], R18 ;  /* 0x00b5801201007387 */ /* 0x000fe80000100a00 */
[----:B------:R0:W-:Y:S04]  /*10a410*/  STL.64 [R1+0xb578], R16 ;  /* 0x00b5781001007387 */ /* 0x0001e80000100a00 */
[----:B0-----:R-:W4:Y:S04]  /*10a420*/  LDL.LU R16, [R1+0x2940] ;  /* 0x0029400001107983 */ /* 0x001f280000300800 */
        /* <DEDUP_REMOVED lines=34> */
[----:B------:R0:W-:Y:S04]  /*10a650*/  STL.64 [R1+0xb350], R10 ;  /* 0x00b3500a01007387 */ /* 0x0001e80000100a00 */
[----:B0-----:R-:W4:Y:S04]  /*10a660*/  LDL R10, [R1+0x38] ;  /* 0x00003800010a7983 */ /* 0x001f280000100800 */
[----:B------:R-:W-:Y:S04]  /*10a670*/  STL.64 [R1+0xb348], R8 ;  /* 0x00b3480801007387 */ /* 0x000fe80000100a00 */
[----:B------:R-:W-:Y:S04]  /*10a680*/  STL.64 [R1+0x2920], R16 ;  /* 0x0029201001007387 */ /* 0x000fe80000100a00 */
[----:B------:R0:W-:Y:S04]  /*10a690*/  STL.64 [R1+0x2928], R18 ;  /* 0x0029281201007387 */ /* 0x0001e80000100a00 */
[----:B0-----:R-:W3:Y:S04]  /*10a6a0*/  LDL.LU.64 R18, [R1+0xb580] ;  /* 0x00b5800001127983 */ /* 0x001ee80000300a00 */
[----:B------:R-:W2:Y:S04]  /*10a6b0*/  LDL.LU.64 R16, [R1+0xb578] ;  /* 0x00b5780001107983 */ /* 0x000ea80000300a00 */
[----:B------:R-:W-:Y:S04]  /*10a6c0*/  STL [R1+0xb33c], R2 ;  /* 0x00b33c0201007387 */ /* 0x000fe80000100800 */
[----:B------:R-:W-:Y:S01]  /*10a6d0*/  STL [R1+0xb338], R3 ;  /* 0x00b3380301007387 */ /* 0x000fe20000100800 */
[----:B------:R-:W-:-:S02]  /*10a6e0*/  F2FP.F16.E4M3.UNPACK_B R12, R12 ;  /* 0x0000000cff0c723e */ /* 0x000fc400020006ff */
[----:B------:R-:W-:Y:S02]  /*10a6f0*/  F2FP.F16.E4M3.UNPACK_B R13, R13 ;  /* 0x0000000dff0d723e */ /* 0x000fe400020006ff */
[----:B------:R-:W-:Y:S01]  /*10a700*/  F2FP.F16.E4M3.UNPACK_B R14, R14 ;  /* 0x0000000eff0e723e */ /* 0x000fe200020006ff */
[----:B--2---:R-:W-:Y:S01]  /*10a710*/  HMMA.16816.F32 R4, R4, R16, R20 ;  /* 0x000000100404723c */ /* 0x004fe20000001814 */
[----:B------:R-:W3:Y:S04]  /*10a720*/  LDL.LU.64 R22, [R1+0xb570] ;  /* 0x00b5700001167983 */ /* 0x000ee80000300a00 */
[----:B------:R-:W3:Y:S01]  /*10a730*/  LDL.LU.64 R20, [R1+0xb568] ;  /* 0x00b5680001147983 */ /* 0x000ee20000300a00 */
[----:B------:R-:W-:-:S15]  /*10a740*/  F2FP.F16.E4M3.UNPACK_B R15, R15 ;  /* 0x0000000fff0f723e */ /* 0x000fde00020006ff */
[----:B------:R-:W-:-:S02]  /*10a750*/  NOP ;  /* 0x0000000000007918 */ /* 0x000fc40000000000 */
[----:B------:R0:W-:Y:S04]  /*10a760*/  STL.64 [R1+0x1420], R4 ;  /* 0x0014200401007387 */ /* 0x0001e80000100a00 */
[----:B------:R1:W-:Y:S04]  /*10a770*/  STL.64 [R1+0x1428], R6 ;  /* 0x0014280601007387 */ /* 0x0003e80000100a00 */
[----:B0-----:R-:W4:Y:S04]  /*10a780*/  LDL.LU R4, [R1+0x2820] ;  /* 0x0028200001047983 */ /* 0x001f280000300800 */
[----:B------:R-:W4:Y:S04]  /*10a790*/  LDL.LU R5, [R1+0x2824] ;  /* 0x0028240001057983 */ /* 0x000f280000300800 */
[----:B-1----:R-:W4:Y:S04]  /*10a7a0*/  LDL.LU R6, [R1+0x2828] ;  /* 0x0028280001067983 */ /* 0x002f280000300800 */
[----:B------:R-:W4:Y:S01]  /*10a7b0*/  LDL.LU R7, [R1+0x282c] ;  /* 0x00282c0001077983 */ /* 0x000f220000300800 */
[----:B---3--:R-:W-:Y:S03]  /*10a7c0*/  HMMA.16816.F32 R16, R12, R18, R20 ;  /* 0x000000120c10723c */ /* 0x008fe60000001814 */
        /* <DEDUP_REMOVED lines=101> */
[----:B0-----:R-:W4:Y:S01]  /*10ae20*/  LDL.LU R8, [R1+0x2710] ;  /* 0x0027100001087983 */ /* 0x001f220000300800 */
[C---:B---3--:R-:W-:Y:S06]  /*10ae30*/  HMMA.16816.F32 R16, R12.reuse, R24, R16 ;  /* 0x000000180c10723c */ /* 0x048fec0000001810 */
[----:B--2---:R-:W-:-:S15]  /*10ae40*/  HMMA.16816.F32 R4, R12, R26, R20 ;  /* 0x0000001a0c04723c */ /* 0x004fde0000001814 */
[----:B------:R-:W-:-:S02]  /*10ae50*/  NOP ;  /* 0x0000000000007918 */ /* 0x000fc40000000000 */
[----:B------:R-:W-:Y:S04]  /*10ae60*/  STL.64 [R1+0x2810], R16 ;  /* 0x0028101001007387 */ /* 0x000fe80000100a00 */
[----:B------:R-:W-:Y:S04]  /*10ae70*/  STL.64 [R1+0x2818], R18 ;  /* 0x0028181201007387 */ /* 0x000fe80000100a00 */
[----:B------:R-:W-:Y:S04]  /*10ae80*/  STL.64 [R1+0x2800], R4 ;  /* 0x0028000401007387 */ /* 0x000fe80000100a00 */
[----:B------:R-:W-:Y:S04]  /*10ae90*/  STL.64 [R1+0x2808], R6 ;  /* 0x0028080601007387 */ /* 0x000fe80000100a00 */
[----:B------:R-:W4:Y:S04]  /*10aea0*/  LDL.LU R9, [R1+0x2714] ;  /* 0x0027140001097983 */ /* 0x000f280000300800 */
[----:B-1----:R-:W2:Y:S04]  /*10aeb0*/  LDL.LU R10, [R1+0x2718] ;  /* 0x00271800010a7983 */ /* 0x002ea80000300800 */
        /* <DEDUP_REMOVED lines=9> */
[----:B---3--:R0:W-:Y:S04]  /*10af50*/  STL.64 [R1+0xb3c0], R26 ;  /* 0x00b3c01a01007387 */ /* 0x0081e80000100a00 */
[----:B0-----:R-:W3:Y:S04]  /*10af60*/  LDL R26, [R1] ;  /* 0x00000000011a7983 */ /* 0x001ee80000100800 */
[----:B------:R-:W3:Y:S04]  /*10af70*/  LDL R27, [R1+0x4] ;  /* 0x00000400011b7983 */ /* 0x000ee80000100800 */
[----:B--2---:R0:W-:Y:S04]  /*10af80*/  STL.64 [R1+0xb3b8], R24 ;  /* 0x00b3b81801007387 */ /* 0x0041e80000100a00 */
[----:B0-----:R-:W2:Y:S04]  /*10af90*/  LDL R24, [R1+0x8] ;  /* 0x0000080001187983 */ /* 0x001ea80000100800 */
[----:B------:R-:W2:Y:S04]  /*10afa0*/  LDL R25, [R1+0xc] ;  /* 0x00000c0001197983 */ /* 0x000ea80000100800 */
        /* <DEDUP_REMOVED lines=63> */
[----:B------:R0:W-:Y:S04]  /*10b3a0*/  STL.64 [R1+0x27f0], R24 ;  /* 0x0027f01801007387 */ /* 0x0001e80000100a00 */
[----:B------:R1:W-:Y:S04]  /*10b3b0*/  STL.64 [R1+0x27f8], R26 ;  /* 0x0027f81a01007387 */ /* 0x0003e80000100a00 */
[----:B0-----:R-:W1:Y:S04]  /*10b3c0*/  LDL.LU.64 R24, [R1+0xb420] ;  /* 0x00b4200001187983 */ /* 0x001e680000300a00 */
[----:B------:R-:W4:Y:S04]  /*10b3d0*/  LDL.LU R4, [R1+0x3af4] ;  /* 0x003af40001047983 */ /* 0x000f280000300800 */
[----:B------:R-:W4:Y:S01]  /*10b3e0*/  LDL.LU R5, [R1+0x3afc] ;  /* 0x003afc0001057983 */ /* 0x000f220000300800 */
[----:B-1----:R-:W-:Y:S03]  /*10b3f0*/  HMMA.16816.F32 R24, R12, R24, R20 ;  /* 0x000000180c18723c */ /* 0x002fe60000001814 */
        /* <DEDUP_REMOVED lines=95> */
[----:B------:R-:W-:Y:S04]  /*10b9f0*/  STL.64 [R1+0x26f0], R16 ;  /* 0x0026f01001007387 */ /* 0x000fe80000100a00 */
[----:B------:R0:W-:Y:S04]  /*10ba00*/  STL.64 [R1+0x26f8], R18 ;  /* 0x0026f81201007387 */ /* 0x0001e80000100a00 */
[----:B------:R-:W2:Y:S04]  /*10ba10*/  LDL.LU R24, [R1+0x2610] ;  /* 0x0026100001187983 */ /* 0x000ea80000300800 */
[----:B------:R-:W2:Y:S04]  /*10ba20*/  LDL.LU R25, [R1+0x2614] ;  /* 0x0026140001197983 */ /* 0x000ea80000300800 */
[----:B------:R-:W4:Y:S04]  /*10ba30*/  LDL.LU R26, [R1+0x2618] ;  /* 0x00261800011a7983 */ /* 0x000f280000300800 */
[----:B------:R-:W4:Y:S01]  /*10ba40*/  LDL.LU R27, [R1+0x261c] ;  /* 0x00261c00011b7983 */ /* 0x000f220000300800 */
[----:B0-----:R-:W-:-:S02]  /*10ba50*/  IMAD.MOV.U32 R18, RZ, RZ, R3 ;  /* 0x000000ffff127224 */ /* 0x001fc400078e0003 */
[----:B------:R-:W-:Y:S01]  /*10ba60*/  IMAD.MOV.U32 R19, RZ, RZ, R2 ;  /* 0x000000ffff137224 */ /* 0x000fe200078e0002 */
[----:B---3--:R-:W-:Y:S01]  /*10ba70*/  HMMA.16816.F32 R20, R12, R8, R20 ;  /* 0x000000080c14723c */ /* 0x008fe20000001814 */
[----:B----4-:R-:W-:Y:S04]  /*10ba80*/  STL.64 [R1+0xb2a0], R26 ;  /* 0x00b2a01a01007387 */ /* 0x010fe80000100a00 */
[----:B--2---:R-:W-:Y:S04]  /*10ba90*/  STL.64 [R1+0xb298], R24 ;  /* 0x00b2981801007387 */ /* 0x004fe80000100a00 */
[----:B------:R-:W2:Y:S04]  /*10baa0*/  LDL.LU R3, [R1+0xb344] ;  /* 0x00b3440001037983 */ /* 0x000ea80000300800 */
[----:B------:R-:W3:Y:S04]  /*10bab0*/  LDL.LU R2, [R1+0xb340] ;  /* 0x00b3400001027983 */ /* 0x000ee80000300800 */
[----:B------:R-:W4:Y:S04]  /*10bac0*/  LDL.64 R16, [R1+0x70] ;  /* 0x0000700001107983 */ /* 0x000f280000100a00 */
[----:B------:R-:W-:Y:S01]  /*10bad0*/  STL.64 [R1+0xb2b0], R18 ;  /* 0x00b2b01201007387 */ /* 0x000fe20000100a00 */
[----:B------:R-:W-:-:S02]  /*10bae0*/  IMAD R6, R6, 0x100, R28 ;  /* 0x0000010006067824 */ /* 0x000fc400078e021c */
[----:B------:R-:W-:Y:S01]  /*10baf0*/  IMAD R7, R7, 0x100, R29 ;  /* 0x0000010007077824 */ /* 0x000fe200078e021d */
[----:B----4-:R0:W-:Y:S04]  /*10bb00*/  STL.64 [R1+0xb2a8], R16 ;  /* 0x00b2a81001007387 */ /* 0x0101e80000100a00 */
[----:B------:R-:W4:Y:S04]  /*10bb10*/  LDL.64 R28, [R1+0x60] ;  /* 0x00006000011c7983 */ /* 0x000f280000100a00 */
[----:B0-----:R-:W4:Y:S04]  /*10bb20*/  LDL.LU R16, [R1+0x2670] ;  /* 0x0026700001107983 */ /* 0x001f280000300800 */
[----:B------:R0:W-:Y:S04]  /*10bb30*/  STL.64 [R1+0x2750], R20 ;  /* 0x0027501401007387 */ /* 0x0001e80000100a00 */
[----:B------:R-:W-:Y:S04]  /*10bb40*/  STL.64 [R1+0x2758], R22 ;  /* 0x0027581601007387 */ /* 0x000fe80000100a00 */
[----:B------:R-:W4:Y:S04]  /*10bb50*/  LDL.LU R17, [R1+0x2674] ;  /* 0x0026740001117983 */ /* 0x000f280000300800 */
[----:B------:R-:W2:Y:S04]  /*10bb60*/  LDL.LU R18, [R1+0x2678] ;  /* 0x0026780001127983 */ /* 0x000ea80000300800 */
[----:B------:R-:W2:Y:S04]  /*10bb70*/  LDL.LU R19, [R1+0x267c] ;  /* 0x00267c0001137983 */ /* 0x000ea80000300800 */
[----:B0-----:R-:W4:Y:S04]  /*10bb80*/  LDL.64 R20, [R1+0x98] ;  /* 0x0000980001147983 */ /* 0x001f280000100a00 */
[----:B--2---:R3:W-:Y:S02]  /*10bb90*/  STL.64 [R1+0xb2c0], R18 ;  /* 0x00b2c01201007387 */ /* 0x0047e40000100a00 */
[----:B---3--:R-:W-:-:S02]  /*10bba0*/  IMAD.MOV.U32 R18, RZ, RZ, R2 ;  /* 0x000000ffff127224 */ /* 0x008fc400078e0002 */
[----:B------:R-:W-:Y:S01]  /*10bbb0*/  IMAD.MOV.U32 R19, RZ, RZ, R3 ;  /* 0x000000ffff137224 */ /* 0x000fe200078e0003 */
[----:B------:R-:W2:Y:S04]  /*10bbc0*/  LDL.LU R2, [R1+0xb33c] ;  /* 0x00b33c0001027983 */ /* 0x000ea80000300800 */
[----:B------:R-:W2:Y:S04]  /*10bbd0*/  LDL.LU R3, [R1+0xb338] ;  /* 0x00b3380001037983 */ /* 0x000ea80000300800 */
[----:B------:R-:W3:Y:S04]  /*10bbe0*/  LDL.64 R22, [R1+0xa8] ;  /* 0x0000a80001167983 */ /* 0x000ee80000100a00 */
[----:B------:R-:W2:Y:S04]  /*10bbf0*/  LDL R10, [R1+0xa0] ;  /* 0x0000a000010a7983 */ /* 0x000ea80000100800 */
[----:B------:R-:W2:Y:S04]  /*10bc00*/  LDL R11, [R1+0xa4] ;  /* 0x0000a400010b7983 */ /* 0x000ea80000100800 */
        /* <DEDUP_REMOVED lines=12> */
[----:B------:R0:W-:Y:S04]  /*10bcd0*/  STL.64 [R1+0xb2b8], R16 ;  /* 0x00b2b81001007387 */ /* 0x0001e80000100a00 */
[----:B------:R-:W3:Y:S04]  /*10bce0*/  LDL.LU R24, [R1+0x2660] ;  /* 0x0026600001187983 */ /* 0x000ee80000300800 */
[----:B------:R-:W3:Y:S04]  /*10bcf0*/  LDL.LU R25, [R1+0x2664] ;  /* 0x0026640001197983 */ /* 0x000ee80000300800 */
[----:B------:R-:W4:Y:S04]  /*10bd00*/  LDL.LU R26, [R1+0x2668] ;  /* 0x00266800011a7983 */ /* 0x000f280000300800 */
[----:B------:R-:W4:Y:S04]  /*10bd10*/  LDL.LU R27, [R1+0x266c] ;  /* 0x00266c00011b7983 */ /* 0x000f280000300800 */
[----:B0-----:R-:W2:Y:S04]  /*10bd20*/  LDL.64 R16, [R1+0x90] ;  /* 0x0000900001107983 */ /* 0x001ea80000100a00 */
[----:B------:R-:W-:Y:S04]  /*10bd30*/  STL.64 [R1+0xb2f8], R18 ;  /* 0x00b2f81201007387 */ /* 0x000fe80000100a00 */
        /* <DEDUP_REMOVED lines=48> */
[----:B------:R-:W2:Y:S01]  /*10c040*/  LDL.LU.64 R16, [R1+0xb308] ;  /* 0x00b3080001107983 */ /* 0x000ea20000300a00 */
[----:B------:R-:W-:-:S03]  /*10c050*/  IMAD.MOV.U32 R10, RZ, RZ, R22 ;  /* 0x000000ffff0a7224 */ /* 0x000fc600078e0016 */
[----:B------:R-:W3:Y:S01]  /*10c060*/  LDL.LU R22, [R1+0xb300] ;  /* 0x00b3000001167983 */ /* 0x000ee20000300800 */
[----:B------:R-:W-:Y:S02]  /*10c070*/  IMAD.MOV.U32 R9, RZ, RZ, R23 ;  /* 0x000000ffff097224 */ /* 0x000fe400078e0017 */
[----:B----4-:R-:W-:Y:S02]  /*10c080*/  IMAD.MOV.U32 R23, RZ, RZ, R20 ;  /* 0x000000ffff177224 */ /* 0x010fe400078e0014 */
[----:B------:R-:W-:Y:S01]  /*10c090*/  IMAD.MOV.U32 R11, RZ, RZ, R21 ;  /* 0x000000ffff0b7224 */ /* 0x000fe200078e0015 */
[----:B--2---:R-:W-:-:S15]  /*10c0a0*/  HMMA.16816.F32 R16, R4, R20, R16 ;  /* 0x000000140410723c */ /* 0x004fde0000001810 */
[----:B------:R-:W-:-:S08]  /*10c0b0*/  NOP ;  /* 0x0000000000007918 */ /* 0x000fd00000000000 */
[----:B------:R-:W-:Y:S04]  /*10c0c0*/  STL.64 [R1+0x26b0], R16 ;  /* 0x0026b01001007387 */ /* 0x000fe80000100a00 */
[----:B------:R0:W-:Y:S04]  /*10c0d0*/  STL.64 [R1+0x26b8], R18 ;  /* 0x0026b81201007387 */ /* 0x0001e80000100a00 */
[----:B0-----:R-:W2:Y:S04]  /*10c0e0*/  LDL.LU.64 R18, [R1+0xb2f8] ;  /* 0x00b2f80001127983 */ /* 0x001ea80000300a00 */
[----:B------:R-:W4:Y:S04]  /*10c0f0*/  LDL.LU.64 R16, [R1+0xb2f0] ;  /* 0x00b2f00001107983 */ /* 0x000f280000300a00 */
[----:B------:R-:W2:Y:S04]  /*10c100*/  LDL.LU.64 R20, [R1+0xb2e8] ;  /* 0x00b2e80001147983 */ /* 0x000ea80000300a00 */
[----:B------:R-:W-:Y:S04]  /*10c110*/  STL.64 [R1+0xb190], R10 ;  /* 0x00b1900a01007387 */ /* 0x000fe80000100a00 */
[----:B------:R0:W-:Y:S04]  /*10c120*/  STL.64 [R1+0xb188], R8 ;  /* 0x00b1880801007387 */ /* 0x0001e80000100a00 */
[----:B0-----:R-:W2:Y:S04]  /*10c130*/  LDL.LU R8, [R1+0x2640] ;  /* 0x0026400001087983 */ /* 0x001ea80000300800 */
[----:B------:R-:W2:Y:S04]  /*10c140*/  LDL.LU R9, [R1+0x2644] ;  /* 0x0026440001097983 */ /* 0x000ea80000300800 */
[----:B------:R-:W2:Y:S04]  /*10c150*/  LDL.LU R10, [R1+0x2648] ;  /* 0x00264800010a7983 */ /* 0x000ea80000300800 */
[----:B------:R-:W2:Y:S04]  /*10c160*/  LDL.LU R11, [R1+0x264c] ;  /* 0x00264c00010b7983 */ /* 0x000ea80000300800 */
[----:B---3--:R0:W-:Y:S04]  /*10c170*/  STL.64 [R1+0xb168], R22 ;  /* 0x00b1681601007387 */ /* 0x0081e80000100a00 */
[----:B0-----:R-:W3:Y:S01]  /*10c180*/  LDL R22, [R1+0x78] ;  /* 0x0000780001167983 */ /* 0x001ee20000100800 */
[----:B----4-:R-:W-:Y:S03]  /*10c190*/  HMMA.16816.F32 R24, R4, R16, R24 ;  /* 0x000000100418723c */ /* 0x010fe60000001818 */
[----:B--2---:R0:W-:Y:S04]  /*10c1a0*/  STL.64 [R1+0xb160], R20 ;  /* 0x00b1601401007387 */ /* 0x0041e80000100a00 */
[----:B0-----:R-:W2:-:S15]  /*10c1b0*/  LDL.64 R20, [R1+0x80] ;  /* 0x0000800001147983 */ /* 0x001e9e0000100a00 */
[----:B------:R-:W-:-:S01]  /*10c1c0*/  NOP ;  /* 0x0000000000007918 */ /* 0x000fc20000000000 */
[----:B------:R-:W-:Y:S04]  /*10c1d0*/  STL.64 [R1+0x26a0], R24 ;  /* 0x0026a01801007387 */ /* 0x000fe80000100a00 */
[----:B------:R0:W-:Y:S04]  /*10c1e0*/  STL.64 [R1+0x26a8], R26 ;  /* 0x0026a81a01007387 */ /* 0x0001e80000100a00 */
[----:B0-----:R-:W4:Y:S04]  /*10c1f0*/  LDL.LU.64 R26, [R1+0xb2e0] ;  /* 0x00b2e000011a7983 */ /* 0x001f280000300a00 */
[----:B------:R-:W4:Y:S01]  /*10c200*/  LDL.LU.64 R24, [R1+0xb2d8] ;  /* 0x00b2d80001187983 */ /* 0x000f220000300a00 */
[----:B------:R-:W-:-:S02]  /*10c210*/  IMAD.MOV.U32 R23, RZ, RZ, R0 ;  /* 0x000000ffff177224 */ /* 0x000fc400078e0000 */
        /* <DEDUP_REMOVED lines=9> */
[----:B------:R-:W4:Y:S01]  /*10c2b0*/  LDL.LU.64 R16, [R1+0xb2b8] ;  /* 0x00b2b80001107983 */ /* 0x000f220000300a00 */
[----:B--2---:R-:W-:Y:S01]  /*10c2c0*/  IMAD.MOV.U32 R0, RZ, RZ, R21 ;  /* 0x000000ffff007224 */ /* 0x004fe200078e0015 */
[----:B----4-:R-:W-:-:S15]  /*10c2d0*/  HMMA.16816.F32 R16, R4, R20, R16 ;  /* 0x000000140410723c */ /* 0x010fde0000001810 */
[----:B------:R-:W-:-:S08]  /*10c2e0*/  NOP ;  /* 0x0000000000007918 */ /* 0x000fd00000000000 */
[----:B------:R-:W-:Y:S04]  /*10c2f0*/  STL.64 [R1+0x2670], R16 ;  /* 0x0026701001007387 */ /* 0x000fe80000100a00 */
[----:B------:R0:W-:Y:S04]  /*10c300*/  STL.64 [R1+0x2678], R18 ;  /* 0x0026781201007387 */ /* 0x0001e80000100a00 */
[----:B0-----:R-:W2:Y:S04]  /*10c310*/  LDL.LU.64 R18, [R1+0xb2b0] ;  /* 0x00b2b00001127983 */ /* 0x001ea80000300a00 */
[----:B------:R-:W4:Y:S04]  /*10c320*/  LDL.LU.64 R16, [R1+0xb2a8] ;  /* 0x00b2a80001107983 */ /* 0x000f280000300a00 */
[----:B------:R0:W-:Y:S01]  /*10c330*/  STL [R1+0xb0b4], R0 ;  /* 0x00b0b40001007387 */ /* 0x0001e20000100800 */
[----:B---3--:R-:W-:Y:S03]  /*10c340*/  HMMA.16816.F32 R20, R4, R22, R24 ;  /* 0x000000160414723c */ /* 0x008fe60000001818 */
[----:B------:R-:W3:Y:S04]  /*10c350*/  LDL.LU.64 R26, [R1+0xb2a0] ;  /* 0x00b2a000011a7983 */ /* 0x000ee80000300a00 */
[----:B------:R-:W3:-:S15]  /*10c360*/  LDL.LU.64 R24, [R1+0xb298] ;  /* 0x00b2980001187983 */ /* 0x000ede0000300a00 */
[----:B------:R-:W-:-:S01]  /*10c370*/  NOP ;  /* 0x0000000000007918 */ /* 0x000fc20000000000 */
[----:B------:R-:W-:Y:S04]  /*10c380*/  STL.64 [R1+0x2650], R20 ;  /* 0x0026501401007387 */ /* 0x000fe80000100a00 */
[----:B------:R-:W-:Y:S01]  /*10c390*/  STL.64 [R1+0x2658], R22 ;  /* 0x0026581601007387 */ /* 0x000fe20000100a00 */
[C---:B----4-:R-:W-:Y:S06]  /*10c3a0*/  HMMA.16816.F32 R8, R4.reuse, R16, R8 ;  /* 0x000000100408723c */ /* 0x050fec0000001808 */
[----:B0-----:R-:W-:Y:S01]  /*10c3b0*/  IMAD.MOV.U32 R0, RZ, RZ, R17 ;  /* 0x000000ffff007224 */ /* 0x001fe200078e0011 */
[----:B--2---:R-:W-:Y:S04]  /*10c3c0*/  HMMA.16816.F32 R12, R4, R18, R12 ;  /* 0x00000012040c723c */ /* 0x004fe8000000180c */
[----:B------:R-:W-:-:S12]  /*10c3d0*/  STL [R1+0xb0b8], R0 ;  /* 0x00b0b80001007387 */ /* 0x000fd80000100800 */
[----:B------:R-:W-:Y:S04]  /*10c3e0*/  STL.64 [R1+0x2640], R8 ;  /* 0x0026400801007387 */ /* 0x000fe80000100a00 */
[----:B------:R3:W-:Y:S02]  /*10c3f0*/  STL.64 [R1+0x2648], R10 ;  /* 0x0026480a01007387 */ /* 0x0007e40000100a00 */
[----:B---3--:R-:W-:Y:S02]  /*10c400*/  HMMA.16816.F32 R8, R4, R28, R24 ;  /* 0x0000001c0408723c */ /* 0x008fe40000001818 */
[----:B------:R-:W-:Y:S04]  /*10c410*/  STL.64 [R1+0x2620], R12 ;  /* 0x0026200c01007387 */ /* 0x000fe80000100a00 */
[----:B------:R-:W-:Y:S04]  /*10c420*/  STL.64 [R1+0x2628], R14 ;  /* 0x0026280e01007387 */ /* 0x000fe80000100a00 */
[----:B------:R-:W2:-:S13]  /*10c430*/  LDL.LU R20, [R1+0x24f0] ;  /* 0x0024f00001147983 */ /* 0x000e9a0000300800 */
[----:B------:R0:W-:Y:S04]  /*10c440*/  STL.64 [R1+0x2600], R8 ;  /* 0x0026000801007387 */ /* 0x0001e80000100a00 */
[----:B------:R1:W-:Y:S04]  /*10c450*/  STL.64 [R1+0x2608], R10 ;  /* 0x0026080a01007387 */ /* 0x0003e80000100a00 */
[----:B------:R-:W2:Y:S04]  /*10c460*/  LDL.LU R21, [R1+0x24f4] ;  /* 0x0024f40001157983 */ /* 0x000ea80000300800 */
[----:B------:R-:W3:Y:S04]  /*10c470*/  LDL.LU R22, [R1+0x24f8] ;  /* 0x0024f80001167983 */ /* 0x000ee80000300800 */
[----:B------:R-:W3:Y:S04]  /*10c480*/  LDL.LU R23, [R1+0x24fc] ;  /* 0x0024fc0001177983 */ /* 0x000ee80000300800 */
[----:B---3--:R3:W-:Y:S04]  /*10c490*/  STL.64 [R1+0xb1a0], R22 ;  /* 0x00b1a01601007387 */ /* 0x0087e80000100a00 */
[----:B--2---:R-:W-:Y:S04]  /*10c4a0*/  STL.64 [R1+0xb198], R20 ;  /* 0x00b1981401007387 */ /* 0x004fe80000100a00 */
[----:B------:R-:W2:Y:S04]  /*10c4b0*/  LDL.LU R24, [R1+0x2500] ;  /* 0x0025000001187983 */ /* 0x000ea80000300800 */
[----:B------:R-:W2:Y:S04]  /*10c4c0*/  LDL.LU R25, [R1+0x2504] ;  /* 0x0025040001197983 */ /* 0x000ea80000300800 */
[----:B------:R-:W4:Y:S04]  /*10c4d0*/  LDL.LU R26, [R1+0x2508] ;  /* 0x00250800011a7983 */ /* 0x000f280000300800 */
[----:B------:R-:W4:Y:S04]  /*10c4e0*/  LDL.LU R27, [R1+0x250c] ;  /* 0x00250c00011b7983 */ /* 0x000f280000300800 */
[----:B----4-:R-:W-:Y:S04]  /*10c4f0*/  STL.64 [R1+0xb1b0], R26 ;  /* 0x00b1b01a01007387 */ /* 0x010fe80000100a00 */
[----:B--2---:R-:W-:Y:S04]  /*10c500*/  STL.64 [R1+0xb1a8], R24 ;  /* 0x00b1a81801007387 */ /* 0x004fe80000100a00 */
[----:B0-----:R-:W2:Y:S04]  /*10c510*/  LDL.LU R8, [R1+0x2510] ;  /* 0x0025100001087983 */ /* 0x001ea80000300800 */
[----:B------:R-:W2:Y:S04]  /*10c520*/  LDL.LU R9, [R1+0x2514] ;  /* 0x0025140001097983 */ /* 0x000ea80000300800 */
[----:B-1----:R-:W4:Y:S04]  /*10c530*/  LDL.LU R10, [R1+0x2518] ;  /* 0x00251800010a7983 */ /* 0x002f280000300800 */
[----:B------:R-:W4:Y:S04]  /*10c540*/  LDL.LU R11, [R1+0x251c] ;  /* 0x00251c00010b7983 */ /* 0x000f280000300800 */
[----:B----4-:R-:W-:Y:S04]  /*10c550*/  STL.64 [R1+0xb1c0], R10 ;  /* 0x00b1c00a01007387 */ /* 0x010fe80000100a00 */
[----:B--2---:R0:W-:Y:S04]  /*10c560*/  STL.64 [R1+0xb1b8], R8 ;  /* 0x00b1b80801007387 */ /* 0x0041e80000100a00 */
[----:B---3--:R-:W2:Y:S04]  /*10c570*/  LDL R22, [R1+0x8] ;  /* 0x0000080001167983 */ /* 0x008ea80000100800 */
        /* <DEDUP_REMOVED lines=51> */
[----:B------:R-:W3:Y:S04]  /*10c8b0*/  LDL R15, [R1+0x5c] ;  /* 0x00005c00010f7983 */ /* 0x000ee80000100800 */
        /* <DEDUP_REMOVED lines=24> */
[----:B--2---:R-:W-:Y:S01]  /*10ca40*/  HMMA.16816.F32 R12, R4, R14, R8 ;  /* 0x0000000e040c723c */ /* 0x004fe20000001808 */
[----:B------:R-:W-:-:S02]  /*10ca50*/  IMAD.MOV.U32 R0, RZ, RZ, R29 ;  /* 0x000000ffff007224 */ /* 0x000fc400078e001d */
        /* <DEDUP_REMOVED lines=121> */
[----:B0-----:R-:W4:Y:S01]  /*10d1f0*/  LDL.LU.64 R22, [R1+0xb168] ;  /* 0x00b1680001167983 */ /* 0x001f220000300a00 */
[----:B--2---:R-:W-:Y:S03]  /*10d200*/  HMMA.16816.F32 R16, R4, R24, R16 ;  /* 0x000000180410723c */ /* 0x004fe60000001810 */
[----:B------:R-:W2:-:S15]  /*10d210*/  LDL.LU.64 R20, [R1+0xb160] ;  /* 0x00b1600001147983 */ /* 0x000e9e0000300a00 */
[----:B------:R-:W-:-:S05]  /*10d220*/  NOP ;  /* 0x0000000000007918 */ /* 0x000fca0000000000 */
[----:B------:R-:W-:Y:S04]  /*10d230*/  STL.64 [R1+0x24e0], R16 ;  /* 0x0024e01001007387 */ /* 0x000fe80000100a00 */
[----:B------:R0:W-:Y:S04]  /*10d240*/  STL.64 [R1+0x24e8], R18 ;  /* 0x0024e81201007387 */ /* 0x0001e80000100a00 */
[----:B0-----:R-:W2:Y:S04]  /*10d250*/  LDL.LU.64 R18, [R1+0xb158] ;  /* 0x00b1580001127983 */ /* 0x001ea80000300a00 */
[----:B------:R-:W2:Y:S04]  /*10d260*/  LDL.LU.64 R16, [R1+0xb150] ;  /* 0x00b1500001107983 */ /* 0x000ea80000300a00 */
[----:B------:R3:W-:Y:S02]  /*10d270*/  STL.64 [R1+0xaed8], R26 ;  /* 0x00aed81a01007387 */ /* 0x0007e40000100a00 */
[----:B---3--:R-:W-:-:S02]  /*10d280*/  IMAD.MOV.U32 R27, RZ, RZ, R11 ;  /* 0x000000ffff1b7224 */ /* 0x008fc400078e000b */
[----:B----4-:R-:W-:Y:S02]  /*10d290*/  IMAD.MOV.U32 R26, RZ, RZ, R23 ;  /* 0x000000ffff1a7224 */ /* 0x010fe400078e0017 */
[----:B------:R-:W3:Y:S04]  /*10d2a0*/  LDL.LU R23, [R1+0xb148] ;  /* 0x00b1480001177983 */ /* 0x000ee80000300800 */
[----:B------:R0:W-:Y:S04]  /*10d2b0*/  STL.64 [R1+0xaed0], R24 ;  /* 0x00aed01801007387 */ /* 0x0001e80000100a00 */
[----:B------:R-:W-:Y:S01]  /*10d2c0*/  STL.64 [R1+0xb0e0], R26 ;  /* 0x00b0e01a01007387 */ /* 0x000fe20000100a00 */
[----:B0-----:R-:W-:-:S02]  /*10d2d0*/  IMAD.MOV.U32 R24, RZ, RZ, R10 ;  /* 0x000000ffff187224 */ /* 0x001fc400078e000a */
[----:B------:R-:W-:-:S05]  /*10d2e0*/  IMAD.MOV.U32 R25, RZ, RZ, R9 ;  /* 0x000000ffff197224 */ /* 0x000fca00078e0009 */
[----:B------:R0:W-:Y:S04]  /*10d2f0*/  STL.64 [R1+0xb0d8], R24 ;  /* 0x00b0d81801007387 */ /* 0x0001e80000100a00 */
[----:B0-----:R-:W3:Y:S04]  /*10d300*/  LDL.LU R24, [R1+0x24d0] ;  /* 0x0024d00001187983 */ /* 0x001ee80000300800 */
[----:B------:R-:W3:Y:S04]  /*10d310*/  LDL.LU R25, [R1+0x24d4] ;  /* 0x0024d40001197983 */ /* 0x000ee80000300800 */
[----:B------:R-:W3:Y:S04]  /*10d320*/  LDL.LU R26, [R1+0x24d8] ;  /* 0x0024d800011a7983 */ /* 0x000ee80000300800 */
[----:B------:R-:W3:Y:S01]  /*10d330*/  LDL.LU R27, [R1+0x24dc] ;  /* 0x0024dc00011b7983 */ /* 0x000ee20000300800 */
[C---:B--2---:R-:W-:Y:S06]  /*10d340*/  HMMA.16816.F32 R12, R4.reuse, R20, R12 ;  /* 0x00000014040c723c */ /* 0x044fec000000180c */
[----:B---3--:R-:W-:-:S15]  /*10d350*/  HMMA.16816.F32 R24, R4, R22, R24 ;  /* 0x000000160418723c */ /* 0x008fde0000001818 */
[----:B------:R-:W-:-:S08]  /*10d360*/  NOP ;  /* 0x0000000000007918 */ /* 0x000fd00000000000 */
[----:B------:R0:W-:Y:S04]  /*10d370*/  STL.64 [R1+0x24d0], R24 ;  /* 0x0024d01801007387 */ /* 0x0001e80000100a00 */
[----:B------:R1:W-:Y:S04]  /*10d380*/  STL.64 [R1+0x24d8], R26 ;  /* 0x0024d81a01007387 */ /* 0x0003e80000100a00 */
[----:B0-----:R-:W2:Y:S04]  /*10d390*/  LDL.LU R24, [R1+0x2460] ;  /* 0x0024600001187983 */ /* 0x001ea80000300800 */
[----:B------:R0:W-:Y:S04]  /*10d3a0*/  STL.64 [R1+0x24c0], R12 ;  /* 0x0024c00c01007387 */ /* 0x0001e80000100a00 */
[----:B------:R-:W-:Y:S04]  /*10d3b0*/  STL.64 [R1+0x24c8], R14 ;  /* 0x0024c80e01007387 */ /* 0x000fe80000100a00 */
[----:B------:R-:W2:Y:S04]  /*10d3c0*/  LDL.LU R25, [R1+0x2464] ;  /* 0x0024640001197983 */ /* 0x000ea80000300800 */
[----:B-1----:R-:W3:Y:S04]  /*10d3d0*/  LDL.LU R26, [R1+0x2468] ;  /* 0x00246800011a7983 */ /* 0x002ee80000300800 */
[----:B------:R-:W3:Y:S04]  /*10d3e0*/  LDL.LU R27, [R1+0x246c] ;  /* 0x00246c00011b7983 */ /* 0x000ee80000300800 */
[----:B------:R-:W4:Y:S04]  /*10d3f0*/  LDL.LU R10, [R1+0x3b18] ;  /* 0x003b1800010a7983 */ /* 0x000f280000300800 */
[----:B0-----:R-:W2:Y:S04]  /*10d400*/  LDL.LU R12, [R1+0x3b14] ;  /* 0x003b1400010c7983 */ /* 0x001ea80000300800 */
[----:B------:R-:W4:Y:S04]  /*10d410*/  LDL.LU R11, [R1+0x3b20] ;  /* 0x003b2000010b7983 */ /* 0x000f280000300800 */
        /* <DEDUP_REMOVED lines=68> */
[----:B------:R0:W-:Y:S04]  /*10d860*/  STL [R1+0xae90], R11 ;  /* 0x00ae900b01007387 */ /* 0x0001e80000100800 */
[----:B0-----:R-:W4:Y:S04]  /*10d870*/  LDL.LU R11, [R1+0x3b30] ;  /* 0x003b3000010b7983 */ /* 0x001f280000300800 */
        /* <DEDUP_REMOVED lines=8> */
[----:B----4-:R-:W-:-:S03]  /*10d900*/  IMAD R15, R15, 0x100, R11 ;  /* 0x000001000f0f7824 */ /* 0x010fc600078e020b */
[----:B------:R0:W-:Y:S04]  /*10d910*/  STL [R1+0xaeac], R10 ;  /* 0x00aeac0a01007387 */ /* 0x0001e80000100800 */
[----:B------:R-:W4:Y:S04]  /*10d920*/  LDL R11, [R1+0xa4] ;  /* 0x0000a400010b7983 */ /* 0x000f280000100800 */
[----:B0-----:R-:W4:Y:S04]  /*10d930*/  LDL R10, [R1+0xa0] ;  /* 0x0000a000010a7983 */ /* 0x001f280000100800 */
[----:B------:R-:W-:Y:S01]  /*10d940*/  STL [R1+0xaea8], R8 ;  /* 0x00aea80801007387 */ /* 0x000fe20000100800 */
[----:B--2---:R-:W-:-:S15]  /*10d950*/  HMMA.16816.F32 R24, R4, R2, R24 ;  /* 0x000000020418723c */ /* 0x004fde0000001818 */
        /* <DEDUP_REMOVED lines=11> */
[----:B------:R-:W3:-:S15]  /*10da10*/  LDL.LU.64 R24, [R1+0xb0d8] ;  /* 0x00b0d80001187983 */ /* 0x000ede0000300a00 */
[----:B------:R-:W-:-:S03]  /*10da20*/  NOP ;  /* 0x0000000000007918 */ /* 0x000fc60000000000 */
        /* <DEDUP_REMOVED lines=13> */
[----:B--2---:R-:W-:Y:S04]  /*10db00*/  STL.64 [R1+0xaec8], R6 ;  /* 0x00aec80601007387 */ /* 0x004fe80000100a00 */
[----:B----4-:R0:W-:Y:S04]  /*10db10*/  STL.64 [R1+0xaec0], R4 ;  /* 0x00aec00401007387 */ /* 0x0101e80000100a00 */
[----:B0-----:R-:W2:Y:S04]  /*10db20*/  LDL.LU R4, [R1+0x22d0] ;  /* 0x0022d00001047983 */ /* 0x001ea80000300800 */
[----:B------:R-:W2:Y:S04]  /*10db30*/  LDL.LU R5, [R1+0x22d4] ;  /* 0x0022d40001057983 */ /* 0x000ea80000300800 */
[----:B------:R-:W3:Y:S04]  /*10db40*/  LDL.LU R6, [R1+0x22d8] ;  /* 0x0022d80001067983 */ /* 0x000ee80000300800 */
[----:B------:R-:W3:Y:S04]  /*10db50*/  LDL.LU R7, [R1+0x22dc] ;  /* 0x0022dc0001077983 */ /* 0x000ee80000300800 */
[----:B---3--:R0:W-:Y:S04]  /*10db60*/  STL.64 [R1+0xaee8], R6 ;  /* 0x00aee80601007387 */ /* 0x0081e80000100a00 */
[----:B--2---:R1:W-:Y:S04]  /*10db70*/  STL.64 [R1+0xaee0], R4 ;  /* 0x00aee00401007387 */ /* 0x0043e80000100a00 */
        /* <DEDUP_REMOVED lines=353> */
[C---:B---3--:R-:W-:Y:S06]  /*10f190*/  HMMA.16816.F32 R8, R12.reuse, R22, R8 ;  /* 0x000000160c08723c */ /* 0x048fec0000001808 */
[----:B----4-:R-:W-:-:S15]  /*10f1a0*/  HMMA.16816.F32 R16, R12, R20, R16 ;  /* 0x000000140c10723c */ /* 0x010fde0000001810 */
[----:B------:R-:W-:-:S02]  /*10f1b0*/  NOP ;  /* 0x0000000000007918 */ /* 0x000fc40000000000 */
[----:B------:R-:W-:Y:S04]  /*10f1c0*/  STL.64 [R1+0x22b0], R8 ;  /* 0x0022b00801007387 */ /* 0x000fe80000100a00 */
[----:B------:R0:W-:Y:S04]  /*10f1d0*/  STL.64 [R1+0x22b8], R10 ;  /* 0x0022b80a01007387 */ /* 0x0001e80000100a00 */
[----:B0-----:R-:W3:Y:S04]  /*10f1e0*/  LDL.LU R10, [R1+0xaeac] ;  /* 0x00aeac00010a7983 */ /* 0x001ee80000300800 */
[----:B------:R-:W4:Y:S04]  /*10f1f0*/  LDL.LU R8, [R1+0xaea8] ;  /* 0x00aea80001087983 */ /* 0x000f280000300800 */
[----:B------:R-:W-:Y:S04]  /*10f200*/  STL.64 [R1+0x22a0], R16 ;  /* 0x0022a01001007387 */ /* 0x000fe80000100a00 */
[----:B------:R0:W-:Y:S04]  /*10f210*/  STL.64 [R1+0x22a8], R18 ;  /* 0x0022a81201007387 */ /* 0x0001e80000100a00 */
[----:B0-----:R-:W2:Y:S04]  /*10f220*/  LDL.LU.64 R18, [R1+0xaea0] ;  /* 0x00aea00001127983 */ /* 0x001ea80000300a00 */
[----:B------:R-:W3:Y:S04]  /*10f230*/  LDL.LU.64 R16, [R1+0xae98] ;  /* 0x00ae980001107983 */ /* 0x000ee80000300a00 */
[----:B------:R-:W-:Y:S04]  /*10f240*/  STL.64 [R1+0xad68], R22 ;  /* 0x00ad681601007387 */ /* 0x000fe80000100a00 */
[----:B------:R3:W-:Y:S04]  /*10f250*/  STL.64 [R1+0xad60], R20 ;  /* 0x00ad601401007387 */ /* 0x0007e80000100a00 */
[----:B------:R-:W4:Y:S01]  /*10f260*/  LDL.LU R29, [R1+0x3b38] ;  /* 0x003b3800011d7983 */ /* 0x000f220000300800 */
[C---:B--2---:R-:W-:Y:S06]  /*10f270*/  HMMA.16816.F32 R24, R12.reuse, R18, R24 ;  /* 0x000000120c18723c */ /* 0x044fec0000001818 */
[----:B---3--:R-:W-:-:S15]  /*10f280*/  HMMA.16816.F32 R20, R12, R16, R4 ;  /* 0x000000100c14723c */ /* 0x008fde0000001804 */
[----:B------:R-:W-:-:S02]  /*10f290*/  NOP ;  /* 0x0000000000007918 */ /* 0x000fc40000000000 */
[----:B------:R-:W-:Y:S04]  /*10f2a0*/  STL.64 [R1+0x2290], R24 ;  /* 0x0022901801007387 */ /* 0x000fe80000100a00 */
[----:B------:R-:W-:Y:S04]  /*10f2b0*/  STL.64 [R1+0x2298], R26 ;  /* 0x0022981a01007387 */ /* 0x000fe80000100a00 */
[----:B------:R-:W4:Y:S04]  /*10f2c0*/  LDL.LU R4, [R1+0x3b34] ;  /* 0x003b340001047983 */ /* 0x000f280000300800 */
[----:B------:R0:W-:Y:S04]  /*10f2d0*/  STL.64 [R1+0x2280], R20 ;  /* 0x0022801401007387 */ /* 0x0001e80000100a00 */
[----:B------:R1:W-:Y:S04]  /*10f2e0*/  STL.64 [R1+0x2288], R22 ;  /* 0x0022881601007387 */ /* 0x0003e80000100a00 */
[----:B------:R-:W2:Y:S04]  /*10f2f0*/  LDL.LU R9, [R1+0x3b48] ;  /* 0x003b480001097983 */ /* 0x000ea80000300800 */
[----:B------:R-:W2:Y:S04]  /*10f300*/  LDL.LU R6, [R1+0x3b44] ;  /* 0x003b440001067983 */ /* 0x000ea80000300800 */
[----:B------:R-:W3:Y:S04]  /*10f310*/  LDL.LU R7, [R1+0x3b50] ;  /* 0x003b500001077983 */ /* 0x000ee80000300800 */
[----:B------:R-:W3:Y:S04]  /*10f320*/  LDL.LU R0, [R1+0x3b4c] ;  /* 0x003b4c0001007983 */ /* 0x000ee80000300800 */
[----:B0-----:R-:W4:Y:S04]  /*10f330*/  LDL.64 R20, [R1+0xa8] ;  /* 0x0000a80001147983 */ /* 0x001f280000100a00 */
[----:B-1----:R-:W2:Y:S04]  /*10f340*/  LDL.64 R22, [R1+0x98] ;  /* 0x0000980001167983 */ /* 0x002ea80000100a00 */
        /* <DEDUP_REMOVED lines=21> */
[----:B---3--:R-:W-:Y:S01]  /*10f4a0*/  IMAD R5, R5, 0x100, R11 ;  /* 0x0000010005057824 */ /* 0x008fe200078e020b */
        /* <DEDUP_REMOVED lines=44> */
[----:B------:R-:W3:Y:S04]  /*10f770*/  LDL.LU.64 R22, [R1+0xae50] ;  /* 0x00ae500001167983 */ /* 0x000ee80000300a00 */
[----:B------:R-:W2:-:S15]  /*10f780*/  LDL.LU.64 R20, [R1+0xae48] ;  /* 0x00ae480001147983 */ /* 0x000e9e0000300a00 */
[----:B------:R-:W-:-:S02]  /*10f790*/  NOP ;  /* 0x0000000000007918 */ /* 0x000fc40000000000 */
[----:B------:R0:W-:Y:S04]  /*10f7a0*/  STL.64 [R1+0x2240], R12 ;  /* 0x0022400c01007387 */ /* 0x0001e80000100a00 */
[----:B------:R1:W-:Y:S04]  /*10f7b0*/  STL.64 [R1+0x2248], R14 ;  /* 0x0022480e01007387 */ /* 0x0003e80000100a00 */
[----:B0-----:R-:W2:Y:S04]  /*10f7c0*/  LDL.LU R12, [R1+0x2230] ;  /* 0x00223000010c7983 */ /* 0x001ea80000300800 */
[----:B------:R-:W2:Y:S04]  /*10f7d0*/  LDL.LU R13, [R1+0x2234] ;  /* 0x00223400010d7983 */ /* 0x000ea80000300800 */
[----:B-1----:R-:W2:Y:S04]  /*10f7e0*/  LDL.LU R14, [R1+0x2238] ;  /* 0x00223800010e7983 */ /* 0x002ea80000300800 */
[----:B------:R-:W2:Y:S01]  /*10f7f0*/  LDL.LU R15, [R1+0x223c] ;  /* 0x00223c00010f7983 */ /* 0x000ea20000300800 */
[----:B------:R-:W-:Y:S01]  /*10f800*/  IMAD R7, R0, 0x100, R7 ;  /* 0x0000010000077824 */ /* 0x000fe200078e0207 */
[----:B------:R-:W-:-:S02]  /*10f810*/  F2FP.F16.E4M3.UNPACK_B R4, R4 ;  /* 0x00000004ff04723e */ /* 0x000fc400020006ff */
[----:B------:R-:W-:Y:S02]  /*10f820*/  F2FP.F16.E4M3.UNPACK_B R5, R5 ;  /* 0x00000005ff05723e */ /* 0x000fe400020006ff */
[----:B------:R-:W-:Y:S02]  /*10f830*/  F2FP.F16.E4M3.UNPACK_B R6, R6 ;  /* 0x00000006ff06723e */ /* 0x000fe400020006ff */
[----:B------:R-:W-:Y:S01]  /*10f840*/  F2FP.F16.E4M3.UNPACK_B R7, R7 ;  /* 0x00000007ff07723e */ /* 0x000fe200020006ff */
[----:B------:R-:W-:Y:S02]  /*10f850*/  IMAD.MOV.U32 R0, RZ, RZ, R3 ;  /* 0x000000ffff007224 */ /* 0x000fe400078e0003 */
[----:B------:R-:W-:-:S03]  /*10f860*/  IMAD.MOV.U32 R9, RZ, RZ, R2 ;  /* 0x000000ffff097224 */ /* 0x000fc600078e0002 */
[----:B------:R-:W-:Y:S04]  /*10f870*/  STL [R1+0xac8c], R0 ;  /* 0x00ac8c0001007387 */ /* 0x000fe80000100800 */
[----:B------:R-:W-:Y:S01]  /*10f880*/  STL [R1+0xac88], R9 ;  /* 0x00ac880901007387 */ /* 0x000fe20000100800 */
[----:B--2---:R-:W-:Y:S06]  /*10f890*/  HMMA.16816.F32 R12, R4, R20, R12 ;  /* 0x00000014040c723c */ /* 0x004fec000000180c */
[----:B------:R-:W-:-:S02]  /*10f8a0*/  IMAD.MOV.U32 R8, RZ, RZ, R21 ;  /* 0x000000ffff087224 */ /* 0x000fc400078e0015 */
[----:B------:R-:W-:-:S15]  /*10f8b0*/  IMAD.MOV.U32 R3, RZ, RZ, R20 ;  /* 0x000000ffff037224 */ /* 0x000fde00078e0014 */
[----:B------:R-:W-:Y:S04]  /*10f8c0*/  STL.64 [R1+0x2230], R12 ;  /* 0x0022300c01007387 */ /* 0x000fe80000100a00 */
[----:B------:R3:W-:Y:S02]  /*10f8d0*/  STL.64 [R1+0x2238], R14 ;  /* 0x0022380e01007387 */ /* 0x0007e40000100a00 */
[----:B---3--:R-:W-:Y:S06]  /*10f8e0*/  HMMA.16816.F32 R12, R4, R22, R16 ;  /* 0x00000016040c723c */ /* 0x008fec0000001810 */
[----:B------:R-:W-:Y:S01]  /*10f8f0*/  IMAD.MOV.U32 R2, RZ, RZ, R23 ;  /* 0x000000ffff027224 */ /* 0x000fe200078e0017 */
[----:B------:R-:W-:Y:S01]  /*10f900*/  STL [R1+0xac94], R8 ;  /* 0x00ac940801007387 */ /* 0x000fe20000100800 */
[----:B------:R-:W-:-:S03]  /*10f910*/  IMAD.MOV.U32 R9, RZ, RZ, R22 ;  /* 0x000000ffff097224 */ /* 0x000fc600078e0016 */
[----:B------:R-:W-:-:S12]  /*10f920*/  STL [R1+0xac90], R3 ;  /* 0x00ac900301007387 */ /* 0x000fd80000100800 */
[----:B------:R-:W-:Y:S04]  /*10f930*/  STL.64 [R1+0x2220], R12 ;  /* 0x0022200c01007387 */ /* 0x000fe80000100a00 */
[----:B------:R-:W-:Y:S04]  /*10f940*/  STL.64 [R1+0x2228], R14 ;  /* 0x0022280e01007387 */ /* 0x000fe80000100a00 */
[----:B------:R-:W-:Y:S04]  /*10f950*/  STL [R1+0xac9c], R2 ;  /* 0x00ac9c0201007387 */ /* 0x000fe80000100800 */
[----:B------:R-:W-:Y:S04]  /*10f960*/  STL [R1+0xac98], R9 ;  /* 0x00ac980901007387 */ /* 0x000fe80000100800 */
[----:B------:R4:W-:Y:S02]  /*10f970*/  STL.64 [R1+0xae40], R10 ;  /* 0x00ae400a01007387 */ /* 0x0009e40000100a00 */
[----:B----4-:R-:W-:-:S15]  /*10f980*/  HMMA.16816.F32 R8, R4, R28, R24 ;  /* 0x0000001c0408723c */ /* 0x010fde0000001818 */
        /* <DEDUP_REMOVED lines=15> */
[----:B------:R-:W2:Y:S04]  /*10fa80*/  LDL.LU R8, [R1+0x2200] ;  /* 0x0022000001087983 */ /* 0x000ea80000300800 */
        /* <DEDUP_REMOVED lines=38> */
[----:B------:R0:W-:Y:S04]  /*10fcf0*/  STL.64 [R1+0x2200], R8 ;  /* 0x0022000801007387 */ /* 0x0001e80000100a00 */
[----:B------:R1:W-:Y:S01]  /*10fd00*/  STL.64 [R1+0x2208], R10 ;  /* 0x0022080a01007387 */ /* 0x0003e20000100a00 */
[----:B0-----:R-:W-:Y:S02]  /*10fd10*/  IMAD.MOV.U32 R8, RZ, RZ, R3 ;  /* 0x000000ffff087224 */ /* 0x001fe400078e0003 */
[----:B------:R-:W-:Y:S01]  /*10fd20*/  IMAD.MOV.U32 R9, RZ, RZ, R2 ;  /* 0x000000ffff097224 */ /* 0x000fe200078e0002 */
[----:B-1----:R-:W2:Y:S04]  /*10fd30*/  LDL.LU.64 R10, [R1+0xae40] ;  /* 0x00ae4000010a7983 */ /* 0x002ea80000300a00 */
[----:B------:R-:W-:Y:S04]  /*10fd40*/  STL [R1+0xacac], R8 ;  /* 0x00acac0801007387 */ /* 0x000fe80000100800 */
[----:B------:R0:W-:Y:S04]  /*10fd50*/  STL [R1+0xaca8], R9 ;  /* 0x00aca80901007387 */ /* 0x0001e80000100800 */
[----:B0-----:R-:W3:Y:S02]  /*10fd60*/  LDL.64 R8, [R1+0x80] ;  /* 0x0000800001087983 */ /* 0x001ee40000100a00 */
[----:B---3--:R-:W-:Y:S06]  /*10fd70*/  HMMA.16816.F32 R16, R4, R8, R16 ;  /* 0x000000080410723c */ /* 0x008fec0000001810 */
[----:B------:R-:W-:-:S02]  /*10fd80*/  IMAD.MOV.U32 R2, RZ, RZ, R9 ;  /* 0x000000ffff027224 */ /* 0x000fc400078e0009 */
[----:B------:R-:W-:-:S15]  /*10fd90*/  IMAD.MOV.U32 R3, RZ, RZ, R8 ;  /* 0x000000ffff037224 */ /* 0x000fde00078e0008 */
[----:B------:R-:W-:Y:S04]  /*10fda0*/  STL.64 [R1+0x21f0], R16 ;  /* 0x0021f01001007387 */ /* 0x000fe80000100a00 */
[----:B------:R0:W-:Y:S04]  /*10fdb0*/  STL.64 [R1+0x21f8], R18 ;  /* 0x0021f81201007387 */ /* 0x0001e80000100a00 */
[----:B0-----:R-:W3:Y:S04]  /*10fdc0*/  LDL.LU.64 R18, [R1+0xae38] ;  /* 0x00ae380001127983 */ /* 0x001ee80000300a00 */
[----:B------:R-:W3:Y:S04]  /*10fdd0*/  LDL.LU.64 R16, [R1+0xae30] ;  /* 0x00ae300001107983 */ /* 0x000ee80000300a00 */
        /* <DEDUP_REMOVED lines=23> */
[----:B---3--:R-:W-:-:S15]  /*10ff50*/  HMMA.16816.F32 R16, R4, R2, R16 ;  /* 0x000000020410723c */ /* 0x008fde0000001810 */
[----:B------:R-:W-:-:S08]  /*10ff60*/  NOP ;  /* 0x0000000000007918 */ /* 0x000fd00000000000 */
[----:B------:R-:W-:Y:S04]  /*10ff70*/  STL.64 [R1+0x21c0], R16 ;  /* 0x0021c01001007387 */ /* 0x000fe80000100a00 */
[----:B------:R0:W-:Y:S04]  /*10ff80*/  STL.64 [R1+0x21c8], R18 ;  /* 0x0021c81201007387 */ /* 0x0001e80000100a00 */
[----:B0-----:R-:W3:Y:S04]  /*10ff90*/  LDL.LU.64 R18, [R1+0xae08] ;  /* 0x00ae080001127983 */ /* 0x001ee80000300a00 */
[----:B------:R-:W3:Y:S01]  /*10ffa0*/  LDL.LU.64 R16, [R1+0xae00] ;  /* 0x00ae000001107983 */ /* 0x000ee20000300a00 */
[----:B----4-:R-:W-:Y:S01]  /*10ffb0*/  HMMA.16816.F32 R12, R4, R20, R12 ;  /* 0x00000014040c723c */ /* 0x010fe2000000180c */
[----:B------:R-:W-:-:S02]  /*10ffc0*/  IMAD.MOV.U32 R9, RZ, RZ, R2 ;  /* 0x000000ffff097224 */ /* 0x000fc400078e0002 */
[----:B------:R-:W-:-:S05]  /*10ffd0*/  IMAD.MOV.U32 R2, RZ, RZ, R3 ;  /* 0x000000ffff027224 */ /* 0x000fca00078e0003 */
[----:B------:R-:W-:Y:S04]  /*10ffe0*/  STL [R1+0xaccc], R2 ;  /* 0x00accc0201007387 */ /* 0x000fe80000100800 */
[----:B------:R-:W-:Y:S11]  /*10fff0*/  STL [R1+0xacc8], R9 ;  /* 0x00acc80901007387 */ /* 0x000ff60000100800 */
[----:B------:R-:W-:Y:S04]  /*110000*/  STL.64 [R1+0x21b0], R12 ;  /* 0x0021b00c01007387 */ /* 0x000fe80000100a00 */
[----:B------:R3:W-:Y:S01]  /*110010*/  STL.64 [R1+0x21b8], R14 ;  /* 0x0021b80e01007387 */ /* 0x0007e20000100a00 */
[----:B------:R-:W-:-:S02]  /*110020*/  IMAD.MOV.U32 R0, RZ, RZ, R23 ;  /* 0x000000ffff007224 */ /* 0x000fc400078e0017 */
[----:B------:R-:W-:Y:S01]  /*110030*/  IMAD.MOV.U32 R3, RZ, RZ, R22 ;  /* 0x000000ffff037224 */ /* 0x000fe200078e0016 */
[----:B---3--:R-:W-:-:S15]  /*110040*/  HMMA.16816.F32 R12, R4, R22, R16 ;  /* 0x00000016040c723c */ /* 0x008fde0000001810 */
[----:B------:R-:W-:-:S08]  /*110050*/  NOP ;  /* 0x0000000000007918 */ /* 0x000fd00000000000 */
[----:B------:R-:W-:Y:S04]  /*110060*/  STL.64 [R1+0x2190], R12 ;  /* 0x0021900c01007387 */ /* 0x000fe80000100a00 */
[----:B------:R0:W-:Y:S02]  /*110070*/  STL.64 [R1+0x2198], R14 ;  /* 0x0021980e01007387 */ /* 0x0001e40000100a00 */
[----:B0-----:R-:W-:Y:S02]  /*110080*/  HMMA.16816.F32 R12, R4, R28, R24 ;  /* 0x0000001c040c723c */ /* 0x001fe40000001818 */
[----:B------:R-:W-:Y:S04]  /*110090*/  STL [R1+0xacd4], R0 ;  /* 0x00acd40001007387 */ /* 0x000fe80000100800 */
[----:B------:R-:W-:-:S15]  /*1100a0*/  STL [R1+0xacd0], R3 ;  /* 0x00acd00301007387 */ /* 0x000fde0000100800 */
[----:B------:R-:W-:-:S02]  /*1100b0*/  NOP ;  /* 0x0000000000007918 */ /* 0x000fc40000000000 */
[----:B------:R0:W-:Y:S04]  /*1100c0*/  STL.64 [R1+0x2180], R12 ;  /* 0x0021800c01007387 */ /* 0x0001e80000100a00 */
[----:B------:R1:W-:Y:S04]  /*1100d0*/  STL.64 [R1+0x2188], R14 ;  /* 0x0021880e01007387 */ /* 0x0003e80000100a00 */
[----:B0-----:R-:W3:Y:S04]  /*1100e0*/  LDL.LU R12, [R1+0x2130] ;  /* 0x00213000010c7983 */ /* 0x001ee80000300800 */
[----:B------:R-:W3:Y:S04]  /*1100f0*/  LDL.LU R13, [R1+0x2134] ;  /* 0x00213400010d7983 */ /* 0x000ee80000300800 */
[----:B-1----:R-:W4:Y:S04]  /*110100*/  LDL.LU R14, [R1+0x2138] ;  /* 0x00213800010e7983 */ /* 0x002f280000300800 */
        /* <DEDUP_REMOVED lines=27> */
[----:B------:R-:W4:Y:S04]  /*1102c0*/  LDL.64 R20, [R1+0x28] ;  /* 0x0000280001147983 */ /* 0x000f280000100a00 */
[----:B------:R-:W2:Y:S04]  /*1102d0*/  LDL.LU R16, [R1+0x2120] ;  /* 0x0021200001107983 */ /* 0x000ea80000300800 */
[----:B------:R-:W2:Y:S04]  /*1102e0*/  LDL.LU R17, [R1+0x2124] ;  /* 0x0021240001117983 */ /* 0x000ea80000300800 */
[----:B------:R-:W2:Y:S04]  /*1102f0*/  LDL.LU R18, [R1+0x2128] ;  /* 0x0021280001127983 */ /* 0x000ea80000300800 */
[----:B------:R-:W2:Y:S04]  /*110300*/  LDL.LU R19, [R1+0x212c] ;  /* 0x00212c0001137983 */ /* 0x000ea80000300800 */
[----:B------:R-:W2:Y:S04]  /*110310*/  LDL.64 R22, [R1+0x20] ;  /* 0x0000200001167983 */ /* 0x000ea80000100a00 */
[----:B------:R-:W2:Y:S04]  /*110320*/  LDL.LU R24, [R1+0x2110] ;  /* 0x0021100001187983 */ /* 0x000ea80000300800 */
[----:B------:R-:W2:Y:S04]  /*110330*/  LDL.LU R25, [R1+0x2114] ;  /* 0x0021140001197983 */ /* 0x000ea80000300800 */
[----:B------:R-:W2:Y:S04]  /*110340*/  LDL.LU R26, [R1+0x2118] ;  /* 0x00211800011a7983 */ /* 0x000ea80000300800 */
[----:B------:R-:W2:Y:S04]  /*110350*/  LDL.LU R27, [R1+0x211c] ;  /* 0x00211c00011b7983 */ /* 0x000ea80000300800 */
[----:B------:R-:W2:Y:S04]  /*110360*/  LDL.64 R28, [R1+0x18] ;  /* 0x00001800011c7983 */ /* 0x000ea80000100a00 */
        /* <DEDUP_REMOVED lines=42> */
[----:B------:R0:W-:Y:S01]  /*110610*/  STL [R1+0xacf8], R9 ;  /* 0x00acf80901007387 */ /* 0x0001e20000100800 */
[----:B----4-:R-:W-:Y:S02]  /*110620*/  IMAD.MOV.U32 R0, RZ, RZ, R21 ;  /* 0x000000ffff007224 */ /* 0x010fe400078e0015 */
[----:B------:R-:W-:Y:S02]  /*110630*/  IMAD.MOV.U32 R3, RZ, RZ, R20 ;  /* 0x000000ffff037224 */ /* 0x000fe400078e0014 */
[----:B--2---:R-:W-:Y:S02]  /*110640*/  IMAD.MOV.U32 R8, RZ, RZ, R23 ;  /* 0x000000ffff087224 */ /* 0x004fe400078e0017 */
[----:B0-----:R-:W-:Y:S01]  /*110650*/  IMAD.MOV.U32 R9, RZ, RZ, R22 ;  /* 0x000000ffff097224 */ /* 0x001fe200078e0016 */
        /* <DEDUP_REMOVED lines=8> */
[----:B------:R-:W-:Y:S04]  /*1106e0*/  STL.64 [R1+0x2120], R12 ;  /* 0x0021200c01007387 */ /* 0x000fe80000100a00 */
[----:B------:R-:W-:Y:S04]  /*1106f0*/  STL.64 [R1+0x2128], R14 ;  /* 0x0021280e01007387 */ /* 0x000fe80000100a00 */
[----:B------:R-:W-:Y:S04]  /*110700*/  STL [R1+0xad0c], R8 ;  /* 0x00ad0c0801007387 */ /* 0x000fe80000100800 */
[----:B------:R-:W-:Y:S04]  /*110710*/  STL [R1+0xad08], R9 ;  /* 0x00ad080901007387 */ /* 0x000fe80000100800 */
[----:B------:R0:W-:Y:S02]  /*110720*/  STL.64 [R1+0xadb8], R10 ;  /* 0x00adb80a01007387 */ /* 0x0001e40000100a00 */
[----:B0-----:R-:W-:-:S15]  /*110730*/  HMMA.16816.F32 R8, R4, R28, R24 ;  /* 0x0000001c0408723c */ /* 0x001fde0000001818 */
        /* <DEDUP_REMOVED lines=28> */
[----:B------:R-:W4:Y:S01]  /*110900*/  LDL.LU R11, [R1+0x210c] ;  /* 0x00210c00010b7983 */ /* 0x000f220000300800 */
        /* <DEDUP_REMOVED lines=33> */
[----:B------:R-:W-:Y:S04]  /*110b20*/  STL [R1+0xad14], R2 ;  /* 0x00ad140201007387 */ /* 0x000fe80000100800 */
[----:B------:R0:W-:Y:S04]  /*110b30*/  STL [R1+0xad10], R3 ;  /* 0x00ad100301007387 */ /* 0x0001e80000100800 */
[----:B0-----:R-:W4:Y:S02]  /*110b40*/  LDL.64 R2, [R1+0x10] ;  /* 0x0000100001027983 */ /* 0x001f240000100a00 */
[----:B----4-:R-:W-:-:S15]  /*110b50*/  HMMA.16816.F32 R8, R4, R2, R8 ;  /* 0x000000020408723c */ /* 0x010fde0000001808 */
[----:B------:R-:W-:-:S08]  /*110b60*/  NOP ;  /* 0x0000000000007918 */ /* 0x000fd00000000000 */
[----:B------:R0:W-:Y:S04]  /*110b70*/  STL.64 [R1+0x2100], R8 ;  /* 0x0021000801007387 */ /* 0x0001e80000100a00 */
[----:B------:R1:W-:Y:S01]  /*110b80*/  STL.64 [R1+0x2108], R10 ;  /* 0x0021080a01007387 */ /* 0x0003e20000100a00 */
[----:B0-----:R-:W-:-:S03]  /*110b90*/  IMAD.MOV.U32 R9, RZ, RZ, R2 ;  /* 0x000000ffff097224 */ /* 0x001fc600078e0002 */
[----:B-1----:R-:W4:Y:S04]  /*110ba0*/  LDL.LU.64 R10, [R1+0xadb8] ;  /* 0x00adb800010a7983 */ /* 0x002f280000300a00 */
        /* <DEDUP_REMOVED lines=74> */
[----:B------:R4:W-:Y:S02]  /*111050*/  STL.64 [R1+0xaa20], R16 ;  /* 0x00aa201001007387 */ /* 0x0009e40000100a00 */
[----:B----4-:R-:W-:Y:S06]  /*111060*/  HMMA.16816.F32 R16, R4, R10, R20 ;  /* 0x0000000a0410723c */ /* 0x010fec0000001814 */
[----:B------:R-:W-:Y:S04]  /*111070*/  STL [R1+0xa9fc], R10 ;  /* 0x00a9fc0a01007387 */ /* 0x000fe80000100800 */
[----:B------:R-:W-:-:S13]  /*111080*/  STL [R1+0xa9f8], R11 ;  /* 0x00a9f80b01007387 */ /* 0x000fda0000100800 */
[----:B------:R0:W-:Y:S04]  /*111090*/  STL.64 [R1+0x2060], R16 ;  /* 0x0020601001007387 */ /* 0x0001e80000100a00 */
[----:B------:R1:W-:Y:S04]  /*1110a0*/  STL.64 [R1+0x2068], R18 ;  /* 0x0020681201007387 */ /* 0x0003e80000100a00 */
[----:B0-----:R-:W4:Y:S04]  /*1110b0*/  LDL.LU R16, [R1+0x1df0] ;  /* 0x001df00001107983 */ /* 0x001f280000300800 */
[----:B------:R-:W4:Y:S04]  /*1110c0*/  LDL.LU R17, [R1+0x1df4] ;  /* 0x001df40001117983 */ /* 0x000f280000300800 */
[----:B-1----:R-:W4:Y:S04]  /*1110d0*/  LDL.LU R18, [R1+0x1df8] ;  /* 0x001df80001127983 */ /* 0x002f280000300800 */
[----:B------:R-:W4:Y:S01]  /*1110e0*/  LDL.LU R19, [R1+0x1dfc] ;  /* 0x001dfc0001137983 */ /* 0x000f220000300800 */
[----:B---3--:R-:W-:-:S02]  /*1110f0*/  IMAD R12, R12, 0x100, R24 ;  /* 0x000001000c0c7824 */ /* 0x008fc400078e0218 */
[----:B------:R-:W-:Y:S02]  /*111100*/  IMAD R13, R13, 0x100, R25 ;  /* 0x000001000d0d7824 */ /* 0x000fe400078e0219 */
[----:B--2---:R-:W-:Y:S02]  /*111110*/  IMAD R14, R14, 0x100, R26 ;  /* 0x000001000e0e7824 */ /* 0x004fe400078e021a */
[----:B------:R-:W-:Y:S01]  /*111120*/  IMAD R15, R15, 0x100, R27 ;  /* 0x000001000f0f7824 */ /* 0x000fe200078e021b */
[----:B----4-:R-:W-:Y:S04]  /*111130*/  STL.64 [R1+0xaa68], R18 ;  /* 0x00aa681201007387 */ /* 0x010fe80000100a00 */
[----:B------:R0:W-:Y:S04]  /*111140*/  STL.64 [R1+0xaa60], R16 ;  /* 0x00aa601001007387 */ /* 0x0001e80000100a00 */
[----:B------:R-:W2:Y:S04]  /*111150*/  LDL.LU R24, [R1+0x1e20] ;  /* 0x001e200001187983 */ /* 0x000ea80000300800 */
[----:B------:R-:W2:Y:S04]  /*111160*/  LDL.LU R25, [R1+0x1e24] ;  /* 0x001e240001197983 */ /* 0x000ea80000300800 */
[----:B------:R-:W3:Y:S04]  /*111170*/  LDL.LU R26, [R1+0x1e28] ;  /* 0x001e2800011a7983 */ /* 0x000ee80000300800 */
[----:B------:R-:W3:Y:S01]  /*111180*/  LDL.LU R27, [R1+0x1e2c] ;  /* 0x001e2c00011b7983 */ /* 0x000ee20000300800 */
[----:B------:R-:W-:-:S02]  /*111190*/  IMAD.MOV.U32 R22, RZ, RZ, R9 ;  /* 0x000000ffff167224 */ /* 0x000fc400078e0009 */
[----:B------:R-:W-:Y:S01]  /*1111a0*/  IMAD.MOV.U32 R23, RZ, RZ, R2 ;  /* 0x000000ffff177224 */ /* 0x000fe200078e0002 */
[----:B---3--:R-:W-:Y:S04]  /*1111b0*/  STL.64 [R1+0xaa78], R26 ;  /* 0x00aa781a01007387 */ /* 0x008fe80000100a00 */
[----:B--2---:R1:W-:Y:S04]  /*1111c0*/  STL.64 [R1+0xaa70], R24 ;  /* 0x00aa701801007387 */ /* 0x0043e80000100a00 */
        /* <DEDUP_REMOVED lines=12> */
[----:B------:R3:W-:Y:S04]  /*111290*/  STL.64 [R1+0xaa98], R22 ;  /* 0x00aa981601007387 */ /* 0x0007e80000100a00 */
[----:B------:R-:W-:Y:S04]  /*1112a0*/  STL.64 [R1+0xaa90], R20 ;  /* 0x00aa901401007387 */ /* 0x000fe80000100a00 */
[----:B-1----:R-:W4:Y:S04]  /*1112b0*/  LDL.LU R24, [R1+0x1e40] ;  /* 0x001e400001187983 */ /* 0x002f280000300800 */
[----:B------:R-:W4:Y:S04]  /*1112c0*/  LDL.LU R25, [R1+0x1e44] ;  /* 0x001e440001197983 */ /* 0x000f280000300800 */
[----:B------:R-:W4:Y:S04]  /*1112d0*/  LDL.LU R26, [R1+0x1e48] ;  /* 0x001e4800011a7983 */ /* 0x000f280000300800 */
[----:B------:R-:W4:Y:S01]  /*1112e0*/  LDL.LU R27, [R1+0x1e4c] ;  /* 0x001e4c00011b7983 */ /* 0x000f220000300800 */
[----:B------:R-:W-:-:S02]  /*1112f0*/  IMAD.MOV.U32 R10, RZ, RZ, R9 ;  /* 0x000000ffff0a7224 */ /* 0x000fc400078e0009 */
[----:B------:R-:W-:Y:S02]  /*111300*/  IMAD.MOV.U32 R11, RZ, RZ, R0 ;  /* 0x000000ffff0b7224 */ /* 0x000fe400078e0000 */
[----:B---3--:R-:W-:Y:S02]  /*111310*/  IMAD.MOV.U32 R23, RZ, RZ, R2 ;  /* 0x000000ffff177224 */ /* 0x008fe400078e0002 */
[----:B--2---:R-:W-:Y:S01]  /*111320*/  IMAD.MOV.U32 R22, RZ, RZ, R3 ;  /* 0x000000ffff167224 */ /* 0x004fe200078e0003 */
[----:B----4-:R-:W-:Y:S04]  /*111330*/  STL.64 [R1+0xaaa8], R26 ;  /* 0x00aaa81a01007387 */ /* 0x010fe80000100a00 */
[----:B------:R0:W-:Y:S04]  /*111340*/  STL.64 [R1+0xaaa0], R24 ;  /* 0x00aaa01801007387 */ /* 0x0001e80000100a00 */
[----:B------:R-:W2:Y:S04]  /*111350*/  LDL.LU R9, [R1+0xad08] ;  /* 0x00ad080001097983 */ /* 0x000ea80000300800 */
[----:B------:R-:W3:Y:S04]  /*111360*/  LDL.LU R0, [R1+0xad04] ;  /* 0x00ad040001007983 */ /* 0x000ee80000300800 */
[----:B------:R-:W4:Y:S04]  /*111370*/  LDL.LU R3, [R1+0xad00] ;  /* 0x00ad000001037983 */ /* 0x000f280000300800 */
[----:B------:R-:W3:Y:S04]  /*111380*/  LDL.LU R2, [R1+0xacfc] ;  /* 0x00acfc0001027983 */ /* 0x000ee80000300800 */
[----:B------:R-:W-:Y:S04]  /*111390*/  STL.64 [R1+0xaab0], R22 ;  /* 0x00aab01601007387 */ /* 0x000fe80000100a00 */
[----:B0-----:R-:W4:Y:S04]  /*1113a0*/  LDL.LU R24, [R1+0x1e70] ;  /* 0x001e700001187983 */ /* 0x001f280000300800 */
[----:B------:R-:W4:Y:S04]  /*1113b0*/  LDL.LU R25, [R1+0x1e74] ;  /* 0x001e740001197983 */ /* 0x000f280000300800 */
[----:B------:R-:W3:Y:S04]  /*1113c0*/  LDL.LU R26, [R1+0x1e78] ;  /* 0x001e7800011a7983 */ /* 0x000ee80000300800 */
[----:B------:R-:W3:Y:S01]  /*1113d0*/  LDL.LU R27, [R1+0x1e7c] ;  /* 0x001e7c00011b7983 */ /* 0x000ee20000300800 */
[----:B------:R-:W-:-:S02]  /*1113e0*/  IMAD.MOV.U32 R21, RZ, RZ, R8 ;  /* 0x000000ffff157224 */ /* 0x000fc400078e0008 */
[----:B--2---:R-:W-:Y:S01]  /*1113f0*/  IMAD.MOV.U32 R20, RZ, RZ, R9 ;  /* 0x000000ffff147224 */ /* 0x004fe200078e0009 */
[----:B---3--:R-:W-:Y:S04]  /*111400*/  STL.64 [R1+0xaac0], R26 ;  /* 0x00aac01a01007387 */ /* 0x008fe80000100a00 */
[----:B----4-:R0:W-:Y:S04]  /*111410*/  STL.64 [R1+0xaab8], R24 ;  /* 0x00aab81801007387 */ /* 0x0101e80000100a00 */
        /* <DEDUP_REMOVED lines=13> */
[----:B------:R3:W-:Y:S04]  /*1114f0*/  STL.64 [R1+0xaae0], R22 ;  /* 0x00aae01601007387 */ /* 0x0007e80000100a00 */
[----:B0-----:R-:W4:Y:S04]  /*111500*/  LDL.LU R24, [R1+0x1ea0] ;  /* 0x001ea00001187983 */ /* 0x001f280000300800 */
        /* <DEDUP_REMOVED lines=32> */
[----:B------:R-:W2:Y:S04]  /*111710*/  LDL.LU R3, [R1+0xacd0] ;  /* 0x00acd00001037983 */ /* 0x000ea80000300800 */
[----:B------:R-:W2:Y:S04]  /*111720*/  LDL.LU R2, [R1+0xaccc] ;  /* 0x00accc0001027983 */ /* 0x000ea80000300800 */
[----:B------:R-:W-:Y:S04]  /*111730*/  STL.64 [R1+0xab40], R22 ;  /* 0x00ab401601007387 */ /* 0x000fe80000100a00 */
[----:B----4-:R-:W-:Y:S04]  /*111740*/  STL.64 [R1+0xab20], R26 ;  /* 0x00ab201a01007387 */ /* 0x010fe80000100a00 */
[----:B---3--:R0:W-:Y:S04]  /*111750*/  STL.64 [R1+0xab18], R24 ;  /* 0x00ab181801007387 */ /* 0x0081e80000100a00 */
[----:B0-----:R-:W3:Y:S04]  /*111760*/  LDL.LU R24, [R1+0x1ee0] ;  /* 0x001ee00001187983 */ /* 0x001ee80000300800 */
[----:B------:R-:W3:Y:S04]  /*111770*/  LDL.LU R25, [R1+0x1ee4] ;  /* 0x001ee40001197983 */ /* 0x000ee80000300800 */
[----:B------:R-:W4:Y:S04]  /*111780*/  LDL.LU R26, [R1+0x1ee8] ;  /* 0x001ee800011a7983 */ /* 0x000f280000300800 */
[----:B------:R-:W4:Y:S01]  /*111790*/  LDL.LU R27, [R1+0x1eec] ;  /* 0x001eec00011b7983 */ /* 0x000f220000300800 */
[----:B--2---:R-:W-:-:S02]  /*1117a0*/  IMAD.MOV.U32 R20, RZ, RZ, R9 ;  /* 0x000000ffff147224 */ /* 0x004fc400078e0009 */
[----:B------:R-:W-:Y:S01]  /*1117b0*/  IMAD.MOV.U32 R21, RZ, RZ, R8 ;  /* 0x000000ffff157224 */ /* 0x000fe200078e0008 */
[----:B------:R-:W2:Y:S04]  /*1117c0*/  LDL.LU R9, [R1+0xacc8] ;  /* 0x00acc80001097983 */ /* 0x000ea80000300800 */
[----:B------:R-:W2:Y:S04]  /*1117d0*/  LDL.LU R8, [R1+0xacc4] ;  /* 0x00acc40001087983 */ /* 0x000ea80000300800 */
[----:B------:R-:W-:Y:S01]  /*1117e0*/  STL.64 [R1+0xab58], R20 ;  /* 0x00ab581401007387 */ /* 0x000fe20000100a00 */
[----:B------:R-:W-:-:S02]  /*1117f0*/  IMAD.MOV.U32 R22, RZ, RZ, R3 ;  /* 0x000000ffff167224 */ /* 0x000fc400078e0003 */
[----:B------:R-:W-:Y:S01]  /*111800*/  IMAD.MOV.U32 R23, RZ, RZ, R0 ;  /* 0x000000ffff177224 */ /* 0x000fe200078e0000 */
        /* <DEDUP_REMOVED lines=8> */
[----:B------:R-:W3:Y:S04]  /*111890*/  LDL.64 R20, [R1+0x60] ;  /* 0x0000600001147983 */ /* 0x000ee80000100a00 */
[----:B------:R-:W-:Y:S04]  /*1118a0*/  STL.64 [R1+0xab88], R22 ;  /* 0x00ab881601007387 */ /* 0x000fe80000100a00 */
[----:B---3--:R-:W-:Y:S04]  /*1118b0*/  STL.64 [R1+0xab80], R20 ;  /* 0x00ab801401007387 */ /* 0x008fe80000100a00 */
[----:B----4-:R-:W-:Y:S04]  /*1118c0*/  STL.64 [R1+0xab50], R26 ;  /* 0x00ab501a01007387 */ /* 0x010fe80000100a00 */
[----:B------:R0:W-:Y:S04]  /*1118d0*/  STL.64 [R1+0xab48], R24 ;  /* 0x00ab481801007387 */ /* 0x0001e80000100a00 */
        /* <DEDUP_REMOVED lines=50> */
[----:B------:R-:W2:Y:S01]  /*111c00*/  LDL.LU R9, [R1+0xac98] ;  /* 0x00ac980001097983 */ /* 0x000ea20000300800 */
[----:B------:R-:W-:Y:S02]  /*111c10*/  IMAD.MOV.U32 R20, RZ, RZ, R3 ;  /* 0x000000ffff147224 */ /* 0x000fe400078e0003 */
[----:B------:R-:W-:Y:S01]  /*111c20*/  IMAD.MOV.U32 R21, RZ, RZ, R0 ;  /* 0x000000ffff157224 */ /* 0x000fe200078e0000 */
[----:B------:R-:W2:Y:S04]  /*111c30*/  LDL.LU R8, [R1+0xac94] ;  /* 0x00ac940001087983 */ /* 0x000ea80000300800 */
[----:B------:R-:W2:Y:S04]  /*111c40*/  LDL.LU R3, [R1+0xac90] ;  /* 0x00ac900001037983 */ /* 0x000ea80000300800 */
[----:B------:R-:W2:Y:S04]  /*111c50*/  LDL.LU R0, [R1+0xac8c] ;  /* 0x00ac8c0001007983 */ /* 0x000ea80000300800 */
[----:B------:R-:W-:Y:S04]  /*111c60*/  STL.64 [R1+0xac00], R22 ;  /* 0x00ac001601007387 */ /* 0x000fe80000100a00 */
        /* <DEDUP_REMOVED lines=19> */
[----:B------:R-:W-:Y:S02]  /*111da0*/  IMAD.MOV.U32 R23, RZ, RZ, R0 ;  /* 0x000000ffff177224 */ /* 0x000fe400078e0000 */
        /* <DEDUP_REMOVED lines=71> */
[----:B------:R1:W-:Y:S04]  /*112220*/  STL.64 [R1+0x2018], R6 ;  /* 0x0020180601007387 */ /* 0x0003e80000100a00 */
[----:B0-----:R-:W2:Y:S04]  /*112230*/  LDL.LU R4, [R1+0x1e00] ;  /* 0x001e000001047983 */ /* 0x001ea80000300800 */
[----:B------:R-:W2:Y:S04]  /*112240*/  LDL.LU R5, [R1+0x1e04] ;  /* 0x001e040001057983 */ /* 0x000ea80000300800 */
[----:B-1----:R-:W2:Y:S04]  /*112250*/  LDL.LU R6, [R1+0x1e08] ;  /* 0x001e080001067983 */ /* 0x002ea80000300800 */
[----:B------:R-:W2:Y:S01]  /*112260*/  LDL.LU R7, [R1+0x1e0c] ;  /* 0x001e0c0001077983 */ /* 0x000ea20000300800 */
        /* <DEDUP_REMOVED lines=128> */
[----:B------:R-:W-:-:S15]  /*112a70*/  HMMA.16816.F32 R16, R12, R10, R16 ;  /* 0x0000000a0c10723c */ /* 0x000fde0000001810 */
[----:B------:R-:W-:-:S08]  /*112a80*/  NOP ;  /* 0x0000000000007918 */ /* 0x000fd00000000000 */
        /* <DEDUP_REMOVED lines=23> */
[----:B------:R-:W4:Y:S04]  /*112c00*/  LDL.LU.64 R24, [R1+0xaa40] ;  /* 0x00aa400001187983 */ /* 0x000f280000300a00 */
[----:B------:R0:W-:Y:S04]  /*112c10*/  STL.64 [R1+0xa868], R28 ;  /* 0x00a8681c01007387 */ /* 0x0001e80000100a00 */
[----:B0-----:R-:W3:Y:S01]  /*112c20*/  LDL.64 R28, [R1+0xa0] ;  /* 0x0000a000011c7983 */ /* 0x001ee20000100a00 */
        /* <DEDUP_REMOVED lines=77> */
[----:B0-----:R-:W3:Y:S04]  /*113100*/  LDL.LU.64 R10, [R1+0xaa08] ;  /* 0x00aa0800010a7983 */ /* 0x001ee80000300a00 */
[----:B------:R-:W4:Y:S04]  /*113110*/  LDL.LU.64 R8, [R1+0xaa00] ;  /* 0x00aa000001087983 */ /* 0x000f280000300a00 */
[----:B------:R0:W-:Y:S04]  /*113120*/  STL [R1+0xa834], R16 ;  /* 0x00a8341001007387 */ /* 0x0001e80000100800 */
[----:B------:R1:W-:Y:S04]  /*113130*/  STL [R1+0xa830], R17 ;  /* 0x00a8301101007387 */ /* 0x0003e80000100800 */
[----:B0-----:R-:W4:Y:S04]  /*113140*/  LDL.LU R16, [R1+0x1d80] ;  /* 0x001d800001107983 */ /* 0x001f280000300800 */
[----:B-1----:R-:W4:Y:S04]  /*113150*/  LDL.LU R17, [R1+0x1d84] ;  /* 0x001d840001117983 */ /* 0x002f280000300800 */
        /* <DEDUP_REMOVED lines=15> */
[----:B0-----:R-:W2:Y:S01]  /*113250*/  LDL.LU R11, [R1+0x3b88] ;  /* 0x003b8800010b7983 */ /* 0x001ea20000300800 */
[----:B----4-:R-:W-:Y:S06]  /*113260*/  HMMA.16816.F32 R16, R12, R8, R16 ;  /* 0x000000080c10723c */ /* 0x010fec0000001810 */
[----:B------:R-:W-:Y:S04]  /*113270*/  STL [R1+0xa7dc], R8 ;  /* 0x00a7dc0801007387 */ /* 0x000fe80000100800 */
[----:B------:R0:W-:-:S13]  /*113280*/  STL [R1+0xa7d8], R9 ;  /* 0x00a7d80901007387 */ /* 0x0001da0000100800 */
[----:B------:R-:W-:Y:S04]  /*113290*/  STL.64 [R1+0x1d80], R16 ;  /* 0x001d801001007387 */ /* 0x000fe80000100a00 */
[----:B------:R-:W-:Y:S04]  /*1132a0*/  STL.64 [R1+0x1d88], R18 ;  /* 0x001d881201007387 */ /* 0x000fe80000100a00 */
[----:B------:R-:W-:Y:S04]  /*1132b0*/  STL [R1+0xa7e4], R2 ;  /* 0x00a7e40201007387 */ /* 0x000fe80000100800 */
[----:B------:R1:W-:Y:S01]  /*1132c0*/  STL [R1+0xa7e0], R3 ;  /* 0x00a7e00301007387 */ /* 0x0003e20000100800 */
[----:B---3--:R-:W-:-:S02]  /*1132d0*/  IMAD R7, R7, 0x100, R10 ;  /* 0x0000010007077824 */ /* 0x008fc400078e020a */
[----:B--2---:R-:W-:Y:S02]  /*1132e0*/  IMAD R6, R6, 0x100, R11 ;  /* 0x0000010006067824 */ /* 0x004fe400078e020b */
[C---:B0-----:R-:W-:Y:S06]  /*1132f0*/  HMMA.16816.F32 R8, R12.reuse, R2, R20 ;  /* 0x000000020c08723c */ /* 0x041fec0000001814 */
[----:B------:R-:W-:-:S15]  /*113300*/  HMMA.16816.F32 R12, R12, R28, R24 ;  /* 0x0000001c0c0c723c */ /* 0x000fde0000001818 */
[----:B------:R-:W-:-:S02]  /*113310*/  NOP ;  /* 0x0000000000007918 */ /* 0x000fc40000000000 */
[----:B------:R0:W-:Y:S04]  /*113320*/  STL.64 [R1+0x1d70], R8 ;  /* 0x001d700801007387 */ /* 0x0001e80000100a00 */
[----:B------:R-:W-:Y:S04]  /*113330*/  STL.64 [R1+0x1d78], R10 ;  /* 0x001d780a01007387 */ /* 0x000fe80000100a00 */
[----:B------:R-:W-:Y:S04]  /*113340*/  STL.64 [R1+0x1d50], R12 ;  /* 0x001d500c01007387 */ /* 0x000fe80000100a00 */
[----:B------:R2:W-:Y:S04]  /*113350*/  STL.64 [R1+0x1d58], R14 ;  /* 0x001d580e01007387 */ /* 0x0005e80000100a00 */
[----:B------:R-:W3:Y:S04]  /*113360*/  LDL.64 R22, [R1+0x68] ;  /* 0x0000680001167983 */ /* 0x000ee80000100a00 */
[----:B------:R-:W4:Y:S04]  /*113370*/  LDL.64 R20, [R1+0x70] ;  /* 0x0000700001147983 */ /* 0x000f280000100a00 */
[----:B-1----:R-:W4:Y:S04]  /*113380*/  LDL.64 R2, [R1+0x88] ;  /* 0x0000880001027983 */ /* 0x002f280000100a00 */
[----:B------:R-:W4:Y:S01]  /*113390*/  LDL.64 R16, [R1+0x78] ;  /* 0x0000780001107983 */ /* 0x000f220000100a00 */
[----:B0-----:R-:W-:-:S03]  /*1133a0*/  IMAD.MOV.U32 R9, RZ, RZ, R28 ;  /* 0x000000ffff097224 */ /* 0x001fc600078e001c */
[----:B------:R-:W4:Y:S04]  /*1133b0*/  LDL R28, [R1+0x60] ;  /* 0x00006000011c7983 */ /* 0x000f280000100800 */
[----:B--2---:R-:W2:Y:S04]  /*1133c0*/  LDL.64 R14, [R1+0x98] ;  /* 0x00009800010e7983 */ /* 0x004ea80000100a00 */
[----:B---3--:R-:W-:Y:S04]  /*1133d0*/  STL.64 [R1+0xa990], R22 ;  /* 0x00a9901601007387 */ /* 0x008fe80000100a00 */
[----:B----4-:R0:W-:Y:S04]  /*1133e0*/  STL.64 [R1+0xa988], R20 ;  /* 0x00a9881401007387 */ /* 0x0101e80000100a00 */
[----:B0-----:R-:W3:Y:S04]  /*1133f0*/  LDL.LU R20, [R1+0x1ce0] ;  /* 0x001ce00001147983 */ /* 0x001ee80000300800 */
[----:B------:R-:W3:Y:S04]  /*113400*/  LDL.LU R21, [R1+0x1ce4] ;  /* 0x001ce40001157983 */ /* 0x000ee80000300800 */
[----:B------:R-:W4:Y:S04]  /*113410*/  LDL.LU R22, [R1+0x1ce8] ;  /* 0x001ce80001167983 */ /* 0x000f280000300800 */
[----:B------:R-:W4:Y:S04]  /*113420*/  LDL.LU R23, [R1+0x1cec] ;  /* 0x001cec0001177983 */ /* 0x000f280000300800 */
[----:B------:R-:W2:Y:S04]  /*113430*/  LDL.64 R12, [R1+0xa8] ;  /* 0x0000a800010c7983 */ /* 0x000ea80000100a00 */
        /* <DEDUP_REMOVED lines=25> */
[----:B------:R-:W-:Y:S01]  /*1135d0*/  F2FP.F16.E4M3.UNPACK_B R5, R5 ;  /* 0x00000005ff05723e */ /* 0x000fe200020006ff */
[----:B----4-:R-:W-:Y:S04]  /*1135e0*/  STL.64 [R1+0xa9e0], R22 ;  /* 0x00a9e01601007387 */ /* 0x010fe80000100a00 */
[----:B---3--:R0:W-:Y:S04]  /*1135f0*/  STL.64 [R1+0xa9d8], R20 ;  /* 0x00a9d81401007387 */ /* 0x0081e80000100a00 */
[----:B0-----:R-:W2:Y:S04]  /*113600*/  LDL.LU R20, [R1+0x1d40] ;  /* 0x001d400001147983 */ /* 0x001ea80000300800 */
[----:B------:R-:W2:Y:S04]  /*113610*/  LDL.LU R21, [R1+0x1d44] ;  /* 0x001d440001157983 */ /* 0x000ea80000300800 */
[----:B------:R-:W2:Y:S04]  /*113620*/  LDL.LU R22, [R1+0x1d48] ;  /* 0x001d480001167983 */ /* 0x000ea80000300800 */
[----:B------:R-:W2:Y:S01]  /*113630*/  LDL.LU R23, [R1+0x1d4c] ;  /* 0x001d4c0001177983 */ /* 0x000ea20000300800 */
[----:B------:R-:W-:-:S02]  /*113640*/  F2FP.F16.E4M3.UNPACK_B R6, R6 ;  /* 0x00000006ff06723e */ /* 0x000fc400020006ff */
[----:B------:R-:W-:Y:S01]  /*113650*/  F2FP.F16.E4M3.UNPACK_B R7, R7 ;  /* 0x00000007ff07723e */ /* 0x000fe200020006ff */
[----:B------:R-:W-:Y:S01]  /*113660*/  IMAD.MOV.U32 R8, RZ, RZ, R29 ;  /* 0x000000ffff087224 */ /* 0x000fe200078e001d */
[----:B------:R-:W3:Y:S04]  /*113670*/  LDL.64 R18, [R1+0x80] ;  /* 0x0000800001127983 */ /* 0x000ee80000100a00 */
[----:B------:R-:W4:Y:S04]  /*113680*/  LDL.LU R24, [R1+0x1cb0] ;  /* 0x001cb00001187983 */ /* 0x000f280000300800 */
[----:B------:R-:W4:Y:S04]  /*113690*/  LDL.LU R25, [R1+0x1cb4] ;  /* 0x001cb40001197983 */ /* 0x000f280000300800 */
[----:B------:R-:W4:Y:S04]  /*1136a0*/  LDL.LU R26, [R1+0x1cb8] ;  /* 0x001cb800011a7983 */ /* 0x000f280000300800 */
[----:B------:R-:W4:Y:S04]  /*1136b0*/  LDL.LU R27, [R1+0x1cbc] ;  /* 0x001cbc00011b7983 */ /* 0x000f280000300800 */
[----:B------:R-:W-:Y:S04]  /*1136c0*/  STL [R1+0xa804], R8 ;  /* 0x00a8040801007387 */ /* 0x000fe80000100800 */
[----:B------:R0:W-:Y:S04]  /*1136d0*/  STL [R1+0xa800], R9 ;  /* 0x00a8000901007387 */ /* 0x0001e80000100800 */
[----:B0-----:R-:W3:Y:S01]  /*1136e0*/  LDL.64 R8, [R1+0x90] ;  /* 0x0000900001087983 */ /* 0x001ee20000100a00 */
        /* <DEDUP_REMOVED lines=22> */
[----:B------:R-:W-:Y:S02]  /*113850*/  IMAD.MOV.U32 R15, RZ, RZ, R8 ;  /* 0x000000ffff0f7224 */ /* 0x000fe400078e0008 */
[----:B------:R-:W-:-:S05]  /*113860*/  IMAD.MOV.U32 R14, RZ, RZ, R9 ;  /* 0x000000ffff0e7224 */ /* 0x000fca00078e0009 */
        /* <DEDUP_REMOVED lines=11> */
[----:B------:R-:W2:Y:S01]  /*113920*/  LDL.LU.64 R20, [R1+0xa9a8] ;  /* 0x00a9a80001147983 */ /* 0x000ea20000300a00 */
[----:B------:R-:W-:-:S02]  /*113930*/  IMAD.MOV.U32 R8, RZ, RZ, R2 ;  /* 0x000000ffff087224 */ /* 0x000fc400078e0002 */
[----:B------:R-:W-:Y:S01]  /*113940*/  IMAD.MOV.U32 R9, RZ, RZ, R3 ;  /* 0x000000ffff097224 */ /* 0x000fe200078e0003 */
        /* <DEDUP_REMOVED lines=17> */
[----:B------:R-:W4:Y:S01]  /*113a60*/  LDL.LU.64 R20, [R1+0xa988] ;  /* 0x00a9880001147983 */ /* 0x000f220000300a00 */
[----:B------:R-:W-:-:S02]  /*113a70*/  IMAD.MOV.U32 R2, RZ, RZ, R18 ;  /* 0x000000ffff027224 */ /* 0x000fc400078e0012 */
[----:B------:R-:W-:Y:S02]  /*113a80*/  IMAD.MOV.U32 R3, RZ, RZ, R19 ;  /* 0x000000ffff037224 */ /* 0x000fe400078e0013 */
[----:B------:R-:W-:Y:S02]  /*113a90*/  IMAD.MOV.U32 R18, RZ, RZ, R16 ;  /* 0x000000ffff127224 */ /* 0x000fe400078e0010 */
[----:B------:R-:W-:Y:S02]  /*113aa0*/  IMAD.MOV.U32 R19, RZ, RZ, R17 ;  /* 0x000000ffff137224 */ /* 0x000fe400078e0011 */
[----:B------:R-:W-:Y:S01]  /*113ab0*/  IMAD.MOV.U32 R29, RZ, RZ, R0 ;  /* 0x000000ffff1d7224 */ /* 0x000fe200078e0000 */
[----:B----4-:R-:W-:Y:S06]  /*113ac0*/  HMMA.16816.F32 R8, R4, R20, R8 ;  /* 0x000000140408723c */ /* 0x010fec0000001808 */
[----:B------:R-:W-:-:S02]  /*113ad0*/  IMAD.MOV.U32 R16, RZ, RZ, R20 ;  /* 0x000000ffff107224 */ /* 0x000fc400078e0014 */
[----:B------:R-:W-:Y:S02]  /*113ae0*/  IMAD.MOV.U32 R17, RZ, RZ, R21 ;  /* 0x000000ffff117224 */ /* 0x000fe400078e0015 */
[----:B--2---:R-:W-:-:S13]  /*113af0*/  IMAD.MOV.U32 R0, RZ, RZ, R23 ;  /* 0x000000ffff007224 */ /* 0x004fda00078e0017 */
[----:B------:R-:W-:Y:S04]  /*113b00*/  STL.64 [R1+0x1cd0], R8 ;  /* 0x001cd00801007387 */ /* 0x000fe80000100a00 */
[----:B------:R3:W-:Y:S02]  /*113b10*/  STL.64 [R1+0x1cd8], R10 ;  /* 0x001cd80a01007387 */ /* 0x0007e40000100a00 */
[----:B---3--:R-:W-:Y:S02]  /*113b20*/  HMMA.16816.F32 R8, R4, R22, R12 ;  /* 0x000000160408723c */ /* 0x008fe4000000180c */
[----:B------:R-:W-:Y:S04]  /*113b30*/  STL.64 [R1+0xa850], R18 ;  /* 0x00a8501201007387 */ /* 0x000fe80000100a00 */
[----:B------:R-:W-:Y:S04]  /*113b40*/  STL.64 [R1+0xa848], R16 ;  /* 0x00a8481001007387 */ /* 0x000fe80000100a00 */
[----:B------:R-:W-:-:S13]  /*113b50*/  STL [R1+0xa728], R0 ;  /* 0x00a7280001007387 */ /* 0x000fda0000100800 */
[----:B------:R-:W-:Y:S04]  /*113b60*/  STL.64 [R1+0x1cc0], R8 ;  /* 0x001cc00801007387 */ /* 0x000fe80000100a00 */
[----:B------:R0:W-:Y:S04]  /*113b70*/  STL.64 [R1+0x1cc8], R10 ;  /* 0x001cc80a01007387 */ /* 0x0001e80000100a00 */
[----:B------:R-:W2:Y:S01]  /*113b80*/  LDL.LU R20, [R1+0x1b90] ;  /* 0x001b900001147983 */ /* 0x000ea20000300800 */
[----:B0-----:R-:W-:-:S15]  /*113b90*/  HMMA.16816.F32 R8, R4, R28, R24 ;  /* 0x0000001c0408723c */ /* 0x001fde0000001818 */
[----:B------:R-:W-:-:S08]  /*113ba0*/  NOP ;  /* 0x0000000000007918 */ /* 0x000fd00000000000 */
        /* <DEDUP_REMOVED lines=109> */
[----:B------:R-:W2:Y:S04]  /*114280*/  LDL.64 R28, [R1] ;  /* 0x00000000011c7983 */ /* 0x000ea80000100a00 */
        /* <DEDUP_REMOVED lines=90> */
[----:B------:R0:W-:Y:S01]  /*114830*/  STL [R1+0xa73c], R0 ;  /* 0x00a73c0001007387 */ /* 0x0001e20000100800 */
[----:B--2---:R-:W-:Y:S03]  /*114840*/  HMMA.16816.F32 R16, R4, R18, R20 ;  /* 0x000000120410723c */ /* 0x004fe60000001814 */
[----:B------:R-:W2:Y:S04]  /*114850*/  LDL.LU.64 R22, [R1+0xa898] ;  /* 0x00a8980001167983 */ /* 0x000ea80000300a00 */
[----:B------:R-:W2:Y:S01]  /*114860*/  LDL.LU.64 R20, [R1+0xa890] ;  /* 0x00a8900001147983 */ /* 0x000ea20000300a00 */
[----:B0-----:R-:W-:-:S15]  /*114870*/  IMAD.MOV.U32 R0, RZ, RZ, R29 ;  /* 0x000000ffff007224 */ /* 0x001fde00078e001d */
        /* <DEDUP_REMOVED lines=28> */
[----:B------:R3:W-:Y:S01]  /*114a40*/  STL.64 [R1+0xa5f0], R26 ;  /* 0x00a5f01a01007387 */ /* 0x0007e20000100a00 */
[C---:B----4-:R-:W-:Y:S06]  /*114a50*/  HMMA.16816.F32 R8, R4.reuse, R22, R8 ;  /* 0x000000160408723c */ /* 0x050fec0000001808 */
[----:B--2---:R-:W-:Y:S01]  /*114a60*/  HMMA.16816.F32 R12, R4, R20, R12 ;  /* 0x00000014040c723c */ /* 0x004fe2000000180c */
[----:B---3--:R-:W-:-:S02]  /*114a70*/  IMAD.MOV.U32 R26, RZ, RZ, R16 ;  /* 0x000000ffff1a7224 */ /* 0x008fc400078e0010 */
[----:B------:R-:W-:Y:S01]  /*114a80*/  IMAD.MOV.U32 R27, RZ, RZ, R17 ;  /* 0x000000ffff1b7224 */ /* 0x000fe200078e0011 */
[----:B------:R-:W2:Y:S04]  /*114a90*/  LDL.LU R16, [R1+0xa834] ;  /* 0x00a8340001107983 */ /* 0x000ea80000300800 */
[----:B------:R-:W2:Y:S04]  /*114aa0*/  LDL.LU R17, [R1+0xa830] ;  /* 0x00a8300001117983 */ /* 0x000ea80000300800 */
[----:B------:R0:W-:Y:S05]  /*114ab0*/  STL.64 [R1+0xa5e8], R24 ;  /* 0x00a5e81801007387 */ /* 0x0001ea0000100a00 */
[----:B------:R-:W-:Y:S04]  /*114ac0*/  STL.64 [R1+0x1b70], R8 ;  /* 0x001b700801007387 */ /* 0x000fe80000100a00 */
[----:B------:R1:W-:Y:S01]  /*114ad0*/  STL.64 [R1+0x1b78], R10 ;  /* 0x001b780a01007387 */ /* 0x0003e20000100a00 */
[----:B0-----:R-:W-:-:S02]  /*114ae0*/  IMAD.MOV.U32 R24, RZ, RZ, R18 ;  /* 0x000000ffff187224 */ /* 0x001fc400078e0012 */
[----:B------:R-:W-:Y:S01]  /*114af0*/  IMAD.MOV.U32 R25, RZ, RZ, R19 ;  /* 0x000000ffff197224 */ /* 0x000fe200078e0013 */
[----:B-1----:R-:W3:Y:S04]  /*114b00*/  LDL.LU.64 R10, [R1+0xa828] ;  /* 0x00a82800010a7983 */ /* 0x002ee80000300a00 */
[----:B------:R-:W4:Y:S04]  /*114b10*/  LDL.LU.64 R8, [R1+0xa820] ;  /* 0x00a8200001087983 */ /* 0x000f280000300a00 */
[----:B------:R-:W-:Y:S04]  /*114b20*/  STL.64 [R1+0x1b60], R12 ;  /* 0x001b600c01007387 */ /* 0x000fe80000100a00 */
[----:B------:R0:W-:Y:S04]  /*114b30*/  STL.64 [R1+0x1b68], R14 ;  /* 0x001b680e01007387 */ /* 0x0001e80000100a00 */
[----:B0-----:R-:W3:Y:S04]  /*114b40*/  LDL.LU.64 R14, [R1+0xa818] ;  /* 0x00a81800010e7983 */ /* 0x001ee80000300a00 */
[----:B------:R-:W3:Y:S04]  /*114b50*/  LDL.LU.64 R12, [R1+0xa810] ;  /* 0x00a81000010c7983 */ /* 0x000ee80000300a00 */
[----:B------:R-:W2:Y:S04]  /*114b60*/  LDL.LU R18, [R1+0xa80c] ;  /* 0x00a80c0001127983 */ /* 0x000ea80000300800 */
[----:B------:R-:W2:Y:S04]  /*114b70*/  LDL.LU R19, [R1+0xa808] ;  /* 0x00a8080001137983 */ /* 0x000ea80000300800 */
        /* <DEDUP_REMOVED lines=22> */
[----:B----4-:R-:W-:Y:S07]  /*114ce0*/  HMMA.16816.F32 R20, R4, R16, R24 ;  /* 0x000000100414723c */ /* 0x010fee0000001818 */
[----:B------:R-:W-:-:S02]  /*114cf0*/  IMAD.MOV.U32 R26, RZ, RZ, R8 ;  /* 0x000000ffff1a7224 */ /* 0x000fc400078e0008 */
[----:B------:R-:W-:Y:S01]  /*114d00*/  IMAD.MOV.U32 R27, RZ, RZ, R9 ;  /* 0x000000ffff1b7224 */ /* 0x000fe200078e0009 */
[----:B------:R-:W2:Y:S01]  /*114d10*/  LDL.LU R8, [R1+0xa804] ;  /* 0x00a8040001087983 */ /* 0x000ea20000300800 */
[----:B------:R-:W-:Y:S02]  /*114d20*/  IMAD.MOV.U32 R24, RZ, RZ, R15 ;  /* 0x000000ffff187224 */ /* 0x000fe400078e000f */
[----:B------:R-:W-:-:S10]  /*114d30*/  IMAD.MOV.U32 R25, RZ, RZ, R14 ;  /* 0x000000ffff197224 */ /* 0x000fd400078e000e */
        /* <DEDUP_REMOVED lines=9> */
[----:B----4-:R-:W-:-:S02]  /*114dd0*/  IMAD.MOV.U32 R26, RZ, RZ, R13 ;  /* 0x000000ffff1a7224 */ /* 0x010fc400078e000d */
[----:B------:R-:W-:-:S05]  /*114de0*/  IMAD.MOV.U32 R27, RZ, RZ, R12 ;  /* 0x000000ffff1b7224 */ /* 0x000fca00078e000c */
[----:B------:R-:W-:Y:S04]  /*114df0*/  STL.64 [R1+0xa790], R26 ;  /* 0x00a7901a01007387 */ /* 0x000fe80000100a00 */
        /* <DEDUP_REMOVED lines=72> */
[----:B------:R0:W-:Y:S04]  /*115280*/  STL [R1+0xa594], R10 ;  /* 0x00a5940a01007387 */ /* 0x0001e80000100800 */
[----:B------:R1:W-:Y:S01]  /*115290*/  STL [R1+0xa590], R11 ;  /* 0x00a5900b01007387 */ /* 0x0003e20000100800 */
[----:B0-----:R-:W-:-:S02]  /*1152a0*/  IMAD.MOV.U32 R10, RZ, RZ, R2 ;  /* 0x000000ffff0a7224 */ /* 0x001fc400078e0002 */
[----:B-1----:R-:W-:Y:S01]  /*1152b0*/  IMAD.MOV.U32 R11, RZ, RZ, R3 ;  /* 0x000000ffff0b7224 */ /* 0x002fe200078e0003 */
        /* <DEDUP_REMOVED lines=10> */
[----:B------:R-:W-:Y:S01]  /*115360*/  STL.64 [R1+0xa5f8], R8 ;  /* 0x00a5f80801007387 */ /* 0x000fe20000100a00 */
[----:B---3--:R-:W-:-:S15]  /*115370*/  HMMA.16816.F32 R24, R4, R2, R24 ;  /* 0x000000020418723c */ /* 0x008fde0000001818 */
[----:B------:R-:W-:-:S08]  /*115380*/  NOP ;  /* 0x0000000000007918 */ /* 0x000fd00000000000 */
[----:B------:R-:W-:Y:S04]  /*115390*/  STL.64 [R1+0x1b00], R24 ;  /* 0x001b001801007387 */ /* 0x000fe80000100a00 */
[----:B------:R0:W-:Y:S04]  /*1153a0*/  STL.64 [R1+0x1b08], R26 ;  /* 0x001b081a01007387 */ /* 0x0001e80000100a00 */
[----:B0-----:R-:W2:Y:S04]  /*1153b0*/  LDL.LU.64 R26, [R1+0xa7c0] ;  /* 0x00a7c000011a7983 */ /* 0x001ea80000300a00 */
[----:B------:R-:W3:Y:S01]  /*1153c0*/  LDL.LU.64 R24, [R1+0xa7b8] ;  /* 0x00a7b80001187983 */ /* 0x000ee20000300a00 */
[----:B------:R-:W-:-:S02]  /*1153d0*/  F2FP.F16.E4M3.UNPACK_B R12, R12 ;  /* 0x0000000cff0c723e */ /* 0x000fc400020006ff */
[----:B------:R-:W-:Y:S02]  /*1153e0*/  F2FP.F16.E4M3.UNPACK_B R13, R13 ;  /* 0x0000000dff0d723e */ /* 0x000fe400020006ff */
[----:B------:R-:W-:Y:S02]  /*1153f0*/  F2FP.F16.E4M3.UNPACK_B R14, R14 ;  /* 0x0000000eff0e723e */ /* 0x000fe400020006ff */
[----:B------:R-:W-:Y:S01]  /*115400*/  F2FP.F16.E4M3.UNPACK_B R15, R15 ;  /* 0x0000000fff0f723e */ /* 0x000fe200020006ff */
[----:B--2---:R-:W-:Y:S01]  /*115410*/  HMMA.16816.F32 R4, R4, R26, R20 ;  /* 0x0000001a0404723c */ /* 0x004fe20000001814 */
[----:B------:R-:W3:Y:S04]  /*115420*/  LDL.LU.64 R22, [R1+0xa7b0] ;  /* 0x00a7b00001167983 */ /* 0x000ee80000300a00 */
        /* <DEDUP_REMOVED lines=35> */
[----:B0-----:R-:W3:Y:S04]  /*115660*/  LDL.LU.64 R26, [R1+0xa748] ;  /* 0x00a74800011a7983 */ /* 0x001ee80000300a00 */
[----:B------:R-:W4:Y:S01]  /*115670*/  LDL.LU.64 R24, [R1+0xa740] ;  /* 0x00a7400001187983 */ /* 0x000f220000300a00 */
[----:B--2---:R-:W-:-:S15]  /*115680*/  HMMA.16816.F32 R4, R12, R10, R4 ;  /* 0x0000000a0c04723c */ /* 0x004fde0000001804 */
[----:B------:R-:W-:-:S08]  /*115690*/  NOP ;  /* 0x0000000000007918 */ /* 0x000fd00000000000 */
[----:B------:R0:W-:Y:S04]  /*1156a0*/  STL.64 [R1+0x1a90], R4 ;  /* 0x001a900401007387 */ /* 0x0001e80000100a00 */
[----:B------:R1:W-:Y:S04]  /*1156b0*/  STL.64 [R1+0x1a98], R6 ;  /* 0x001a980601007387 */ /* 0x0003e80000100a00 */
[----:B0-----:R-:W2:Y:S01]  /*1156c0*/  LDL.LU R4, [R1+0x1960] ;  /* 0x0019600001047983 */ /* 0x001ea20000300800 */
[C---:B----4-:R-:W-:Y:S06]  /*1156d0*/  HMMA.16816.F32 R16, R12.reuse, R24, R16 ;  /* 0x000000180c10723c */ /* 0x050fec0000001810 */
[----:B---3--:R-:W-:-:S15]  /*1156e0*/  HMMA.16816.F32 R8, R12, R26, R20 ;  /* 0x0000001a0c08723c */ /* 0x008fde0000001814 */
[----:B------:R-:W-:-:S02]  /*1156f0*/  NOP ;  /* 0x0000000000007918 */ /* 0x000fc40000000000 */
[----:B------:R-:W-:Y:S04]  /*115700*/  STL.64 [R1+0x1a80], R16 ;  /* 0x001a801001007387 */ /* 0x000fe80000100a00 */
[----:B------:R-:W-:Y:S04]  /*115710*/  STL.64 [R1+0x1a88], R18 ;  /* 0x001a881201007387 */ /* 0x000fe80000100a00 */
[----:B------:R-:W-:Y:S04]  /*115720*/  STL.64 [R1+0x1a70], R8 ;  /* 0x001a700801007387 */ /* 0x000fe80000100a00 */
[----:B------:R-:W-:Y:S04]  /*115730*/  STL.64 [R1+0x1a78], R10 ;  /* 0x001a780a01007387 */ /* 0x000fe80000100a00 */
[----:B------:R-:W2:Y:S04]  /*115740*/  LDL.LU R5, [R1+0x1964] ;  /* 0x0019640001057983 */ /* 0x000ea80000300800 */
[----:B-1----:R-:W3:Y:S04]  /*115750*/  LDL.LU R6, [R1+0x1968] ;  /* 0x0019680001067983 */ /* 0x002ee80000300800 */
[----:B------:R-:W3:Y:S01]  /*115760*/  LDL.LU R7, [R1+0x196c] ;  /* 0x00196c0001077983 */ /* 0x000ee20000300800 */
[----:B------:R-:W-:-:S03]  /*115770*/  IMAD.MOV.U32 R27, RZ, RZ, R0 ;  /* 0x000000ffff1b7224 */ /* 0x000fc600078e0000 */
[----:B---3--:R-:W-:Y:S04]  /*115780*/  STL.64 [R1+0xa608], R6 ;  /* 0x00a6080601007387 */ /* 0x008fe80000100a00 */
[----:B--2---:R0:W-:Y:S04]  /*115790*/  STL.64 [R1+0xa600], R4 ;  /* 0x00a6000401007387 */ /* 0x0041e80000100a00 */
[----:B------:R-:W2:Y:S04]  /*1157a0*/  LDL R26, [R1] ;  /* 0x00000000011a7983 */ /* 0x000ea80000100800 */
[----:B------:R-:W3:Y:S04]  /*1157b0*/  LDL.LU R0, [R1+0xa73c] ;  /* 0x00a73c0001007983 */ /* 0x000ee80000300800 */
[----:B0-----:R-:W4:Y:S04]  /*1157c0*/  LDL.LU R4, [R1+0x1980] ;  /* 0x0019800001047983 */ /* 0x001f280000300800 */
[----:B------:R-:W4:Y:S04]  /*1157d0*/  LDL.LU R5, [R1+0x1984] ;  /* 0x0019840001057983 */ /* 0x000f280000300800 */
[----:B------:R-:W2:Y:S04]  /*1157e0*/  LDL.LU R6, [R1+0x1988] ;  /* 0x0019880001067983 */ /* 0x000ea80000300800 */
[----:B------:R-:W2:Y:S04]  /*1157f0*/  LDL.LU R7, [R1+0x198c] ;  /* 0x00198c0001077983 */ /* 0x000ea80000300800 */
[----:B--2---:R0:W-:Y:S04]  /*115800*/  STL.64 [R1+0xa618], R6 ;  /* 0x00a6180601007387 */ /* 0x0041e80000100a00 */
[----:B0-----:R-:W2:Y:S01]  /*115810*/  LDL R6, [R1+0x10] ;  /* 0x0000100001067983 */ /* 0x001ea20000100800 */
[----:B---3--:R-:W-:-:S03]  /*115820*/  IMAD.MOV.U32 R7, RZ, RZ, R0 ;  /* 0x000000ffff077224 */ /* 0x008fc600078e0000 */
[----:B------:R-:W3:Y:S04]  /*115830*/  LDL.LU R0, [R1+0xa738] ;  /* 0x00a7380001007983 */ /* 0x000ee80000300800 */
[----:B----4-:R0:W-:Y:S04]  /*115840*/  STL.64 [R1+0xa610], R4 ;  /* 0x00a6100401007387 */ /* 0x0101e80000100a00 */
[----:B0-----:R-:W4:Y:S04]  /*115850*/  LDL.64 R4, [R1+0x18] ;  /* 0x0000180001047983 */ /* 0x001f280000100a00 */
[----:B--2---:R3:W-:Y:S04]  /*115860*/  STL.64 [R1+0xa648], R6 ;  /* 0x00a6480601007387 */ /* 0x0047e80000100a00 */
[----:B----4-:R-:W-:Y:S04]  /*115870*/  STL.64 [R1+0xa640], R4 ;  /* 0x00a6400401007387 */ /* 0x010fe80000100a00 */
[----:B------:R-:W2:Y:S04]  /*115880*/  LDL.64 R24, [R1+0x8] ;  /* 0x0000080001187983 */ /* 0x000ea80000100a00 */
[----:B------:R-:W-:Y:S01]  /*115890*/  STL.64 [R1+0xa628], R26 ;  /* 0x00a6281a01007387 */ /* 0x000fe20000100a00 */
[----:B---3--:R-:W-:-:S03]  /*1158a0*/  IMAD.MOV.U32 R7, RZ, RZ, R0 ;  /* 0x000000ffff077224 */ /* 0x008fc600078e0000 */
[----:B--2---:R0:W-:Y:S04]  /*1158b0*/  STL.64 [R1+0xa620], R24 ;  /* 0x00a6201801007387 */ /* 0x0041e80000100a00 */
[----:B0-----:R-:W2:Y:S04]  /*1158c0*/  LDL.LU R24, [R1+0x1990] ;  /* 0x0019900001187983 */ /* 0x001ea80000300800 */
[----:B------:R-:W2:Y:S04]  /*1158d0*/  LDL.LU R25, [R1+0x1994] ;  /* 0x0019940001197983 */ /* 0x000ea80000300800 */
[----:B------:R-:W3:Y:S04]  /*1158e0*/  LDL.LU R26, [R1+0x1998] ;  /* 0x00199800011a7983 */ /* 0x000ee80000300800 */
[----:B------:R-:W3:Y:S04]  /*1158f0*/  LDL.LU R27, [R1+0x199c] ;  /* 0x00199c00011b7983 */ /* 0x000ee80000300800 */
[----:B------:R-:W4:Y:S04]  /*115900*/  LDL R6, [R1+0x20] ;  /* 0x0000200001067983 */ /* 0x000f280000100800 */
[----:B------:R-:W4:Y:S04]  /*115910*/  LDL.LU R0, [R1+0xa734] ;  /* 0x00a7340001007983 */ /* 0x000f280000300800 */
        /* <DEDUP_REMOVED lines=8> */
[----:B0-----:R-:W4:Y:S01]  /*1159a0*/  LDL R6, [R1+0x30] ;  /* 0x0000300001067983 */ /* 0x001f220000100800 */
[----:B------:R-:W-:-:S03]  /*1159b0*/  IMAD.MOV.U32 R7, RZ, RZ, R0 ;  /* 0x000000ffff077224 */ /* 0x000fc600078e0000 */
        /* <DEDUP_REMOVED lines=11> */
[----:B------:R-:W3:Y:S04]  /*115a70*/  LDL.64 R4, [R1+0x38] ;  /* 0x0000380001047983 */ /* 0x000ee80000100a00 */
        /* <DEDUP_REMOVED lines=16> */
[----:B0-----:R-:W2:Y:S01]  /*115b80*/  LDL R4, [R1+0x58] ;  /* 0x0000580001047983 */ /* 0x001ea20000100800 */
[----:B----4-:R-:W-:-:S03]  /*115b90*/  IMAD.MOV.U32 R5, RZ, RZ, R0 ;  /* 0x000000ffff057224 */ /* 0x010fc600078e0000 */
[----:B------:R-:W4:Y:S04]  /*115ba0*/  LDL.LU R0, [R1+0xa728] ;  /* 0x00a7280001007983 */ /* 0x000f280000300800 */
[----:B---3--:R-:W-:Y:S04]  /*115bb0*/  STL.64 [R1+0xa6e0], R6 ;  /* 0x00a6e00601007387 */ /* 0x008fe80000100a00 */
[----:B--2---:R-:W-:Y:S04]  /*115bc0*/  STL.64 [R1+0xa6f8], R4 ;  /* 0x00a6f80401007387 */ /* 0x004fe80000100a00 */
[----:B------:R-:W2:Y:S04]  /*115bd0*/  LDL.64 R20, [R1+0x48] ;  /* 0x0000480001147983 */ /* 0x000ea80000100a00 */
[----:B------:R-:W-:Y:S04]  /*115be0*/  STL.64 [R1+0xa6d8], R22 ;  /* 0x00a6d81601007387 */ /* 0x000fe80000100a00 */
        /* <DEDUP_REMOVED lines=76> */
[----:B------:R-:W3:-:S15]  /*1160b0*/  LDL.LU.64 R20, [R1+0xa6d0] ;  /* 0x00a6d00001147983 */ /* 0x000ede0000300a00 */
        /* <DEDUP_REMOVED lines=69> */
[----:B0-----:R-:W4:Y:S04]  /*116510*/  LDL.LU.64 R6, [R1+0xa618] ;  /* 0x00a6180001067983 */ /* 0x001f280000300a00 */
[----:B------:R-:W4:Y:S01]  /*116520*/  LDL.LU.64 R4, [R1+0xa610] ;  /* 0x00a6100001047983 */ /* 0x000f220000300a00 */
[----:B---3--:R-:W-:Y:S01]  /*116530*/  IMAD.MOV.U32 R0, RZ, RZ, R25 ;  /* 0x000000ffff007224 */ /* 0x008fe200078e0019 */
[C---:B----4-:R-:W-:Y:S06]  /*116540*/  HMMA.16816.F32 R4, R12.reuse, R24, R4 ;  /* 0x000000180c04723c */ /* 0x050fec0000001804 */
[----:B--2---:R-:W-:-:S15]  /*116550*/  HMMA.16816.F32 R24, R12, R26, R8 ;  /* 0x0000001a0c18723c */ /* 0x004fde0000001808 */
[----:B------:R-:W-:-:S02]  /*116560*/  NOP ;  /* 0x0000000000007918 */ /* 0x000fc40000000000 */
[----:B------:R-:W-:Y:S04]  /*116570*/  STL.64 [R1+0x1980], R4 ;  /* 0x0019800401007387 */ /* 0x000fe80000100a00 */
[----:B------:R0:W-:Y:S04]  /*116580*/  STL.64 [R1+0x1988], R6 ;  /* 0x0019880601007387 */ /* 0x0001e80000100a00 */
[----:B0-----:R-:W2:Y:S04]  /*116590*/  LDL.LU.64 R6, [R1+0xa608] ;  /* 0x00a6080001067983 */ /* 0x001ea80000300a00 */
[----:B------:R-:W2:Y:S04]  /*1165a0*/  LDL.LU.64 R4, [R1+0xa600] ;  /* 0x00a6000001047983 */ /* 0x000ea80000300a00 */
[----:B------:R-:W3:Y:S04]  /*1165b0*/  LDL.LU.64 R8, [R1+0xa5f8] ;  /* 0x00a5f80001087983 */ /* 0x000ee80000300a00 */
[----:B------:R-:W-:Y:S04]  /*1165c0*/  STL.64 [R1+0x1970], R24 ;  /* 0x0019701801007387 */ /* 0x000fe80000100a00 */
[----:B------:R0:W-:Y:S04]  /*1165d0*/  STL.64 [R1+0x1978], R26 ;  /* 0x0019781a01007387 */ /* 0x0001e80000100a00 */
[----:B0-----:R-:W4:Y:S04]  /*1165e0*/  LDL.LU.64 R26, [R1+0xa5f0] ;  /* 0x00a5f000011a7983 */ /* 0x001f280000300a00 */
[----:B------:R-:W3:Y:S04]  /*1165f0*/  LDL.LU.64 R24, [R1+0xa5e8] ;  /* 0x00a5e80001187983 */ /* 0x000ee80000300a00 */
[----:B------:R0:W-:Y:S01]  /*116600*/  STL.64 [R1+0xa510], R28 ;  /* 0x00a5101c01007387 */ /* 0x0001e20000100a00 */
[----:B--2---:R-:W-:Y:S03]  /*116610*/  HMMA.16816.F32 R4, R12, R28, R4 ;  /* 0x0000001c0c04723c */ /* 0x004fe60000001804 */
[----:B0-----:R-:W2:-:S15]  /*116620*/  LDL.64 R28, [R1+0xa0] ;  /* 0x0000a000011c7983 */ /* 0x001e9e0000100a00 */
[----:B------:R-:W-:-:S05]  /*116630*/  NOP ;  /* 0x0000000000007918 */ /* 0x000fca0000000000 */
[----:B------:R-:W-:Y:S04]  /*116640*/  STL.64 [R1+0x1960], R4 ;  /* 0x0019600401007387 */ /* 0x000fe80000100a00 */
[----:B------:R4:W-:Y:S02]  /*116650*/  STL.64 [R1+0x1968], R6 ;  /* 0x0019680601007387 */ /* 0x0009e40000100a00 */
[----:B----4-:R-:W-:Y:S02]  /*116660*/  HMMA.16816.F32 R4, R12, R26, R16 ;  /* 0x0000001a0c04723c */ /* 0x010fe40000001810 */
[----:B------:R-:W4:-:S15]  /*116670*/  LDL.LU R16, [R1+0x1920] ;  /* 0x0019200001107983 */ /* 0x000f1e0000300800 */
[----:B------:R-:W-:-:S06]  /*116680*/  NOP ;  /* 0x0000000000007918 */ /* 0x000fcc0000000000 */
[----:B------:R-:W-:Y:S04]  /*116690*/  STL.64 [R1+0x1950], R4 ;  /* 0x0019500401007387 */ /* 0x000fe80000100a00 */
[----:B------:R-:W-:Y:S04]  /*1166a0*/  STL.64 [R1+0x1958], R6 ;  /* 0x0019580601007387 */ /* 0x000fe80000100a00 */
        /* <DEDUP_REMOVED lines=11> */
[----:B------:R-:W4:Y:S04]  /*116760*/  LDL.LU R7, [R1+0x3bcc] ;  /* 0x003bcc0001077983 */ /* 0x000f280000300800 */
        /* <DEDUP_REMOVED lines=61> */
[----:B------:R0:W-:Y:S04]  /*116b40*/  STL [R1+0xa3a4], R16 ;  /* 0x00a3a41001007387 */ /* 0x0001e80000100800 */
[----:B------:R1:W-:Y:S04]  /*116b50*/  STL [R1+0xa3a0], R17 ;  /* 0x00a3a01101007387 */ /* 0x0003e80000100800 */
[----:B------:R2:W-:Y:S04]  /*116b60*/  STL.64 [R1+0xa508], R18 ;  /* 0x00a5081201007387 */ /* 0x0005e80000100a00 */
[----:B0-----:R-:W4:Y:S04]  /*116b70*/  LDL.LU R16, [R1+0x18d0] ;  /* 0x0018d00001107983 */ /* 0x001f280000300800 */
[----:B-1----:R-:W4:Y:S04]  /*116b80*/  LDL.LU R17, [R1+0x18d4] ;  /* 0x0018d40001117983 */ /* 0x002f280000300800 */
[----:B--2---:R-:W4:Y:S04]  /*116b90*/  LDL.LU R18, [R1+0x18d8] ;  /* 0x0018d80001127983 */ /* 0x004f280000300800 */
        /* <DEDUP_REMOVED lines=27> */
[----:B------:R-:W-:Y:S04]  /*116d50*/  STL.64 [R1+0x1850], R8 ;  /* 0x0018500801007387 */ /* 0x000fe80000100a00 */
[----:B------:R-:W-:Y:S04]  /*116d60*/  STL.64 [R1+0x1858], R10 ;  /* 0x0018580a01007387 */ /* 0x000fe80000100a00 */
[----:B------:R0:W-:Y:S04]  /*116d70*/  STL.64 [R1+0x1840], R12 ;  /* 0x0018400c01007387 */ /* 0x0001e80000100a00 */
[----:B------:R2:W-:Y:S04]  /*116d80*/  STL.64 [R1+0x1848], R14 ;  /* 0x0018480e01007387 */ /* 0x0005e80000100a00 */
[----:B-1----:R-:W3:Y:S04]  /*116d90*/  LDL.64 R2, [R1+0x90] ;  /* 0x0000900001027983 */ /* 0x002ee80000100a00 */
[----:B------:R-:W4:Y:S04]  /*116da0*/  LDL.64 R20, [R1+0x80] ;  /* 0x0000800001147983 */ /* 0x000f280000100a00 */
[----:B0-----:R-:W3:Y:S04]  /*116db0*/  LDL.64 R12, [R1+0xa8] ;  /* 0x0000a800010c7983 */ /* 0x001ee80000100a00 */
[----:B--2---:R-:W2:Y:S04]  /*116dc0*/  LDL.64 R14, [R1+0x98] ;  /* 0x00009800010e7983 */ /* 0x004ea80000100a00 */
        /* <DEDUP_REMOVED lines=30> */
[----:B------:R0:W-:Y:S04]  /*116fb0*/  STL [R1+0xa384], R8 ;  /* 0x00a3840801007387 */ /* 0x0001e80000100800 */
[----:B------:R1:W-:Y:S04]  /*116fc0*/  STL [R1+0xa380], R9 ;  /* 0x00a3800901007387 */ /* 0x0003e80000100800 */
[----:B0-----:R-:W3:Y:S04]  /*116fd0*/  LDL.LU R8, [R1+0x18a0] ;  /* 0x0018a00001087983 */ /* 0x001ee80000300800 */
[----:B-1----:R-:W3:Y:S04]  /*116fe0*/  LDL.LU R9, [R1+0x18a4] ;  /* 0x0018a40001097983 */ /* 0x002ee80000300800 */
[----:B------:R-:W3:Y:S04]  /*116ff0*/  LDL.LU R10, [R1+0x18a8] ;  /* 0x0018a800010a7983 */ /* 0x000ee80000300800 */
[----:B------:R-:W3:Y:S01]  /*117000*/  LDL.LU R11, [R1+0x18ac] ;  /* 0x0018ac00010b7983 */ /* 0x000ee20000300800 */
[----:B------:R-:W-:-:S02]  /*117010*/  F2FP.F16.E4M3.UNPACK_B R4, R4 ;  /* 0x00000004ff04723e */ /* 0x000fc400020006ff */
[----:B------:R-:W-:Y:S02]  /*117020*/  F2FP.F16.E4M3.UNPACK_B R5, R5 ;  /* 0x00000005ff05723e */ /* 0x000fe400020006ff */
[----:B------:R-:W-:Y:S02]  /*117030*/  F2FP.F16.E4M3.UNPACK_B R6, R6 ;  /* 0x00000006ff06723e */ /* 0x000fe400020006ff */
[----:B------:R-:W-:-:S07]  /*117040*/  F2FP.F16.E4M3.UNPACK_B R7, R7 ;  /* 0x00000007ff07723e */ /* 0x000fce00020006ff */
[C---:B--2---:R-:W-:Y:S06]  /*117050*/  HMMA.16816.F32 R16, R4.reuse, R14, R16 ;  /* 0x0000000e0410723c */ /* 0x044fec0000001810 */
[----:B---3--:R-:W-:-:S15]  /*117060*/  HMMA.16816.F32 R8, R4, R12, R8 ;  /* 0x0000000c0408723c */ /* 0x008fde0000001808 */
[----:B------:R-:W-:-:S08]  /*117070*/  NOP ;  /* 0x0000000000007918 */ /* 0x000fd00000000000 */
[----:B------:R-:W-:Y:S04]  /*117080*/  STL.64 [R1+0x1830], R8 ;  /* 0x0018300801007387 */ /* 0x000fe80000100a00 */
[----:B------:R0:W-:Y:S02]  /*117090*/  STL.64 [R1+0x1838], R10 ;  /* 0x0018380a01007387 */ /* 0x0001e40000100a00 */
[----:B0-----:R-:W-:Y:S02]  /*1170a0*/  IMAD.MOV.U32 R10, RZ, RZ, R13 ;  /* 0x000000ffff0a7224 */ /* 0x001fe400078e000d */
[----:B------:R-:W-:-:S03]  /*1170b0*/  IMAD.MOV.U32 R11, RZ, RZ, R12 ;  /* 0x000000ffff0b7224 */ /* 0x000fc600078e000c */
[----:B------:R0:W-:Y:S04]  /*1170c0*/  STL [R1+0xa38c], R10 ;  /* 0x00a38c0a01007387 */ /* 0x0001e80000100800 */
[----:B------:R1:W-:Y:S04]  /*1170d0*/  STL [R1+0xa388], R11 ;  /* 0x00a3880b01007387 */ /* 0x0003e80000100800 */
[----:B------:R-:W2:Y:S04]  /*1170e0*/  LDL.LU R8, [R1+0x15d0] ;  /* 0x0015d00001087983 */ /* 0x000ea80000300800 */
[----:B------:R-:W2:Y:S04]  /*1170f0*/  LDL.LU R9, [R1+0x15d4] ;  /* 0x0015d40001097983 */ /* 0x000ea80000300800 */
[----:B0-----:R-:W2:Y:S04]  /*117100*/  LDL.LU R10, [R1+0x15d8] ;  /* 0x0015d800010a7983 */ /* 0x001ea80000300800 */
[----:B-1----:R-:W2:Y:S04]  /*117110*/  LDL.LU R11, [R1+0x15dc] ;  /* 0x0015dc00010b7983 */ /* 0x002ea80000300800 */
[----:B------:R-:W-:Y:S04]  /*117120*/  STL.64 [R1+0x1820], R16 ;  /* 0x0018201001007387 */ /* 0x000fe80000100a00 */
[----:B------:R0:W-:Y:S04]  /*117130*/  STL.64 [R1+0x1828], R18 ;  /* 0x0018281201007387 */ /* 0x0001e80000100a00 */
[----:B0-----:R-:W3:Y:S04]  /*117140*/  LDL.LU.64 R18, [R1+0xa578] ;  /* 0x00a5780001127983 */ /* 0x001ee80000300a00 */
[----:B------:R-:W3:Y:S01]  /*117150*/  LDL.LU.64 R16, [R1+0xa570] ;  /* 0x00a5700001107983 */ /* 0x000ee20000300a00 */
[----:B------:R-:W-:-:S02]  /*117160*/  IMAD.MOV.U32 R12, RZ, RZ, R15 ;  /* 0x000000ffff0c7224 */ /* 0x000fc400078e000f */
[----:B------:R-:W-:-:S03]  /*117170*/  IMAD.MOV.U32 R13, RZ, RZ, R14 ;  /* 0x000000ffff0d7224 */ /* 0x000fc600078e000e */
[----:B------:R-:W-:Y:S04]  /*117180*/  STL [R1+0xa394], R12 ;  /* 0x00a3940c01007387 */ /* 0x000fe80000100800 */
[----:B------:R0:W-:Y:S04]  /*117190*/  STL [R1+0xa390], R13 ;  /* 0x00a3900d01007387 */ /* 0x0001e80000100800 */
[----:B0-----:R-:W4:Y:S01]  /*1171a0*/  LDL.64 R12, [R1+0x88] ;  /* 0x00008800010c7983 */ /* 0x001f220000100a00 */
        /* <DEDUP_REMOVED lines=18> */
[----:B--2---:R-:W-:Y:S03]  /*1172d0*/  HMMA.16816.F32 R12, R4, R20, R8 ;  /* 0x00000014040c723c */ /* 0x004fe60000001808 */
[----:B------:R-:W-:Y:S04]  /*1172e0*/  STL [R1+0xa3ac], R3 ;  /* 0x00a3ac0301007387 */ /* 0x000fe80000100800 */
[----:B------:R-:W-:-:S15]  /*1172f0*/  STL [R1+0xa3a8], R2 ;  /* 0x00a3a80201007387 */ /* 0x000fde0000100800 */
[----:B------:R-:W-:-:S01]  /*117300*/  NOP ;  /* 0x0000000000007918 */ /* 0x000fc20000000000 */
[----:B------:R-:W-:Y:S04]  /*117310*/  STL.64 [R1+0x17f0], R12 ;  /* 0x0017f00c01007387 */ /* 0x000fe80000100a00 */
[----:B------:R3:W-:Y:S01]  /*117320*/  STL.64 [R1+0x17f8], R14 ;  /* 0x0017f80e01007387 */ /* 0x0007e20000100a00 */
[----:B------:R-:W-:Y:S02]  /*117330*/  IMAD.MOV.U32 R10, RZ, RZ, R22 ;  /* 0x000000ffff0a7224 */ /* 0x000fe400078e0016 */
[----:B------:R-:W-:Y:S02]  /*117340*/  IMAD.MOV.U32 R11, RZ, RZ, R23 ;  /* 0x000000ffff0b7224 */ /* 0x000fe400078e0017 */
[----:B------:R-:W-:Y:S02]  /*117350*/  IMAD.MOV.U32 R8, RZ, RZ, R20 ;  /* 0x000000ffff087224 */ /* 0x000fe400078e0014 */
[----:B------:R-:W-:Y:S01]  /*117360*/  IMAD.MOV.U32 R9, RZ, RZ, R21 ;  /* 0x000000ffff097224 */ /* 0x000fe200078e0015 */
[----:B---3--:R-:W-:-:S15]  /*117370*/  HMMA.16816.F32 R12, R4, R22, R16 ;  /* 0x00000016040c723c */ /* 0x008fde0000001810 */
[----:B------:R-:W-:-:S08]  /*117380*/  NOP ;  /* 0x0000000000007918 */ /* 0x000fd00000000000 */
[----:B------:R-:W-:Y:S04]  /*117390*/  STL.64 [R1+0x17e0], R12 ;  /* 0x0017e00c01007387 */ /* 0x000fe80000100a00 */
[----:B------:R-:W-:Y:S04]  /*1173a0*/  STL.64 [R1+0x17e8], R14 ;  /* 0x0017e80e01007387 */ /* 0x000fe80000100a00 */
[----:B------:R-:W-:Y:S04]  /*1173b0*/  STL.64 [R1+0xa3b8], R10 ;  /* 0x00a3b80a01007387 */ /* 0x000fe80000100a00 */
[----:B------:R0:W-:Y:S02]  /*1173c0*/  STL.64 [R1+0xa3b0], R8 ;  /* 0x00a3b00801007387 */ /* 0x0001e40000100a00 */
[----:B0-----:R-:W-:Y:S06]  /*1173d0*/  HMMA.16816.F32 R8, R4, R28, R24 ;  /* 0x0000001c0408723c */ /* 0x001fec0000001818 */
[----:B------:R-:W-:-:S02]  /*1173e0*/  IMAD.MOV.U32 R12, RZ, RZ, R28 ;  /* 0x000000ffff0c7224 */ /* 0x000fc400078e001c */
[----:B------:R-:W-:-:S15]  /*1173f0*/  IMAD.MOV.U32 R13, RZ, RZ, R29 ;  /* 0x000000ffff0d7224 */ /* 0x000fde00078e001d */
        /* <DEDUP_REMOVED lines=18> */
[----:B------:R-:W3:Y:S04]  /*117520*/  LDL.LU R27, [R1+0x134c] ;  /* 0x00134c00011b7983 */ /* 0x000ee80000300800 */
[----:B---3--:R-:W-:Y:S04]  /*117530*/  STL.64 [R1+0xa418], R26 ;  /* 0x00a4181a01007387 */ /* 0x008fe80000100a00 */
[----:B--2---:R2:W-:Y:S04]  /*117540*/  STL.64 [R1+0xa410], R24 ;  /* 0x00a4101801007387 */ /* 0x0045e80000100a00 */
[----:B0-----:R-:W3:Y:S04]  /*117550*/  LDL R22, [R1] ;  /* 0x0000000001167983 */ /* 0x001ee80000100800 */
[----:B------:R-:W3:Y:S04]  /*117560*/  LDL R23, [R1+0x4] ;  /* 0x0000040001177983 */ /* 0x000ee80000100800 */
[----:B-1----:R-:W4:Y:S01]  /*117570*/  LDL R20, [R1+0x8] ;  /* 0x0000080001147983 */ /* 0x002f220000100800 */
[----:B------:R-:W-:-:S03]  /*117580*/  IMAD.MOV.U32 R21, RZ, RZ, R0 ;  /* 0x000000ffff157224 */ /* 0x000fc600078e0000 */
[----:B------:R-:W2:Y:S04]  /*117590*/  LDL.LU R0, [R1+0xa54c] ;  /* 0x00a54c0001007983 */ /* 0x000ea80000300800 */
        /* <DEDUP_REMOVED lines=89> */
[----:B------:R-:W2:Y:S04]  /*117b30*/  LDL.64 R12, [R1+0x68] ;  /* 0x00006800010c7983 */ /* 0x000ea80000100a00 */
[----:B------:R-:W4:Y:S04]  /*117b40*/  LDL.64 R28, [R1+0x60] ;  /* 0x00006000011c7983 */ /* 0x000f280000100a00 */
[----:B------:R-:W4:Y:S04]  /*117b50*/  LDL.64 R2, [R1+0x58] ;  /* 0x0000580001027983 */ /* 0x000f280000100a00 */
[----:B------:R-:W4:Y:S04]  /*117b60*/  LDL.64 R22, [R1+0x50] ;  /* 0x0000500001167983 */ /* 0x000f280000100a00 */
        /* <DEDUP_REMOVED lines=32> */
[----:B------:R-:W4:Y:S01]  /*117d70*/  LDL.LU.64 R16, [R1+0xa530] ;  /* 0x00a5300001107983 */ /* 0x000f220000300a00 */
[----:B------:R-:W-:-:S02]  /*117d80*/  IMAD.MOV.U32 R14, RZ, RZ, R12 ;  /* 0x000000ffff0e7224 */ /* 0x000fc400078e000c */
[----:B------:R-:W-:Y:S02]  /*117d90*/  IMAD.MOV.U32 R15, RZ, RZ, R13 ;  /* 0x000000ffff0f7224 */ /* 0x000fe400078e000d */
[----:B------:R-:W3:Y:S01]  /*117da0*/  LDL.LU.64 R12, [R1+0xa528] ;  /* 0x00a52800010c7983 */ /* 0x000ee20000300a00 */
[----:B----4-:R-:W-:-:S15]  /*117db0*/  HMMA.16816.F32 R16, R4, R28, R16 ;  /* 0x0000001c0410723c */ /* 0x010fde0000001810 */
[----:B------:R-:W-:-:S08]  /*117dc0*/  NOP ;  /* 0x0000000000007918 */ /* 0x000fd00000000000 */
[----:B------:R-:W-:Y:S04]  /*117dd0*/  STL.64 [R1+0x17b0], R16 ;  /* 0x0017b01001007387 */ /* 0x000fe80000100a00 */
[----:B------:R0:W-:Y:S04]  /*117de0*/  STL.64 [R1+0x17b8], R18 ;  /* 0x0017b81201007387 */ /* 0x0001e80000100a00 */
[----:B0-----:R-:W4:Y:S04]  /*117df0*/  LDL.LU.64 R18, [R1+0xa520] ;  /* 0x00a5200001127983 */ /* 0x001f280000300a00 */
[----:B------:R-:W4:Y:S01]  /*117e00*/  LDL.LU.64 R16, [R1+0xa518] ;  /* 0x00a5180001107983 */ /* 0x000f220000300a00 */
[----:B--2---:R-:W-:Y:S01]  /*117e10*/  HMMA.16816.F32 R24, R4, R22, R24 ;  /* 0x000000160418723c */ /* 0x004fe20000001818 */
[----:B------:R-:W-:-:S02]  /*117e20*/  IMAD.MOV.U32 R21, RZ, RZ, R0 ;  /* 0x000000ffff157224 */ /* 0x000fc400078e0000 */
[----:B------:R-:W-:Y:S02]  /*117e30*/  IMAD.MOV.U32 R0, RZ, RZ, R29 ;  /* 0x000000ffff007224 */ /* 0x000fe400078e001d */
[----:B------:R-:W2:Y:S01]  /*117e40*/  LDL.LU.64 R28, [R1+0xa510] ;  /* 0x00a51000011c7983 */ /* 0x000ea20000300a00 */
[----:B----4-:R-:W-:-:S15]  /*117e50*/  HMMA.16816.F32 R16, R4, R2, R16 ;  /* 0x000000020410723c */ /* 0x010fde0000001810 */
[----:B------:R-:W-:-:S08]  /*117e60*/  NOP ;  /* 0x0000000000007918 */ /* 0x000fd00000000000 */
[----:B------:R-:W-:Y:S04]  /*117e70*/  STL.64 [R1+0x17a0], R16 ;  /* 0x0017a01001007387 */ /* 0x000fe80000100a00 */
[----:B------:R0:W-:Y:S04]  /*117e80*/  STL.64 [R1+0x17a8], R18 ;  /* 0x0017a81201007387 */ /* 0x0001e80000100a00 */
[----:B0-----:R-:W4:Y:S04]  /*117e90*/  LDL.LU.64 R18, [R1+0xa508] ;  /* 0x00a5080001127983 */ /* 0x001f280000300a00 */
        /* <DEDUP_REMOVED lines=117> */
[----:B----4-:R-:W-:Y:S07]  /*1185f0*/  HMMA.16816.F32 R20, R4, R18, R24 ;  /* 0x000000120414723c */ /* 0x010fee0000001818 */
[----:B------:R-:W-:-:S02]  /*118600*/  IMAD.MOV.U32 R26, RZ, RZ, R3 ;  /* 0x000000ffff1a7224 */ /* 0x000fc400078e0003 */
[----:B------:R-:W-:Y:S01]  /*118610*/  IMAD.MOV.U32 R27, RZ, RZ, R2 ;  /* 0x000000ffff1b7224 */ /* 0x000fe200078e0002 */
[----:B------:R-:W4:Y:S01]  /*118620*/  LDL.LU R3, [R1+0xa3ac] ;  /* 0x00a3ac0001037983 */ /* 0x000f220000300800 */
[----:B------:R-:W-:Y:S02]  /*118630*/  IMAD.MOV.U32 R24, RZ, RZ, R16 ;  /* 0x000000ffff187224 */ /* 0x000fe400078e0010 */
[----:B------:R-:W-:-:S10]  /*118640*/  IMAD.MOV.U32 R25, RZ, RZ, R17 ;  /* 0x000000ffff197224 */ /* 0x000fd400078e0011 */
[----:B------:R-:W-:Y:S04]  /*118650*/  STL.64 [R1+0x1690], R20 ;  /* 0x0016901401007387 */ /* 0x000fe80000100a00 */
[----:B------:R-:W-:Y:S04]  /*118660*/  STL.64 [R1+0x1698], R22 ;  /* 0x0016981601007387 */ /* 0x000fe80000100a00 */
[----:B------:R-:W4:Y:S04]  /*118670*/  LDL.LU R2, [R1+0xa3a8] ;  /* 0x00a3a80001027983 */ /* 0x000f280000300800 */
        /* <DEDUP_REMOVED lines=13> */
[----:B---3--:R2:W-:Y:S02]  /*118750*/  STL.64 [R1+0xa270], R20 ;  /* 0x00a2701401007387 */ /* 0x0085e40000100a00 */
[----:B--2---:R-:W-:Y:S07]  /*118760*/  HMMA.16816.F32 R20, R4, R16, R24 ;  /* 0x000000100414723c */ /* 0x004fee0000001818 */
[----:B------:R-:W-:-:S02]  /*118770*/  IMAD.MOV.U32 R26, RZ, RZ, R14 ;  /* 0x000000ffff1a7224 */ /* 0x000fc400078e000e */
[----:B------:R-:W-:Y:S01]  /*118780*/  IMAD.MOV.U32 R27, RZ, RZ, R15 ;  /* 0x000000ffff1b7224 */ /* 0x000fe200078e000f */
[----:B------:R-:W2:-:S13]  /*118790*/  LDL.LU R14, [R1+0xa39c] ;  /* 0x00a39c00010e7983 */ /* 0x000e9a0000300800 */
[----:B------:R0:W-:Y:S04]  /*1187a0*/  STL.64 [R1+0x1680], R20 ;  /* 0x0016801401007387 */ /* 0x0001e80000100a00 */
[----:B------:R1:W-:Y:S04]  /*1187b0*/  STL.64 [R1+0x1688], R22 ;  /* 0x0016881601007387 */ /* 0x0003e80000100a00 */
[----:B------:R-:W3:Y:S04]  /*1187c0*/  LDL.LU R15, [R1+0xa398] ;  /* 0x00a39800010f7983 */ /* 0x000ee80000300800 */
[----:B------:R-:W-:Y:S04]  /*1187d0*/  STL.64 [R1+0xa280], R26 ;  /* 0x00a2801a01007387 */ /* 0x000fe80000100a00 */
[----:B0-----:R-:W4:Y:S04]  /*1187e0*/  LDL.LU R20, [R1+0x1120] ;  /* 0x0011200001147983 */ /* 0x001f280000300800 */
[----:B------:R-:W4:Y:S04]  /*1187f0*/  LDL.LU R21, [R1+0x1124] ;  /* 0x0011240001157983 */ /* 0x000f280000300800 */
[----:B-1----:R-:W2:Y:S04]  /*118800*/  LDL.LU R22, [R1+0x1128] ;  /* 0x0011280001167983 */ /* 0x002ea80000300800 */
        /* <DEDUP_REMOVED lines=17> */
[----:B------:R-:W3:Y:S04]  /*118920*/  LDL.LU R11, [R1+0xa388] ;  /* 0x00a38800010b7983 */ /* 0x000ee80000300800 */
[----:B------:R1:W-:Y:S04]  /*118930*/  STL.64 [R1+0xa2b0], R26 ;  /* 0x00a2b01a01007387 */ /* 0x0003e80000100a00 */
[----:B0-----:R-:W4:Y:S04]  /*118940*/  LDL.LU R20, [R1+0x1150] ;  /* 0x0011500001147983 */ /* 0x001f280000300800 */
[----:B------:R-:W4:Y:S04]  /*118950*/  LDL.LU R21, [R1+0x1154] ;  /* 0x0011540001157983 */ /* 0x000f280000300800 */
[----:B------:R-:W2:Y:S04]  /*118960*/  LDL.LU R22, [R1+0x1158] ;  /* 0x0011580001167983 */ /* 0x000ea80000300800 */
[----:B------:R-:W2:Y:S01]  /*118970*/  LDL.LU R23, [R1+0x115c] ;  /* 0x00115c0001177983 */ /* 0x000ea20000300800 */
[----:B------:R-:W-:-:S02]  /*118980*/  IMAD.MOV.U32 R24, RZ, RZ, R8 ;  /* 0x000000ffff187224 */ /* 0x000fc400078e0008 */
[----:B------:R-:W-:Y:S02]  /*118990*/  IMAD.MOV.U32 R25, RZ, RZ, R9 ;  /* 0x000000ffff197224 */ /* 0x000fe400078e0009 */
[----:B-1----:R-:W-:Y:S02]  /*1189a0*/  IMAD.MOV.U32 R26, RZ, RZ, R2 ;  /* 0x000000ffff1a7224 */ /* 0x002fe400078e0002 */
[----:B------:R-:W-:Y:S01]  /*1189b0*/  IMAD.MOV.U32 R27, RZ, RZ, R3 ;  /* 0x000000ffff1b7224 */ /* 0x000fe200078e0003 */
[----:B--2---:R-:W-:Y:S04]  /*1189c0*/  STL.64 [R1+0xa2c0], R22 ;  /* 0x00a2c01601007387 */ /* 0x004fe80000100a00 */
[----:B----4-:R0:W-:Y:S04]  /*1189d0*/  STL.64 [R1+0xa2b8], R20 ;  /* 0x00a2b81401007387 */ /* 0x0101e80000100a00 */
[----:B------:R-:W2:Y:S04]  /*1189e0*/  LDL.LU R8, [R1+0xa384] ;  /* 0x00a3840001087983 */ /* 0x000ea80000300800 */
[----:B------:R-:W4:Y:S04]  /*1189f0*/  LDL.LU R9, [R1+0xa380] ;  /* 0x00a3800001097983 */ /* 0x000f280000300800 */
[----:B------:R-:W3:Y:S04]  /*118a00*/  LDL.LU R2, [R1+0xa37c] ;  /* 0x00a37c0001027983 */ /* 0x000ee80000300800 */
[----:B------:R-:W3:Y:S04]  /*118a10*/  LDL.LU R3, [R1+0xa378] ;  /* 0x00a3780001037983 */ /* 0x000ee80000300800 */
[----:B------:R1:W-:Y:S04]  /*118a20*/  STL.64 [R1+0xa2c8], R24 ;  /* 0x00a2c81801007387 */ /* 0x0003e80000100a00 */
[----:B------:R-:W-:Y:S04]  /*118a30*/  STL.64 [R1+0xa2e0], R26 ;  /* 0x00a2e01a01007387 */ /* 0x000fe80000100a00 */
[----:B0-----:R-:W2:Y:S04]  /*118a40*/  LDL.LU R20, [R1+0x1160] ;  /* 0x0011600001147983 */ /* 0x001ea80000300800 */
[----:B------:R-:W2:Y:S04]  /*118a50*/  LDL.LU R21, [R1+0x1164] ;  /* 0x0011640001157983 */ /* 0x000ea80000300800 */
[----:B------:R-:W4:Y:S04]  /*118a60*/  LDL.LU R22, [R1+0x1168] ;  /* 0x0011680001167983 */ /* 0x000f280000300800 */
[----:B------:R-:W4:Y:S01]  /*118a70*/  LDL.LU R23, [R1+0x116c] ;  /* 0x00116c0001177983 */ /* 0x000f220000300800 */
[----:B-1----:R-:W-:-:S02]  /*118a80*/  IMAD.MOV.U32 R24, RZ, RZ, R15 ;  /* 0x000000ffff187224 */ /* 0x002fc400078e000f */
[----:B------:R-:W-:-:S05]  /*118a90*/  IMAD.MOV.U32 R25, RZ, RZ, R14 ;  /* 0x000000ffff197224 */ /* 0x000fca00078e000e */
[----:B------:R-:W-:Y:S04]  /*118aa0*/  STL.64 [R1+0xa2f8], R24 ;  /* 0x00a2f81801007387 */ /* 0x000fe80000100a00 */
[----:B----4-:R-:W-:Y:S04]  /*118ab0*/  STL.64 [R1+0xa2d8], R22 ;  /* 0x00a2d81601007387 */ /* 0x010fe80000100a00 */
[----:B--2---:R0:W-:Y:S04]  /*118ac0*/  STL.64 [R1+0xa2d0], R20 ;  /* 0x00a2d01401007387 */ /* 0x0041e80000100a00 */
[----:B0-----:R-:W2:Y:S04]  /*118ad0*/  LDL.LU R20, [R1+0x1170] ;  /* 0x0011700001147983 */ /* 0x001ea80000300800 */
[----:B------:R-:W2:Y:S04]  /*118ae0*/  LDL.LU R21, [R1+0x1174] ;  /* 0x0011740001157983 */ /* 0x000ea80000300800 */
[----:B------:R-:W4:Y:S04]  /*118af0*/  LDL.LU R22, [R1+0x1178] ;  /* 0x0011780001167983 */ /* 0x000f280000300800 */
[----:B------:R-:W4:Y:S01]  /*118b00*/  LDL.LU R23, [R1+0x117c] ;  /* 0x00117c0001177983 */ /* 0x000f220000300800 */
[----:B------:R-:W-:-:S02]  /*118b10*/  IMAD.MOV.U32 R26, RZ, RZ, R13 ;  /* 0x000000ffff1a7224 */ /* 0x000fc400078e000d */
        /* <DEDUP_REMOVED lines=10> */
[----:B---3--:R-:W-:Y:S02]  /*118bc0*/  IMAD.MOV.U32 R24, RZ, RZ, R11 ;  /* 0x000000ffff187224 */ /* 0x008fe400078e000b */
[----:B------:R-:W-:Y:S01]  /*118bd0*/  IMAD.MOV.U32 R25, RZ, RZ, R10 ;  /* 0x000000ffff197224 */ /* 0x000fe200078e000a */
[----:B------:R-:W-:Y:S04]  /*118be0*/  STL.64 [R1+0xa340], R26 ;  /* 0x00a3401a01007387 */ /* 0x000fe80000100a00 */
[----:B------:R-:W-:Y:S04]  /*118bf0*/  STL.64 [R1+0xa338], R24 ;  /* 0x00a3381801007387 */ /* 0x000fe80000100a00 */
        /* <DEDUP_REMOVED lines=70> */
[----:B------:R-:W-:Y:S01]  /*119060*/  STL.64 [R1+0xa0f8], R8 ;  /* 0x00a0f80801007387 */ /* 0x000fe20000100a00 */
        /* <DEDUP_REMOVED lines=69> */
[----:B------:R-:W-:Y:S01]  /*1194c0*/  IMAD.MOV.U32 R11, RZ, RZ, R0 ;  /* 0x000000ffff0b7224 */ /* 0x000fe200078e0000 */
[----:B--2---:R-:W-:Y:S02]  /*1194d0*/  HMMA.16816.F32 R24, R12, R26, R20 ;  /* 0x0000001a0c18723c */ /* 0x004fe40000001814 */
[----:B------:R-:W2:Y:S04]  /*1194e0*/  LDL.LU.64 R22, [R1+0xa278] ;  /* 0x00a2780001167983 */ /* 0x000ea80000300a00 */
[----:B------:R-:W2:-:S15]  /*1194f0*/  LDL.LU.64 R20, [R1+0xa270] ;  /* 0x00a2700001147983 */ /* 0x000e9e0000300a00 */
[----:B------:R-:W-:-:S02]  /*119500*/  NOP ;  /* 0x0000000000007918 */ /* 0x000fc40000000000 */
[----:B------:R-:W-:Y:S04]  /*119510*/  STL.64 [R1+0x15c0], R24 ;  /* 0x0015c01801007387 */ /* 0x000fe80000100a00 */
[----:B------:R0:W-:Y:S04]  /*119520*/  STL.64 [R1+0x15c8], R26 ;  /* 0x0015c81a01007387 */ /* 0x0001e80000100a00 */
[----:B0-----:R-:W2:Y:S04]  /*119530*/  LDL.LU.64 R26, [R1+0xa268] ;  /* 0x00a26800011a7983 */ /* 0x001ea80000300a00 */
[----:B------:R-:W4:Y:S01]  /*119540*/  LDL.LU.64 R24, [R1+0xa260] ;  /* 0x00a2600001187983 */ /* 0x000f220000300a00 */
[----:B---3--:R-:W-:Y:S03]  /*119550*/  HMMA.16816.F32 R8, R12, R10, R4 ;  /* 0x0000000a0c08723c */ /* 0x008fe60000001804 */
[----:B------:R-:W3:Y:S04]  /*119560*/  LDL.LU R6, [R1+0x3c04] ;  /* 0x003c040001067983 */ /* 0x000ee80000300800 */
[----:B------:R-:W3:-:S15]  /*119570*/  LDL.LU R7, [R1+0x3c10] ;  /* 0x003c100001077983 */ /* 0x000ede0000300800 */
[----:B------:R-:W-:-:S01]  /*119580*/  NOP ;  /* 0x0000000000007918 */ /* 0x000fc20000000000 */
[----:B------:R-:W-:Y:S04]  /*119590*/  STL.64 [R1+0x15b0], R8 ;  /* 0x0015b00801007387 */ /* 0x000fe80000100a00 */
[----:B------:R4:W-:Y:S04]  /*1195a0*/  STL.64 [R1+0x15b8], R10 ;  /* 0x0015b80a01007387 */ /* 0x0009e80000100a00 */
[----:B------:R-:W3:Y:S01]  /*1195b0*/  LDL.LU R0, [R1+0x3c0c] ;  /* 0x003c0c0001007983 */ /* 0x000ee20000300800 */
[C---:B----4-:R-:W-:Y:S06]  /*1195c0*/  HMMA.16816.F32 R8, R12.reuse, R24, R16 ;  /* 0x000000180c08723c */ /* 0x050fec0000001810 */
        /* <DEDUP_REMOVED lines=10> */
[----:B------:R-:W3:Y:S04]  /*119670*/  LDL.LU R20, [R1+0xfa0] ;  /* 0x000fa00001147983 */ /* 0x000ee80000300800 */
        /* <DEDUP_REMOVED lines=247> */
[----:B------:R4:W-:Y:S02]  /*11a5f0*/  STL.64 [R1+0x9fb8], R16 ;  /* 0x009fb81001007387 */ /* 0x0009e40000100a00 */
[----:B----4-:R-:W-:-:S15]  /*11a600*/  HMMA.16816.F32 R16, R12, R10, R24 ;  /* 0x0000000a0c10723c */ /* 0x010fde0000001818 */
[----:B------:R-:W-:-:S08]  /*11a610*/  NOP ;  /* 0x0000000000007918 */ /* 0x000fd00000000000 */
[----:B------:R0:W-:Y:S04]  /*11a620*/  STL.64 [R1+0x1430], R16 ;  /* 0x0014301001007387 */ /* 0x0001e80000100a00 */
[----:B------:R1:W-:Y:S04]  /*11a630*/  STL.64 [R1+0x1438], R18 ;  /* 0x0014381201007387 */ /* 0x0003e80000100a00 */
[----:B------:R-:W3:Y:S04]  /*11a640*/  LDL.64 R20, [R1+0x98] ;  /* 0x0000980001147983 */ /* 0x000ee80000100a00 */
[----:B0-----:R-:W4:Y:S04]  /*11a650*/  LDL.LU R16, [R1+0xeb0] ;  /* 0x000eb00001107983 */ /* 0x001f280000300800 */
[----:B------:R-:W4:Y:S04]  /*11a660*/  LDL.LU R17, [R1+0xeb4] ;  /* 0x000eb40001117983 */ /* 0x000f280000300800 */
[----:B-1----:R-:W2:Y:S04]  /*11a670*/  LDL.LU R18, [R1+0xeb8] ;  /* 0x000eb80001127983 */ /* 0x002ea80000300800 */
        /* <DEDUP_REMOVED lines=24> */
[----:B------:R-:W2:Y:S01]  /*11a800*/  LDL.LU R19, [R1+0xf3c] ;  /* 0x000f3c0001137983 */ /* 0x000ea20000300800 */
[----:B------:R-:W-:-:S03]  /*11a810*/  IMAD R4, R4, 0x100, R23 ;  /* 0x0000010004047824 */ /* 0x000fc600078e0217 */
[----:B------:R-:W4:Y:S04]  /*11a820*/  LDL.64 R22, [R1+0x90] ;  /* 0x0000900001167983 */ /* 0x000f280000100a00 */
[----:B------:R-:W4:Y:S04]  /*11a830*/  LDL.LU R24, [R1+0xea0] ;  /* 0x000ea00001187983 */ /* 0x000f280000300800 */
[----:B------:R-:W4:Y:S04]  /*11a840*/  LDL.LU R25, [R1+0xea4] ;  /* 0x000ea40001197983 */ /* 0x000f280000300800 */
[----:B------:R-:W4:Y:S01]  /*11a850*/  LDL.LU R26, [R1+0xea8] ;  /* 0x000ea800011a7983 */ /* 0x000f220000300800 */
[----:B------:R-:W-:-:S02]  /*11a860*/  IMAD R5, R5, 0x100, R28 ;  /* 0x0000010005057824 */ /* 0x000fc400078e021c */
[----:B------:R-:W-:Y:S01]  /*11a870*/  IMAD R6, R6, 0x100, R29 ;  /* 0x0000010006067824 */ /* 0x000fe200078e021d */
[----:B------:R-:W4:Y:S04]  /*11a880*/  LDL.LU R27, [R1+0xeac] ;  /* 0x000eac00011b7983 */ /* 0x000f280000300800 */
[----:B------:R-:W4:Y:S01]  /*11a890*/  LDL.64 R28, [R1+0x88] ;  /* 0x00008800011c7983 */ /* 0x000f220000100a00 */
        /* <DEDUP_REMOVED lines=16> */
[----:B0-----:R-:W2:Y:S01]  /*11a9a0*/  LDL.64 R2, [R1+0xa0] ;  /* 0x0000a00001027983 */ /* 0x001ea20000100a00 */
[----:B------:R-:W-:Y:S01]  /*11a9b0*/  IMAD R7, R0, 0x100, R7 ;  /* 0x0000010000077824 */ /* 0x000fe200078e0207 */
        /* <DEDUP_REMOVED lines=26> */
[----:B------:R-:W-:-:S05]  /*11ab60*/  IMAD.MOV.U32 R8, RZ, RZ, R9 ;  /* 0x000000ffff087224 */ /* 0x000fca00078e0009 */
[----:B------:R-:W-:Y:S04]  /*11ab70*/  STL [R1+0x9f08], R8 ;  /* 0x009f080801007387 */ /* 0x000fe80000100800 */
[----:B------:R0:W-:Y:S11]  /*11ab80*/  STL [R1+0x9f04], R3 ;  /* 0x009f040301007387 */ /* 0x0001f60000100800 */
[----:B------:R-:W-:Y:S04]  /*11ab90*/  STL.64 [R1+0x13c0], R12 ;  /* 0x0013c00c01007387 */ /* 0x000fe80000100a00 */
[----:B------:R2:W-:Y:S01]  /*11aba0*/  STL.64 [R1+0x13c8], R14 ;  /* 0x0013c80e01007387 */ /* 0x0005e20000100a00 */
[----:B------:R-:W-:-:S02]  /*11abb0*/  IMAD.MOV.U32 R2, RZ, RZ, R21 ;  /* 0x000000ffff027224 */ /* 0x000fc400078e0015 */
[----:B------:R-:W-:-:S03]  /*11abc0*/  IMAD.MOV.U32 R9, RZ, RZ, R20 ;  /* 0x000000ffff097224 */ /* 0x000fc600078e0014 */
[----:B------:R-:W-:Y:S04]  /*11abd0*/  STL [R1+0x9f10], R2 ;  /* 0x009f100201007387 */ /* 0x000fe80000100800 */
[----:B------:R-:W-:Y:S01]  /*11abe0*/  STL [R1+0x9f0c], R9 ;  /* 0x009f0c0901007387 */ /* 0x000fe20000100800 */
[----:B----4-:R-:W-:Y:S02]  /*11abf0*/  IMAD.MOV.U32 R0, RZ, RZ, R23 ;  /* 0x000000ffff007224 */ /* 0x010fe400078e0017 */
[----:B0-----:R-:W-:Y:S01]  /*11ac00*/  IMAD.MOV.U32 R3, RZ, RZ, R22 ;  /* 0x000000ffff037224 */ /* 0x001fe200078e0016 */
[----:B--2---:R-:W-:-:S15]  /*11ac10*/  HMMA.16816.F32 R12, R4, R22, R16 ;  /* 0x00000016040c723c */ /* 0x004fde0000001810 */
        /* <DEDUP_REMOVED lines=53> */
[----:B--2---:R-:W-:Y:S06]  /*11af70*/  HMMA.16816.F32 R12, R4, R8, R12 ;  /* 0x00000008040c723c */ /* 0x004fec000000180c */
[----:B------:R-:W-:-:S02]  /*11af80*/  IMAD.MOV.U32 R2, RZ, RZ, R9 ;  /* 0x000000ffff027224 */ /* 0x000fc400078e0009 */
[----:B------:R-:W-:-:S15]  /*11af90*/  IMAD.MOV.U32 R3, RZ, RZ, R8 ;  /* 0x000000ffff037224 */ /* 0x000fde00078e0008 */
[----:B------:R-:W-:Y:S04]  /*11afa0*/  STL.64 [R1+0x1380], R12 ;  /* 0x0013800c01007387 */ /* 0x000fe80000100a00 */
[----:B------:R0:W-:Y:S04]  /*11afb0*/  STL.64 [R1+0x1388], R14 ;  /* 0x0013880e01007387 */ /* 0x0001e80000100a00 */
[----:B0-----:R-:W2:Y:S04]  /*11afc0*/  LDL.LU.64 R14, [R1+0xa0b0] ;  /* 0x00a0b000010e7983 */ /* 0x001ea80000300a00 */
[----:B------:R-:W2:Y:S04]  /*11afd0*/  LDL.LU.64 R12, [R1+0xa0a8] ;  /* 0x00a0a800010c7983 */ /* 0x000ea80000300a00 */
        /* <DEDUP_REMOVED lines=32> */
[----:B------:R0:W-:Y:S01]  /*11b1e0*/  STL [R1+0x9f3c], R9 ;  /* 0x009f3c0901007387 */ /* 0x0001e20000100800 */
[----:B---3--:R-:W-:Y:S02]  /*11b1f0*/  IMAD.MOV.U32 R0, RZ, RZ, R21 ;  /* 0x000000ffff007224 */ /* 0x008fe400078e0015 */
[----:B------:R-:W-:Y:S02]  /*11b200*/  IMAD.MOV.U32 R3, RZ, RZ, R20 ;  /* 0x000000ffff037224 */ /* 0x000fe400078e0014 */
        /* <DEDUP_REMOVED lines=23> */
[----:B0-----:R-:W4:Y:S04]  /*11b380*/  LDL.LU R8, [R1+0xdd0] ;  /* 0x000dd00001087983 */ /* 0x001f280000300800 */
[----:B------:R-:W4:Y:S04]  /*11b390*/  LDL.LU R9, [R1+0xdd4] ;  /* 0x000dd40001097983 */ /* 0x000f280000300800 */
[----:B-1----:R-:W4:Y:S04]  /*11b3a0*/  LDL.LU R10, [R1+0xdd8] ;  /* 0x000dd800010a7983 */ /* 0x002f280000300800 */
        /* <DEDUP_REMOVED lines=32> */
[----:B------:R-:W-:Y:S04]  /*11b5b0*/  STL [R1+0x9f58], R2 ;  /* 0x009f580201007387 */ /* 0x000fe80000100800 */
[----:B------:R0:W-:Y:S04]  /*11b5c0*/  STL [R1+0x9f54], R3 ;  /* 0x009f540301007387 */ /* 0x0001e80000100800 */
[----:B0-----:R-:W4:Y:S02]  /*11b5d0*/  LDL.64 R2, [R1+0x48] ;  /* 0x0000480001027983 */ /* 0x001f240000100a00 */
[----:B----4-:R-:W-:Y:S06]  /*11b5e0*/  HMMA.16816.F32 R8, R4, R2, R8 ;  /* 0x000000020408723c */ /* 0x010fec0000001808 */
[----:B------:R-:W-:-:S15]  /*11b5f0*/  IMAD.MOV.U32 R0, RZ, RZ, R3 ;  /* 0x000000ffff007224 */ /* 0x000fde00078e0003 */
[----:B------:R-:W-:-:S02]  /*11b600*/  NOP ;  /* 0x0000000000007918 */ /* 0x000fc40000000000 */
[----:B------:R0:W-:Y:S04]  /*11b610*/  STL.64 [R1+0x1300], R8 ;  /* 0x0013000801007387 */ /* 0x0001e80000100a00 */
[----:B------:R1:W-:Y:S01]  /*11b620*/  STL.64 [R1+0x1308], R10 ;  /* 0x0013080a01007387 */ /* 0x0003e20000100a00 */
[----:B0-----:R-:W-:-:S03]  /*11b630*/  IMAD.MOV.U32 R9, RZ, RZ, R2 ;  /* 0x000000ffff097224 */ /* 0x001fc600078e0002 */
[----:B-1----:R-:W4:Y:S04]  /*11b640*/  LDL.LU.64 R10, [R1+0xa070] ;  /* 0x00a07000010a7983 */ /* 0x002f280000300a00 */
        /* <DEDUP_REMOVED lines=32> */
[----:B------:R0:W-:Y:S01]  /*11b850*/  STL [R1+0x9f74], R3 ;  /* 0x009f740301007387 */ /* 0x0001e20000100800 */
[----:B---3--:R-:W-:Y:S02]  /*11b860*/  IMAD.MOV.U32 R8, RZ, RZ, R21 ;  /* 0x000000ffff087224 */ /* 0x008fe400078e0015 */
[----:B------:R-:W-:Y:S02]  /*11b870*/  IMAD.MOV.U32 R9, RZ, RZ, R20 ;  /* 0x000000ffff097224 */ /* 0x000fe400078e0014 */
[----:B------:R-:W-:Y:S02]  /*11b880*/  IMAD.MOV.U32 R2, RZ, RZ, R23 ;  /* 0x000000ffff027224 */ /* 0x000fe400078e0017 */
        /* <DEDUP_REMOVED lines=78> */
[----:B------:R-:W-:Y:S04]  /*11bd70*/  STL [R1+0x9f90], R0 ;  /* 0x009f900001007387 */ /* 0x000fe80000100800 */
[----:B------:R0:W-:Y:S04]  /*11bd80*/  STL [R1+0x9f8c], R9 ;  /* 0x009f8c0901007387 */ /* 0x0001e80000100800 */
[----:B0-----:R-:W3:Y:S02]  /*11bd90*/  LDL.64 R8, [R1+0x10] ;  /* 0x0000100001087983 */ /* 0x001ee40000100a00 */
[----:B---3--:R-:W-:Y:S06]  /*11bda0*/  HMMA.16816.F32 R16, R4, R8, R16 ;  /* 0x000000080410723c */ /* 0x008fec0000001810 */
[----:B------:R-:W-:-:S15]  /*11bdb0*/  IMAD.MOV.U32 R3, RZ, RZ, R8 ;  /* 0x000000ffff037224 */ /* 0x000fde00078e0008 */
[----:B------:R-:W-:-:S02]  /*11bdc0*/  NOP ;  /* 0x0000000000007918 */ /* 0x000fc40000000000 */
[----:B------:R-:W-:Y:S04]  /*11bdd0*/  STL.64 [R1+0x1270], R16 ;  /* 0x0012701001007387 */ /* 0x000fe80000100a00 */
[----:B------:R0:W-:Y:S04]  /*11bde0*/  STL.64 [R1+0x1278], R18 ;  /* 0x0012781201007387 */ /* 0x0001e80000100a00 */
[----:B0-----:R-:W3:Y:S04]  /*11bdf0*/  LDL.LU.64 R18, [R1+0xa038] ;  /* 0x00a0380001127983 */ /* 0x001ee80000300a00 */
[----:B------:R-:W3:Y:S04]  /*11be00*/  LDL.LU.64 R16, [R1+0xa030] ;  /* 0x00a0300001107983 */ /* 0x000ee80000300a00 */
        /* <DEDUP_REMOVED lines=19> */
[----:B------:R-:W4:Y:S02]  /*11bf40*/  LDL.LU.64 R28, [R1+0xa008] ;  /* 0x00a00800011c7983 */ /* 0x000f240000300a00 */
[----:B----4-:R-:W-:-:S15]  /*11bf50*/  HMMA.16816.F32 R24, R4, R28, R24 ;  /* 0x0000001c0418723c */ /* 0x010fde0000001818 */
        /* <DEDUP_REMOVED lines=11> */
[----:B------:R-:W3:Y:S04]  /*11c010*/  LDL.LU.64 R16, [R1+0x9fe8] ;  /* 0x009fe80001107983 */ /* 0x000ee80000300a00 */
[----:B------:R-:W-:Y:S04]  /*11c020*/  STL.64 [R1+0x1210], R20 ;  /* 0x0012101401007387 */ /* 0x000fe80000100a00 */
[----:B------:R0:W-:Y:S04]  /*11c030*/  STL.64 [R1+0x1218], R22 ;  /* 0x0012181601007387 */ /* 0x0001e80000100a00 */
[----:B0-----:R-:W3:Y:S04]  /*11c040*/  LDL.LU.64 R22, [R1+0x9fe0] ;  /* 0x009fe00001167983 */ /* 0x001ee80000300a00 */
[----:B------:R-:W4:Y:S04]  /*11c050*/  LDL.LU.64 R20, [R1+0x9fd8] ;  /* 0x009fd80001147983 */ /* 0x000f280000300a00 */
[----:B------:R0:W-:Y:S04]  /*11c060*/  STL.64 [R1+0x9cb8], R26 ;  /* 0x009cb81a01007387 */ /* 0x0001e80000100a00 */
[----:B0-----:R-:W2:Y:S04]  /*11c070*/  LDL.LU R26, [R1+0x3c28] ;  /* 0x003c2800011a7983 */ /* 0x001ea80000300800 */
[----:B------:R-:W2:Y:S04]  /*11c080*/  LDL.LU R27, [R1+0x3c30] ;  /* 0x003c3000011b7983 */ /* 0x000ea80000300800 */
        /* <DEDUP_REMOVED lines=57> */
[----:B--2---:R-:W-:Y:S04]  /*11c420*/  STL.64 [R1+0x9ce0], R24 ;  /* 0x009ce01801007387 */ /* 0x004fe80000100a00 */
[----:B------:R-:W2:Y:S04]  /*11c430*/  LDL.LU R3, [R1+0x9f94] ;  /* 0x009f940001037983 */ /* 0x000ea80000300800 */
[----:B------:R-:W3:Y:S04]  /*11c440*/  LDL.LU R0, [R1+0x9f90] ;  /* 0x009f900001007983 */ /* 0x000ee80000300800 */
[----:B0-----:R-:W4:Y:S04]  /*11c450*/  LDL.LU R16, [R1+0xa20] ;  /* 0x000a200001107983 */ /* 0x001f280000300800 */
[----:B------:R-:W4:Y:S04]  /*11c460*/  LDL.LU R17, [R1+0xa24] ;  /* 0x000a240001117983 */ /* 0x000f280000300800 */
[----:B------:R-:W3:Y:S04]  /*11c470*/  LDL.LU R18, [R1+0xa28] ;  /* 0x000a280001127983 */ /* 0x000ee80000300800 */
[----:B------:R-:W3:Y:S01]  /*11c480*/  LDL.LU R19, [R1+0xa2c] ;  /* 0x000a2c0001137983 */ /* 0x000ee20000300800 */
[----:B------:R-:W-:-:S02]  /*11c490*/  IMAD.MOV.U32 R20, RZ, RZ, R9 ;  /* 0x000000ffff147224 */ /* 0x000fc400078e0009 */
[----:B------:R-:W-:Y:S02]  /*11c4a0*/  IMAD.MOV.U32 R21, RZ, RZ, R2 ;  /* 0x000000ffff157224 */ /* 0x000fe400078e0002 */
[----:B------:R-:W-:Y:S02]  /*11c4b0*/  IMAD.MOV.U32 R11, RZ, RZ, R8 ;  /* 0x000000ffff0b7224 */ /* 0x000fe400078e0008 */
[----:B--2---:R-:W-:Y:S01]  /*11c4c0*/  IMAD.MOV.U32 R10, RZ, RZ, R3 ;  /* 0x000000ffff0a7224 */ /* 0x004fe200078e0003 */
[----:B---3--:R-:W-:Y:S04]  /*11c4d0*/  STL.64 [R1+0x9cf8], R18 ;  /* 0x009cf81201007387 */ /* 0x008fe80000100a00 */
[----:B----4-:R0:W-:Y:S04]  /*11c4e0*/  STL.64 [R1+0x9cf0], R16 ;  /* 0x009cf01001007387 */ /* 0x0101e80000100a00 */
[----:B------:R-:W2:Y:S04]  /*11c4f0*/  LDL.LU R9, [R1+0x9f8c] ;  /* 0x009f8c0001097983 */ /* 0x000ea80000300800 */
[----:B------:R-:W3:Y:S04]  /*11c500*/  LDL.LU R2, [R1+0x9f88] ;  /* 0x009f880001027983 */ /* 0x000ee80000300800 */
[----:B------:R1:W-:Y:S04]  /*11c510*/  STL.64 [R1+0x9d08], R22 ;  /* 0x009d081601007387 */ /* 0x0003e80000100a00 */
[----:B------:R-:W-:Y:S04]  /*11c520*/  STL.64 [R1+0x9d00], R20 ;  /* 0x009d001401007387 */ /* 0x000fe80000100a00 */
[----:B------:R-:W4:Y:S04]  /*11c530*/  LDL.LU R3, [R1+0x9f84] ;  /* 0x009f840001037983 */ /* 0x000f280000300800 */
[----:B------:R-:W3:Y:S04]  /*11c540*/  LDL.LU R8, [R1+0x9f80] ;  /* 0x009f800001087983 */ /* 0x000ee80000300800 */
[----:B0-----:R-:W4:Y:S04]  /*11c550*/  LDL.LU R16, [R1+0xa60] ;  /* 0x000a600001107983 */ /* 0x001f280000300800 */
[----:B------:R-:W4:Y:S04]  /*11c560*/  LDL.LU R17, [R1+0xa64] ;  /* 0x000a640001117983 */ /* 0x000f280000300800 */
[----:B------:R-:W3:Y:S04]  /*11c570*/  LDL.LU R18, [R1+0xa68] ;  /* 0x000a680001127983 */ /* 0x000ee80000300800 */
[----:B------:R-:W3:Y:S01]  /*11c580*/  LDL.LU R19, [R1+0xa6c] ;  /* 0x000a6c0001137983 */ /* 0x000ee20000300800 */
[----:B-1----:R-:W-:-:S02]  /*11c590*/  IMAD.MOV.U32 R23, RZ, RZ, R0 ;  /* 0x000000ffff177224 */ /* 0x002fc400078e0000 */
        /* <DEDUP_REMOVED lines=169> */
[----:B--2---:R-:W-:Y:S02]  /*11d030*/  IMAD.MOV.U32 R22, RZ, RZ, R9 ;  /* 0x000000ffff167224 */ /* 0x004fe400078e0009 */
[----:B------:R-:W-:Y:S01]  /*11d040*/  IMAD.MOV.U32 R23, RZ, RZ, R0 ;  /* 0x000000ffff177224 */ /* 0x000fe200078e0000 */
[----:B------:R-:W2:Y:S01]  /*11d050*/  LDL.LU R3, [R1+0x9ef4] ;  /* 0x009ef40001037983 */ /* 0x000ea20000300800 */
[----:B------:R-:W-:-:S03]  /*11d060*/  IMAD.MOV.U32 R21, RZ, RZ, R8 ;  /* 0x000000ffff157224 */ /* 0x000fc600078e0008 */
        /* <DEDUP_REMOVED lines=200> */
[----:B------:R-:W3:Y:S01]  /*11dcf0*/  LDL.LU.64 R20, [R1+0x9d00] ;  /* 0x009d000001147983 */ /* 0x000ee20000300a00 */
        /* <DEDUP_REMOVED lines=11> */
[C---:B--2---:R-:W-:Y:S03]  /*11ddb0*/  HMMA.16816.F32 R20, R12.reuse, R22, R16 ;  /* 0x000000160c14723c */ /* 0x044fe60000001810 */
[----:B------:R-:W2:Y:S04]  /*11ddc0*/  LDL.LU.64 R18, [R1+0x9cd8] ;  /* 0x009cd80001127983 */ /* 0x000ea80000300a00 */
[----:B------:R-:W2:Y:S01]  /*11ddd0*/  LDL.LU.64 R16, [R1+0x9cd0] ;  /* 0x009cd00001107983 */ /* 0x000ea20000300a00 */
[----:B---3--:R-:W-:-:S15]  /*11dde0*/  HMMA.16816.F32 R24, R12, R28, R24 ;  /* 0x0000001c0c18723c */ /* 0x008fde0000001818 */
        /* <DEDUP_REMOVED lines=8> */
[----:B------:R0:W-:Y:S01]  /*11de70*/  STL.64 [R1+0x9c10], R28 ;  /* 0x009c101c01007387 */ /* 0x0001e20000100a00 */
[----:B--2---:R-:W-:-:S15]  /*11de80*/  HMMA.16816.F32 R4, R12, R26, R4 ;  /* 0x0000001a0c04723c */ /* 0x004fde0000001804 */
[----:B------:R-:W-:-:S08]  /*11de90*/  NOP ;  /* 0x0000000000007918 */ /* 0x000fd00000000000 */
[----:B------:R-:W-:Y:S04]  /*11dea0*/  STL.64 [R1+0xfd0], R4 ;  /* 0x000fd00401007387 */ /* 0x000fe80000100a00 */
[----:B------:R3:W-:Y:S04]  /*11deb0*/  STL.64 [R1+0xfd8], R6 ;  /* 0x000fd80601007387 */ /* 0x0007e80000100a00 */
[----:B0-----:R-:W2:Y:S01]  /*11dec0*/  LDL.64 R28, [R1+0x98] ;  /* 0x00009800011c7983 */ /* 0x001ea20000100a00 */
[----:B---3--:R-:W-:Y:S03]  /*11ded0*/  HMMA.16816.F32 R4, R12, R24, R16 ;  /* 0x000000180c04723c */ /* 0x008fe60000001810 */
[----:B------:R0:W-:Y:S02]  /*11dee0*/  STL.64 [R1+0x9a70], R26 ;  /* 0x009a701a01007387 */ /* 0x0001e40000100a00 */
[----:B0-----:R-:W-:-:S15]  /*11def0*/  IMAD.MOV.U32 R26, RZ, RZ, R0 ;  /* 0x000000ffff1a7224 */ /* 0x001fde00078e0000 */
[----:B------:R-:W-:-:S03]  /*11df00*/  NOP ;  /* 0x0000000000007918 */ /* 0x000fc60000000000 */
[----:B------:R-:W-:Y:S04]  /*11df10*/  STL.64 [R1+0xfb0], R4 ;  /* 0x000fb00401007387 */ /* 0x000fe80000100a00 */
[----:B------:R-:W-:Y:S04]  /*11df20*/  STL.64 [R1+0xfb8], R6 ;  /* 0x000fb80601007387 */ /* 0x000fe80000100a00 */
[----:B------:R0:W-:Y:S04]  /*11df30*/  STL.64 [R1+0x9a68], R24 ;  /* 0x009a681801007387 */ /* 0x0001e80000100a00 */
[----:B0-----:R-:W3:Y:S04]  /*11df40*/  LDL.LU R24, [R1+0x8d0] ;  /* 0x0008d00001187983 */ /* 0x001ee80000300800 */
[----:B------:R-:W3:Y:S04]  /*11df50*/  LDL.LU R25, [R1+0x8d4] ;  /* 0x0008d40001197983 */ /* 0x000ee80000300800 */
[----:B------:R-:W4:Y:S04]  /*11df60*/  LDL.LU R0, [R1+0x9cac] ;  /* 0x009cac0001007983 */ /* 0x000f280000300800 */
[----:B------:R-:W2:Y:S04]  /*11df70*/  LDL.LU R27, [R1+0x8dc] ;  /* 0x0008dc00011b7983 */ /* 0x000ea80000300800 */
[----:B--2---:R-:W-:Y:S04]  /*11df80*/  STL.64 [R1+0x9c28], R26 ;  /* 0x009c281a01007387 */ /* 0x004fe80000100a00 */
[----:B---3--:R0:W-:Y:S04]  /*11df90*/  STL.64 [R1+0x9c20], R24 ;  /* 0x009c201801007387 */ /* 0x0081e80000100a00 */
[----:B0-----:R-:W2:Y:S04]  /*11dfa0*/  LDL.LU R24, [R1+0x910] ;  /* 0x0009100001187983 */ /* 0x001ea80000300800 */
[----:B------:R-:W2:Y:S04]  /*11dfb0*/  LDL.LU R25, [R1+0x914] ;  /* 0x0009140001197983 */ /* 0x000ea80000300800 */
[----:B------:R-:W3:Y:S01]  /*11dfc0*/  LDL.LU R26, [R1+0x918] ;  /* 0x00091800011a7983 */ /* 0x000ee20000300800 */
[----:B----4-:R-:W-:-:S03]  /*11dfd0*/  IMAD.MOV.U32 R27, RZ, RZ, R0 ;  /* 0x000000ffff1b7224 */ /* 0x010fc600078e0000 */
        /* <DEDUP_REMOVED lines=24> */
[----:B------:R-:W3:Y:S04]  /*11e160*/  LDL.LU R10, [R1+0x9b8] ;  /* 0x0009b800010a7983 */ /* 0x000ee80000300800 */
[----:B------:R-:W4:Y:S04]  /*11e170*/  LDL.LU R5, [R1+0x3c3c] ;  /* 0x003c3c0001057983 */ /* 0x000f280000300800 */
[----:B------:R-:W4:Y:S01]  /*11e180*/  LDL.LU R6, [R1+0x3c44] ;  /* 0x003c440001067983 */ /* 0x000f220000300800 */
[----:B------:R-:W-:-:S03]  /*11e190*/  IMAD.MOV.U32 R11, RZ, RZ, R0 ;  /* 0x000000ffff0b7224 */ /* 0x000fc600078e0000 */
        /* <DEDUP_REMOVED lines=25> */
[----:B------:R-:W-:Y:S04]  /*11e330*/  STL [R1+0x9a44], R22 ;  /* 0x009a441601007387 */ /* 0x000fe80000100800 */
[----:B------:R0:W-:Y:S04]  /*11e340*/  STL [R1+0x9a40], R23 ;  /* 0x009a401701007387 */ /* 0x0001e80000100800 */
[----:B0-----:R-:W2:Y:S01]  /*11e350*/  LDL.64 R22, [R1+0xa8] ;  /* 0x0000a80001167983 */ /* 0x001ea20000100a00 */
[----:B---3--:R-:W-:-:S15]  /*11e360*/  HMMA.16816.F32 R16, R12, R20, R16 ;  /* 0x000000140c10723c */ /* 0x008fde0000001810 */
[----:B------:R-:W-:-:S08]  /*11e370*/  NOP ;  /* 0x0000000000007918 */ /* 0x000fd00000000000 */
[----:B------:R-:W-:Y:S04]  /*11e380*/  STL.64 [R1+0xf90], R16 ;  /* 0x000f901001007387 */ /* 0x000fe80000100a00 */
[----:B------:R0:W-:Y:S04]  /*11e390*/  STL.64 [R1+0xf98], R18 ;  /* 0x000f981201007387 */ /* 0x0001e80000100a00 */
[----:B0-----:R-:W3:Y:S04]  /*11e3a0*/  LDL.LU.64 R18, [R1+0x9c90] ;  /* 0x009c900001127983 */ /* 0x001ee80000300a00 */
[----:B------:R-:W4:Y:S04]  /*11e3b0*/  LDL.LU.64 R16, [R1+0x9c88] ;  /* 0x009c880001107983 */ /* 0x000f280000300a00 */
[----:B------:R0:W-:Y:S04]  /*11e3c0*/  STL.64 [R1+0x9c08], R20 ;  /* 0x009c081401007387 */ /* 0x0001e80000100a00 */
[----:B0-----:R-:W2:Y:S01]  /*11e3d0*/  LDL.64 R20, [R1+0xa0] ;  /* 0x0000a00001147983 */ /* 0x001ea20000100a00 */
        /* <DEDUP_REMOVED lines=48> */
[----:B------:R-:W-:Y:S01]  /*11e6e0*/  F2FP.F16.E4M3.UNPACK_B R7, R7 ;  /* 0x00000007ff07723e */ /* 0x000fe200020006ff */
[----:B---3--:R-:W-:Y:S01]  /*11e6f0*/  HMMA.16816.F32 R12, R12, R20, R24 ;  /* 0x000000140c0c723c */ /* 0x008fe20000001818 */
[----:B------:R-:W2:Y:S04]  /*11e700*/  LDL.LU.64 R26, [R1+0x9c28] ;  /* 0x009c2800011a7983 */ /* 0x000ea80000300a00 */
[----:B------:R-:W2:Y:S01]  /*11e710*/  LDL.LU.64 R24, [R1+0x9c20] ;  /* 0x009c200001187983 */ /* 0x000ea20000300a00 */
[----:B------:R-:W-:-:S02]  /*11e720*/  IMAD.MOV.U32 R11, RZ, RZ, R20 ;  /* 0x000000ffff0b7224 */ /* 0x000fc400078e0014 */
[----:B------:R-:W-:-:S15]  /*11e730*/  IMAD.MOV.U32 R10, RZ, RZ, R21 ;  /* 0x000000ffff0a7224 */ /* 0x000fde00078e0015 */
[----:B------:R-:W-:Y:S04]  /*11e740*/  STL.64 [R1+0xf30], R12 ;  /* 0x000f300c01007387 */ /* 0x000fe80000100a00 */
[----:B------:R0:W-:Y:S04]  /*11e750*/  STL.64 [R1+0xf38], R14 ;  /* 0x000f380e01007387 */ /* 0x0001e80000100a00 */
[----:B------:R-:W-:Y:S04]  /*11e760*/  STL.64 [R1+0x9a50], R10 ;  /* 0x009a500a01007387 */ /* 0x000fe80000100a00 */
[----:B------:R-:W-:Y:S01]  /*11e770*/  STL.64 [R1+0x9a48], R8 ;  /* 0x009a480801007387 */ /* 0x000fe20000100a00 */
[----:B0-----:R-:W-:-:S15]  /*11e780*/  HMMA.16816.F32 R12, R4, R22, R16 ;  /* 0x00000016040c723c */ /* 0x001fde0000001810 */
[----:B------:R-:W-:-:S08]  /*11e790*/  NOP ;  /* 0x0000000000007918 */ /* 0x000fd00000000000 */
[----:B------:R0:W-:Y:S04]  /*11e7a0*/  STL.64 [R1+0xf20], R12 ;  /* 0x000f200c01007387 */ /* 0x0001e80000100a00 */
[----:B------:R-:W-:Y:S01]  /*11e7b0*/  STL.64 [R1+0xf28], R14 ;  /* 0x000f280e01007387 */ /* 0x000fe20000100a00 */
[----:B0-----:R-:W-:Y:S02]  /*11e7c0*/  IMAD.MOV.U32 R13, RZ, RZ, R28 ;  /* 0x000000ffff0d7224 */ /* 0x001fe400078e001c */
[----:B------:R-:W-:Y:S01]  /*11e7d0*/  IMAD.MOV.U32 R12, RZ, RZ, R29 ;  /* 0x000000ffff0c7224 */ /* 0x000fe200078e001d */
[----:B--2---:R-:W-:-:S15]  /*11e7e0*/  HMMA.16816.F32 R8, R4, R28, R24 ;  /* 0x0000001c0408723c */ /* 0x004fde0000001818 */
[----:B------:R-:W-:-:S08]  /*11e7f0*/  NOP ;  /* 0x0000000000007918 */ /* 0x000fd00000000000 */
[----:B------:R0:W-:Y:S04]  /*11e800*/  STL.64 [R1+0xf10], R8 ;  /* 0x000f100801007387 */ /* 0x0001e80000100a00 */
[----:B------:R1:W-:Y:S04]  /*11e810*/  STL.64 [R1+0xf18], R10 ;  /* 0x000f180a01007387 */ /* 0x0003e80000100a00 */
[----:B------:R-:W-:Y:S04]  /*11e820*/  STL.64 [R1+0x9c18], R12 ;  /* 0x009c180c01007387 */ /* 0x000fe80000100a00 */
        /* <DEDUP_REMOVED lines=137> */
[----:B------:R-:W2:Y:S04]  /*11f0c0*/  LDL R16, [R1+0x80] ;  /* 0x0000800001107983 */ /* 0x000ea80000100800 */
[----:B------:R-:W2:Y:S04]  /*11f0d0*/  LDL R17, [R1+0x84] ;  /* 0x0000840001117983 */ /* 0x000ea80000100800 */
[----:B------:R-:W4:Y:S04]  /*11f0e0*/  LDL.LU R12, [R1+0x860] ;  /* 0x00086000010c7983 */ /* 0x000f280000300800 */
[----:B------:R-:W4:Y:S04]  /*11f0f0*/  LDL.LU R13, [R1+0x864] ;  /* 0x00086400010d7983 */ /* 0x000f280000300800 */
[----:B------:R-:W4:Y:S04]  /*11f100*/  LDL.LU R14, [R1+0x868] ;  /* 0x00086800010e7983 */ /* 0x000f280000300800 */
[----:B------:R-:W4:Y:S04]  /*11f110*/  LDL.LU R15, [R1+0x86c] ;  /* 0x00086c00010f7983 */ /* 0x000f280000300800 */
[----:B------:R-:W4:Y:S04]  /*11f120*/  LDL.64 R28, [R1+0x90] ;  /* 0x00009000011c7983 */ /* 0x000f280000100a00 */
[----:B------:R-:W2:Y:S04]  /*11f130*/  LDL.LU R20, [R1+0x850] ;  /* 0x0008500001147983 */ /* 0x000ea80000300800 */
[----:B------:R-:W2:Y:S04]  /*11f140*/  LDL.LU R21, [R1+0x854] ;  /* 0x0008540001157983 */ /* 0x000ea80000300800 */
[----:B------:R-:W2:Y:S04]  /*11f150*/  LDL.LU R22, [R1+0x858] ;  /* 0x0008580001167983 */ /* 0x000ea80000300800 */
[----:B------:R-:W2:Y:S04]  /*11f160*/  LDL.LU R23, [R1+0x85c] ;  /* 0x00085c0001177983 */ /* 0x000ea80000300800 */
[----:B-1----:R-:W2:Y:S04]  /*11f170*/  LDL.64 R18, [R1+0x88] ;  /* 0x0000880001127983 */ /* 0x002ea80000100a00 */
        /* <DEDUP_REMOVED lines=16> */
[C---:B------:R-:W-:Y:S06]  /*11f280*/  HMMA.16816.F32 R12, R4.reuse, R28, R12 ;  /* 0x0000001c040c723c */ /* 0x040fec000000180c */
[----:B--2---:R-:W-:Y:S01]  /*11f290*/  HMMA.16816.F32 R20, R4, R18, R20 ;  /* 0x000000120414723c */ /* 0x004fe20000001814 */
        /* <DEDUP_REMOVED lines=13> */
[----:B------:R1:W-:Y:S04]  /*11f370*/  STL.64 [R1+0xef8], R14 ;  /* 0x000ef80e01007387 */ /* 0x0003e80000100a00 */
[----:B0-----:R-:W3:Y:S01]  /*11f380*/  LDL.LU.64 R12, [R1+0x9c18] ;  /* 0x009c1800010c7983 */ /* 0x001ee20000300a00 */
[----:B-1----:R-:W-:-:S02]  /*11f390*/  IMAD.MOV.U32 R15, RZ, RZ, R28 ;  /* 0x000000ffff0f7224 */ /* 0x002fc400078e001c */
[----:B------:R-:W-:Y:S02]  /*11f3a0*/  IMAD.MOV.U32 R14, RZ, RZ, R29 ;  /* 0x000000ffff0e7224 */ /* 0x000fe400078e001d */
[----:B------:R-:W4:Y:S04]  /*11f3b0*/  LDL.LU.64 R28, [R1+0x9c10] ;  /* 0x009c1000011c7983 */ /* 0x000f280000300a00 */
[----:B------:R0:W-:Y:S04]  /*11f3c0*/  STL.64 [R1+0xee0], R20 ;  /* 0x000ee01401007387 */ /* 0x0001e80000100a00 */
[----:B------:R1:W-:Y:S04]  /*11f3d0*/  STL.64 [R1+0xee8], R22 ;  /* 0x000ee81601007387 */ /* 0x0003e80000100a00 */
[----:B0-----:R-:W3:Y:S01]  /*11f3e0*/  LDL.LU.64 R20, [R1+0x9c08] ;  /* 0x009c080001147983 */ /* 0x001ee20000300a00 */
[----:B-1----:R-:W-:-:S02]  /*11f3f0*/  IMAD.MOV.U32 R22, RZ, RZ, R18 ;  /* 0x000000ffff167224 */ /* 0x002fc400078e0012 */
[----:B------:R-:W-:Y:S02]  /*11f400*/  IMAD.MOV.U32 R23, RZ, RZ, R19 ;  /* 0x000000ffff177224 */ /* 0x000fe400078e0013 */
[----:B------:R-:W-:Y:S01]  /*11f410*/  HMMA.16816.F32 R16, R4, R16, R24 ;  /* 0x000000100410723c */ /* 0x000fe20000001818 */
        /* <DEDUP_REMOVED lines=127> */
[----:B------:R-:W-:Y:S01]  /*11fc10*/  STL.64 [R1+0x9810], R28 ;  /* 0x0098101c01007387 */ /* 0x000fe20000100a00 */
        /* <DEDUP_REMOVED lines=29> */
[----:B---3--:R-:W-:Y:S01]  /*11fdf0*/  HMMA.16816.F32 R16, R4, R22, R16 ;  /* 0x000000160410723c */ /* 0x008fe20000001810 */
[----:B------:R-:W-:-:S02]  /*11fe00*/  IMAD.MOV.U32 R29, RZ, RZ, R10 ;  /* 0x000000ffff1d7224 */ /* 0x000fc400078e000a */
[----:B------:R-:W-:-:S15]  /*11fe10*/  IMAD.MOV.U32 R28, RZ, RZ, R11 ;  /* 0x000000ffff1c7224 */ /* 0x000fde00078e000b */
[----:B------:R-:W-:-:S05]  /*11fe20*/  NOP ;  /* 0x0000000000007918 */ /* 0x000fca0000000000 */
[----:B------:R-:W-:Y:S04]  /*11fe30*/  STL.64 [R1+0xd80], R16 ;  /* 0x000d801001007387 */ /* 0x000fe80000100a00 */
[----:B------:R0:W-:Y:S04]  /*11fe40*/  STL.64 [R1+0xd88], R18 ;  /* 0x000d881201007387 */ /* 0x0001e80000100a00 */
[----:B0-----:R-:W3:Y:S04]  /*11fe50*/  LDL.LU.64 R18, [R1+0x9a38] ;  /* 0x009a380001127983 */ /* 0x001ee80000300a00 */
[----:B------:R-:W4:Y:S04]  /*11fe60*/  LDL.LU.64 R16, [R1+0x9a30] ;  /* 0x009a300001107983 */ /* 0x000f280000300a00 */
[----:B------:R0:W-:Y:S02]  /*11fe70*/  STL.64 [R1+0x97e8], R22 ;  /* 0x0097e81601007387 */ /* 0x0001e40000100a00 */
[----:B0-----:R-:W-:-:S02]  /*11fe80*/  IMAD.MOV.U32 R22, RZ, RZ, R15 ;  /* 0x000000ffff167224 */ /* 0x001fc400078e000f */
[----:B------:R-:W-:Y:S01]  /*11fe90*/  IMAD.MOV.U32 R23, RZ, RZ, R14 ;  /* 0x000000ffff177224 */ /* 0x000fe200078e000e */
[----:B--2---:R-:W-:-:S15]  /*11fea0*/  HMMA.16816.F32 R24, R4, R20, R24 ;  /* 0x000000140418723c */ /* 0x004fde0000001818 */
[----:B------:R-:W-:-:S08]  /*11feb0*/  NOP ;  /* 0x0000000000007918 */ /* 0x000fd00000000000 */
[----:B------:R-:W-:Y:S04]  /*11fec0*/  STL.64 [R1+0xd60], R24 ;  /* 0x000d601801007387 */ /* 0x000fe80000100a00 */
[----:B------:R-:W-:Y:S04]  /*11fed0*/  STL.64 [R1+0xd68], R26 ;  /* 0x000d681a01007387 */ /* 0x000fe80000100a00 */
[----:B------:R0:W-:Y:S04]  /*11fee0*/  STL.64 [R1+0x97e0], R20 ;  /* 0x0097e01401007387 */ /* 0x0001e80000100a00 */
[----:B------:R-:W-:Y:S01]  /*11fef0*/  STL.64 [R1+0x99d0], R22 ;  /* 0x0099d01601007387 */ /* 0x000fe20000100a00 */
[----:B0-----:R-:W-:-:S02]  /*11ff00*/  IMAD.MOV.U32 R20, RZ, RZ, R13 ;  /* 0x000000ffff147224 */ /* 0x001fc400078e000d */
[----:B------:R-:W-:-:S05]  /*11ff10*/  IMAD.MOV.U32 R21, RZ, RZ, R12 ;  /* 0x000000ffff157224 */ /* 0x000fca00078e000c */
[----:B------:R0:W-:Y:S04]  /*11ff20*/  STL.64 [R1+0x99c8], R20 ;  /* 0x0099c81401007387 */ /* 0x0001e80000100a00 */
        /* <DEDUP_REMOVED lines=74> */
[----:B0-----:R-:W4:Y:S01]  /*1203d0*/  LDL.LU R11, [R1+0x6c20] ;  /* 0x006c2000010b7983 */ /* 0x001f220000300800 */
[----:B---3--:R-:W-:-:S15]  /*1203e0*/  HMMA.16816.F32 R20, R4, R8, R20 ;  /* 0x000000080414723c */ /* 0x008fde0000001814 */
[----:B------:R-:W-:-:S08]  /*1203f0*/  NOP ;  /* 0x0000000000007918 */ /* 0x000fd00000000000 */
[----:B------:R-:W-:Y:S04]  /*120400*/  STL.64 [R1+0xd20], R20 ;  /* 0x000d201401007387 */ /* 0x000fe80000100a00 */
[----:B------:R0:W-:Y:S04]  /*120410*/  STL.64 [R1+0xd28], R22 ;  /* 0x000d281601007387 */ /* 0x0001e80000100a00 */
[----:B0-----:R-:W3:Y:S04]  /*120420*/  LDL.LU.64 R22, [R1+0x99f0] ;  /* 0x0099f00001167983 */ /* 0x001ee80000300a00 */
[----:B------:R-:W3:Y:S04]  /*120430*/  LDL.LU.64 R20, [R1+0x99e8] ;  /* 0x0099e80001147983 */ /* 0x000ee80000300a00 */
[----:B------:R0:W-:Y:S04]  /*120440*/  STL [R1+0x97a4], R8 ;  /* 0x0097a40801007387 */ /* 0x0001e80000100800 */
[----:B------:R1:W-:Y:S01]  /*120450*/  STL [R1+0x97a0], R9 ;  /* 0x0097a00901007387 */ /* 0x0003e20000100800 */
[----:B--2---:R-:W-:-:S02]  /*120460*/  IMAD R15, R15, 0x100, R10 ;  /* 0x000001000f0f7824 */ /* 0x004fc400078e020a */
[----:B----4-:R-:W-:Y:S01]  /*120470*/  IMAD R14, R14, 0x100, R11 ;  /* 0x000001000e0e7824 */ /* 0x010fe200078e020b */
[----:B0-----:R-:W2:Y:S04]  /*120480*/  LDL.LU R8, [R1+0x690] ;  /* 0x0006900001087983 */ /* 0x001ea80000300800 */
[----:B-1----:R-:W2:Y:S04]  /*120490*/  LDL.LU R9, [R1+0x694] ;  /* 0x0006940001097983 */ /* 0x002ea80000300800 */
[----:B------:R-:W2:Y:S04]  /*1204a0*/  LDL.LU R10, [R1+0x698] ;  /* 0x00069800010a7983 */ /* 0x000ea80000300800 */
[----:B------:R-:W2:Y:S01]  /*1204b0*/  LDL.LU R11, [R1+0x69c] ;  /* 0x00069c00010b7983 */ /* 0x000ea20000300800 */
[----:B---3--:R-:W-:-:S15]  /*1204c0*/  HMMA.16816.F32 R20, R4, R2, R20 ;  /* 0x000000020414723c */ /* 0x008fde0000001814 */
[----:B------:R-:W-:-:S08]  /*1204d0*/  NOP ;  /* 0x0000000000007918 */ /* 0x000fd00000000000 */
[----:B------:R-:W-:Y:S04]  /*1204e0*/  STL.64 [R1+0xd10], R20 ;  /* 0x000d101401007387 */ /* 0x000fe80000100a00 */
[----:B------:R0:W-:Y:S04]  /*1204f0*/  STL.64 [R1+0xd18], R22 ;  /* 0x000d181601007387 */ /* 0x0001e80000100a00 */
[----:B0-----:R-:W3:Y:S04]  /*120500*/  LDL.LU.64 R22, [R1+0x99e0] ;  /* 0x0099e00001167983 */ /* 0x001ee80000300a00 */
[----:B------:R-:W3:Y:S02]  /*120510*/  LDL.LU.64 R20, [R1+0x99d8] ;  /* 0x0099d80001147983 */ /* 0x000ee40000300a00 */
[----:B---3--:R-:W-:Y:S02]  /*120520*/  HMMA.16816.F32 R4, R4, R28, R20 ;  /* 0x0000001c0404723c */ /* 0x008fe40000001814 */
[----:B------:R-:W3:Y:S04]  /*120530*/  LDL.LU.64 R22, [R1+0x99d0] ;  /* 0x0099d00001167983 */ /* 0x000ee80000300a00 */
[----:B------:R-:W2:Y:S04]  /*120540*/  LDL.LU.64 R20, [R1+0x99c8] ;  /* 0x0099c80001147983 */ /* 0x000ea80000300a00 */
[----:B------:R-:W4:-:S13]  /*120550*/  LDL.LU.64 R28, [R1+0x99c0] ;  /* 0x0099c000011c7983 */ /* 0x000f1a0000300a00 */
[----:B------:R-:W-:Y:S04]  /*120560*/  STL.64 [R1+0xd00], R4 ;  /* 0x000d000401007387 */ /* 0x000fe80000100a00 */
[----:B------:R0:W-:Y:S04]  /*120570*/  STL.64 [R1+0xd08], R6 ;  /* 0x000d080601007387 */ /* 0x0001e80000100a00 */
[----:B0-----:R-:W3:Y:S01]  /*120580*/  LDL R6, [R1+0xa8] ;  /* 0x0000a80001067983 */ /* 0x001ee20000100800 */
[----:B------:R-:W-:Y:S02]  /*120590*/  F2FP.F16.E4M3.UNPACK_B R12, R12 ;  /* 0x0000000cff0c723e */ /* 0x000fe400020006ff */
[----:B------:R-:W-:-:S02]  /*1205a0*/  F2FP.F16.E4M3.UNPACK_B R13, R13 ;  /* 0x0000000dff0d723e */ /* 0x000fc400020006ff */
[----:B------:R-:W-:Y:S02]  /*1205b0*/  F2FP.F16.E4M3.UNPACK_B R14, R14 ;  /* 0x0000000eff0e723e */ /* 0x000fe400020006ff */
[----:B------:R-:W-:Y:S01]  /*1205c0*/  F2FP.F16.E4M3.UNPACK_B R15, R15 ;  /* 0x0000000fff0f723e */ /* 0x000fe200020006ff */
[----:B------:R-:W-:-:S07]  /*1205d0*/  IMAD.MOV.U32 R7, RZ, RZ, R0 ;  /* 0x000000ffff077224 */ /* 0x000fce00078e0000 */
[----:B---3--:R-:W-:Y:S01]  /*1205e0*/  HMMA.16816.F32 R4, R12, R6, R24 ;  /* 0x000000060c04723c */ /* 0x008fe20000001818 */
[----:B------:R-:W4:Y:S04]  /*1205f0*/  LDL.LU.64 R26, [R1+0x99b8] ;  /* 0x0099b800011a7983 */ /* 0x000f280000300a00 */
[----:B------:R-:W4:-:S15]  /*120600*/  LDL.LU.64 R24, [R1+0x99b0] ;  /* 0x0099b00001187983 */ /* 0x000f1e0000300a00 */
[----:B------:R-:W-:-:S03]  /*120610*/  NOP ;  /* 0x0000000000007918 */ /* 0x000fc60000000000 */
[----:B------:R-:W-:Y:S04]  /*120620*/  STL.64 [R1+0xce0], R4 ;  /* 0x000ce00401007387 */ /* 0x000fe80000100a00 */
[----:B------:R2:W-:Y:S02]  /*120630*/  STL.64 [R1+0xce8], R6 ;  /* 0x000ce80601007387 */ /* 0x0005e40000100a00 */
[C---:B--2---:R-:W-:Y:S06]  /*120640*/  HMMA.16816.F32 R4, R12.reuse, R20, R8 ;  /* 0x000000140c04723c */ /* 0x044fec0000001808 */
[----:B------:R-:W-:-:S15]  /*120650*/  HMMA.16816.F32 R8, R12, R22, R16 ;  /* 0x000000160c08723c */ /* 0x000fde0000001810 */
[----:B------:R-:W-:-:S02]  /*120660*/  NOP ;  /* 0x0000000000007918 */ /* 0x000fc40000000000 */
[----:B------:R-:W-:Y:S04]  /*120670*/  STL.64 [R1+0xcd0], R4 ;  /* 0x000cd00401007387 */ /* 0x000fe80000100a00 */
[----:B------:R4:W-:Y:S01]  /*120680*/  STL [R1+0xcd8], R6 ;  /* 0x000cd80601007387 */ /* 0x0009e20000100800 */
[----:B------:R-:W-:-:S05]  /*120690*/  IMAD.MOV.U32 R0, RZ, RZ, R7 ;  /* 0x000000ffff007224 */ /* 0x000fca00078e0007 */
[----:B------:R-:W-:Y:S04]  /*1206a0*/  STL [R1+0x7600], R0 ;  /* 0x0076000001007387 */ /* 0x000fe80000100800 */
[----:B------:R-:W2:Y:S04]  /*1206b0*/  LDL.LU R16, [R1+0x540] ;  /* 0x0005400001107983 */ /* 0x000ea80000300800 */
[----:B------:R-:W-:Y:S04]  /*1206c0*/  STL.64 [R1+0xcc0], R8 ;  /* 0x000cc00801007387 */ /* 0x000fe80000100a00 */
[----:B------:R-:W-:Y:S01]  /*1206d0*/  STL.64 [R1+0xcc8], R10 ;  /* 0x000cc80a01007387 */ /* 0x000fe20000100a00 */
[----:B----4-:R-:W-:-:S15]  /*1206e0*/  HMMA.16816.F32 R4, R12, R28, R24 ;  /* 0x0000001c0c04723c */ /* 0x010fde0000001818 */
[----:B------:R-:W-:-:S08]  /*1206f0*/  NOP ;  /* 0x0000000000007918 */ /* 0x000fd00000000000 */
[----:B------:R-:W-:Y:S04]  /*120700*/  STL.64 [R1+0xcb0], R4 ;  /* 0x000cb00401007387 */ /* 0x000fe80000100a00 */
[----:B------:R-:W-:Y:S04]  /*120710*/  STL.64 [R1+0xcb8], R6 ;  /* 0x000cb80601007387 */ /* 0x000fe80000100a00 */
        /* <DEDUP_REMOVED lines=10> */
[----:B0-----:R-:W3:Y:S04]  /*1207c0*/  LDL R26, [R1+0x8] ;  /* 0x00000800011a7983 */ /* 0x001ee80000100800 */
        /* <DEDUP_REMOVED lines=269> */
[----:B------:R-:W-:Y:S01]  /*1218a0*/  STL.64 [R1+0xba0], R24 ;  /* 0x000ba01801007387 */ /* 0x000fe20000100a00 */
[----:B------:R-:W-:-:S03]  /*1218b0*/  IMAD.MOV.U32 R0, RZ, RZ, R27 ;  /* 0x000000ffff007224 */ /* 0x000fc600078e001b */
[----:B------:R0:W-:Y:S04]  /*1218c0*/  STL [R1+0xba8], R26 ;  /* 0x000ba81a01007387 */ /* 0x0001e80000100800 */
[----:B0-----:R-:W3:Y:S04]  /*1218d0*/  LDL.LU.64 R26, [R1+0x9830] ;  /* 0x00983000011a7983 */ /* 0x001ee80000300a00 */
[----:B------:R-:W3:Y:S04]  /*1218e0*/  LDL.LU.64 R24, [R1+0x9828] ;  /* 0x0098280001187983 */ /* 0x000ee80000300a00 */
[----:B------:R2:W-:Y:S02]  /*1218f0*/  STL [R1+0x7604], R0 ;  /* 0x0076040001007387 */ /* 0x0005e40000100800 */
[----:B--2---:R-:W-:Y:S01]  /*121900*/  IMAD.MOV.U32 R0, RZ, RZ, R29 ;  /* 0x000000ffff007224 */ /* 0x004fe200078e001d */
[----:B----4-:R-:W-:-:S15]  /*121910*/  HMMA.16816.F32 R16, R12, R28, R16 ;  /* 0x0000001c0c10723c */ /* 0x010fde0000001810 */
        /* <DEDUP_REMOVED lines=24> */
[----:B0-----:R-:W3:Y:S04]  /*121aa0*/  LDL.LU.64 R26, [R1+0x98] ;  /* 0x00009800011a7983 */ /* 0x001ee80000300a00 */
[----:B------:R0:W-:Y:S04]  /*121ab0*/  STL.64 [R1+0x95b0], R24 ;  /* 0x0095b01801007387 */ /* 0x0001e80000100a00 */
[----:B0-----:R-:W4:Y:S04]  /*121ac0*/  LDL.LU.64 R24, [R1+0xa8] ;  /* 0x0000a80001187983 */ /* 0x001f280000300a00 */
[----:B---3--:R-:W-:Y:S04]  /*121ad0*/  STL.64 [R1+0x9778], R26 ;  /* 0x0097781a01007387 */ /* 0x008fe80000100a00 */
[----:B----4-:R0:W-:Y:S02]  /*121ae0*/  STL.64 [R1+0x9770], R24 ;  /* 0x0097701801007387 */ /* 0x0101e40000100a00 */
[C---:B0-----:R-:W-:Y:S06]  /*121af0*/  HMMA.16816.F32 R24, R12.reuse, R22, R4 ;  /* 0x000000160c18723c */ /* 0x041fec0000001804 */
        /* <DEDUP_REMOVED lines=10> */
[----:B------:R-:W2:Y:S04]  /*121ba0*/  LDL.LU R10, [R1+0x6c38] ;  /* 0x006c3800010a7983 */ /* 0x000ea80000300800 */
[----:B0-----:R-:W4:Y:S04]  /*121bb0*/  LDL.LU R4, [R1+0x6c34] ;  /* 0x006c340001047983 */ /* 0x001f280000300800 */
[----:B------:R-:W2:Y:S04]  /*121bc0*/  LDL.LU R11, [R1+0x6c40] ;  /* 0x006c4000010b7983 */ /* 0x000ea80000300800 */
[----:B------:R-:W4:Y:S04]  /*121bd0*/  LDL.LU R5, [R1+0x6c3c] ;  /* 0x006c3c0001057983 */ /* 0x000f280000300800 */
[----:B------:R-:W4:Y:S04]  /*121be0*/  LDL.LU R8, [R1+0x6c48] ;  /* 0x006c480001087983 */ /* 0x000f280000300800 */
[----:B---3--:R-:W3:Y:S04]  /*121bf0*/  LDL.LU R6, [R1+0x6c44] ;  /* 0x006c440001067983 */ /* 0x008ee80000300800 */
[----:B------:R-:W4:Y:S04]  /*121c00*/  LDL.LU R9, [R1+0x6c50] ;  /* 0x006c500001097983 */ /* 0x000f280000300800 */
        /* <DEDUP_REMOVED lines=66> */
[----:B------:R0:W-:Y:S04]  /*122030*/  STL [R1+0x955c], R10 ;  /* 0x00955c0a01007387 */ /* 0x0001e80000100800 */
[----:B------:R1:W-:Y:S04]  /*122040*/  STL [R1+0x9558], R11 ;  /* 0x0095580b01007387 */ /* 0x0003e80000100800 */
[----:B0-----:R-:W4:Y:S04]  /*122050*/  LDL R10, [R1+0xa0] ;  /* 0x0000a000010a7983 */ /* 0x001f280000100800 */
[----:B-1----:R-:W4:Y:S04]  /*122060*/  LDL R11, [R1+0xa4] ;  /* 0x0000a400010b7983 */ /* 0x002f280000100800 */
        /* <DEDUP_REMOVED lines=24> */
[----:B------:R-:W-:Y:S04]  /*1221f0*/  STL.64 [R1+0xad0], R8 ;  /* 0x000ad00801007387 */ /* 0x000fe80000100a00 */
[----:B------:R2:W-:Y:S01]  /*122200*/  STL.64 [R1+0xad8], R10 ;  /* 0x000ad80a01007387 */ /* 0x0005e20000100a00 */
[----:B---3--:R-:W-:Y:S01]  /*122210*/  HMMA.16816.F32 R12, R4, R24, R16 ;  /* 0x00000018040c723c */ /* 0x008fe20000001810 */
[----:B--2---:R-:W-:-:S15]  /*122220*/  IMAD.MOV.U32 R11, RZ, RZ, R26 ;  /* 0x000000ffff0b7224 */ /* 0x004fde00078e001a */
[----:B------:R-:W-:-:S07]  /*122230*/  NOP ;  /* 0x0000000000007918 */ /* 0x000fce0000000000 */
[----:B------:R-:W-:Y:S04]  /*122240*/  STL.64 [R1+0xab0], R12 ;  /* 0x000ab00c01007387 */ /* 0x000fe80000100a00 */
[----:B------:R0:W-:Y:S02]  /*122250*/  STL.64 [R1+0xab8], R14 ;  /* 0x000ab80e01007387 */ /* 0x0001e40000100a00 */
[----:B0-----:R-:W-:Y:S06]  /*122260*/  HMMA.16816.F32 R12, R4, R26, R20 ;  /* 0x0000001a040c723c */ /* 0x001fec0000001814 */
[----:B------:R-:W-:-:S02]  /*122270*/  IMAD.MOV.U32 R10, RZ, RZ, R27 ;  /* 0x000000ffff0a7224 */ /* 0x000fc400078e001b */
[----:B------:R-:W-:Y:S02]  /*122280*/  IMAD.MOV.U32 R9, RZ, RZ, R24 ;  /* 0x000000ffff097224 */ /* 0x000fe400078e0018 */
[----:B------:R-:W-:-:S13]  /*122290*/  IMAD.MOV.U32 R8, RZ, RZ, R25 ;  /* 0x000000ffff087224 */ /* 0x000fda00078e0019 */
        /* <DEDUP_REMOVED lines=16> */
[----:B0-----:R-:W2:Y:S01]  /*1223a0*/  LDL R10, [R1] ;  /* 0x00000000010a7983 */ /* 0x001ea20000100800 */
[----:B------:R-:W-:-:S05]  /*1223b0*/  IMAD.MOV.U32 R11, RZ, RZ, R0 ;  /* 0x000000ffff0b7224 */ /* 0x000fca00078e0000 */
[----:B--2---:R0:W-:Y:S04]  /*1223c0*/  STL.64 [R1+0x95e0], R10 ;  /* 0x0095e00a01007387 */ /* 0x0041e80000100a00 */
        /* <DEDUP_REMOVED lines=8> */
[----:B0-----:R-:W3:Y:S04]  /*122450*/  LDL R10, [R1+0x10] ;  /* 0x00001000010a7983 */ /* 0x001ee80000100800 */
[----:B------:R-:W3:Y:S04]  /*122460*/  LDL R11, [R1+0x14] ;  /* 0x00001400010b7983 */ /* 0x000ee80000100800 */
[----:B--2---:R0:W-:Y:S04]  /*122470*/  STL.64 [R1+0x95f8], R8 ;  /* 0x0095f80801007387 */ /* 0x0041e80000100a00 */
[----:B---3--:R-:W-:Y:S04]  /*122480*/  STL.64 [R1+0x9610], R10 ;  /* 0x0096100a01007387 */ /* 0x008fe80000100a00 */
[----:B-1----:R-:W2:Y:S04]  /*122490*/  LDL.LU R24, [R1+0x390] ;  /* 0x0003900001187983 */ /* 0x002ea80000300800 */
        /* <DEDUP_REMOVED lines=108> */
[----:B------:R-:W4:Y:S04]  /*122b60*/  LDL.LU.64 R14, [R1+0x88] ;  /* 0x00008800010e7983 */ /* 0x000f280000300a00 */
[----:B----4-:R0:W-:Y:S04]  /*122b70*/  STL.64 [R1+0x9768], R14 ;  /* 0x0097680e01007387 */ /* 0x0101e80000100a00 */
[----:B------:R-:W4:Y:S04]  /*122b80*/  LDL.LU R12, [R1+0x4a0] ;  /* 0x0004a000010c7983 */ /* 0x000f280000300800 */
[----:B------:R-:W4:Y:S04]  /*122b90*/  LDL.LU R13, [R1+0x4a4] ;  /* 0x0004a400010d7983 */ /* 0x000f280000300800 */
[----:B0-----:R-:W4:Y:S04]  /*122ba0*/  LDL.LU R14, [R1+0x4a8] ;  /* 0x0004a800010e7983 */ /* 0x001f280000300800 */
[----:B------:R-:W4:Y:S04]  /*122bb0*/  LDL.LU R15, [R1+0x4ac] ;  /* 0x0004ac00010f7983 */ /* 0x000f280000300800 */
[----:B------:R-:W3:Y:S04]  /*122bc0*/  LDL.LU.64 R10, [R1+0x80] ;  /* 0x00008000010a7983 */ /* 0x000ee80000300a00 */
[----:B---3--:R-:W-:Y:S04]  /*122bd0*/  STL.64 [R1+0x9760], R10 ;  /* 0x0097600a01007387 */ /* 0x008fe80000100a00 */
[----:B------:R0:W-:Y:S04]  /*122be0*/  STL.64 [R1+0x9758], R8 ;  /* 0x0097580801007387 */ /* 0x0001e80000100a00 */
        /* <DEDUP_REMOVED lines=16> */
[----:B------:R-:W-:Y:S03]  /*122cf0*/  HMMA.16816.F32 R12, R4, R18, R12 ;  /* 0x00000012040c723c */ /* 0x000fe6000000180c */
        /* <DEDUP_REMOVED lines=16> */
[----:B------:R-:W-:Y:S04]  /*122e00*/  STL.64 [R1+0xa90], R12 ;  /* 0x000a900c01007387 */ /* 0x000fe80000100a00 */
[----:B------:R0:W-:Y:S04]  /*122e10*/  STL.64 [R1+0xa98], R14 ;  /* 0x000a980e01007387 */ /* 0x0001e80000100a00 */
[----:B0-----:R-:W3:Y:S04]  /*122e20*/  LDL.LU.64 R14, [R1+0x9768] ;  /* 0x00976800010e7983 */ /* 0x001ee80000300a00 */
[----:B------:R-:W4:Y:S04]  /*122e30*/  LDL.LU R16, [R1+0x340] ;  /* 0x0003400001107983 */ /* 0x000f280000300800 */
[----:B------:R-:W4:Y:S01]  /*122e40*/  LDL.LU R17, [R1+0x344] ;  /* 0x0003440001117983 */ /* 0x000f220000300800 */
        /* <DEDUP_REMOVED lines=163> */
[----:B------:R1:W-:Y:S01]  /*123880*/  STL.64 [R1+0x8c8], R26 ;  /* 0x0008c81a01007387 */ /* 0x0003e20000100a00 */
[----:B0-----:R-:W-:-:S02]  /*123890*/  IMAD.MOV.U32 R24, RZ, RZ, R13 ;  /* 0x000000ffff187224 */ /* 0x001fc400078e000d */
[----:B-1----:R-:W-:Y:S02]  /*1238a0*/  IMAD.MOV.U32 R26, RZ, RZ, R15 ;  /* 0x000000ffff1a7224 */ /* 0x002fe400078e000f */
[----:B------:R-:W-:Y:S02]  /*1238b0*/  IMAD.MOV.U32 R27, RZ, RZ, R14 ;  /* 0x000000ffff1b7224 */ /* 0x000fe400078e000e */
[----:B------:R-:W-:-:S03]  /*1238c0*/  IMAD.MOV.U32 R25, RZ, RZ, R12 ;  /* 0x000000ffff197224 */ /* 0x000fc600078e000c */
[----:B------:R-:W-:Y:S04]  /*1238d0*/  STL.64 [R1+0x94e0], R26 ;  /* 0x0094e01a01007387 */ /* 0x000fe80000100a00 */
[----:B------:R-:W-:Y:S04]  /*1238e0*/  STL.64 [R1+0x94d8], R24 ;  /* 0x0094d81801007387 */ /* 0x000fe80000100a00 */
[----:B------:R-:W-:Y:S04]  /*1238f0*/  STL.64 [R1+0x9328], R22 ;  /* 0x0093281601007387 */ /* 0x000fe80000100a00 */
[----:B------:R0:W-:Y:S04]  /*123900*/  STL.64 [R1+0x9320], R20 ;  /* 0x0093201401007387 */ /* 0x0001e80000100a00 */
[----:B0-----:R-:W3:Y:S04]  /*123910*/  LDL.LU R20, [R1+0x2a0] ;  /* 0x0002a00001147983 */ /* 0x001ee80000300800 */
[----:B------:R-:W3:Y:S04]  /*123920*/  LDL.LU R21, [R1+0x2a4] ;  /* 0x0002a40001157983 */ /* 0x000ee80000300800 */
[----:B------:R-:W2:Y:S04]  /*123930*/  LDL.LU R22, [R1+0x2a8] ;  /* 0x0002a80001167983 */ /* 0x000ea80000300800 */
[----:B------:R-:W2:Y:S01]  /*123940*/  LDL.LU R23, [R1+0x2ac] ;  /* 0x0002ac0001177983 */ /* 0x000ea20000300800 */
[----:B------:R-:W-:-:S02]  /*123950*/  IMAD.MOV.U32 R26, RZ, RZ, R11 ;  /* 0x000000ffff1a7224 */ /* 0x000fc400078e000b */
[----:B------:R-:W-:Y:S01]  /*123960*/  IMAD.MOV.U32 R27, RZ, RZ, R10 ;  /* 0x000000ffff1b7224 */ /* 0x000fe200078e000a */
[----:B--2---:R-:W-:Y:S04]  /*123970*/  STL.64 [R1+0x94f0], R22 ;  /* 0x0094f01601007387 */ /* 0x004fe80000100a00 */
[----:B---3--:R-:W-:Y:S04]  /*123980*/  STL.64 [R1+0x94e8], R20 ;  /* 0x0094e81401007387 */ /* 0x008fe80000100a00 */
        /* <DEDUP_REMOVED lines=10> */
[----:B0-----:R-:W4:Y:S04]  /*123a30*/  LDL.LU R24, [R1+0x870] ;  /* 0x0008700001187983 */ /* 0x001f280000300800 */
[----:B------:R-:W4:Y:S04]  /*123a40*/  LDL.LU R25, [R1+0x874] ;  /* 0x0008740001197983 */ /* 0x000f280000300800 */
[----:B------:R-:W2:Y:S04]  /*123a50*/  LDL.LU R26, [R1+0x878] ;  /* 0x00087800011a7983 */ /* 0x000ea80000300800 */
[----:B------:R-:W2:Y:S04]  /*123a60*/  LDL.LU R27, [R1+0x87c] ;  /* 0x00087c00011b7983 */ /* 0x000ea80000300800 */
[----:B------:R-:W3:Y:S04]  /*123a70*/  LDL.LU R10, [R1+0x6c58] ;  /* 0x006c5800010a7983 */ /* 0x000ee80000300800 */
[----:B------:R-:W4:Y:S04]  /*123a80*/  LDL.LU R12, [R1+0x6c54] ;  /* 0x006c5400010c7983 */ /* 0x000f280000300800 */
[----:B------:R-:W3:Y:S04]  /*123a90*/  LDL.LU R11, [R1+0x6c60] ;  /* 0x006c6000010b7983 */ /* 0x000ee80000300800 */
[----:B------:R-:W4:Y:S04]  /*123aa0*/  LDL.LU R13, [R1+0x6c5c] ;  /* 0x006c5c00010d7983 */ /* 0x000f280000300800 */
[----:B------:R-:W2:Y:S04]  /*123ab0*/  LDL.LU R8, [R1+0x6c68] ;  /* 0x006c680001087983 */ /* 0x000ea80000300800 */
[----:B------:R-:W4:Y:S04]  /*123ac0*/  LDL.LU R14, [R1+0x6c64] ;  /* 0x006c6400010e7983 */ /* 0x000f280000300800 */
[----:B------:R-:W2:Y:S04]  /*123ad0*/  LDL.LU R9, [R1+0x6c70] ;  /* 0x006c700001097983 */ /* 0x000ea80000300800 */
        /* <DEDUP_REMOVED lines=104> */
[----:B0-----:R-:W2:Y:S01]  /*124160*/  LDL.LU.64 R26, [R1+0x94f8] ;  /* 0x0094f800011a7983 */ /* 0x001ea20000300a00 */
[C---:B----4-:R-:W-:Y:S06]  /*124170*/  HMMA.16816.F32 R8, R12.reuse, R10, R4 ;  /* 0x0000000a0c08723c */ /* 0x050fec0000001804 */
[----:B--2---:R-:W-:Y:S01]  /*124180*/  HMMA.16816.F32 R24, R12, R26, R20 ;  /* 0x0000001a0c18723c */ /* 0x004fe20000001814 */
[----:B------:R-:W2:Y:S04]  /*124190*/  LDL.LU.64 R22, [R1+0x94f0] ;  /* 0x0094f00001167983 */ /* 0x000ea80000300a00 */
[----:B------:R-:W2:-:S15]  /*1241a0*/  LDL.LU.64 R20, [R1+0x94e8] ;  /* 0x0094e80001147983 */ /* 0x000e9e0000300a00 */
[----:B------:R-:W-:-:S03]  /*1241b0*/  NOP ;  /* 0x0000000000007918 */ /* 0x000fc60000000000 */
        /* <DEDUP_REMOVED lines=8> */
[----:B------:R-:W2:Y:S04]  /*124240*/  LDL.LU R6, [R1+0x6c84] ;  /* 0x006c840001067983 */ /* 0x000ea80000300800 */
[----:B------:R-:W2:Y:S01]  /*124250*/  LDL.LU R7, [R1+0x6c8c] ;  /* 0x006c8c0001077983 */ /* 0x000ea20000300800 */
[C---:B---3--:R-:W-:Y:S03]  /*124260*/  HMMA.16816.F32 R8, R12.reuse, R24, R16 ;  /* 0x000000180c08723c */ /* 0x048fe60000001810 */
[----:B--2---:R-:W-:Y:S04]  /*124270*/  STL.64 [R1+0x92f8], R6 ;  /* 0x0092f80601007387 */ /* 0x004fe80000100a00 */
[----:B----4-:R0:W-:Y:S04]  /*124280*/  STL.64 [R1+0x92f0], R4 ;  /* 0x0092f00401007387 */ /* 0x0101e80000100a00 */
[----:B------:R-:W2:Y:S01]  /*124290*/  LDL.LU R16, [R1+0x120] ;  /* 0x0001200001107983 */ /* 0x000ea20000300800 */
[C---:B0-----:R-:W-:Y:S11]  /*1242a0*/  HMMA.16816.F32 R4, R12.reuse, R26, R20 ;  /* 0x0000001a0c04723c */ /* 0x041ff60000001814 */
[----:B------:R-:W-:Y:S04]  /*1242b0*/  STL.64 [R1+0x800], R8 ;  /* 0x0008000801007387 */ /* 0x000fe80000100a00 */
[----:B------:R-:W-:Y:S08]  /*1242c0*/  STL.64 [R1+0x808], R10 ;  /* 0x0008080a01007387 */ /* 0x000ff00000100a00 */
        /* <DEDUP_REMOVED lines=16> */
[----:B0-----:R-:W2:Y:S04]  /*1243d0*/  LDL.LU R26, [R1] ;  /* 0x00000000011a7983 */ /* 0x001ea80000300800 */
        /* <DEDUP_REMOVED lines=282> */
[C---:B----4-:R-:W-:Y:S06]  /*125580*/  HMMA.16816.F32 R16, R12.reuse, R26, R16 ;  /* 0x0000001a0c10723c */ /* 0x050fec0000001810 */
[----:B--2---:R-:W-:-:S15]  /*125590*/  HMMA.16816.F32 R20, R12, R24, R20 ;  /* 0x000000180c14723c */ /* 0x004fde0000001814 */
[----:B------:R-:W-:-:S02]  /*1255a0*/  NOP ;  /* 0x0000000000007918 */ /* 0x000fc40000000000 */
[----:B------:R-:W-:Y:S04]  /*1255b0*/  STL.64 [R1+0x290], R16 ;  /* 0x0002901001007387 */ /* 0x000fe80000100a00 */
[----:B------:R0:W-:Y:S04]  /*1255c0*/  STL.64 [R1+0x298], R18 ;  /* 0x0002981201007387 */ /* 0x0001e80000100a00 */
[----:B0-----:R-:W2:Y:S04]  /*1255d0*/  LDL.LU.64 R18, [R1+0x9338] ;  /* 0x0093380001127983 */ /* 0x001ea80000300a00 */
[----:B------:R-:W2:Y:S04]  /*1255e0*/  LDL.LU.64 R16, [R1+0x9330] ;  /* 0x0093300001107983 */ /* 0x000ea80000300a00 */
[----:B------:R-:W4:Y:S04]  /*1255f0*/  LDL.LU R26, [R1+0x6c78] ;  /* 0x006c7800011a7983 */ /* 0x000f280000300800 */
[----:B------:R-:W4:Y:S04]  /*125600*/  LDL.LU R27, [R1+0x6c80] ;  /* 0x006c8000011b7983 */ /* 0x000f280000300800 */
        /* <DEDUP_REMOVED lines=20> */
[C---:B--2---:R-:W-:Y:S06]  /*125750*/  HMMA.16816.F32 R4, R12.reuse, R18, R4 ;  /* 0x000000120c04723c */ /* 0x044fec0000001804 */
[----:B---3--:R-:W-:-:S15]  /*125760*/  HMMA.16816.F32 R16, R12, R16, R8 ;  /* 0x000000100c10723c */ /* 0x008fde0000001808 */
[----:B------:R-:W-:-:S02]  /*125770*/  NOP ;  /* 0x0000000000007918 */ /* 0x000fc40000000000 */
[----:B------:R-:W-:Y:S04]  /*125780*/  STL.64 [R1+0x1d0], R4 ;  /* 0x0001d00401007387 */ /* 0x000fe80000100a00 */
[----:B------:R0:W-:Y:S04]  /*125790*/  STL.64 [R1+0x1d8], R6 ;  /* 0x0001d80601007387 */ /* 0x0001e80000100a00 */
[----:B0-----:R-:W2:Y:S04]  /*1257a0*/  LDL.LU.64 R6, [R1+0x92f8] ;  /* 0x0092f80001067983 */ /* 0x001ea80000300a00 */
[----:B------:R-:W3:Y:S04]  /*1257b0*/  LDL.LU.64 R4, [R1+0x92f0] ;  /* 0x0092f00001047983 */ /* 0x000ee80000300a00 */
[----:B------:R-:W4:Y:S04]  /*1257c0*/  LDL.LU.64 R10, [R1+0x92e8] ;  /* 0x0092e800010a7983 */ /* 0x000f280000300a00 */
[----:B------:R-:W2:Y:S04]  /*1257d0*/  LDL.LU.64 R8, [R1+0x92e0] ;  /* 0x0092e00001087983 */ /* 0x000ea80000300a00 */
[----:B------:R0:W-:Y:S04]  /*1257e0*/  STL.64 [R1+0x190], R16 ;  /* 0x0001901001007387 */ /* 0x0001e80000100a00 */
[----:B------:R1:W-:Y:S04]  /*1257f0*/  STL.64 [R1+0x198], R18 ;  /* 0x0001981201007387 */ /* 0x0003e80000100a00 */
[----:B0-----:R-:W4:Y:S04]  /*125800*/  LDL.LU R16, [R1+0xe0] ;  /* 0x0000e00001107983 */ /* 0x001f280000300800 */
[----:B------:R-:W4:Y:S04]  /*125810*/  LDL.LU R17, [R1+0xe4] ;  /* 0x0000e40001117983 */ /* 0x000f280000300800 */
[----:B-1----:R-:W4:Y:S04]  /*125820*/  LDL.LU R18, [R1+0xe8] ;  /* 0x0000e80001127983 */ /* 0x002f280000300800 */
[----:B------:R-:W4:Y:S02]  /*125830*/  LDL.LU R19, [R1+0xec] ;  /* 0x0000ec0001137983 */ /* 0x000f240000300800 */
[C---:B----4-:R-:W-:Y:S06]  /*125840*/  HMMA.16816.F32 R16, R12.reuse, R10, R16 ;  /* 0x0000000a0c10723c */ /* 0x050fec0000001810 */
[----:B--2---:R-:W-:Y:S01]  /*125850*/  HMMA.16816.F32 R8, R12, R8, R20 ;  /* 0x000000080c08723c */ /* 0x004fe20000001814 */
[----:B------:R-:W-:-:S02]  /*125860*/  IMAD R6, R6, 0x100, R28 ;  /* 0x0000010006067824 */ /* 0x000fc400078e021c */
[----:B------:R-:W-:Y:S02]  /*125870*/  IMAD R7, R7, 0x100, R29 ;  /* 0x0000010007077824 */ /* 0x000fe400078e021d */
[----:B---3--:R-:W-:Y:S02]  /*125880*/  IMAD R4, R4, 0x100, R26 ;  /* 0x0000010004047824 */ /* 0x008fe400078e021a */
[----:B------:R-:W-:-:S10]  /*125890*/  IMAD R5, R5, 0x100, R27 ;  /* 0x0000010005057824 */ /* 0x000fd400078e021b */
        /* <DEDUP_REMOVED lines=23> */
[----:B0-----:R-:W3:Y:S04]  /*125a10*/  LDL.LU R22, [R1+0x3780] ;  /* 0x0037800001167983 */ /* 0x001ee80000300800 */
[----:B------:R-:W3:Y:S04]  /*125a20*/  LDL.LU R23, [R1+0x3784] ;  /* 0x0037840001177983 */ /* 0x000ee80000300800 */
[----:B--2---:R-:W-:Y:S04]  /*125a30*/  STL.64 [R1+0x9280], R20 ;  /* 0x0092801401007387 */ /* 0x004fe80000100a00 */
[----:B------:R-:W2:Y:S04]  /*125a40*/  LDL.LU R9, [R1+0x3790] ;  /* 0x0037900001097983 */ /* 0x000ea80000300800 */
[----:B------:R-:W4:Y:S04]  /*125a50*/  LDL.LU R10, [R1+0x3794] ;  /* 0x00379400010a7983 */ /* 0x000f280000300800 */
[----:B------:R-:W4:Y:S04]  /*125a60*/  LDL.LU R11, [R1+0x37a0] ;  /* 0x0037a000010b7983 */ /* 0x000f280000300800 */
[----:B----4-:R-:W-:Y:S04]  /*125a70*/  STL.64 [R1+0x9298], R10 ;  /* 0x0092980a01007387 */ /* 0x010fe80000100a00 */
[----:B--2---:R0:W-:Y:S04]  /*125a80*/  STL [R1+0x9290], R9 ;  /* 0x0092900901007387 */ /* 0x0041e80000100800 */
[----:B------:R-:W2:Y:S04]  /*125a90*/  LDL.LU R8, [R1+0x130] ;  /* 0x0001300001087983 */ /* 0x000ea80000300800 */
[----:B0-----:R-:W2:Y:S04]  /*125aa0*/  LDL.LU R9, [R1+0x134] ;  /* 0x0001340001097983 */ /* 0x001ea80000300800 */
[----:B------:R-:W4:Y:S04]  /*125ab0*/  LDL.LU R10, [R1+0x138] ;  /* 0x00013800010a7983 */ /* 0x000f280000300800 */
[----:B------:R-:W4:Y:S04]  /*125ac0*/  LDL.LU R11, [R1+0x13c] ;  /* 0x00013c00010b7983 */ /* 0x000f280000300800 */
[----:B------:R-:W2:Y:S04]  /*125ad0*/  LDL.LU R4, [R1+0xc0] ;  /* 0x0000c00001047983 */ /* 0x000ea80000300800 */
[----:B------:R-:W2:Y:S04]  /*125ae0*/  LDL.LU R5, [R1+0xc4] ;  /* 0x0000c40001057983 */ /* 0x000ea80000300800 */
[----:B------:R-:W2:Y:S04]  /*125af0*/  LDL.LU R6, [R1+0xc8] ;  /* 0x0000c80001067983 */ /* 0x000ea80000300800 */
[----:B------:R-:W2:Y:S04]  /*125b00*/  LDL.LU R7, [R1+0xcc] ;  /* 0x0000cc0001077983 */ /* 0x000ea80000300800 */
        /* <DEDUP_REMOVED lines=8> */
[----:B------:R0:W-:Y:S04]  /*125b90*/  STL.64 [R1+0x92a8], R10 ;  /* 0x0092a80a01007387 */ /* 0x0001e80000100a00 */
[----:B0-----:R-:W3:Y:S04]  /*125ba0*/  LDL.LU R10, [R1+0xa0] ;  /* 0x0000a000010a7983 */ /* 0x001ee80000300800 */
[----:B--2---:R0:W-:Y:S04]  /*125bb0*/  STL.64 [R1+0x92a0], R8 ;  /* 0x0092a00801007387 */ /* 0x0041e80000100a00 */
[----:B0-----:R-:W2:Y:S04]  /*125bc0*/  LDL.LU R8, [R1+0x3760] ;  /* 0x0037600001087983 */ /* 0x001ea80000300800 */
[----:B------:R-:W4:Y:S04]  /*125bd0*/  LDL.LU R9, [R1+0x3764] ;  /* 0x0037640001097983 */ /* 0x000f280000300800 */
[----:B------:R-:W3:Y:S04]  /*125be0*/  LDL.LU R16, [R1+0x37a4] ;  /* 0x0037a40001107983 */ /* 0x000ee80000300800 */
[----:B------:R-:W3:Y:S04]  /*125bf0*/  LDL.LU R17, [R1+0x37b0] ;  /* 0x0037b00001117983 */ /* 0x000ee80000300800 */
[----:B------:R-:W2:Y:S04]  /*125c00*/  LDL.LU R18, [R1+0x37b4] ;  /* 0x0037b40001127983 */ /* 0x000ea80000300800 */
[----:B------:R-:W2:Y:S01]  /*125c10*/  LDL.LU R19, [R1+0x37c0] ;  /* 0x0037c00001137983 */ /* 0x000ea20000300800 */
[----:B------:R-:W-:Y:S01]  /*125c20*/  HMMA.16816.F32 R4, R12, R2, R4 ;  /* 0x000000020c04723c */ /* 0x000fe20000001804 */
[----:B------:R-:W-:-:S02]  /*125c30*/  IMAD.MOV.U32 R11, RZ, RZ, R0 ;  /* 0x000000ffff0b7224 */ /* 0x000fc400078e0000 */
        /* <DEDUP_REMOVED lines=13> */
[----:B------:R-:W-:Y:S04]  /*125d10*/  STL.64 [R1+0xd0], R4 ;  /* 0x0000d00401007387 */ /* 0x000fe80000100a00 */
[----:B------:R0:W-:Y:S04]  /*125d20*/  STL.64 [R1+0xd8], R6 ;  /* 0x0000d80601007387 */ /* 0x0001e80000100a00 */
[----:B0-----:R-:W2:Y:S04]  /*125d30*/  LDL.LU.64 R6, [R1+0x92d8] ;  /* 0x0092d80001067983 */ /* 0x001ea80000300a00 */
[----:B------:R-:W3:Y:S01]  /*125d40*/  LDL.LU.64 R4, [R1+0x92d0] ;  /* 0x0092d00001047983 */ /* 0x000ee20000300a00 */
[----:B------:R-:W-:Y:S01]  /*125d50*/  HMMA.16816.F32 R12, R12, R10, R20 ;  /* 0x0000000a0c0c723c */ /* 0x000fe20000001814 */
[----:B------:R-:W-:-:S02]  /*125d60*/  F2FP.F16.E4M3.UNPACK_B R8, R8.H1 ;  /* 0x00000008ff08723e */ /* 0x000fc400030006ff */
[----:B------:R-:W3:Y:S01]  /*125d70*/  LDL.LU.64 R22, [R1+0x92c8] ;  /* 0x0092c80001167983 */ /* 0x000ee20000300a00 */
[----:B----4-:R-:W-:-:S03]  /*125d80*/  F2FP.F16.E4M3.UNPACK_B R9, R9.H1 ;  /* 0x00000009ff09723e */ /* 0x010fc600030006ff */
[----:B------:R-:W4:-:S15]  /*125d90*/  LDL.LU.64 R20, [R1+0x92c0] ;  /* 0x0092c00001147983 */ /* 0x000f1e0000300a00 */
[----:B------:R-:W-:-:S01]  /*125da0*/  NOP ;  /* 0x0000000000007918 */ /* 0x000fc20000000000 */
        /* <DEDUP_REMOVED lines=8> */
[----:B--2---:R-:W-:-:S02]  /*125e30*/  F2FP.F16.E4M3.UNPACK_B R6, R6 ;  /* 0x00000006ff06723e */ /* 0x004fc400020006ff */
[----:B---3--:R-:W-:Y:S02]  /*125e40*/  F2FP.F16.E4M3.UNPACK_B R4, R4 ;  /* 0x00000004ff04723e */ /* 0x008fe400020006ff */
[----:B------:R-:W-:Y:S02]  /*125e50*/  F2FP.F16.E4M3.UNPACK_B R5, R5 ;  /* 0x00000005ff05723e */ /* 0x000fe400020006ff */
[----:B------:R-:W-:-:S07]  /*125e60*/  F2FP.F16.E4M3.UNPACK_B R7, R7 ;  /* 0x00000007ff07723e */ /* 0x000fce00020006ff */
[----:B0-----:R-:W-:Y:S01]  /*125e70*/  HMMA.16816.F32 R8, R4, R8, R16 ;  /* 0x000000080408723c */ /* 0x001fe20000001810 */
[----:B------:R-:W2:Y:S04]  /*125e80*/  LDL.LU.64 R18, [R1+0x92b8] ;  /* 0x0092b80001127983 */ /* 0x000ea80000300a00 */
[----:B------:R-:W3:-:S15]  /*125e90*/  LDL.LU.64 R16, [R1+0x92b0] ;  /* 0x0092b00001107983 */ /* 0x000ede0000300a00 */
[----:B------:R-:W-:-:S03]  /*125ea0*/  NOP ;  /* 0x0000000000007918 */ /* 0x000fc60000000000 */
[----:B------:R-:W-:Y:S04]  /*125eb0*/  STL.64 [R1+0xc0], R8 ;  /* 0x0000c00801007387 */ /* 0x000fe80000100a00 */
[----:B------:R0:W-:Y:S04]  /*125ec0*/  STL.64 [R1+0xc8], R10 ;  /* 0x0000c80a01007387 */ /* 0x0001e80000100a00 */
[----:B0-----:R-:W2:Y:S04]  /*125ed0*/  LDL.LU.64 R10, [R1+0x92a8] ;  /* 0x0092a800010a7983 */ /* 0x001ea80000300a00 */
[----:B------:R-:W2:Y:S01]  /*125ee0*/  LDL.LU.64 R8, [R1+0x92a0] ;  /* 0x0092a00001087983 */ /* 0x000ea20000300a00 */
[----:B----4-:R-:W-:-:S02]  /*125ef0*/  F2FP.F16.E4M3.UNPACK_B R20, R20.H1 ;  /* 0x00000014ff14723e */ /* 0x010fc400030006ff */
[----:B------:R-:W-:Y:S02]  /*125f00*/  F2FP.F16.E4M3.UNPACK_B R21, R21.H1 ;  /* 0x00000015ff15723e */ /* 0x000fe400030006ff */
[----:B------:R-:W-:Y:S02]  /*125f10*/  F2FP.F16.E4M3.UNPACK_B R2, R22.H1 ;  /* 0x00000016ff02723e */ /* 0x000fe400030006ff */
[----:B------:R-:W-:Y:S01]  /*125f20*/  F2FP.F16.E4M3.UNPACK_B R3, R23.H1 ;  /* 0x00000017ff03723e */ /* 0x000fe200030006ff */
[----:B------:R-:W-:Y:S04]  /*125f30*/  STL [R1+0x98], R20 ;  /* 0x0000981401007387 */ /* 0x000fe80000100800 */
[----:B------:R2:W-:Y:S02]  /*125f40*/  STL [R1+0x9c], R21 ;  /* 0x00009c1501007387 */ /* 0x0005e40000100800 */
[----:B--2---:R-:W-:Y:S02]  /*125f50*/  HMMA.16816.F32 R20, R4, R20, R8 ;  /* 0x000000140414723c */ /* 0x004fe40000001808 */
[----:B------:R-:W2:Y:S04]  /*125f60*/  LDL.LU.64 R10, [R1+0x9298] ;  /* 0x00929800010a7983 */ /* 0x000ea80000300a00 */
[----:B------:R-:W4:-:S15]  /*125f70*/  LDL.LU R9, [R1+0x9290] ;  /* 0x0092900001097983 */ /* 0x000f1e0000300800 */
[----:B------:R-:W-:-:S02]  /*125f80*/  NOP ;  /* 0x0000000000007918 */ /* 0x000fc40000000000 */
        /* <DEDUP_REMOVED lines=12> */
[----:B----4-:R-:W-:-:S02]  /*126050*/  F2FP.F16.E4M3.UNPACK_B R8, R9.H1 ;  /* 0x00000009ff08723e */ /* 0x010fc400030006ff */
[----:B--2---:R-:W-:Y:S02]  /*126060*/  F2FP.F16.E4M3.UNPACK_B R9, R10.H1 ;  /* 0x0000000aff09723e */ /* 0x004fe400030006ff */
[----:B------:R-:W-:Y:S01]  /*126070*/  F2FP.F16.E4M3.UNPACK_B R2, R11.H1 ;  /* 0x0000000bff02723e */ /* 0x000fe200030006ff */
[----:B------:R-:W-:Y:S04]  /*126080*/  STL [R1+0x88], R8 ;  /* 0x0000880801007387 */ /* 0x000fe80000100800 */
[----:B------:R3:W-:Y:S01]  /*126090*/  STL [R1+0x8c], R9 ;  /* 0x00008c0901007387 */ /* 0x0007e20000100800 */
[----:B------:R-:W-:-:S07]  /*1260a0*/  F2FP.F16.E4M3.UNPACK_B R3, R16.H1 ;  /* 0x00000010ff03723e */ /* 0x000fce00030006ff */
[C---:B------:R-:W-:Y:S06]  /*1260b0*/  HMMA.16816.F32 R12, R4.reuse, R2, R12 ;  /* 0x00000002040c723c */ /* 0x040fec000000180c */
[----:B---3--:R-:W-:Y:S01]  /*1260c0*/  HMMA.16816.F32 R8, R4, R8, R20 ;  /* 0x000000080408723c */ /* 0x008fe20000001814 */
[----:B------:R-:W2:Y:S04]  /*1260d0*/  LDL.LU.64 R22, [R1+0x9268] ;  /* 0x0092680001167983 */ /* 0x000ea80000300a00 */
[----:B------:R-:W2:-:S15]  /*1260e0*/  LDL.LU.64 R20, [R1+0x9260] ;  /* 0x0092600001147983 */ /* 0x000e9e0000300a00 */
[----:B------:R-:W-:-:S03]  /*1260f0*/  NOP ;  /* 0x0000000000007918 */ /* 0x000fc60000000000 */
[----:B------:R0:W-:Y:S04]  /*126100*/  STL.64 [R1+0x100], R8 ;  /* 0x0001000801007387 */ /* 0x0001e80000100a00 */
[----:B------:R-:W-:Y:S04]  /*126110*/  STL.64 [R1+0x108], R10 ;  /* 0x0001080a01007387 */ /* 0x000fe80000100a00 */
[----:B------:R1:W-:Y:S04]  /*126120*/  STL [R1+0x80], R2 ;  /* 0x0000800201007387 */ /* 0x0003e80000100800 */
[----:B------:R3:W-:Y:S01]  /*126130*/  STL [R1+0x84], R3 ;  /* 0x0000840301007387 */ /* 0x0007e20000100800 */
[----:B0-----:R-:W-:-:S02]  /*126140*/  F2FP.F16.E4M3.UNPACK_B R8, R17.H1 ;  /* 0x00000011ff08723e */ /* 0x001fc400030006ff */
[----:B------:R-:W-:-:S03]  /*126150*/  F2FP.F16.E4M3.UNPACK_B R9, R18.H1 ;  /* 0x00000012ff09723e */ /* 0x000fc600030006ff */
[----:B------:R-:W-:Y:S04]  /*126160*/  STL [R1+0x78], R8 ;  /* 0x0000780801007387 */ /* 0x000fe80000100800 */
[----:B------:R-:W-:Y:S04]  /*126170*/  STL.64 [R1+0x120], R12 ;  /* 0x0001200c01007387 */ /* 0x000fe80000100a00 */
[----:B------:R-:W-:Y:S04]  /*126180*/  STL.64 [R1+0x128], R14 ;  /* 0x0001280e01007387 */ /* 0x000fe80000100a00 */
[----:B------:R2:W-:Y:S01]  /*126190*/  STL [R1+0x7c], R9 ;  /* 0x00007c0901007387 */ /* 0x0005e20000100800 */
[----:B-1----:R-:W-:-:S02]  /*1261a0*/  F2FP.F16.E4M3.UNPACK_B R2, R19.H1 ;  /* 0x00000013ff02723e */ /* 0x002fc400030006ff */
[----:B---3--:R-:W-:-:S03]  /*1261b0*/  F2FP.F16.E4M3.UNPACK_B R3, R28.H1 ;  /* 0x0000001cff03723e */ /* 0x008fc600030006ff */
[----:B------:R-:W-:Y:S01]  /*1261c0*/  STL [R1+0x70], R2 ;  /* 0x0000700201007387 */ /* 0x000fe20000100800 */
[----:B------:R-:W-:Y:S02]  /*1261d0*/  F2FP.F16.E4M3.UNPACK_B R16, R29.H1 ;  /* 0x0000001dff10723e */ /* 0x000fe400030006ff */
[----:B------:R-:W-:Y:S01]  /*1261e0*/  F2FP.F16.E4M3.UNPACK_B R0, R0.H1 ;  /* 0x00000000ff00723e */ /* 0x000fe200030006ff */
[----:B--2---:R-:W-:-:S15]  /*1261f0*/  HMMA.16816.F32 R8, R4, R8, R20 ;  /* 0x000000080408723c */ /* 0x004fde0000001814 */
[----:B------:R-:W-:-:S08]  /*126200*/  NOP ;  /* 0x0000000000007918 */ /* 0x000fd00000000000 */
[----:B------:R-:W-:Y:S04]  /*126210*/  STL.64 [R1+0x130], R8 ;  /* 0x0001300801007387 */ /* 0x000fe80000100a00 */
[----:B------:R0:W-:Y:S02]  /*126220*/  STL.64 [R1+0x138], R10 ;  /* 0x0001380a01007387 */ /* 0x0001e40000100a00 */
[----:B0-----:R-:W-:Y:S06]  /*126230*/  HMMA.16816.F32 R8, R4, R2, R24 ;  /* 0x000000020408723c */ /* 0x001fec0000001818 */
[----:B------:R-:W-:Y:S04]  /*126240*/  STL [R1+0x74], R3 ;  /* 0x0000740301007387 */ /* 0x000fe80000100800 */
[----:B------:R-:W2:-:S13]  /*126250*/  LDL.LU R20, [R1+0xe40] ;  /* 0x000e400001147983 */ /* 0x000e9a0000300800 */
        /* <DEDUP_REMOVED lines=14> */
[----:B--2---:R2:W-:Y:S04]  /*126340*/  STL.64 [R1+0x91d0], R12 ;  /* 0x0091d00c01007387 */ /* 0x0045e80000100a00 */
[----:B0-----:R-:W3:Y:S04]  /*126350*/  LDL.LU R11, [R1+0x3840] ;  /* 0x00384000010b7983 */ /* 0x001ee80000300800 */
[----:B-1----:R-:W4:Y:S04]  /*126360*/  LDL.LU R20, [R1+0xcf0] ;  /* 0x000cf00001147983 */ /* 0x002f280000300800 */
[----:B------:R-:W4:Y:S04]  /*126370*/  LDL.LU R21, [R1+0xcf4] ;  /* 0x000cf40001157983 */ /* 0x000f280000300800 */
[----:B------:R-:W2:Y:S04]  /*126380*/  LDL.LU R22, [R1+0xcf8] ;  /* 0x000cf80001167983 */ /* 0x000ea80000300800 */
[----:B------:R-:W2:Y:S04]  /*126390*/  LDL.LU R23, [R1+0xcfc] ;  /* 0x000cfc0001177983 */ /* 0x000ea80000300800 */
[----:B--2---:R0:W-:Y:S04]  /*1263a0*/  STL.64 [R1+0x91e8], R22 ;  /* 0x0091e81601007387 */ /* 0x0041e80000100a00 */
[----:B----4-:R1:W-:Y:S04]  /*1263b0*/  STL.64 [R1+0x91e0], R20 ;  /* 0x0091e01401007387 */ /* 0x0103e80000100a00 */
[----:B------:R-:W2:Y:S04]  /*1263c0*/  LDL.LU R3, [R1+0x3830] ;  /* 0x0038300001037983 */ /* 0x000ea80000300800 */
[----:B------:R-:W3:Y:S04]  /*1263d0*/  LDL.LU R10, [R1+0x3834] ;  /* 0x00383400010a7983 */ /* 0x000ee80000300800 */
[----:B------:R-:W4:Y:S04]  /*1263e0*/  LDL.LU R12, [R1+0xc00] ;  /* 0x000c0000010c7983 */ /* 0x000f280000300800 */
[----:B------:R-:W4:Y:S04]  /*1263f0*/  LDL.LU R13, [R1+0xc04] ;  /* 0x000c0400010d7983 */ /* 0x000f280000300800 */
[----:B------:R-:W2:Y:S04]  /*126400*/  LDL.LU R14, [R1+0xc08] ;  /* 0x000c0800010e7983 */ /* 0x000ea80000300800 */
[----:B------:R-:W2:Y:S04]  /*126410*/  LDL.LU R15, [R1+0xc0c] ;  /* 0x000c0c00010f7983 */ /* 0x000ea80000300800 */
[----:B0-----:R-:W3:Y:S04]  /*126420*/  LDL.LU R23, [R1+0x3810] ;  /* 0x0038100001177983 */ /* 0x001ee80000300800 */
[----:B---3--:R0:W-:Y:S04]  /*126430*/  STL [R1+0x9220], R23 ;  /* 0x0092201701007387 */ /* 0x0081e80000100800 */
[----:B-1----:R-:W3:Y:S04]  /*126440*/  LDL.LU R20, [R1+0x9d0] ;  /* 0x0009d00001147983 */ /* 0x002ee80000300800 */
[----:B------:R-:W3:Y:S04]  /*126450*/  LDL.LU R21, [R1+0x9d4] ;  /* 0x0009d40001157983 */ /* 0x000ee80000300800 */
[----:B------:R-:W4:Y:S04]  /*126460*/  LDL.LU R22, [R1+0x9d8] ;  /* 0x0009d80001167983 */ /* 0x000f280000300800 */
[----:B0-----:R-:W4:Y:S04]  /*126470*/  LDL.LU R23, [R1+0x9dc] ;  /* 0x0009dc0001177983 */ /* 0x001f280000300800 */
[----:B----4-:R0:W-:Y:S04]  /*126480*/  STL.64 [R1+0x9230], R22 ;  /* 0x0092301601007387 */ /* 0x0101e80000100a00 */
[----:B0-----:R-:W4:Y:S04]  /*126490*/  LDL.LU R22, [R1+0x37f0] ;  /* 0x0037f00001167983 */ /* 0x001f280000300800 */
[----:B------:R-:W4:Y:S04]  /*1264a0*/  LDL.LU R23, [R1+0x37f4] ;  /* 0x0037f40001177983 */ /* 0x000f280000300800 */
[----:B---3--:R-:W-:Y:S04]  /*1264b0*/  STL.64 [R1+0x9228], R20 ;  /* 0x0092281401007387 */ /* 0x008fe80000100a00 */
[----:B------:R-:W3:Y:S04]  /*1264c0*/  LDL.LU R2, [R1+0x3814] ;  /* 0x0038140001027983 */ /* 0x000ee80000300800 */
[----:B------:R-:W2:Y:S04]  /*1264d0*/  LDL.LU R8, [R1+0x3820] ;  /* 0x0038200001087983 */ /* 0x000ea80000300800 */
[----:B------:R-:W2:Y:S04]  /*1264e0*/  LDL.LU R9, [R1+0x3824] ;  /* 0x0038240001097983 */ /* 0x000ea80000300800 */
[----:B------:R-:W-:Y:S04]  /*1264f0*/  STL.64 [R1+0x9208], R10 ;  /* 0x0092080a01007387 */ /* 0x000fe80000100a00 */
[----:B--2---:R0:W-:Y:S04]  /*126500*/  STL.64 [R1+0x9200], R8 ;  /* 0x0092000801007387 */ /* 0x0041e80000100a00 */
[----:B0-----:R-:W2:Y:S04]  /*126510*/  LDL.LU R8, [R1+0x3800] ;  /* 0x0038000001087983 */ /* 0x001ea80000300800 */
[----:B------:R-:W2:Y:S04]  /*126520*/  LDL.LU R9, [R1+0x3804] ;  /* 0x0038040001097983 */ /* 0x000ea80000300800 */
[----:B--2---:R-:W-:Y:S04]  /*126530*/  STL.64 [R1+0x9248], R8 ;  /* 0x0092480801007387 */ /* 0x004fe80000100a00 */
[----:B------:R-:W-:Y:S04]  /*126540*/  STL.64 [R1+0x91f8], R14 ;  /* 0x0091f80e01007387 */ /* 0x000fe80000100a00 */
[----:B------:R0:W-:Y:S04]  /*126550*/  STL.64 [R1+0x91f0], R12 ;  /* 0x0091f00c01007387 */ /* 0x0001e80000100a00 */
        /* <DEDUP_REMOVED lines=37> */
[----:B--2---:R-:W-:Y:S03]  /*1267b0*/  HMMA.16816.F32 R8, R4, R10, R12 ;  /* 0x0000000a0408723c */ /* 0x004fe6000000180c */
[----:B------:R-:W2:Y:S04]  /*1267c0*/  LDL.LU.64 R14, [R1+0x9258] ;  /* 0x00925800010e7983 */ /* 0x000ea80000300a00 */
[----:B------:R-:W2:Y:S01]  /*1267d0*/  LDL.LU.64 R12, [R1+0x9250] ;  /* 0x00925000010c7983 */ /* 0x000ea20000300a00 */
[----:B---3--:R-:W-:-:S02]  /*1267e0*/  F2FP.F16.E4M3.UNPACK_B R20, R20.H1 ;  /* 0x00000014ff14723e */ /* 0x008fc400030006ff */
[----:B------:R-:W-:-:S13]  /*1267f0*/  F2FP.F16.E4M3.UNPACK_B R21, R21.H1 ;  /* 0x00000015ff15723e */ /* 0x000fda00030006ff */
[----:B------:R0:W-:Y:S04]  /*126800*/  STL.64 [R1+0x160], R8 ;  /* 0x0001600801007387 */ /* 0x0001e80000100a00 */
[----:B------:R1:W-:Y:S04]  /*126810*/  STL.64 [R1+0x168], R10 ;  /* 0x0001680a01007387 */ /* 0x0003e80000100a00 */
[----:B0-----:R-:W3:Y:S04]  /*126820*/  LDL.LU.64 R8, [R1+0x9248] ;  /* 0x0092480001087983 */ /* 0x001ee80000300a00 */
[----:B------:R-:W-:Y:S01]  /*126830*/  STL [R1+0x60], R20 ;  /* 0x0000601401007387 */ /* 0x000fe20000100800 */
[----:B-1----:R-:W-:-:S02]  /*126840*/  F2FP.F16.E4M3.UNPACK_B R10, R22.H1 ;  /* 0x00000016ff0a723e */ /* 0x002fc400030006ff */
[----:B------:R-:W-:Y:S01]  /*126850*/  F2FP.F16.E4M3.UNPACK_B R11, R23.H1 ;  /* 0x00000017ff0b723e */ /* 0x000fe200030006ff */
        /* <DEDUP_REMOVED lines=8> */
[----:B------:R-:W4:Y:S04]  /*1268e0*/  LDL.LU.64 R20, [R1+0x9228] ;  /* 0x0092280001147983 */ /* 0x000f280000300a00 */
[----:B------:R-:W-:Y:S04]  /*1268f0*/  STL [R1+0x58], R10 ;  /* 0x0000580a01007387 */ /* 0x000fe80000100800 */
[----:B------:R-:W-:Y:S01]  /*126900*/  STL [R1+0x5c], R11 ;  /* 0x00005c0b01007387 */ /* 0x000fe20000100800 */
[----:B---3--:R-:W-:-:S02]  /*126910*/  F2FP.F16.E4M3.UNPACK_B R8, R8.H1 ;  /* 0x00000008ff08723e */ /* 0x008fc400030006ff */
[----:B------:R-:W-:Y:S01]  /*126920*/  F2FP.F16.E4M3.UNPACK_B R9, R9.H1 ;  /* 0x00000009ff09723e */ /* 0x000fe200030006ff */
[----:B----4-:R-:W-:-:S15]  /*126930*/  HMMA.16816.F32 R20, R4, R10, R20 ;  /* 0x0000000a0414723c */ /* 0x010fde0000001814 */
[----:B------:R-:W-:-:S08]  /*126940*/  NOP ;  /* 0x0000000000007918 */ /* 0x000fd00000000000 */
[----:B------:R-:W-:Y:S04]  /*126950*/  STL.64 [R1+0x180], R20 ;  /* 0x0001801401007387 */ /* 0x000fe80000100a00 */
[----:B------:R0:W-:Y:S04]  /*126960*/  STL.64 [R1+0x188], R22 ;  /* 0x0001881601007387 */ /* 0x0001e80000100a00 */
[----:B0-----:R-:W3:Y:S04]  /*126970*/  LDL.LU R23, [R1+0x9220] ;  /* 0x0092200001177983 */ /* 0x001ee80000300800 */
[----:B------:R-:W-:Y:S04]  /*126980*/  STL [R1+0x50], R8 ;  /* 0x0000500801007387 */ /* 0x000fe80000100800 */
[----:B------:R2:W-:Y:S02]  /*126990*/  STL [R1+0x54], R9 ;  /* 0x0000540901007387 */ /* 0x0005e40000100800 */
[----:B--2---:R-:W-:Y:S02]  /*1269a0*/  HMMA.16816.F32 R8, R4, R8, R12 ;  /* 0x000000080408723c */ /* 0x004fe4000000180c */
[----:B------:R-:W2:Y:S04]  /*1269b0*/  LDL.LU.64 R14, [R1+0x9218] ;  /* 0x00921800010e7983 */ /* 0x000ea80000300a00 */
[----:B------:R-:W2:Y:S01]  /*1269c0*/  LDL.LU.64 R12, [R1+0x9210] ;  /* 0x00921000010c7983 */ /* 0x000ea20000300a00 */
[----:B------:R-:W-:-:S15]  /*1269d0*/  F2FP.F16.E4M3.UNPACK_B R21, R2.H1 ;  /* 0x00000002ff15723e */ /* 0x000fde00030006ff */
[----:B------:R-:W-:-:S01]  /*1269e0*/  NOP ;  /* 0x0000000000007918 */ /* 0x000fc20000000000 */
[----:B------:R-:W-:Y:S04]  /*1269f0*/  STL.64 [R1+0x1a0], R8 ;  /* 0x0001a00801007387 */ /* 0x000fe80000100a00 */
[----:B------:R0:W-:Y:S04]  /*126a00*/  STL.64 [R1+0x1a8], R10 ;  /* 0x0001a80a01007387 */ /* 0x0001e80000100a00 */
[----:B0-----:R-:W4:Y:S04]  /*126a10*/  LDL.LU.64 R10, [R1+0x9208] ;  /* 0x00920800010a7983 */ /* 0x001f280000300a00 */
[----:B------:R-:W4:Y:S01]  /*126a20*/  LDL.LU.64 R8, [R1+0x9200] ;  /* 0x0092000001087983 */ /* 0x000f220000300a00 */
[----:B---3--:R-:W-:-:S05]  /*126a30*/  F2FP.F16.E4M3.UNPACK_B R20, R23.H1 ;  /* 0x00000017ff14723e */ /* 0x008fca00030006ff */
        /* <DEDUP_REMOVED lines=11> */
[----:B------:R-:W-:Y:S02]  /*126af0*/  F2FP.F16.E4M3.UNPACK_B R9, R9.H1 ;  /* 0x00000009ff09723e */ /* 0x000fe400030006ff */
[----:B------:R-:W-:Y:S02]  /*126b00*/  F2FP.F16.E4M3.UNPACK_B R2, R3.H1 ;  /* 0x00000003ff02723e */ /* 0x000fe400030006ff */
[----:B------:R-:W-:Y:S01]  /*126b10*/  F2FP.F16.E4M3.UNPACK_B R3, R10.H1 ;  /* 0x0000000aff03723e */ /* 0x000fe200030006ff */
[----:B------:R-:W-:Y:S04]  /*126b20*/  STL [R1+0x40], R8 ;  /* 0x0000400801007387 */ /* 0x000fe80000100800 */
[----:B------:R-:W-:Y:S01]  /*126b30*/  STL [R1+0x44], R9 ;  /* 0x0000440901007387 */ /* 0x000fe20000100800 */
[----:B--2---:R-:W-:-:S15]  /*126b40*/  HMMA.16816.F32 R12, R4, R8, R12 ;  /* 0x00000008040c723c */ /* 0x004fde000000180c */
[----:B------:R-:W-:-:S08]  /*126b50*/  NOP ;  /* 0x0000000000007918 */ /* 0x000fd00000000000 */
[----:B------:R-:W-:Y:S04]  /*126b60*/  STL.64 [R1+0x1c0], R12 ;  /* 0x0001c00c01007387 */ /* 0x000fe80000100a00 */
[----:B------:R0:W-:Y:S01]  /*126b70*/  STL.64 [R1+0x1c8], R14 ;  /* 0x0001c80e01007387 */ /* 0x0001e20000100a00 */
[----:B---3--:R-:W-:Y:S03]  /*126b80*/  HMMA.16816.F32 R20, R4, R2, R20 ;  /* 0x000000020414723c */ /* 0x008fe60000001814 */
[----:B0-----:R-:W2:Y:S04]  /*126b90*/  LDL.LU.64 R14, [R1+0x91d8] ;  /* 0x0091d800010e7983 */ /* 0x001ea80000300a00 */
[----:B------:R-:W2:Y:S04]  /*126ba0*/  LDL.LU.64 R12, [R1+0x91d0] ;  /* 0x0091d000010c7983 */ /* 0x000ea80000300a00 */
[----:B------:R-:W-:Y:S04]  /*126bb0*/  STL [R1+0x38], R2 ;  /* 0x0000380201007387 */ /* 0x000fe80000100800 */
[----:B------:R-:W-:Y:S08]  /*126bc0*/  STL [R1+0x3c], R3 ;  /* 0x00003c0301007387 */ /* 0x000ff00000100800 */
[----:B------:R-:W-:Y:S04]  /*126bd0*/  STL.64 [R1+0x1e0], R20 ;  /* 0x0001e01401007387 */ /* 0x000fe80000100a00 */
[----:B------:R0:W-:Y:S04]  /*126be0*/  STL.64 [R1+0x1e8], R22 ;  /* 0x0001e81601007387 */ /* 0x0001e80000100a00 */
[----:B0-----:R-:W3:Y:S04]  /*126bf0*/  LDL.LU.64 R22, [R1+0x91c8] ;  /* 0x0091c80001167983 */ /* 0x001ee80000300a00 */
[----:B------:R-:W3:Y:S01]  /*126c00*/  LDL.LU.64 R20, [R1+0x91c0] ;  /* 0x0091c00001147983 */ /* 0x000ee20000300a00 */
[----:B------:R-:W-:-:S02]  /*126c10*/  F2FP.F16.E4M3.UNPACK_B R8, R11.H1 ;  /* 0x0000000bff08723e */ /* 0x000fc400030006ff */
[----:B------:R-:W-:Y:S02]  /*126c20*/  F2FP.F16.E4M3.UNPACK_B R9, R16.H1 ;  /* 0x00000010ff09723e */ /* 0x000fe400030006ff */
[----:B------:R-:W-:Y:S02]  /*126c30*/  F2FP.F16.E4M3.UNPACK_B R2, R17.H1 ;  /* 0x00000011ff02723e */ /* 0x000fe400030006ff */
[----:B------:R-:W-:Y:S01]  /*126c40*/  F2FP.F16.E4M3.UNPACK_B R3, R18.H1 ;  /* 0x00000012ff03723e */ /* 0x000fe200030006ff */
[----:B------:R-:W-:Y:S04]  /*126c50*/  STL [R1+0x30], R8 ;  /* 0x0000300801007387 */ /* 0x000fe80000100800 */
[----:B------:R-:W-:Y:S04]  /*126c60*/  STL [R1+0x34], R9 ;  /* 0x0000340901007387 */ /* 0x000fe80000100800 */
[----:B------:R-:W-:Y:S01]  /*126c70*/  STL [R1+0x28], R2 ;  /* 0x0000280201007387 */ /* 0x000fe20000100800 */
[----:B------:R-:W-:Y:S01]  /*126c80*/  F2FP.F16.E4M3.UNPACK_B R0, R0.H1 ;  /* 0x00000000ff00723e */ /* 0x000fe200030006ff */
[----:B--2---:R-:W-:-:S15]  /*126c90*/  HMMA.16816.F32 R12, R4, R8, R12 ;  /* 0x00000008040c723c */ /* 0x004fde000000180c */
[----:B------:R-:W-:-:S08]  /*126ca0*/  NOP ;  /* 0x0000000000007918 */ /* 0x000fd00000000000 */
[----:B------:R-:W-:Y:S04]  /*126cb0*/  STL.64 [R1+0x1f0], R12 ;  /* 0x0001f00c01007387 */ /* 0x000fe80000100a00 */
[----:B------:R3:W-:Y:S02]  /*126cc0*/  STL.64 [R1+0x1f8], R14 ;  /* 0x0001f80e01007387 */ /* 0x0007e40000100a00 */
[----:B---3--:R-:W-:Y:S01]  /*126cd0*/  HMMA.16816.F32 R12, R4, R2, R20 ;  /* 0x00000002040c723c */ /* 0x008fe20000001814 */
[----:B------:R-:W-:Y:S02]  /*126ce0*/  F2FP.F16.E4M3.UNPACK_B R8, R19.H1 ;  /* 0x00000013ff08723e */ /* 0x000fe400030006ff */
[----:B------:R-:W-:-:S03]  /*126cf0*/  F2FP.F16.E4M3.UNPACK_B R9, R28.H1 ;  /* 0x0000001cff09723e */ /* 0x000fc600030006ff */
[----:B------:R-:W-:Y:S04]  /*126d00*/  STL [R1+0x2c], R3 ;  /* 0x00002c0301007387 */ /* 0x000fe80000100800 */
[----:B------:R-:W-:-:S13]  /*126d10*/  STL [R1+0x20], R8 ;  /* 0x0000200801007387 */ /* 0x000fda0000100800 */
[----:B------:R-:W-:Y:S04]  /*126d20*/  STL.64 [R1+0x210], R12 ;  /* 0x0002100c01007387 */ /* 0x000fe80000100a00 */
[----:B------:R-:W-:Y:S04]  /*126d30*/  STL.64 [R1+0x218], R14 ;  /* 0x0002180e01007387 */ /* 0x000fe80000100a00 */
[----:B------:R0:W-:Y:S02]  /*126d40*/  STL [R1+0x24], R9 ;  /* 0x0000240901007387 */ /* 0x0001e40000100800 */
[----:B0-----:R-:W-:Y:S01]  /*126d50*/  HMMA.16816.F32 R8, R4, R8, R24 ;  /* 0x000000080408723c */ /* 0x001fe20000001818 */
[----:B------:R-:W-:Y:S01]  /*126d60*/  F2FP.F16.E4M3.UNPACK_B R2, R29.H1 ;  /* 0x0000001dff02723e */ /* 0x000fe200030006ff */
[----:B------:R-:W2:-:S15]  /*126d70*/  LDL.LU R12, [R1+0x1280] ;  /* 0x00128000010c7983 */ /* 0x000e9e0000300800 */
[----:B------:R-:W-:-:S06]  /*126d80*/  NOP ;  /* 0x0000000000007918 */ /* 0x000fcc0000000000 */
[----:B------:R-:W-:Y:S04]  /*126d90*/  STL.64 [R1+0x220], R8 ;  /* 0x0002200801007387 */ /* 0x000fe80000100a00 */
[----:B------:R-:W-:Y:S04]  /*126da0*/  STL.64 [R1+0x228], R10 ;  /* 0x0002280a01007387 */ /* 0x000fe80000100a00 */
[----:B------:R-:W-:Y:S04]  /*126db0*/  STL [R1+0x18], R2 ;  /* 0x0000180201007387 */ /* 0x000fe80000100800 */
[----:B------:R-:W2:Y:S04]  /*126dc0*/  LDL.LU R13, [R1+0x1284] ;  /* 0x00128400010d7983 */ /* 0x000ea80000300800 */
[----:B------:R-:W-:Y:S04]  /*126dd0*/  STL [R1+0x1c], R0 ;  /* 0x00001c0001007387 */ /* 0x000fe80000100800 */
        /* <DEDUP_REMOVED lines=20> */
[----:B------:R-:W3:Y:S04]  /*126f20*/  LDL.LU R3, [R1+0x38a0] ;  /* 0x0038a00001037983 */ /* 0x000ee80000300800 */
        /* <DEDUP_REMOVED lines=12> */
[----:B0-----:R-:W2:Y:S04]  /*126ff0*/  LDL.LU R25, [R1+0x3880] ;  /* 0x0038800001197983 */ /* 0x001ea80000300800 */
[----:B------:R-:W4:Y:S04]  /*127000*/  LDL.LU R18, [R1+0x38a4] ;  /* 0x0038a40001127983 */ /* 0x000f280000300800 */
[----:B------:R-:W4:Y:S04]  /*127010*/  LDL.LU R28, [R1+0x38b0] ;  /* 0x0038b000011c7983 */ /* 0x000f280000300800 */
[----:B------:R-:W4:Y:S04]  /*127020*/  LDL.LU R29, [R1+0x38b4] ;  /* 0x0038b400011d7983 */ /* 0x000f280000300800 */
        /* <DEDUP_REMOVED lines=39> */
[----:B------:R-:W-:-:S02]  /*1272a0*/  F2FP.F16.E4M3.UNPACK_B R24, R25.H1 ;  /* 0x00000019ff18723e */ /* 0x000fc400030006ff */
[----:B----4-:R-:W-:-:S03]  /*1272b0*/  F2FP.F16.E4M3.UNPACK_B R25, R2.H1 ;  /* 0x00000002ff19723e */ /* 0x010fc600030006ff */
        /* <DEDUP_REMOVED lines=24> */
[C---:B--2---:R-:W-:Y:S01]  /*127440*/  HMMA.16816.F32 R12, R4.reuse, R28, R12 ;  /* 0x0000001c040c723c */ /* 0x044fe2000000180c */
[----:B------:R-:W-:Y:S04]  /*127450*/  STL [R1], R2 ;  /* 0x0000000201007387 */ /* 0x000fe80000100800 */
[----:B------:R-:W-:Y:S01]  /*127460*/  STL [R1+0x4], R3 ;  /* 0x0000040301007387 */ /* 0x000fe20000100800 */
        /* <DEDUP_REMOVED lines=9> */
[----:B------:R-:W3:Y:S04]  /*127500*/  LDL.LU.64 R12, [R1+0x9160] ;  /* 0x00916000010c7983 */ /* 0x000ee80000300a00 */
[----:B------:R-:W-:Y:S04]  /*127510*/  STL [R1+0x910c], R28 ;  /* 0x00910c1c01007387 */ /* 0x000fe80000100800 */
[----:B------:R-:W-:Y:S01]  /*127520*/  STL [R1+0x9108], R29 ;  /* 0x0091081d01007387 */ /* 0x000fe20000100800 */
[----:B--2---:R-:W-:-:S02]  /*127530*/  F2FP.F16.E4M3.UNPACK_B R26, R26.H1 ;  /* 0x0000001aff1a723e */ /* 0x004fc400030006ff */
[----:B------:R-:W-:-:S07]  /*127540*/  F2FP.F16.E4M3.UNPACK_B R27, R27.H1 ;  /* 0x0000001bff1b723e */ /* 0x000fce00030006ff */
[----:B---3--:R-:W-:-:S15]  /*127550*/  HMMA.16816.F32 R12, R4, R26, R12 ;  /* 0x0000001a040c723c */ /* 0x008fde000000180c */
        /* <DEDUP_REMOVED lines=75> */
[----:B------:R-:W2:Y:S02]  /*127a10*/  LDL.LU.64 R12, [R1+0x9130] ;  /* 0x00913000010c7983 */ /* 0x000ea40000300a00 */
[----:B--2---:R-:W-:-:S02]  /*127a20*/  IMAD R12, R12, 0x100, R13 ;  /* 0x000001000c0c7824 */ /* 0x004fc400078e020d */
[----:B------:R-:W3:Y:S01]  /*127a30*/  LDL.LU R13, [R1+0x9128] ;  /* 0x00912800010d7983 */ /* 0x000ee20000300800 */
[----:B------:R-:W-:Y:S02]  /*127a40*/  F2FP.F16.E4M3.UNPACK_B R16, R16.H1 ;  /* 0x00000010ff10723e */ /* 0x000fe400030006ff */
[----:B------:R-:W-:-:S07]  /*127a50*/  F2FP.F16.E4M3.UNPACK_B R17, R17.H1 ;  /* 0x00000011ff11723e */ /* 0x000fce00030006ff */
[----:B------:R-:W-:Y:S01]  /*127a60*/  HMMA.16816.F32 R8, R4, R16, R8 ;  /* 0x000000100408723c */ /* 0x000fe20000001808 */
[----:B---3--:R-:W-:Y:S02]  /*127a70*/  IMAD R13, R13, 0x100, R14 ;  /* 0x000001000d0d7824 */ /* 0x008fe400078e020e */
[----:B------:R-:W2:Y:S02]  /*127a80*/  LDL.LU R14, [R1+0x9124] ;  /* 0x00912400010e7983 */ /* 0x000ea40000300800 */
[----:B--2---:R-:W-:Y:S02]  /*127a90*/  IMAD R14, R14, 0x100, R2 ;  /* 0x000001000e0e7824 */ /* 0x004fe400078e0202 */
[----:B------:R-:W2:-:S15]  /*127aa0*/  LDL.LU R2, [R1+0x9120] ;  /* 0x0091200001027983 */ /* 0x000e9e0000300800 */
[----:B------:R-:W-:-:S01]  /*127ab0*/  NOP ;  /* 0x0000000000007918 */ /* 0x000fc20000000000 */
[----:B------:R-:W-:Y:S04]  /*127ac0*/  STL.64 [R1+0x330], R8 ;  /* 0x0003300801007387 */ /* 0x000fe80000100a00 */
[----:B------:R0:W-:Y:S04]  /*127ad0*/  STL.64 [R1+0x338], R10 ;  /* 0x0003380a01007387 */ /* 0x0001e80000100a00 */
[----:B0-----:R-:W3:Y:S04]  /*127ae0*/  LDL.LU.64 R10, [R1+0x9118] ;  /* 0x00911800010a7983 */ /* 0x001ee80000300a00 */
[----:B------:R-:W3:Y:S04]  /*127af0*/  LDL.LU.64 R8, [R1+0x9110] ;  /* 0x0091100001087983 */ /* 0x000ee80000300a00 */
[----:B------:R-:W-:Y:S04]  /*127b00*/  STL.64 [R1+0x8ee8], R18 ;  /* 0x008ee81201007387 */ /* 0x000fe80000100a00 */
[----:B------:R0:W-:Y:S04]  /*127b10*/  STL.64 [R1+0x8ee0], R16 ;  /* 0x008ee01001007387 */ /* 0x0001e80000100a00 */
[----:B0-----:R-:W3:Y:S04]  /*127b20*/  LDL.LU R16, [R1+0x1400] ;  /* 0x0014000001107983 */ /* 0x001ee80000300800 */
[----:B------:R-:W3:Y:S04]  /*127b30*/  LDL.LU R17, [R1+0x1404] ;  /* 0x0014040001117983 */ /* 0x000ee80000300800 */
[----:B------:R-:W3:Y:S04]  /*127b40*/  LDL.LU R18, [R1+0x1408] ;  /* 0x0014080001127983 */ /* 0x000ee80000300800 */
[----:B------:R-:W3:Y:S01]  /*127b50*/  LDL.LU R19, [R1+0x140c] ;  /* 0x00140c0001137983 */ /* 0x000ee20000300800 */
[----:B------:R-:W-:Y:S01]  /*127b60*/  F2FP.F16.E4M3.UNPACK_B R3, R3.H1 ;  /* 0x00000003ff03723e */ /* 0x000fe200030006ff */
[----:B------:R-:W-:-:S02]  /*127b70*/  IMAD R15, R15, 0x100, R28 ;  /* 0x000001000f0f7824 */ /* 0x000fc400078e021c */
[----:B------:R-:W3:Y:S01]  /*127b80*/  LDL.LU R28, [R1+0x910c] ;  /* 0x00910c00011c7983 */ /* 0x000ee20000300800 */
[----:B------:R-:W-:Y:S02]  /*127b90*/  F2FP.F16.E4M3.UNPACK_B R29, R29.H1 ;  /* 0x0000001dff1d723e */ /* 0x000fe400030006ff */
[----:B------:R-:W-:Y:S02]  /*127ba0*/  F2FP.F16.E4M3.UNPACK_B R14, R14 ;  /* 0x0000000eff0e723e */ /* 0x000fe400020006ff */
[----:B------:R-:W-:Y:S02]  /*127bb0*/  F2FP.F16.E4M3.UNPACK_B R15, R15 ;  /* 0x0000000fff0f723e */ /* 0x000fe400020006ff */
[----:B----4-:R-:W-:Y:S02]  /*127bc0*/  F2FP.F16.E4M3.UNPACK_B R0, R0.H1 ;  /* 0x00000000ff00723e */ /* 0x010fe400030006ff */
[----:B------:R-:W-:Y:S02]  /*127bd0*/  F2FP.F16.E4M3.UNPACK_B R12, R12 ;  /* 0x0000000cff0c723e */ /* 0x000fe400020006ff */
[----:B------:R-:W-:-:S02]  /*127be0*/  F2FP.F16.E4M3.UNPACK_B R13, R13 ;  /* 0x0000000dff0d723e */ /* 0x000fc400020006ff */
[----:B--2---:R-:W-:-:S05]  /*127bf0*/  F2FP.F16.E4M3.UNPACK_B R2, R2.H1 ;  /* 0x00000002ff02723e */ /* 0x004fca00030006ff */
[----:B------:R-:W-:Y:S04]  /*127c00*/  STL [R1+0x8eac], R2 ;  /* 0x008eac0201007387 */ /* 0x000fe80000100800 */
[----:B------:R-:W-:Y:S01]  /*127c10*/  STL [R1+0x8ea8], R3 ;  /* 0x008ea80301007387 */ /* 0x000fe20000100800 */
[----:B---3--:R-:W-:Y:S01]  /*127c20*/  HMMA.16816.F32 R16, R4, R2, R16 ;  /* 0x000000020410723c */ /* 0x008fe20000001810 */
[----:B------:R-:W-:Y:S02]  /*127c30*/  F2FP.F16.E4M3.UNPACK_B R8, R8.H1 ;  /* 0x00000008ff08723e */ /* 0x000fe400030006ff */
[----:B------:R-:W-:-:S15]  /*127c40*/  F2FP.F16.E4M3.UNPACK_B R9, R9.H1 ;  /* 0x00000009ff09723e */ /* 0x000fde00030006ff */
[----:B------:R-:W-:-:S05]  /*127c50*/  NOP ;  /* 0x0000000000007918 */ /* 0x000fca0000000000 */
[----:B------:R-:W-:Y:S04]  /*127c60*/  STL.64 [R1+0x350], R16 ;  /* 0x0003501001007387 */ /* 0x000fe80000100a00 */
[----:B------:R0:W-:Y:S02]  /*127c70*/  STL.64 [R1+0x358], R18 ;  /* 0x0003581201007387 */ /* 0x0001e40000100a00 */
[----:B0-----:R-:W-:Y:S01]  /*127c80*/  HMMA.16816.F32 R16, R4, R8, R20 ;  /* 0x000000080410723c */ /* 0x001fe20000001814 */
[----:B------:R-:W-:Y:S02]  /*127c90*/  F2FP.F16.E4M3.UNPACK_B R10, R10.H1 ;  /* 0x0000000aff0a723e */ /* 0x000fe400030006ff */
[----:B------:R-:W-:Y:S01]  /*127ca0*/  F2FP.F16.E4M3.UNPACK_B R11, R11.H1 ;  /* 0x0000000bff0b723e */ /* 0x000fe200030006ff */
[----:B------:R-:W-:-:S15]  /*127cb0*/  STL [R1+0xa0], R29 ;  /* 0x0000a01d01007387 */ /* 0x000fde0000100800 */
[----:B------:R-:W-:-:S04]  /*127cc0*/  NOP ;  /* 0x0000000000007918 */ /* 0x000fc80000000000 */
[----:B------:R-:W-:Y:S04]  /*127cd0*/  STL.64 [R1+0x1ca0], R16 ;  /* 0x001ca01001007387 */ /* 0x000fe80000100a00 */
[----:B------:R-:W-:Y:S04]  /*127ce0*/  STL.64 [R1+0x1ca8], R18 ;  /* 0x001ca81201007387 */ /* 0x000fe80000100a00 */
[----:B------:R-:W-:Y:S04]  /*127cf0*/  STL.64 [R1+0x9100], R14 ;  /* 0x0091000e01007387 */ /* 0x000fe80000100a00 */
[----:B------:R-:W-:Y:S04]  /*127d00*/  STL [R1+0xa4], R0 ;  /* 0x0000a40001007387 */ /* 0x000fe80000100800 */
        /* <DEDUP_REMOVED lines=17> */
[----:B------:R-:W3:Y:S04]  /*127e20*/  LDL.LU R24, [R1+0x2780] ;  /* 0x0027800001187983 */ /* 0x000ee80000300800 */
[----:B------:R-:W3:Y:S04]  /*127e30*/  LDL.LU R25, [R1+0x2784] ;  /* 0x0027840001197983 */ /* 0x000ee80000300800 */
[----:B------:R-:W4:Y:S04]  /*127e40*/  LDL.LU R26, [R1+0x2788] ;  /* 0x00278800011a7983 */ /* 0x000f280000300800 */
[----:B------:R-:W4:Y:S04]  /*127e50*/  LDL.LU R27, [R1+0x278c] ;  /* 0x00278c00011b7983 */ /* 0x000f280000300800 */
[----:B----4-:R-:W-:Y:S04]  /*127e60*/  STL.64 [R1+0x8f28], R26 ;  /* 0x008f281a01007387 */ /* 0x010fe80000100a00 */
[----:B---3--:R-:W-:Y:S04]  /*127e70*/  STL.64 [R1+0x8f20], R24 ;  /* 0x008f201801007387 */ /* 0x008fe80000100a00 */
[----:B------:R-:W3:Y:S04]  /*127e80*/  LDL R2, [R1] ;  /* 0x0000000001027983 */ /* 0x000ee80000100800 */
[----:B------:R-:W3:Y:S04]  /*127e90*/  LDL R3, [R1+0x4] ;  /* 0x0000040001037983 */ /* 0x000ee80000100800 */
[----:B0-----:R-:W4:Y:S04]  /*127ea0*/  LDL.LU R20, [R1+0x2790] ;  /* 0x0027900001147983 */ /* 0x001f280000300800 */
[----:B------:R-:W4:Y:S04]  /*127eb0*/  LDL.LU R21, [R1+0x2794] ;  /* 0x0027940001157983 */ /* 0x000f280000300800 */
[----:B------:R-:W2:Y:S04]  /*127ec0*/  LDL.LU R22, [R1+0x2798] ;  /* 0x0027980001167983 */ /* 0x000ea80000300800 */
[----:B------:R-:W2:Y:S04]  /*127ed0*/  LDL.LU R23, [R1+0x279c] ;  /* 0x00279c0001177983 */ /* 0x000ea80000300800 */
[----:B--2---:R-:W-:Y:S04]  /*127ee0*/  STL.64 [R1+0x8f38], R22 ;  /* 0x008f381601007387 */ /* 0x004fe80000100a00 */
[----:B----4-:R0:W-:Y:S04]  /*127ef0*/  STL.64 [R1+0x8f30], R20 ;  /* 0x008f301401007387 */ /* 0x0101e80000100a00 */
[----:B-1----:R-:W2:Y:S04]  /*127f00*/  LDL R18, [R1+0x8] ;  /* 0x0000080001127983 */ /* 0x002ea80000100800 */
[----:B------:R-:W2:Y:S04]  /*127f10*/  LDL R19, [R1+0xc] ;  /* 0x00000c0001137983 */ /* 0x000ea80000100800 */
        /* <DEDUP_REMOVED lines=10> */
[----:B-1----:R-:W2:Y:S04]  /*127fc0*/  LDL R18, [R1+0x18] ;  /* 0x0000180001127983 */ /* 0x002ea80000100800 */
        /* <DEDUP_REMOVED lines=135> */
[----:B------:R-:W4:Y:S04]  /*128840*/  LDL.LU R29, [R1+0x9108] ;  /* 0x00910800011d7983 */ /* 0x000f280000300800 */
        /* <DEDUP_REMOVED lines=22> */
[----:B------:R-:W-:-:S07]  /*1289b0*/  IMAD.MOV.U32 R19, RZ, RZ, R0 ;  /* 0x000000ffff137224 */ /* 0x000fce00078e0000 */
[----:B----4-:R-:W-:Y:S01]  /*1289c0*/  HMMA.16816.F32 R4, R4, R18, R12 ;  /* 0x000000120404723c */ /* 0x010fe2000000180c */
        /* <DEDUP_REMOVED lines=16> */
[----:B------:R-:W2:Y:S04]  /*128ad0*/  LDL.LU.64 R14, [R1+0x9100] ;  /* 0x00910000010e7983 */ /* 0x000ea80000300a00 */
[----:B------:R-:W2:Y:S04]  /*128ae0*/  LDL.LU.64 R12, [R1+0x90f8] ;  /* 0x0090f800010c7983 */ /* 0x000ea80000300a00 */
        /* <DEDUP_REMOVED lines=155> */
[----:B0-----:R-:W4:Y:S04]  /*1294a0*/  LDL.LU.64 R26, [R1+0x8ef8] ;  /* 0x008ef800011a7983 */ /* 0x001f280000300a00 */
[----:B------:R-:W2:Y:S04]  /*1294b0*/  LDL.LU.64 R24, [R1+0x8ef0] ;  /* 0x008ef00001187983 */ /* 0x000ea80000300a00 */
[----:B------:R-:W-:Y:S01]  /*1294c0*/  STL.64 [R1+0x8d98], R28 ;  /* 0x008d981c01007387 */ /* 0x000fe20000100a00 */
        /* <DEDUP_REMOVED lines=12> */
[----:B------:R4:W-:Y:S02]  /*129590*/  STL.64 [R1+0x8d88], R24 ;  /* 0x008d881801007387 */ /* 0x0009e40000100a00 */
[C---:B----4-:R-:W-:Y:S06]  /*1295a0*/  HMMA.16816.F32 R24, R12.reuse, R22, R4 ;  /* 0x000000160c18723c */ /* 0x050fec0000001804 */
[----:B--2---:R-:W-:-:S15]  /*1295b0*/  HMMA.16816.F32 R4, R12, R20, R8 ;  /* 0x000000140c04723c */ /* 0x004fde0000001808 */
[----:B------:R-:W-:-:S02]  /*1295c0*/  NOP ;  /* 0x0000000000007918 */ /* 0x000fc40000000000 */
        /* <DEDUP_REMOVED lines=9> */
[----:B0-----:R-:W3:Y:S04]  /*129660*/  LDL.LU R4, [R1+0x6cb4] ;  /* 0x006cb40001047983 */ /* 0x001ee80000300800 */
        /* <DEDUP_REMOVED lines=21> */
[----:B------:R-:W-:Y:S04]  /*1297c0*/  STL.64 [R1+0x8e80], R26 ;  /* 0x008e801a01007387 */ /* 0x000fe80000100a00 */
[----:B------:R0:W-:Y:S04]  /*1297d0*/  STL.64 [R1+0x8e78], R24 ;  /* 0x008e781801007387 */ /* 0x0001e80000100a00 */
        /* <DEDUP_REMOVED lines=11> */
[----:B------:R-:W3:Y:S04]  /*129890*/  LDL.64 R28, [R1+0x98] ;  /* 0x00009800011c7983 */ /* 0x000ee80000100a00 */
[----:B------:R0:W-:Y:S04]  /*1298a0*/  STL.64 [R1+0x8d70], R22 ;  /* 0x008d701601007387 */ /* 0x0001e80000100a00 */
[----:B0-----:R-:W4:Y:S04]  /*1298b0*/  LDL.64 R22, [R1+0xa8] ;  /* 0x0000a80001167983 */ /* 0x001f280000100a00 */
[----:B------:R0:W-:Y:S04]  /*1298c0*/  STL.64 [R1+0x8d68], R20 ;  /* 0x008d681401007387 */ /* 0x0001e80000100a00 */
[----:B0-----:R-:W3:Y:S04]  /*1298d0*/  LDL.64 R20, [R1+0xa0] ;  /* 0x0000a00001147983 */ /* 0x001ee80000100a00 */
[----:B------:R-:W-:Y:S04]  /*1298e0*/  STL.64 [R1+0x560], R8 ;  /* 0x0005600801007387 */ /* 0x000fe80000100a00 */
[----:B------:R0:W-:Y:S04]  /*1298f0*/  STL.64 [R1+0x568], R10 ;  /* 0x0005680a01007387 */ /* 0x0001e80000100a00 */
[----:B0-----:R-:W2:Y:S04]  /*129900*/  LDL.LU.64 R10, [R1+0x8ec8] ;  /* 0x008ec800010a7983 */ /* 0x001ea80000300a00 */
[----:B------:R-:W2:Y:S01]  /*129910*/  LDL.LU.64 R8, [R1+0x8ec0] ;  /* 0x008ec00001087983 */ /* 0x000ea20000300a00 */
        /* <DEDUP_REMOVED lines=21> */
[----:B------:R-:W3:Y:S04]  /*129a70*/  LDL.LU.64 R8, [R1+0x8e98] ;  /* 0x008e980001087983 */ /* 0x000ee80000300a00 */
[----:B------:R0:W-:Y:S04]  /*129a80*/  STL.64 [R1+0x8dc0], R2 ;  /* 0x008dc00201007387 */ /* 0x0001e80000100a00 */
[----:B0-----:R-:W4:Y:S01]  /*129a90*/  LDL.LU R3, [R1+0x6cc8] ;  /* 0x006cc80001037983 */ /* 0x001f220000300800 */
        /* <DEDUP_REMOVED lines=14> */
[----:B------:R0:W-:Y:S04]  /*129b80*/  STL [R1+0x8cac], R10 ;  /* 0x008cac0a01007387 */ /* 0x0001e80000100800 */
[----:B------:R1:W-:Y:S04]  /*129b90*/  STL [R1+0x8ca8], R11 ;  /* 0x008ca80b01007387 */ /* 0x0003e80000100800 */
[----:B------:R-:W3:Y:S04]  /*129ba0*/  LDL.LU R8, [R1+0x26d0] ;  /* 0x0026d00001087983 */ /* 0x000ee80000300800 */
[----:B------:R-:W3:Y:S04]  /*129bb0*/  LDL.LU R9, [R1+0x26d4] ;  /* 0x0026d40001097983 */ /* 0x000ee80000300800 */
[----:B0-----:R-:W3:Y:S04]  /*129bc0*/  LDL.LU R10, [R1+0x26d8] ;  /* 0x0026d800010a7983 */ /* 0x001ee80000300800 */
[----:B-1----:R-:W3:Y:S01]  /*129bd0*/  LDL.LU R11, [R1+0x26dc] ;  /* 0x0026dc00010b7983 */ /* 0x002ee20000300800 */
[----:B----4-:R-:W-:-:S02]  /*129be0*/  IMAD R6, R6, 0x100, R3 ;  /* 0x0000010006067824 */ /* 0x010fc400078e0203 */
[----:B------:R-:W-:Y:S01]  /*129bf0*/  IMAD R7, R0, 0x100, R7 ;  /* 0x0000010000077824 */ /* 0x000fe200078e0207 */
[----:B------:R-:W-:Y:S02]  /*129c00*/  F2FP.F16.E4M3.UNPACK_B R4, R4 ;  /* 0x00000004ff04723e */ /* 0x000fe400020006ff */
[----:B------:R-:W-:Y:S02]  /*129c10*/  F2FP.F16.E4M3.UNPACK_B R5, R5 ;  /* 0x00000005ff05723e */ /* 0x000fe400020006ff */
[----:B------:R-:W-:Y:S02]  /*129c20*/  F2FP.F16.E4M3.UNPACK_B R6, R6 ;  /* 0x00000006ff06723e */ /* 0x000fe400020006ff */
[----:B------:R-:W-:Y:S01]  /*129c30*/  F2FP.F16.E4M3.UNPACK_B R7, R7 ;  /* 0x00000007ff07723e */ /* 0x000fe200020006ff */
[----:B------:R-:W-:-:S05]  /*129c40*/  IMAD.MOV.U32 R0, RZ, RZ, R21 ;  /* 0x000000ffff007224 */ /* 0x000fca00078e0015 */
[----:B------:R-:W-:Y:S01]  /*129c50*/  STL [R1+0x8cb0], R0 ;  /* 0x008cb00001007387 */ /* 0x000fe20000100800 */
[----:B---3--:R-:W-:Y:S06]  /*129c60*/  HMMA.16816.F32 R8, R12, R20, R8 ;  /* 0x000000140c08723c */ /* 0x008fec0000001808 */
[----:B------:R-:W-:-:S15]  /*129c70*/  HMMA.16816.F32 R12, R4, R22, R16 ;  /* 0x00000016040c723c */ /* 0x000fde0000001810 */
[----:B------:R-:W-:-:S02]  /*129c80*/  NOP ;  /* 0x0000000000007918 */ /* 0x000fc40000000000 */
[----:B------:R-:W-:Y:S04]  /*129c90*/  STL.64 [R1+0x530], R8 ;  /* 0x0005300801007387 */ /* 0x000fe80000100a00 */
[----:B------:R0:W-:Y:S04]  /*129ca0*/  STL.64 [R1+0x538], R10 ;  /* 0x0005380a01007387 */ /* 0x0001e80000100a00 */
[----:B------:R-:W-:Y:S04]  /*129cb0*/  STL.64 [R1+0x520], R12 ;  /* 0x0005200c01007387 */ /* 0x000fe80000100a00 */
[----:B------:R2:W-:Y:S01]  /*129cc0*/  STL.64 [R1+0x528], R14 ;  /* 0x0005280e01007387 */ /* 0x0005e20000100a00 */
[----:B0-----:R-:W-:-:S02]  /*129cd0*/  IMAD.MOV.U32 R11, RZ, RZ, R23 ;  /* 0x000000ffff0b7224 */ /* 0x001fc400078e0017 */
[----:B------:R-:W-:-:S03]  /*129ce0*/  IMAD.MOV.U32 R10, RZ, RZ, R22 ;  /* 0x000000ffff0a7224 */ /* 0x000fc600078e0016 */
[----:B------:R-:W-:Y:S04]  /*129cf0*/  STL [R1+0x8cb8], R11 ;  /* 0x008cb80b01007387 */ /* 0x000fe80000100800 */
[----:B------:R-:W-:Y:S04]  /*129d00*/  STL [R1+0x8cb4], R10 ;  /* 0x008cb40a01007387 */ /* 0x000fe80000100800 */
[----:B------:R-:W3:Y:S01]  /*129d10*/  LDL.64 R8, [R1+0x80] ;  /* 0x0000800001087983 */ /* 0x000ee20000100a00 */
[----:B--2---:R-:W-:-:S15]  /*129d20*/  HMMA.16816.F32 R12, R4, R28, R24 ;  /* 0x0000001c040c723c */ /* 0x004fde0000001818 */
[----:B------:R-:W-:-:S08]  /*129d30*/  NOP ;  /* 0x0000000000007918 */ /* 0x000fd00000000000 */
[----:B------:R-:W-:Y:S04]  /*129d40*/  STL.64 [R1+0x510], R12 ;  /* 0x0005100c01007387 */ /* 0x000fe80000100a00 */
[----:B------:R-:W-:Y:S04]  /*129d50*/  STL.64 [R1+0x518], R14 ;  /* 0x0005180e01007387 */ /* 0x000fe80000100a00 */
[----:B---3--:R-:W-:Y:S04]  /*129d60*/  STL.64 [R1+0x8e60], R8 ;  /* 0x008e600801007387 */ /* 0x008fe80000100a00 */
[----:B------:R-:W2:Y:S04]  /*129d70*/  LDL.64 R2, [R1+0x70] ;  /* 0x0000700001027983 */ /* 0x000ea80000100a00 */
[----:B--2---:R0:W-:Y:S04]  /*129d80*/  STL.64 [R1+0x8e28], R2 ;  /* 0x008e280201007387 */ /* 0x0041e80000100a00 */
[----:B0-----:R-:W2:Y:S04]  /*129d90*/  LDL.64 R2, [R1+0x78] ;  /* 0x0000780001027983 */ /* 0x001ea80000100a00 */
[----:B------:R-:W3:Y:S04]  /*129da0*/  LDL.LU R12, [R1+0x2620] ;  /* 0x00262000010c7983 */ /* 0x000ee80000300800 */
        /* <DEDUP_REMOVED lines=33> */
[----:B------:R-:W4:Y:S01]  /*129fc0*/  LDL.64 R22, [R1+0x60] ;  /* 0x0000600001167983 */ /* 0x000f220000100a00 */
[----:B------:R-:W-:-:S03]  /*129fd0*/  IMAD.MOV.U32 R0, RZ, RZ, R29 ;  /* 0x000000ffff007224 */ /* 0x000fc600078e001d */
[----:B------:R-:W4:Y:S04]  /*129fe0*/  LDL.LU R24, [R1+0x25f0] ;  /* 0x0025f00001187983 */ /* 0x000f280000300800 */
[----:B------:R-:W4:Y:S04]  /*129ff0*/  LDL.LU R25, [R1+0x25f4] ;  /* 0x0025f40001197983 */ /* 0x000f280000300800 */
[----:B------:R-:W4:Y:S04]  /*12a000*/  LDL.LU R26, [R1+0x25f8] ;  /* 0x0025f800011a7983 */ /* 0x000f280000300800 */
[----:B------:R-:W4:Y:S04]  /*12a010*/  LDL.LU R27, [R1+0x25fc] ;  /* 0x0025fc00011b7983 */ /* 0x000f280000300800 */
[----:B------:R-:W4:Y:S04]  /*12a020*/  LDL.64 R28, [R1+0x58] ;  /* 0x00005800011c7983 */ /* 0x000f280000100a00 */
[----:B------:R-:W-:Y:S01]  /*12a030*/  STL [R1+0x8cbc], R0 ;  /* 0x008cbc0001007387 */ /* 0x000fe20000100800 */
[----:B--2---:R-:W-:-:S02]  /*12a040*/  IMAD.MOV.U32 R10, RZ, RZ, R9 ;  /* 0x000000ffff0a7224 */ /* 0x004fc400078e0009 */
[----:B------:R-:W-:Y:S01]  /*12a050*/  IMAD.MOV.U32 R11, RZ, RZ, R8 ;  /* 0x000000ffff0b7224 */ /* 0x000fe200078e0008 */
[----:B---3--:R-:W-:-:S15]  /*12a060*/  HMMA.16816.F32 R12, R4, R8, R12 ;  /* 0x00000008040c723c */ /* 0x008fde000000180c */
[----:B------:R-:W-:-:S08]  /*12a070*/  NOP ;  /* 0x0000000000007918 */ /* 0x000fd00000000000 */
[----:B------:R-:W-:Y:S04]  /*12a080*/  STL.64 [R1+0x500], R12 ;  /* 0x0005000c01007387 */ /* 0x000fe80000100a00 */
[----:B------:R0:W-:Y:S04]  /*12a090*/  STL.64 [R1+0x508], R14 ;  /* 0x0005080e01007387 */ /* 0x0001e80000100a00 */
[----:B0-----:R-:W2:Y:S04]  /*12a0a0*/  LDL.LU.64 R14, [R1+0x8e70] ;  /* 0x008e7000010e7983 */ /* 0x001ea80000300a00 */
[----:B------:R-:W2:Y:S04]  /*12a0b0*/  LDL.LU.64 R12, [R1+0x8e68] ;  /* 0x008e6800010c7983 */ /* 0x000ea80000300a00 */
[----:B------:R-:W3:Y:S04]  /*12a0c0*/  LDL.LU.64 R8, [R1+0x8e60] ;  /* 0x008e600001087983 */ /* 0x000ee80000300a00 */
[----:B------:R-:W-:Y:S04]  /*12a0d0*/  STL [R1+0x8cc4], R10 ;  /* 0x008cc40a01007387 */ /* 0x000fe80000100800 */
[----:B------:R0:W-:Y:S04]  /*12a0e0*/  STL [R1+0x8cc0], R11 ;  /* 0x008cc00b01007387 */ /* 0x0001e80000100800 */
[----:B0-----:R-:W2:Y:S02]  /*12a0f0*/  LDL.64 R10, [R1+0x88] ;  /* 0x00008800010a7983 */ /* 0x001ea40000100a00 */
        /* <DEDUP_REMOVED lines=17> */
[----:B------:R0:W-:Y:S04]  /*12a210*/  STL [R1+0x8ccc], R10 ;  /* 0x008ccc0a01007387 */ /* 0x0001e80000100800 */
[----:B------:R-:W3:Y:S04]  /*12a220*/  LDL.LU R8, [R1+0x2640] ;  /* 0x0026400001087983 */ /* 0x000ee80000300800 */
[----:B------:R-:W3:Y:S01]  /*12a230*/  LDL.LU R9, [R1+0x2644] ;  /* 0x0026440001097983 */ /* 0x000ee20000300800 */
[----:B------:R-:W-:-:S03]  /*12a240*/  IMAD.MOV.U32 R0, RZ, RZ, R3 ;  /* 0x000000ffff007224 */ /* 0x000fc600078e0003 */
[----:B0-----:R-:W3:Y:S04]  /*12a250*/  LDL.LU R10, [R1+0x2648] ;  /* 0x00264800010a7983 */ /* 0x001ee80000300800 */
[----:B------:R-:W3:Y:S01]  /*12a260*/  LDL.LU R11, [R1+0x264c] ;  /* 0x00264c00010b7983 */ /* 0x000ee20000300800 */
[----:B--2---:R-:W-:-:S15]  /*12a270*/  HMMA.16816.F32 R12, R4, R2, R12 ;  /* 0x00000002040c723c */ /* 0x004fde000000180c */
[----:B------:R-:W-:-:S08]  /*12a280*/  NOP ;  /* 0x0000000000007918 */ /* 0x000fd00000000000 */
[----:B------:R-:W-:Y:S04]  /*12a290*/  STL.64 [R1+0x4d0], R12 ;  /* 0x0004d00c01007387 */ /* 0x000fe80000100a00 */
[----:B------:R0:W-:Y:S04]  /*12a2a0*/  STL.64 [R1+0x4d8], R14 ;  /* 0x0004d80e01007387 */ /* 0x0001e80000100a00 */
[----:B0-----:R-:W2:Y:S04]  /*12a2b0*/  LDL.LU.64 R14, [R1+0x8e38] ;  /* 0x008e3800010e7983 */ /* 0x001ea80000300a00 */
[----:B------:R-:W2:Y:S04]  /*12a2c0*/  LDL.LU.64 R12, [R1+0x8e30] ;  /* 0x008e3000010c7983 */ /* 0x000ea80000300a00 */
[----:B------:R-:W3:Y:S04]  /*12a2d0*/  LDL.LU.64 R2, [R1+0x8e28] ;  /* 0x008e280001027983 */ /* 0x000ee80000300a00 */
[----:B------:R4:W-:Y:S02]  /*12a2e0*/  STL [R1+0x8cd4], R0 ;  /* 0x008cd40001007387 */ /* 0x0009e40000100800 */
[----:B----4-:R-:W-:Y:S01]  /*12a2f0*/  IMAD.MOV.U32 R0, RZ, RZ, R21 ;  /* 0x000000ffff007224 */ /* 0x010fe200078e0015 */
[----:B---3--:R-:W-:-:S15]  /*12a300*/  HMMA.16816.F32 R8, R4, R2, R8 ;  /* 0x000000020408723c */ /* 0x008fde0000001808 */
[----:B------:R-:W-:-:S08]  /*12a310*/  NOP ;  /* 0x0000000000007918 */ /* 0x000fd00000000000 */
[----:B------:R-:W-:Y:S04]  /*12a320*/  STL.64 [R1+0x4c0], R8 ;  /* 0x0004c00801007387 */ /* 0x000fe80000100a00 */
[----:B------:R0:W-:Y:S02]  /*12a330*/  STL.64 [R1+0x4c8], R10 ;  /* 0x0004c80a01007387 */ /* 0x0001e40000100a00 */
[----:B0-----:R-:W-:Y:S02]  /*12a340*/  IMAD.MOV.U32 R10, RZ, RZ, R3 ;  /* 0x000000ffff0a7224 */ /* 0x001fe400078e0003 */
[----:B------:R-:W-:-:S03]  /*12a350*/  IMAD.MOV.U32 R11, RZ, RZ, R2 ;  /* 0x000000ffff0b7224 */ /* 0x000fc600078e0002 */
[----:B------:R-:W-:Y:S04]  /*12a360*/  STL [R1+0x8cdc], R10 ;  /* 0x008cdc0a01007387 */ /* 0x000fe80000100800 */
[----:B------:R2:W-:Y:S02]  /*12a370*/  STL [R1+0x8cd8], R11 ;  /* 0x008cd80b01007387 */ /* 0x0005e40000100800 */
[C---:B--2---:R-:W-:Y:S06]  /*12a380*/  HMMA.16816.F32 R8, R4.reuse, R20, R12 ;  /* 0x000000140408723c */ /* 0x044fec000000180c */
[----:B------:R-:W-:Y:S01]  /*12a390*/  HMMA.16816.F32 R12, R4, R22, R16 ;  /* 0x00000016040c723c */ /* 0x000fe20000001810 */
[----:B------:R-:W-:-:S15]  /*12a3a0*/  STL [R1+0x8ce0], R0 ;  /* 0x008ce00001007387 */ /* 0x000fde0000100800 */
[----:B------:R-:W-:-:S01]  /*12a3b0*/  NOP ;  /* 0x0000000000007918 */ /* 0x000fc20000000000 */
        /* <DEDUP_REMOVED lines=8> */
[----:B------:R-:W2:Y:S01]  /*12a440*/  LDL.64 R8, [R1+0x40] ;  /* 0x0000400001087983 */ /* 0x000ea20000100a00 */
[----:B-1----:R-:W-:-:S15]  /*12a450*/  HMMA.16816.F32 R12, R4, R28, R24 ;  /* 0x0000001c040c723c */ /* 0x002fde0000001818 */
[----:B------:R-:W-:-:S08]  /*12a460*/  NOP ;  /* 0x0000000000007918 */ /* 0x000fd00000000000 */
[----:B------:R-:W-:Y:S04]  /*12a470*/  STL.64 [R1+0x490], R12 ;  /* 0x0004900c01007387 */ /* 0x000fe80000100a00 */
[----:B------:R-:W-:Y:S04]  /*12a480*/  STL.64 [R1+0x498], R14 ;  /* 0x0004980e01007387 */ /* 0x000fe80000100a00 */
[----:B--2---:R-:W-:Y:S04]  /*12a490*/  STL.64 [R1+0x8e10], R8 ;  /* 0x008e100801007387 */ /* 0x004fe80000100a00 */
        /* <DEDUP_REMOVED lines=104> */
[----:B------:R-:W-:Y:S01]  /*12ab20*/  STL.64 [R1+0x428], R14 ;  /* 0x0004280e01007387 */ /* 0x000fe20000100a00 */
[----:B0-----:R-:W-:-:S02]  /*12ab30*/  IMAD.MOV.U32 R11, RZ, RZ, R23 ;  /* 0x000000ffff0b7224 */ /* 0x001fc400078e0017 */
[----:B------:R-:W-:-:S03]  /*12ab40*/  IMAD.MOV.U32 R10, RZ, RZ, R22 ;  /* 0x000000ffff0a7224 */ /* 0x000fc600078e0016 */
[----:B------:R-:W-:Y:S04]  /*12ab50*/  STL [R1+0x8d18], R11 ;  /* 0x008d180b01007387 */ /* 0x000fe80000100800 */
[----:B------:R0:W-:Y:S04]  /*12ab60*/  STL [R1+0x8d14], R10 ;  /* 0x008d140a01007387 */ /* 0x0001e80000100800 */
        /* <DEDUP_REMOVED lines=39> */
[----:B------:R-:W4:Y:S04]  /*12ade0*/  LDL.64 R28, [R1] ;  /* 0x00000000011c7983 */ /* 0x000f280000100a00 */
[----:B------:R-:W4:Y:S04]  /*12adf0*/  LDL.LU R24, [R1+0x2500] ;  /* 0x0025000001187983 */ /* 0x000f280000300800 */
[----:B------:R-:W4:Y:S04]  /*12ae00*/  LDL.LU R25, [R1+0x2504] ;  /* 0x0025040001197983 */ /* 0x000f280000300800 */
[----:B------:R-:W4:Y:S04]  /*12ae10*/  LDL.LU R26, [R1+0x2508] ;  /* 0x00250800011a7983 */ /* 0x000f280000300800 */
[----:B------:R-:W4:Y:S04]  /*12ae20*/  LDL.LU R27, [R1+0x250c] ;  /* 0x00250c00011b7983 */ /* 0x000f280000300800 */
        /* <DEDUP_REMOVED lines=21> */
[----:B------:R-:W2:Y:S04]  /*12af80*/  LDL.LU R14, [R1+0x24b8] ;  /* 0x0024b800010e7983 */ /* 0x000ea80000300800 */
[----:B------:R-:W2:Y:S04]  /*12af90*/  LDL.LU R15, [R1+0x24bc] ;  /* 0x0024bc00010f7983 */ /* 0x000ea80000300800 */
[----:B------:R-:W-:Y:S04]  /*12afa0*/  STL [R1+0x8d1c], R0 ;  /* 0x008d1c0001007387 */ /* 0x000fe80000100800 */
[----:B------:R-:W-:Y:S04]  /*12afb0*/  STL.64 [R1+0x400], R20 ;  /* 0x0004001401007387 */ /* 0x000fe80000100a00 */
[----:B------:R0:W-:Y:S04]  /*12afc0*/  STL.64 [R1+0x408], R22 ;  /* 0x0004081601007387 */ /* 0x0001e80000100a00 */
[----:B0-----:R-:W4:Y:S04]  /*12afd0*/  LDL.LU.64 R22, [R1+0x8dd0] ;  /* 0x008dd00001167983 */ /* 0x001f280000300a00 */
[----:B------:R-:W4:Y:S01]  /*12afe0*/  LDL.LU.64 R20, [R1+0x8dc8] ;  /* 0x008dc80001147983 */ /* 0x000f220000300a00 */
        /* <DEDUP_REMOVED lines=18> */
[----:B------:R-:W3:Y:S02]  /*12b110*/  LDL.LU.64 R28, [R1+0x8d98] ;  /* 0x008d9800011c7983 */ /* 0x000ee40000300a00 */
        /* <DEDUP_REMOVED lines=59> */
[----:B------:R-:W3:Y:S04]  /*12b4d0*/  LDL.LU R19, [R1+0x248c] ;  /* 0x00248c0001137983 */ /* 0x000ee80000300800 */
[----:B------:R-:W-:Y:S04]  /*12b4e0*/  STL [R1+0x8a5c], R2 ;  /* 0x008a5c0201007387 */ /* 0x000fe80000100800 */
[----:B------:R-:W-:Y:S01]  /*12b4f0*/  STL [R1+0x8a58], R3 ;  /* 0x008a580301007387 */ /* 0x000fe20000100800 */
[----:B---3--:R-:W-:Y:S01]  /*12b500*/  HMMA.16816.F32 R16, R4, R2, R16 ;  /* 0x000000020410723c */ /* 0x008fe20000001810 */
[----:B----4-:R-:W-:-:S02]  /*12b510*/  IMAD R12, R12, 0x100, R20 ;  /* 0x000001000c0c7824 */ /* 0x010fc400078e0214 */
[----:B------:R-:W-:Y:S02]  /*12b520*/  IMAD R13, R13, 0x100, R21 ;  /* 0x000001000d0d7824 */ /* 0x000fe400078e0215 */
[----:B--2---:R-:W-:Y:S02]  /*12b530*/  IMAD R14, R14, 0x100, R22 ;  /* 0x000001000e0e7824 */ /* 0x004fe400078e0216 */
[----:B------:R-:W-:-:S15]  /*12b540*/  IMAD R15, R15, 0x100, R23 ;  /* 0x000001000f0f7824 */ /* 0x000fde00078e0217 */
[----:B------:R-:W-:-:S01]  /*12b550*/  NOP ;  /* 0x0000000000007918 */ /* 0x000fc20000000000 */
[----:B------:R-:W-:Y:S04]  /*12b560*/  STL.64 [R1+0x360], R16 ;  /* 0x0003601001007387 */ /* 0x000fe80000100a00 */
[----:B------:R0:W-:Y:S02]  /*12b570*/  STL.64 [R1+0x368], R18 ;  /* 0x0003681201007387 */ /* 0x0001e40000100a00 */
[----:B0-----:R-:W-:Y:S02]  /*12b580*/  IMAD.MOV.U32 R18, RZ, RZ, R8 ;  /* 0x000000ffff127224 */ /* 0x001fe400078e0008 */
[----:B------:R-:W-:Y:S01]  /*12b590*/  IMAD.MOV.U32 R19, RZ, RZ, R9 ;  /* 0x000000ffff137224 */ /* 0x000fe200078e0009 */
        /* <DEDUP_REMOVED lines=9> */
[----:B------:R-:W3:Y:S04]  /*12b630*/  LDL R16, [R1+0x8] ;  /* 0x0000080001107983 */ /* 0x000ee80000100800 */
[----:B------:R-:W4:Y:S04]  /*12b640*/  LDL.LU R0, [R1+0x8d1c] ;  /* 0x008d1c0001007983 */ /* 0x000f280000300800 */
[----:B------:R-:W-:Y:S04]  /*12b650*/  STL.64 [R1+0x8ae8], R18 ;  /* 0x008ae81201007387 */ /* 0x000fe80000100a00 */
[----:B---3--:R2:W-:Y:S02]  /*12b660*/  STL.64 [R1+0x8ae0], R16 ;  /* 0x008ae01001007387 */ /* 0x0085e40000100a00 */
[----:B--2---:R-:W-:Y:S07]  /*12b670*/  HMMA.16816.F32 R16, R4, R8, R24 ;  /* 0x000000080410723c */ /* 0x004fee0000001818 */
[----:B------:R-:W-:-:S02]  /*12b680*/  IMAD.MOV.U32 R26, RZ, RZ, R11 ;  /* 0x000000ffff1a7224 */ /* 0x000fc400078e000b */
[----:B------:R-:W2:Y:S01]  /*12b690*/  LDL.LU R11, [R1+0x8d18] ;  /* 0x008d1800010b7983 */ /* 0x000ea20000300800 */
[----:B------:R-:W-:-:S13]  /*12b6a0*/  IMAD.MOV.U32 R27, RZ, RZ, R10 ;  /* 0x000000ffff1b7224 */ /* 0x000fda00078e000a */
[----:B------:R-:W-:Y:S04]  /*12b6b0*/  STL.64 [R1+0x3740], R16 ;  /* 0x0037401001007387 */ /* 0x000fe80000100a00 */
[----:B------:R-:W-:Y:S04]  /*12b6c0*/  STL.64 [R1+0x3748], R18 ;  /* 0x0037481201007387 */ /* 0x000fe80000100a00 */
[----:B------:R-:W3:Y:S04]  /*12b6d0*/  LDL.LU R10, [R1+0x8d14] ;  /* 0x008d1400010a7983 */ /* 0x000ee80000300800 */
[----:B------:R-:W2:Y:S04]  /*12b6e0*/  LDL.LU R20, [R1+0x2320] ;  /* 0x0023200001147983 */ /* 0x000ea80000300800 */
        /* <DEDUP_REMOVED lines=8> */
[----:B------:R3:W-:Y:S01]  /*12b770*/  STL.64 [R1+0x8b08], R26 ;  /* 0x008b081a01007387 */ /* 0x0007e20000100a00 */
[----:B------:R-:W-:-:S02]  /*12b780*/  IMAD.MOV.U32 R2, RZ, RZ, R10 ;  /* 0x000000ffff027224 */ /* 0x000fc400078e000a */
[----:B------:R-:W-:Y:S01]  /*12b790*/  IMAD.MOV.U32 R3, RZ, RZ, R11 ;  /* 0x000000ffff037224 */ /* 0x000fe200078e000b */
[----:B--2---:R-:W-:Y:S04]  /*12b7a0*/  STL.64 [R1+0x8b00], R24 ;  /* 0x008b001801007387 */ /* 0x004fe80000100a00 */
[----:B------:R-:W2:Y:S04]  /*12b7b0*/  LDL.LU R10, [R1+0x8d0c] ;  /* 0x008d0c00010a7983 */ /* 0x000ea80000300800 */
[----:B------:R-:W4:Y:S04]  /*12b7c0*/  LDL.LU R11, [R1+0x8d08] ;  /* 0x008d0800010b7983 */ /* 0x000f280000300800 */
        /* <DEDUP_REMOVED lines=143> */
[----:B------:R-:W-:Y:S01]  /*12c0c0*/  IMAD.MOV.U32 R25, RZ, RZ, R11 ;  /* 0x000000ffff197224 */ /* 0x000fe200078e000b */
[----:B------:R-:W3:Y:S04]  /*12c0d0*/  LDL.LU R10, [R1+0x8cac] ;  /* 0x008cac00010a7983 */ /* 0x000ee80000300800 */
        /* <DEDUP_REMOVED lines=8> */
[----:B------:R-:W2:Y:S01]  /*12c160*/  LDL R26, [R1+0xa0] ;  /* 0x0000a000011a7983 */ /* 0x000ea20000100800 */
[----:B---3--:R-:W-:-:S05]  /*12c170*/  IMAD.MOV.U32 R27, RZ, RZ, R0 ;  /* 0x000000ffff1b7224 */ /* 0x008fca00078e0000 */
[----:B--2---:R-:W-:Y:S04]  /*12c180*/  STL.64 [R1+0x8ca0], R26 ;  /* 0x008ca01a01007387 */ /* 0x004fe80000100a00 */
[----:B------:R0:W-:Y:S04]  /*12c190*/  STL.64 [R1+0x8c98], R24 ;  /* 0x008c981801007387 */ /* 0x0001e80000100a00 */
        /* <DEDUP_REMOVED lines=43> */
[----:B--2---:R-:W-:Y:S03]  /*12c450*/  HMMA.16816.F32 R4, R4, R26, R20 ;  /* 0x0000001a0404723c */ /* 0x004fe60000001814 */
[----:B------:R-:W4:Y:S04]  /*12c460*/  LDL.LU.64 R22, [R1+0x8c90] ;  /* 0x008c900001167983 */ /* 0x000f280000300a00 */
[----:B------:R-:W4:Y:S01]  /*12c470*/  LDL.LU.64 R20, [R1+0x8c88] ;  /* 0x008c880001147983 */ /* 0x000f220000300a00 */
[----:B------:R-:W-:-:S02]  /*12c480*/  F2FP.F16.E4M3.UNPACK_B R12, R12 ;  /* 0x0000000cff0c723e */ /* 0x000fc400020006ff */
[----:B------:R-:W-:Y:S02]  /*12c490*/  F2FP.F16.E4M3.UNPACK_B R13, R13 ;  /* 0x0000000dff0d723e */ /* 0x000fe400020006ff */
[----:B------:R-:W-:Y:S02]  /*12c4a0*/  F2FP.F16.E4M3.UNPACK_B R14, R14 ;  /* 0x0000000eff0e723e */ /* 0x000fe400020006ff */
[----:B------:R-:W-:-:S09]  /*12c4b0*/  F2FP.F16.E4M3.UNPACK_B R15, R15 ;  /* 0x0000000fff0f723e */ /* 0x000fd200020006ff */
        /* <DEDUP_REMOVED lines=119> */
[----:B----4-:R-:W-:-:S15]  /*12cc30*/  HMMA.16816.F32 R20, R12, R2, R20 ;  /* 0x000000020c14723c */ /* 0x010fde0000001814 */
        /* <DEDUP_REMOVED lines=11> */
[C---:B--2---:R-:W-:Y:S03]  /*12ccf0*/  HMMA.16816.F32 R24, R12.reuse, R26, R20 ;  /* 0x0000001a0c18723c */ /* 0x044fe60000001814 */
[----:B------:R-:W2:Y:S04]  /*12cd00*/  LDL.LU.64 R22, [R1+0x8ad8] ;  /* 0x008ad80001167983 */ /* 0x000ea80000300a00 */
[----:B------:R-:W2:Y:S01]  /*12cd10*/  LDL.LU.64 R20, [R1+0x8ad0] ;  /* 0x008ad00001147983 */ /* 0x000ea20000300a00 */
[----:B----4-:R-:W-:-:S15]  /*12cd20*/  HMMA.16816.F32 R4, R12, R16, R4 ;  /* 0x000000100c04723c */ /* 0x010fde0000001804 */
[----:B------:R-:W-:Y:S04]  /*12cd30*/  STL.64 [R1+0x34f0], R24 ;  /* 0x0034f01801007387 */ /* 0x000fe80000100a00 */
[----:B------:R0:W-:Y:S01]  /*12cd40*/  STL.64 [R1+0x34f8], R26 ;  /* 0x0034f81a01007387 */ /* 0x0001e20000100a00 */
[C---:B---3--:R-:W-:Y:S03]  /*12cd50*/  HMMA.16816.F32 R16, R12.reuse, R18, R8 ;  /* 0x000000120c10723c */ /* 0x048fe60000001808 */
[----:B0-----:R-:W3:Y:S04]  /*12cd60*/  LDL.LU.64 R26, [R1+0x8ac8] ;  /* 0x008ac800011a7983 */ /* 0x001ee80000300a00 */
[----:B------:R-:W4:Y:S04]  /*12cd70*/  LDL.LU.64 R24, [R1+0x8ac0] ;  /* 0x008ac00001187983 */ /* 0x000f280000300a00 */
[----:B------:R-:W-:Y:S04]  /*12cd80*/  STL.64 [R1+0x34e0], R4 ;  /* 0x0034e00401007387 */ /* 0x000fe80000100a00 */
[----:B------:R2:W-:Y:S04]  /*12cd90*/  STL.64 [R1+0x34e8], R6 ;  /* 0x0034e80601007387 */ /* 0x0005e80000100a00 */
[----:B------:R-:W3:Y:S04]  /*12cda0*/  LDL.LU R8, [R1+0x2270] ;  /* 0x0022700001087983 */ /* 0x000ee80000300800 */
[----:B------:R-:W-:Y:S04]  /*12cdb0*/  STL.64 [R1+0x34d0], R16 ;  /* 0x0034d01001007387 */ /* 0x000fe80000100a00 */
[----:B------:R-:W-:Y:S01]  /*12cdc0*/  STL.64 [R1+0x34d8], R18 ;  /* 0x0034d81201007387 */ /* 0x000fe20000100a00 */
        /* <DEDUP_REMOVED lines=46> */
[----:B------:R-:W4:Y:S04]  /*12d0b0*/  LDL.LU R0, [R1+0x6d0c] ;  /* 0x006d0c0001007983 */ /* 0x000f280000300800 */
[----:B------:R0:W-:Y:S04]  /*12d0c0*/  STL.64 [R1+0x88c0], R28 ;  /* 0x0088c01c01007387 */ /* 0x0001e80000100a00 */
[----:B0-----:R-:W4:Y:S04]  /*12d0d0*/  LDL.64 R28, [R1+0xa0] ;  /* 0x0000a000011c7983 */ /* 0x001f280000100a00 */
        /* <DEDUP_REMOVED lines=38> */
[----:B0-----:R-:W3:Y:S04]  /*12d340*/  LDL.LU.64 R10, [R1+0x8a78] ;  /* 0x008a7800010a7983 */ /* 0x001ee80000300a00 */
[----:B------:R-:W3:Y:S01]  /*12d350*/  LDL.LU.64 R8, [R1+0x8a70] ;  /* 0x008a700001087983 */ /* 0x000ee20000300a00 */
[----:B------:R-:W-:-:S02]  /*12d360*/  IMAD R4, R4, 0x100, R2 ;  /* 0x0000010004047824 */ /* 0x000fc400078e0202 */
[----:B----4-:R-:W-:Y:S01]  /*12d370*/  IMAD R5, R5, 0x100, R3 ;  /* 0x0000010005057824 */ /* 0x010fe200078e0203 */
[----:B---3--:R-:W-:-:S15]  /*12d380*/  HMMA.16816.F32 R8, R12, R16, R8 ;  /* 0x000000100c08723c */ /* 0x008fde0000001808 */
        /* <DEDUP_REMOVED lines=21> */
[----:B------:R-:W-:-:S02]  /*12d4e0*/  IMAD R7, R0, 0x100, R7 ;  /* 0x0000010000077824 */ /* 0x000fc400078e0207 */
[----:B------:R-:W-:Y:S01]  /*12d4f0*/  IMAD.MOV.U32 R0, RZ, RZ, R29 ;  /* 0x000000ffff007224 */ /* 0x000fe200078e001d */
[----:B---3--:R-:W-:-:S15]  /*12d500*/  HMMA.16816.F32 R16, R12, R8, R16 ;  /* 0x000000080c10723c */ /* 0x008fde0000001810 */
[----:B------:R-:W-:-:S08]  /*12d510*/  NOP ;  /* 0x0000000000007918 */ /* 0x000fd00000000000 */
[----:B------:R-:W-:Y:S04]  /*12d520*/  STL.64 [R1+0x3720], R16 ;  /* 0x0037201001007387 */ /* 0x000fe80000100a00 */
[----:B------:R2:W-:Y:S02]  /*12d530*/  STL.64 [R1+0x3728], R18 ;  /* 0x0037281201007387 */ /* 0x0005e40000100a00 */
[----:B--2---:R-:W-:Y:S06]  /*12d540*/  HMMA.16816.F32 R16, R12, R10, R20 ;  /* 0x0000000a0c10723c */ /* 0x004fec0000001814 */
[----:B------:R-:W-:Y:S04]  /*12d550*/  STL [R1+0x8858], R10 ;  /* 0x0088580a01007387 */ /* 0x000fe80000100800 */
[----:B------:R-:W-:-:S13]  /*12d560*/  STL [R1+0x8854], R11 ;  /* 0x0088540b01007387 */ /* 0x000fda0000100800 */
[----:B------:R-:W-:Y:S04]  /*12d570*/  STL.64 [R1+0x3710], R16 ;  /* 0x0037101001007387 */ /* 0x000fe80000100a00 */
[----:B------:R-:W-:Y:S04]  /*12d580*/  STL.64 [R1+0x3718], R18 ;  /* 0x0037181201007387 */ /* 0x000fe80000100a00 */
[----:B------:R0:W-:Y:S02]  /*12d590*/  STL.64 [R1+0x88c8], R8 ;  /* 0x0088c80801007387 */ /* 0x0001e40000100a00 */
[----:B0-----:R-:W-:Y:S02]  /*12d5a0*/  HMMA.16816.F32 R8, R12, R28, R24 ;  /* 0x0000001c0c08723c */ /* 0x001fe40000001818 */
[----:B------:R-:W2:-:S15]  /*12d5b0*/  LDL R28, [R1+0x20] ;  /* 0x00002000011c7983 */ /* 0x000e9e0000100800 */
[----:B------:R-:W-:-:S06]  /*12d5c0*/  NOP ;  /* 0x0000000000007918 */ /* 0x000fcc0000000000 */
[----:B------:R-:W-:Y:S04]  /*12d5d0*/  STL.64 [R1+0x3450], R8 ;  /* 0x0034500801007387 */ /* 0x000fe80000100a00 */
[----:B------:R-:W-:Y:S04]  /*12d5e0*/  STL.64 [R1+0x3458], R10 ;  /* 0x0034580a01007387 */ /* 0x000fe80000100a00 */
[----:B------:R-:W2:Y:S04]  /*12d5f0*/  LDL R29, [R1+0x24] ;  /* 0x00002400011d7983 */ /* 0x000ea80000100800 */
[----:B------:R-:W3:Y:S04]  /*12d600*/  LDL.LU R16, [R1+0x2130] ;  /* 0x0021300001107983 */ /* 0x000ee80000300800 */
[----:B------:R-:W3:Y:S04]  /*12d610*/  LDL.LU R17, [R1+0x2134] ;  /* 0x0021340001117983 */ /* 0x000ee80000300800 */
[----:B------:R-:W4:Y:S04]  /*12d620*/  LDL.LU R18, [R1+0x2138] ;  /* 0x0021380001127983 */ /* 0x000f280000300800 */
[----:B------:R-:W4:Y:S04]  /*12d630*/  LDL.LU R19, [R1+0x213c] ;  /* 0x00213c0001137983 */ /* 0x000f280000300800 */
[----:B----4-:R0:W-:Y:S04]  /*12d640*/  STL.64 [R1+0x8910], R18 ;  /* 0x0089101201007387 */ /* 0x0101e80000100a00 */
[----:B---3--:R-:W-:Y:S04]  /*12d650*/  STL.64 [R1+0x8908], R16 ;  /* 0x0089081001007387 */ /* 0x008fe80000100a00 */
[----:B------:R-:W3:Y:S04]  /*12d660*/  LDL R20, [R1+0x30] ;  /* 0x0000300001147983 */ /* 0x000ee80000100800 */
[----:B------:R-:W3:Y:S04]  /*12d670*/  LDL R21, [R1+0x34] ;  /* 0x0000340001157983 */ /* 0x000ee80000100800 */
[----:B------:R-:W4:Y:S04]  /*12d680*/  LDL.LU R12, [R1+0x2150] ;  /* 0x00215000010c7983 */ /* 0x000f280000300800 */
[----:B------:R-:W4:Y:S04]  /*12d690*/  LDL.LU R13, [R1+0x2154] ;  /* 0x00215400010d7983 */ /* 0x000f280000300800 */
[----:B------:R-:W2:Y:S04]  /*12d6a0*/  LDL.LU R14, [R1+0x2158] ;  /* 0x00215800010e7983 */ /* 0x000ea80000300800 */
[----:B------:R-:W2:Y:S04]  /*12d6b0*/  LDL.LU R15, [R1+0x215c] ;  /* 0x00215c00010f7983 */ /* 0x000ea80000300800 */
[----:B--2---:R-:W-:Y:S04]  /*12d6c0*/  STL.64 [R1+0x8920], R14 ;  /* 0x0089200e01007387 */ /* 0x004fe80000100a00 */
[----:B----4-:R1:W-:Y:S04]  /*12d6d0*/  STL.64 [R1+0x8918], R12 ;  /* 0x0089180c01007387 */ /* 0x0103e80000100a00 */
[----:B0-----:R-:W2:Y:S04]  /*12d6e0*/  LDL R18, [R1+0x40] ;  /* 0x0000400001127983 */ /* 0x001ea80000100800 */
[----:B------:R-:W2:Y:S04]  /*12d6f0*/  LDL R19, [R1+0x44] ;  /* 0x0000440001137983 */ /* 0x000ea80000100800 */
[----:B-1----:R-:W4:Y:S04]  /*12d700*/  LDL.LU R12, [R1+0x2160] ;  /* 0x00216000010c7983 */ /* 0x002f280000300800 */
        /* <DEDUP_REMOVED lines=75> */
[----:B------:R-:W-:Y:S04]  /*12dbc0*/  STL.64 [R1+0x8a28], R12 ;  /* 0x008a280c01007387 */ /* 0x000fe80000100a00 */
        /* <DEDUP_REMOVED lines=24> */
[----:B------:R-:W-:Y:S01]  /*12dd50*/  IMAD R6, R6, 0x100, R3 ;  /* 0x0000010006067824 */ /* 0x000fe200078e0203 */
[----:B------:R-:W-:-:S02]  /*12dd60*/  F2FP.F16.E4M3.UNPACK_B R4, R4 ;  /* 0x00000004ff04723e */ /* 0x000fc400020006ff */
[----:B---3--:R-:W-:Y:S04]  /*12dd70*/  STL.64 [R1+0x8a40], R18 ;  /* 0x008a401201007387 */ /* 0x008fe80000100a00 */
[----:B--2---:R0:W-:Y:S04]  /*12dd80*/  STL.64 [R1+0x8a38], R16 ;  /* 0x008a381001007387 */ /* 0x0041e80000100a00 */
[----:B0-----:R-:W4:Y:S04]  /*12dd90*/  LDL.LU R16, [R1+0x2230] ;  /* 0x0022300001107983 */ /* 0x001f280000300800 */
[----:B------:R-:W4:Y:S04]  /*12dda0*/  LDL.LU R17, [R1+0x2234] ;  /* 0x0022340001117983 */ /* 0x000f280000300800 */
[----:B------:R-:W4:Y:S04]  /*12ddb0*/  LDL.LU R18, [R1+0x2238] ;  /* 0x0022380001127983 */ /* 0x000f280000300800 */
[----:B------:R-:W4:Y:S01]  /*12ddc0*/  LDL.LU R19, [R1+0x223c] ;  /* 0x00223c0001137983 */ /* 0x000f220000300800 */
[----:B------:R-:W-:-:S02]  /*12ddd0*/  F2FP.F16.E4M3.UNPACK_B R5, R5 ;  /* 0x00000005ff05723e */ /* 0x000fc400020006ff */
[----:B------:R-:W-:Y:S02]  /*12dde0*/  F2FP.F16.E4M3.UNPACK_B R6, R6 ;  /* 0x00000006ff06723e */ /* 0x000fe400020006ff */
[----:B------:R-:W-:Y:S01]  /*12ddf0*/  F2FP.F16.E4M3.UNPACK_B R7, R7 ;  /* 0x00000007ff07723e */ /* 0x000fe200020006ff */
[----:B------:R-:W2:Y:S04]  /*12de00*/  LDL.64 R2, [R1+0x38] ;  /* 0x0000380001027983 */ /* 0x000ea80000100a00 */
        /* <DEDUP_REMOVED lines=112> */
[----:B------:R-:W-:-:S05]  /*12e510*/  IMAD.MOV.U32 R0, RZ, RZ, R3 ;  /* 0x000000ffff007224 */ /* 0x000fca00078e0003 */
[----:B------:R3:W-:Y:S02]  /*12e520*/  STL [R1+0x8848], R0 ;  /* 0x0088480001007387 */ /* 0x0007e40000100800 */
[----:B---3--:R-:W-:Y:S01]  /*12e530*/  IMAD.MOV.U32 R0, RZ, RZ, R23 ;  /* 0x000000ffff007224 */ /* 0x008fe200078e0017 */
[----:B--2---:R-:W-:-:S15]  /*12e540*/  HMMA.16816.F32 R12, R4, R2, R12 ;  /* 0x00000002040c723c */ /* 0x004fde000000180c */
[----:B------:R-:W-:-:S08]  /*12e550*/  NOP ;  /* 0x0000000000007918 */ /* 0x000fd00000000000 */
[----:B------:R-:W-:Y:S04]  /*12e560*/  STL.64 [R1+0x3370], R12 ;  /* 0x0033700c01007387 */ /* 0x000fe80000100a00 */
[----:B------:R0:W-:Y:S02]  /*12e570*/  STL.64 [R1+0x3378], R14 ;  /* 0x0033780e01007387 */ /* 0x0001e40000100a00 */
[C---:B0-----:R-:W-:Y:S06]  /*12e580*/  HMMA.16816.F32 R12, R4.reuse, R20, R8 ;  /* 0x00000014040c723c */ /* 0x041fec0000001808 */
[----:B----4-:R-:W-:-:S15]  /*12e590*/  HMMA.16816.F32 R8, R4, R22, R16 ;  /* 0x000000160408723c */ /* 0x010fde0000001810 */
[----:B------:R-:W-:-:S02]  /*12e5a0*/  NOP ;  /* 0x0000000000007918 */ /* 0x000fc40000000000 */
[----:B------:R-:W-:Y:S04]  /*12e5b0*/  STL.64 [R1+0x3360], R12 ;  /* 0x0033600c01007387 */ /* 0x000fe80000100a00 */
[----:B------:R-:W-:Y:S04]  /*12e5c0*/  STL.64 [R1+0x3368], R14 ;  /* 0x0033680e01007387 */ /* 0x000fe80000100a00 */
[----:B------:R-:W-:Y:S04]  /*12e5d0*/  STL [R1+0x884c], R0 ;  /* 0x00884c0001007387 */ /* 0x000fe80000100800 */
[----:B------:R-:W-:Y:S04]  /*12e5e0*/  STL.64 [R1+0x3350], R8 ;  /* 0x0033500801007387 */ /* 0x000fe80000100a00 */
[----:B------:R0:W-:Y:S04]  /*12e5f0*/  STL.64 [R1+0x3358], R10 ;  /* 0x0033580a01007387 */ /* 0x0001e80000100a00 */
[----:B------:R-:W2:Y:S01]  /*12e600*/  LDL.LU R20, [R1+0x20b0] ;  /* 0x0020b00001147983 */ /* 0x000ea20000300800 */
[----:B0-----:R-:W-:-:S15]  /*12e610*/  HMMA.16816.F32 R8, R4, R28, R24 ;  /* 0x0000001c0408723c */ /* 0x001fde0000001818 */
[----:B------:R-:W-:-:S08]  /*12e620*/  NOP ;  /* 0x0000000000007918 */ /* 0x000fd00000000000 */
[----:B------:R0:W-:Y:S04]  /*12e630*/  STL.64 [R1+0x3340], R8 ;  /* 0x0033400801007387 */ /* 0x0001e80000100a00 */
[----:B------:R1:W-:Y:S04]  /*12e640*/  STL.64 [R1+0x3348], R10 ;  /* 0x0033480a01007387 */ /* 0x0003e80000100a00 */
[----:B------:R-:W2:Y:S04]  /*12e650*/  LDL.LU R21, [R1+0x20b4] ;  /* 0x0020b40001157983 */ /* 0x000ea80000300800 */
[----:B------:R-:W3:Y:S04]  /*12e660*/  LDL.LU R22, [R1+0x20b8] ;  /* 0x0020b80001167983 */ /* 0x000ee80000300800 */
[----:B------:R-:W3:Y:S04]  /*12e670*/  LDL.LU R23, [R1+0x20bc] ;  /* 0x0020bc0001177983 */ /* 0x000ee80000300800 */
[----:B------:R-:W4:Y:S04]  /*12e680*/  LDL.LU R12, [R1+0x2110] ;  /* 0x00211000010c7983 */ /* 0x000f280000300800 */
[----:B------:R-:W4:Y:S04]  /*12e690*/  LDL.LU R13, [R1+0x2114] ;  /* 0x00211400010d7983 */ /* 0x000f280000300800 */
[----:B------:R-:W4:Y:S04]  /*12e6a0*/  LDL.LU R14, [R1+0x2118] ;  /* 0x00211800010e7983 */ /* 0x000f280000300800 */
[----:B------:R-:W4:Y:S04]  /*12e6b0*/  LDL.LU R15, [R1+0x211c] ;  /* 0x00211c00010f7983 */ /* 0x000f280000300800 */
[----:B------:R-:W4:Y:S04]  /*12e6c0*/  LDL.64 R18, [R1+0x18] ;  /* 0x0000180001127983 */ /* 0x000f280000100a00 */
[----:B------:R-:W2:Y:S04]  /*12e6d0*/  LDL.LU R24, [R1+0x20d0] ;  /* 0x0020d00001187983 */ /* 0x000ea80000300800 */
[----:B------:R-:W2:Y:S04]  /*12e6e0*/  LDL.LU R25, [R1+0x20d4] ;  /* 0x0020d40001197983 */ /* 0x000ea80000300800 */
[----:B------:R-:W3:Y:S04]  /*12e6f0*/  LDL.LU R26, [R1+0x20d8] ;  /* 0x0020d800011a7983 */ /* 0x000ee80000300800 */
[----:B------:R-:W3:Y:S04]  /*12e700*/  LDL.LU R27, [R1+0x20dc] ;  /* 0x0020dc00011b7983 */ /* 0x000ee80000300800 */
[----:B---3--:R-:W-:Y:S04]  /*12e710*/  STL.64 [R1+0x88e0], R26 ;  /* 0x0088e01a01007387 */ /* 0x008fe80000100a00 */
[----:B--2---:R2:W-:Y:S04]  /*12e720*/  STL.64 [R1+0x88d8], R24 ;  /* 0x0088d81801007387 */ /* 0x0045e80000100a00 */
[----:B0-----:R-:W3:Y:S04]  /*12e730*/  LDL.LU R8, [R1+0x20e0] ;  /* 0x0020e00001087983 */ /* 0x001ee80000300800 */
[----:B------:R-:W3:Y:S04]  /*12e740*/  LDL.LU R9, [R1+0x20e4] ;  /* 0x0020e40001097983 */ /* 0x000ee80000300800 */
[----:B-1----:R-:W2:Y:S04]  /*12e750*/  LDL.LU R10, [R1+0x20e8] ;  /* 0x0020e800010a7983 */ /* 0x002ea80000300800 */
[----:B------:R-:W2:Y:S01]  /*12e760*/  LDL.LU R11, [R1+0x20ec] ;  /* 0x0020ec00010b7983 */ /* 0x000ea20000300800 */
[----:B----4-:R-:W-:Y:S03]  /*12e770*/  HMMA.16816.F32 R12, R4, R18, R12 ;  /* 0x00000012040c723c */ /* 0x010fe6000000180c */
[----:B--2---:R0:W-:Y:S04]  /*12e780*/  STL.64 [R1+0x88f0], R10 ;  /* 0x0088f00a01007387 */ /* 0x0041e80000100a00 */
[----:B---3--:R-:W-:Y:S04]  /*12e790*/  STL.64 [R1+0x88e8], R8 ;  /* 0x0088e80801007387 */ /* 0x008fe80000100a00 */
[----:B------:R-:W2:Y:S04]  /*12e7a0*/  LDL.LU R24, [R1+0x20f0] ;  /* 0x0020f00001187983 */ /* 0x000ea80000300800 */
[----:B------:R-:W2:Y:S04]  /*12e7b0*/  LDL.LU R25, [R1+0x20f4] ;  /* 0x0020f40001197983 */ /* 0x000ea80000300800 */
[----:B------:R-:W3:Y:S04]  /*12e7c0*/  LDL.LU R26, [R1+0x20f8] ;  /* 0x0020f800011a7983 */ /* 0x000ee80000300800 */
[----:B------:R-:W3:Y:S01]  /*12e7d0*/  LDL.LU R27, [R1+0x20fc] ;  /* 0x0020fc00011b7983 */ /* 0x000ee20000300800 */
[----:B------:R-:W-:-:S03]  /*12e7e0*/  IMAD.MOV.U32 R0, RZ, RZ, R19 ;  /* 0x000000ffff007224 */ /* 0x000fc600078e0013 */
[----:B---3--:R-:W-:Y:S04]  /*12e7f0*/  STL.64 [R1+0x8900], R26 ;  /* 0x0089001a01007387 */ /* 0x008fe80000100a00 */
[----:B--2---:R1:W-:Y:S04]  /*12e800*/  STL.64 [R1+0x88f8], R24 ;  /* 0x0088f81801007387 */ /* 0x0043e80000100a00 */
[----:B0-----:R-:W2:Y:S04]  /*12e810*/  LDL R10, [R1+0x10] ;  /* 0x00001000010a7983 */ /* 0x001ea80000100800 */
[----:B------:R-:W2:Y:S04]  /*12e820*/  LDL R11, [R1+0x14] ;  /* 0x00001400010b7983 */ /* 0x000ea80000100800 */
[----:B-1----:R-:W2:Y:S04]  /*12e830*/  LDL.LU R24, [R1+0x2100] ;  /* 0x0021000001187983 */ /* 0x002ea80000300800 */
[----:B------:R-:W2:Y:S04]  /*12e840*/  LDL.LU R25, [R1+0x2104] ;  /* 0x0021040001197983 */ /* 0x000ea80000300800 */
[----:B------:R-:W2:Y:S04]  /*12e850*/  LDL.LU R26, [R1+0x2108] ;  /* 0x00210800011a7983 */ /* 0x000ea80000300800 */
[----:B------:R-:W2:Y:S04]  /*12e860*/  LDL.LU R27, [R1+0x210c] ;  /* 0x00210c00011b7983 */ /* 0x000ea80000300800 */
[----:B------:R-:W3:Y:S04]  /*12e870*/  LDL.64 R2, [R1+0x8] ;  /* 0x0000080001027983 */ /* 0x000ee80000100a00 */
[----:B------:R-:W4:Y:S04]  /*12e880*/  LDL.64 R28, [R1] ;  /* 0x00000000011c7983 */ /* 0x000f280000100a00 */
[----:B------:R-:W-:Y:S04]  /*12e890*/  STL.64 [R1+0x88a8], R22 ;  /* 0x0088a81601007387 */ /* 0x000fe80000100a00 */
[----:B------:R0:W-:Y:S04]  /*12e8a0*/  STL.64 [R1+0x88a0], R20 ;  /* 0x0088a01401007387 */ /* 0x0001e80000100a00 */
[----:B0-----:R-:W4:Y:S04]  /*12e8b0*/  LDL.LU R20, [R1+0x20c0] ;  /* 0x0020c00001147983 */ /* 0x001f280000300800 */
[----:B------:R-:W4:Y:S04]  /*12e8c0*/  LDL.LU R21, [R1+0x20c4] ;  /* 0x0020c40001157983 */ /* 0x000f280000300800 */
[----:B------:R-:W4:Y:S04]  /*12e8d0*/  LDL.LU R22, [R1+0x20c8] ;  /* 0x0020c80001167983 */ /* 0x000f280000300800 */
[----:B------:R-:W4:Y:S04]  /*12e8e0*/  LDL.LU R23, [R1+0x20cc] ;  /* 0x0020cc0001177983 */ /* 0x000f280000300800 */
[----:B------:R-:W4:Y:S04]  /*12e8f0*/  LDL.LU R16, [R1+0x20a0] ;  /* 0x0020a00001107983 */ /* 0x000f280000300800 */
[----:B------:R0:W-:Y:S04]  /*12e900*/  STL.64 [R1+0x3330], R12 ;  /* 0x0033300c01007387 */ /* 0x0001e80000100a00 */
[----:B------:R1:W-:Y:S04]  /*12e910*/  STL.64 [R1+0x3338], R14 ;  /* 0x0033380e01007387 */ /* 0x0003e80000100a00 */
[----:B------:R-:W4:Y:S04]  /*12e920*/  LDL.LU R17, [R1+0x20a4] ;  /* 0x0020a40001117983 */ /* 0x000f280000300800 */
[----:B------:R-:W4:Y:S04]  /*12e930*/  LDL.LU R18, [R1+0x20a8] ;  /* 0x0020a80001127983 */ /* 0x000f280000300800 */
[----:B------:R-:W4:Y:S04]  /*12e940*/  LDL.LU R19, [R1+0x20ac] ;  /* 0x0020ac0001137983 */ /* 0x000f280000300800 */
        /* <DEDUP_REMOVED lines=33> */
[----:B------:R0:W-:Y:S04]  /*12eb60*/  STL.64 [R1+0x3300], R8 ;  /* 0x0033000801007387 */ /* 0x0001e80000100a00 */
[----:B------:R1:W-:Y:S04]  /*12eb70*/  STL.64 [R1+0x3308], R10 ;  /* 0x0033080a01007387 */ /* 0x0003e80000100a00 */
[----:B0-----:R-:W4:Y:S01]  /*12eb80*/  LDL.LU.64 R8, [R1+0x88c8] ;  /* 0x0088c80001087983 */ /* 0x001f220000300a00 */
[----:B-1----:R-:W-:-:S02]  /*12eb90*/  IMAD.MOV.U32 R10, RZ, RZ, R28 ;  /* 0x000000ffff0a7224 */ /* 0x002fc400078e001c */
[----:B------:R-:W-:Y:S02]  /*12eba0*/  IMAD.MOV.U32 R11, RZ, RZ, R29 ;  /* 0x000000ffff0b7224 */ /* 0x000fe400078e001d */
[----:B------:R-:W3:Y:S02]  /*12ebb0*/  LDL.LU.64 R28, [R1+0x88c0] ;  /* 0x0088c000011c7983 */ /* 0x000ee40000300a00 */
[----:B---3--:R-:W-:-:S15]  /*12ebc0*/  HMMA.16816.F32 R24, R4, R28, R24 ;  /* 0x0000001c0418723c */ /* 0x008fde0000001818 */
        /* <DEDUP_REMOVED lines=33> */
[----:B0-----:R-:W4:Y:S04]  /*12ede0*/  LDL.LU R24, [R1+0x2030] ;  /* 0x0020300001187983 */ /* 0x001f280000300800 */
[----:B------:R-:W4:Y:S04]  /*12edf0*/  LDL.LU R25, [R1+0x2034] ;  /* 0x0020340001197983 */ /* 0x000f280000300800 */
[----:B-1----:R-:W4:Y:S04]  /*12ee00*/  LDL.LU R26, [R1+0x2038] ;  /* 0x00203800011a7983 */ /* 0x002f280000300800 */
[----:B------:R-:W4:Y:S04]  /*12ee10*/  LDL.LU R27, [R1+0x203c] ;  /* 0x00203c00011b7983 */ /* 0x000f280000300800 */
        /* <DEDUP_REMOVED lines=23> */
[----:B------:R-:W2:Y:S04]  /*12ef90*/  LDL.LU R19, [R1+0x206c] ;  /* 0x00206c0001137983 */ /* 0x000ea80000300800 */
[----:B----4-:R-:W-:Y:S04]  /*12efa0*/  STL [R1+0x85f4], R2 ;  /* 0x0085f40201007387 */ /* 0x010fe80000100800 */
[----:B------:R-:W-:Y:S01]  /*12efb0*/  STL [R1+0x85f0], R3 ;  /* 0x0085f00301007387 */ /* 0x000fe20000100800 */
[----:B--2---:R-:W-:Y:S01]  /*12efc0*/  HMMA.16816.F32 R16, R4, R2, R16 ;  /* 0x000000020410723c */ /* 0x004fe20000001810 */
[----:B---3--:R-:W-:-:S02]  /*12efd0*/  IMAD R12, R12, 0x100, R20 ;  /* 0x000001000c0c7824 */ /* 0x008fc400078e0214 */
[----:B------:R-:W-:Y:S02]  /*12efe0*/  IMAD R13, R13, 0x100, R21 ;  /* 0x000001000d0d7824 */ /* 0x000fe400078e0215 */
[----:B------:R-:W-:Y:S02]  /*12eff0*/  IMAD R14, R14, 0x100, R22 ;  /* 0x000001000e0e7824 */ /* 0x000fe400078e0216 */
[----:B------:R-:W-:-:S15]  /*12f000*/  IMAD R15, R15, 0x100, R23 ;  /* 0x000001000f0f7824 */ /* 0x000fde00078e0217 */
[----:B------:R-:W-:-:S01]  /*12f010*/  NOP ;  /* 0x0000000000007918 */ /* 0x000fc20000000000 */
[----:B------:R-:W-:Y:S04]  /*12f020*/  STL.64 [R1+0x3280], R16 ;  /* 0x0032801001007387 */ /* 0x000fe80000100a00 */
[----:B------:R0:W-:Y:S04]  /*12f030*/  STL.64 [R1+0x3288], R18 ;  /* 0x0032881201007387 */ /* 0x0001e80000100a00 */
        /* <DEDUP_REMOVED lines=14> */
[----:B------:R-:W4:Y:S01]  /*12f120*/  LDL R16, [R1+0x8] ;  /* 0x0000080001107983 */ /* 0x000f220000100800 */
[----:B------:R-:W-:Y:S01]  /*12f130*/  IMAD.MOV.U32 R17, RZ, RZ, R0 ;  /* 0x000000ffff117224 */ /* 0x000fe200078e0000 */
[----:B------:R-:W-:-:S02]  /*12f140*/  F2FP.F16.E4M3.UNPACK_B R14, R14 ;  /* 0x0000000eff0e723e */ /* 0x000fc400020006ff */
[----:B------:R-:W-:Y:S02]  /*12f150*/  F2FP.F16.E4M3.UNPACK_B R15, R15 ;  /* 0x0000000fff0f723e */ /* 0x000fe400020006ff */
[----:B------:R-:W-:Y:S02]  /*12f160*/  F2FP.F16.E4M3.UNPACK_B R12, R12 ;  /* 0x0000000cff0c723e */ /* 0x000fe400020006ff */
[----:B------:R-:W-:Y:S01]  /*12f170*/  F2FP.F16.E4M3.UNPACK_B R13, R13 ;  /* 0x0000000dff0d723e */ /* 0x000fe200020006ff */
[----:B--2---:R-:W-:-:S15]  /*12f180*/  HMMA.16816.F32 R20, R4, R8, R20 ;  /* 0x000000080414723c */ /* 0x004fde0000001814 */
[----:B------:R-:W-:-:S08]  /*12f190*/  NOP ;  /* 0x0000000000007918 */ /* 0x000fd00000000000 */
[----:B------:R-:W-:Y:S04]  /*12f1a0*/  STL.64 [R1+0x3700], R20 ;  /* 0x0037001401007387 */ /* 0x000fe80000100a00 */
[----:B------:R-:W-:Y:S04]  /*12f1b0*/  STL.64 [R1+0x3708], R22 ;  /* 0x0037081601007387 */ /* 0x000fe80000100a00 */
[----:B------:R-:W2:Y:S04]  /*12f1c0*/  LDL.LU R0, [R1+0x8850] ;  /* 0x0088500001007983 */ /* 0x000ea80000300800 */
[----:B------:R-:W-:Y:S04]  /*12f1d0*/  STL.64 [R1+0x8680], R18 ;  /* 0x0086801201007387 */ /* 0x000fe80000100a00 */
[----:B----4-:R-:W-:Y:S04]  /*12f1e0*/  STL.64 [R1+0x8678], R16 ;  /* 0x0086781001007387 */ /* 0x010fe80000100a00 */
[----:B------:R-:W-:Y:S04]  /*12f1f0*/  STL.64 [R1+0x8828], R14 ;  /* 0x0088280e01007387 */ /* 0x000fe80000100a00 */
[----:B------:R3:W-:Y:S02]  /*12f200*/  STL.64 [R1+0x8820], R12 ;  /* 0x0088200c01007387 */ /* 0x0007e40000100a00 */
[----:B---3--:R-:W-:Y:S02]  /*12f210*/  HMMA.16816.F32 R12, R4, R10, R24 ;  /* 0x0000000a040c723c */ /* 0x008fe40000001818 */
[----:B------:R-:W3:-:S15]  /*12f220*/  LDL R26, [R1+0x10] ;  /* 0x00001000011a7983 */ /* 0x000ede0000100800 */
[----:B------:R-:W-:-:S06]  /*12f230*/  NOP ;  /* 0x0000000000007918 */ /* 0x000fcc0000000000 */
[----:B------:R-:W-:Y:S04]  /*12f240*/  STL.64 [R1+0x36f0], R12 ;  /* 0x0036f00c01007387 */ /* 0x000fe80000100a00 */
[----:B------:R-:W-:Y:S04]  /*12f250*/  STL.64 [R1+0x36f8], R14 ;  /* 0x0036f80e01007387 */ /* 0x000fe80000100a00 */
[----:B------:R-:W3:Y:S04]  /*12f260*/  LDL R27, [R1+0x14] ;  /* 0x00001400011b7983 */ /* 0x000ee80000100800 */
[----:B------:R-:W4:Y:S04]  /*12f270*/  LDL.LU R20, [R1+0x1e50] ;  /* 0x001e500001147983 */ /* 0x000f280000300800 */
[----:B------:R-:W4:Y:S04]  /*12f280*/  LDL.LU R21, [R1+0x1e54] ;  /* 0x001e540001157983 */ /* 0x000f280000300800 */
[----:B------:R-:W2:Y:S04]  /*12f290*/  LDL.LU R22, [R1+0x1e58] ;  /* 0x001e580001167983 */ /* 0x000ea80000300800 */
[----:B------:R-:W2:Y:S04]  /*12f2a0*/  LDL.LU R23, [R1+0x1e5c] ;  /* 0x001e5c0001177983 */ /* 0x000ea80000300800 */
[----:B--2---:R-:W-:Y:S04]  /*12f2b0*/  STL.64 [R1+0x8690], R22 ;  /* 0x0086901601007387 */ /* 0x004fe80000100a00 */
[----:B----4-:R-:W-:Y:S04]  /*12f2c0*/  STL.64 [R1+0x8688], R20 ;  /* 0x0086881401007387 */ /* 0x010fe80000100a00 */
[----:B------:R-:W2:Y:S01]  /*12f2d0*/  LDL R24, [R1+0x18] ;  /* 0x0000180001187983 */ /* 0x000ea20000100800 */
[----:B------:R-:W-:-:S03]  /*12f2e0*/  IMAD.MOV.U32 R25, RZ, RZ, R0 ;  /* 0x000000ffff197224 */ /* 0x000fc600078e0000 */
[----:B------:R-:W4:Y:S04]  /*12f2f0*/  LDL.LU R0, [R1+0x884c] ;  /* 0x00884c0001007983 */ /* 0x000f280000300800 */
[----:B---3--:R4:W-:Y:S04]  /*12f300*/  STL.64 [R1+0x86a0], R26 ;  /* 0x0086a01a01007387 */ /* 0x0089e80000100a00 */
[----:B--2---:R-:W-:Y:S04]  /*12f310*/  STL.64 [R1+0x8698], R24 ;  /* 0x0086981801007387 */ /* 0x004fe80000100a00 */
        /* <DEDUP_REMOVED lines=8> */
[----:B------:R-:W3:Y:S04]  /*12f3a0*/  LDL R2, [R1+0x20] ;  /* 0x0000200001027983 */ /* 0x000ee80000100800 */
[----:B------:R-:W3:Y:S04]  /*12f3b0*/  LDL R3, [R1+0x24] ;  /* 0x0000240001037983 */ /* 0x000ee80000100800 */
[----:B------:R-:W4:Y:S04]  /*12f3c0*/  LDL.LU R0, [R1+0x8848] ;  /* 0x0088480001007983 */ /* 0x000f280000300800 */
        /* <DEDUP_REMOVED lines=276> */
[C---:B------:R-:W-:Y:S06]  /*130510*/  HMMA.16816.F32 R20, R12.reuse, R2, R20 ;  /* 0x000000020c14723c */ /* 0x040fec0000001814 */
[----:B--2---:R-:W-:Y:S01]  /*130520*/  HMMA.16816.F32 R24, R12, R26, R16 ;  /* 0x0000001a0c18723c */ /* 0x004fe20000001810 */
[----:B------:R-:W2:Y:S04]  /*130530*/  LDL.LU.64 R18, [R1+0x86b0] ;  /* 0x0086b00001127983 */ /* 0x000ea80000300a00 */
[----:B------:R-:W2:-:S15]  /*130540*/  LDL.LU.64 R16, [R1+0x86a8] ;  /* 0x0086a80001107983 */ /* 0x000e9e0000300a00 */
[----:B------:R-:W-:-:S03]  /*130550*/  NOP ;  /* 0x0000000000007918 */ /* 0x000fc60000000000 */
[----:B------:R-:W-:Y:S04]  /*130560*/  STL.64 [R1+0x3170], R24 ;  /* 0x0031701801007387 */ /* 0x000fe80000100a00 */
[----:B------:R0:W-:Y:S04]  /*130570*/  STL.64 [R1+0x3178], R26 ;  /* 0x0031781a01007387 */ /* 0x0001e80000100a00 */
[----:B0-----:R-:W3:Y:S04]  /*130580*/  LDL.LU.64 R26, [R1+0x86a0] ;  /* 0x0086a000011a7983 */ /* 0x001ee80000300a00 */
[----:B------:R-:W2:Y:S04]  /*130590*/  LDL.LU.64 R24, [R1+0x8698] ;  /* 0x0086980001187983 */ /* 0x000ea80000300a00 */
        /* <DEDUP_REMOVED lines=9> */
[----:B------:R-:W4:Y:S01]  /*130630*/  LDL.LU.64 R16, [R1+0x8678] ;  /* 0x0086780001107983 */ /* 0x000f220000300a00 */
[----:B---3--:R-:W-:Y:S03]  /*130640*/  HMMA.16816.F32 R24, R12, R26, R20 ;  /* 0x0000001a0c18723c */ /* 0x008fe60000001814 */
[----:B------:R-:W3:Y:S04]  /*130650*/  LDL.LU.64 R22, [R1+0x8670] ;  /* 0x0086700001167983 */ /* 0x000ee80000300a00 */
[----:B------:R-:W3:-:S15]  /*130660*/  LDL.LU.64 R20, [R1+0x8668] ;  /* 0x0086680001147983 */ /* 0x000ede0000300a00 */
[----:B------:R-:W-:-:S01]  /*130670*/  NOP ;  /* 0x0000000000007918 */ /* 0x000fc20000000000 */
        /* <DEDUP_REMOVED lines=8> */
[----:B------:R3:W-:Y:S02]  /*130700*/  STL.64 [R1+0x3158], R6 ;  /* 0x0031580601007387 */ /* 0x0007e40000100a00 */
[----:B---3--:R-:W-:Y:S02]  /*130710*/  HMMA.16816.F32 R4, R12, R28, R20 ;  /* 0x0000001c0c04723c */ /* 0x008fe40000001814 */
        /* <DEDUP_REMOVED lines=99> */
[----:B------:R0:W-:Y:S04]  /*130d50*/  STL [R1+0x83fc], R16 ;  /* 0x0083fc1001007387 */ /* 0x0001e80000100800 */
[----:B------:R1:W-:Y:S04]  /*130d60*/  STL [R1+0x83f8], R17 ;  /* 0x0083f81101007387 */ /* 0x0003e80000100800 */
[----:B0-----:R-:W3:Y:S04]  /*130d70*/  LDL.LU R16, [R1+0x1d80] ;  /* 0x001d800001107983 */ /* 0x001ee80000300800 */
[----:B-1----:R-:W3:Y:S04]  /*130d80*/  LDL.LU R17, [R1+0x1d84] ;  /* 0x001d840001117983 */ /* 0x002ee80000300800 */
        /* <DEDUP_REMOVED lines=10> */
[----:B------:R0:W-:Y:S04]  /*130e30*/  STL [R1+0x83cc], R2 ;  /* 0x0083cc0201007387 */ /* 0x0001e80000100800 */
[----:B0-----:R-:W4:Y:S04]  /*130e40*/  LDL.LU R2, [R1+0x6d50] ;  /* 0x006d500001027983 */ /* 0x001f280000300800 */
[----:B------:R0:W-:Y:S04]  /*130e50*/  STL [R1+0x83c8], R3 ;  /* 0x0083c80301007387 */ /* 0x0001e80000100800 */
[----:B0-----:R-:W4:Y:S01]  /*130e60*/  LDL.LU R3, [R1+0x6d48] ;  /* 0x006d480001037983 */ /* 0x001f220000300800 */
[----:B---3--:R-:W-:Y:S06]  /*130e70*/  HMMA.16816.F32 R16, R12, R8, R16 ;  /* 0x000000080c10723c */ /* 0x008fec0000001810 */
[----:B------:R-:W-:Y:S04]  /*130e80*/  STL [R1+0x83b4], R8 ;  /* 0x0083b40801007387 */ /* 0x000fe80000100800 */
[----:B------:R-:W-:-:S13]  /*130e90*/  STL [R1+0x83b0], R9 ;  /* 0x0083b00901007387 */ /* 0x000fda0000100800 */
[----:B------:R-:W-:Y:S04]  /*130ea0*/  STL.64 [R1+0x36e0], R16 ;  /* 0x0036e01001007387 */ /* 0x000fe80000100a00 */
[----:B------:R0:W-:Y:S04]  /*130eb0*/  STL.64 [R1+0x36e8], R18 ;  /* 0x0036e81201007387 */ /* 0x0001e80000100a00 */
[----:B--2---:R1:W-:Y:S01]  /*130ec0*/  STL.64 [R1+0x85d0], R10 ;  /* 0x0085d00a01007387 */ /* 0x0043e20000100a00 */
[C---:B0-----:R-:W-:Y:S06]  /*130ed0*/  HMMA.16816.F32 R16, R12.reuse, R10, R20 ;  /* 0x0000000a0c10723c */ /* 0x041fec0000001814 */
[----:B-1----:R-:W-:Y:S01]  /*130ee0*/  HMMA.16816.F32 R8, R12, R28, R24 ;  /* 0x0000001c0c08723c */ /* 0x002fe20000001818 */
[----:B----4-:R-:W-:-:S02]  /*130ef0*/  IMAD R6, R6, 0x100, R3 ;  /* 0x0000010006067824 */ /* 0x010fc400078e0203 */
[----:B------:R-:W-:-:S03]  /*130f00*/  IMAD R7, R7, 0x100, R2 ;  /* 0x0000010007077824 */ /* 0x000fc600078e0202 */
[----:B------:R-:W-:Y:S02]  /*130f10*/  IMAD.MOV.U32 R3, RZ, RZ, R28 ;  /* 0x000000ffff037224 */ /* 0x000fe400078e001c */
[----:B------:R-:W-:Y:S02]  /*130f20*/  IMAD.MOV.U32 R2, RZ, RZ, R29 ;  /* 0x000000ffff027224 */ /* 0x000fe400078e001d */
[----:B------:R-:W-:-:S07]  /*130f30*/  IMAD.MOV.U32 R29, RZ, RZ, R0 ;  /* 0x000000ffff1d7224 */ /* 0x000fce00078e0000 */
[----:B------:R0:W-:Y:S04]  /*130f40*/  STL.64 [R1+0x36d0], R16 ;  /* 0x0036d01001007387 */ /* 0x0001e80000100a00 */
[----:B------:R-:W-:Y:S04]  /*130f50*/  STL.64 [R1+0x36d8], R18 ;  /* 0x0036d81201007387 */ /* 0x000fe80000100a00 */
[----:B------:R-:W-:Y:S04]  /*130f60*/  STL.64 [R1+0x3100], R8 ;  /* 0x0031000801007387 */ /* 0x000fe80000100a00 */
[----:B------:R-:W-:Y:S04]  /*130f70*/  STL.64 [R1+0x3108], R10 ;  /* 0x0031080a01007387 */ /* 0x000fe80000100a00 */
[----:B------:R-:W2:Y:S04]  /*130f80*/  LDL R28, [R1+0x60] ;  /* 0x00006000011c7983 */ /* 0x000ea80000100800 */
[----:B------:R-:W3:Y:S04]  /*130f90*/  LDL.LU R0, [R1+0x85d8] ;  /* 0x0085d80001007983 */ /* 0x000ee80000300800 */
[----:B0-----:R-:W4:Y:S04]  /*130fa0*/  LDL.64 R16, [R1+0x80] ;  /* 0x0000800001107983 */ /* 0x001f280000100a00 */
[----:B----4-:R-:W-:Y:S04]  /*130fb0*/  STL.64 [R1+0x8598], R16 ;  /* 0x0085981001007387 */ /* 0x010fe80000100a00 */
[----:B------:R-:W4:Y:S04]  /*130fc0*/  LDL.64 R22, [R1+0x68] ;  /* 0x0000680001167983 */ /* 0x000f280000100a00 */
[----:B------:R-:W2:Y:S04]  /*130fd0*/  LDL.64 R20, [R1+0x70] ;  /* 0x0000700001147983 */ /* 0x000ea80000100a00 */
[----:B----4-:R-:W-:Y:S04]  /*130fe0*/  STL.64 [R1+0x8580], R22 ;  /* 0x0085801601007387 */ /* 0x010fe80000100a00 */
[----:B--2---:R0:W-:Y:S04]  /*130ff0*/  STL.64 [R1+0x8578], R20 ;  /* 0x0085781401007387 */ /* 0x0041e80000100a00 */
[----:B0-----:R-:W2:Y:S04]  /*131000*/  LDL.LU R20, [R1+0x1ce0] ;  /* 0x001ce00001147983 */ /* 0x001ea80000300800 */
[----:B------:R-:W2:Y:S04]  /*131010*/  LDL.LU R21, [R1+0x1ce4] ;  /* 0x001ce40001157983 */ /* 0x000ea80000300800 */
[----:B------:R-:W4:Y:S04]  /*131020*/  LDL.LU R22, [R1+0x1ce8] ;  /* 0x001ce80001167983 */ /* 0x000f280000300800 */
[----:B------:R-:W4:Y:S04]  /*131030*/  LDL.LU R23, [R1+0x1cec] ;  /* 0x001cec0001177983 */ /* 0x000f280000300800 */
[----:B------:R-:W2:Y:S04]  /*131040*/  LDL R18, [R1+0x88] ;  /* 0x0000880001127983 */ /* 0x000ea80000100800 */
[----:B------:R-:W4:Y:S04]  /*131050*/  LDL.LU R8, [R1+0x1d40] ;  /* 0x001d400001087983 */ /* 0x000f280000300800 */
[----:B------:R-:W4:Y:S04]  /*131060*/  LDL.LU R9, [R1+0x1d44] ;  /* 0x001d440001097983 */ /* 0x000f280000300800 */
[----:B------:R-:W4:Y:S04]  /*131070*/  LDL.LU R10, [R1+0x1d48] ;  /* 0x001d4800010a7983 */ /* 0x000f280000300800 */
[----:B------:R-:W4:Y:S04]  /*131080*/  LDL.LU R11, [R1+0x1d4c] ;  /* 0x001d4c00010b7983 */ /* 0x000f280000300800 */
[----:B------:R-:W4:Y:S01]  /*131090*/  LDL.64 R16, [R1+0x90] ;  /* 0x0000900001107983 */ /* 0x000f220000100a00 */
[----:B---3--:R-:W-:-:S03]  /*1310a0*/  IMAD.MOV.U32 R19, RZ, RZ, R0 ;  /* 0x000000ffff137224 */ /* 0x008fc600078e0000 */
[----:B------:R-:W3:Y:S04]  /*1310b0*/  LDL.64 R12, [R1+0xa8] ;  /* 0x0000a800010c7983 */ /* 0x000ee80000100a00 */
[----:B------:R-:W3:Y:S04]  /*1310c0*/  LDL.64 R14, [R1+0x98] ;  /* 0x00009800010e7983 */ /* 0x000ee80000100a00 */
        /* <DEDUP_REMOVED lines=12> */
[----:B------:R-:W-:-:S02]  /*131190*/  F2FP.F16.E4M3.UNPACK_B R4, R4 ;  /* 0x00000004ff04723e */ /* 0x000fc400020006ff */
[----:B------:R-:W-:Y:S02]  /*1311a0*/  F2FP.F16.E4M3.UNPACK_B R5, R5 ;  /* 0x00000005ff05723e */ /* 0x000fe400020006ff */
[----:B------:R-:W-:Y:S02]  /*1311b0*/  F2FP.F16.E4M3.UNPACK_B R6, R6 ;  /* 0x00000006ff06723e */ /* 0x000fe400020006ff */
[----:B------:R-:W-:Y:S01]  /*1311c0*/  F2FP.F16.E4M3.UNPACK_B R7, R7 ;  /* 0x00000007ff07723e */ /* 0x000fe200020006ff */
[----:B---3--:R-:W-:Y:S04]  /*1311d0*/  STL.64 [R1+0x85a8], R22 ;  /* 0x0085a81601007387 */ /* 0x008fe80000100a00 */
[----:B----4-:R0:W-:Y:S04]  /*1311e0*/  STL.64 [R1+0x85a0], R20 ;  /* 0x0085a01401007387 */ /* 0x0101e80000100a00 */
        /* <DEDUP_REMOVED lines=17> */
[----:B------:R0:W-:Y:S04]  /*131300*/  STL [R1+0x8420], R3 ;  /* 0x0084200301007387 */ /* 0x0001e80000100800 */
[----:B0-----:R-:W4:Y:S04]  /*131310*/  LDL.64 R2, [R1+0x78] ;  /* 0x0000780001027983 */ /* 0x001f280000100a00 */
[----:B------:R-:W-:Y:S04]  /*131320*/  STL.64 [R1+0x30f0], R8 ;  /* 0x0030f00801007387 */ /* 0x000fe80000100a00 */
[----:B------:R0:W-:Y:S04]  /*131330*/  STL.64 [R1+0x30f8], R10 ;  /* 0x0030f80a01007387 */ /* 0x0001e80000100a00 */
[----:B0-----:R-:W2:Y:S01]  /*131340*/  LDL.LU.64 R10, [R1+0x85d0] ;  /* 0x0085d000010a7983 */ /* 0x001ea20000300a00 */
[----:B------:R-:W-:-:S02]  /*131350*/  IMAD.MOV.U32 R9, RZ, RZ, R12 ;  /* 0x000000ffff097224 */ /* 0x000fc400078e000c */
[----:B------:R-:W-:Y:S01]  /*131360*/  IMAD.MOV.U32 R8, RZ, RZ, R13 ;  /* 0x000000ffff087224 */ /* 0x000fe200078e000d */
[----:B--2---:R-:W-:Y:S04]  /*131370*/  STL.64 [R1+0x8408], R10 ;  /* 0x0084080a01007387 */ /* 0x004fe80000100a00 */
        /* <DEDUP_REMOVED lines=18> */
[----:B------:R-:W-:-:S05]  /*1314a0*/  IMAD.MOV.U32 R14, RZ, RZ, R17 ;  /* 0x000000ffff0e7224 */ /* 0x000fca00078e0011 */
[----:B------:R-:W-:Y:S04]  /*1314b0*/  STL.64 [R1+0x8418], R14 ;  /* 0x0084180e01007387 */ /* 0x000fe80000100a00 */
[----:B------:R0:W-:Y:S04]  /*1314c0*/  STL.64 [R1+0x8410], R12 ;  /* 0x0084100c01007387 */ /* 0x0001e80000100a00 */
[----:B0-----:R-:W4:Y:S04]  /*1314d0*/  LDL.LU R12, [R1+0x1cd0] ;  /* 0x001cd000010c7983 */ /* 0x001f280000300800 */
[----:B------:R-:W4:Y:S04]  /*1314e0*/  LDL.LU R13, [R1+0x1cd4] ;  /* 0x001cd400010d7983 */ /* 0x000f280000300800 */
[----:B------:R-:W4:Y:S04]  /*1314f0*/  LDL.LU R14, [R1+0x1cd8] ;  /* 0x001cd800010e7983 */ /* 0x000f280000300800 */
[----:B------:R-:W4:Y:S01]  /*131500*/  LDL.LU R15, [R1+0x1cdc] ;  /* 0x001cdc00010f7983 */ /* 0x000f220000300800 */
[----:B---3--:R-:W-:Y:S03]  /*131510*/  HMMA.16816.F32 R16, R4, R18, R20 ;  /* 0x000000120410723c */ /* 0x008fe60000001814 */
[----:B------:R-:W3:Y:S04]  /*131520*/  LDL.LU.64 R22, [R1+0x85a8] ;  /* 0x0085a80001167983 */ /* 0x000ee80000300a00 */
[----:B------:R-:W3:-:S15]  /*131530*/  LDL.LU.64 R20, [R1+0x85a0] ;  /* 0x0085a00001147983 */ /* 0x000ede0000300a00 */
[----:B------:R-:W-:-:S01]  /*131540*/  NOP ;  /* 0x0000000000007918 */ /* 0x000fc20000000000 */
[----:B------:R0:W-:Y:S04]  /*131550*/  STL.64 [R1+0x30d0], R16 ;  /* 0x0030d01001007387 */ /* 0x0001e80000100a00 */
[----:B------:R-:W-:Y:S04]  /*131560*/  STL.64 [R1+0x30d8], R18 ;  /* 0x0030d81201007387 */ /* 0x000fe80000100a00 */
[----:B0-----:R-:W3:Y:S02]  /*131570*/  LDL.LU.64 R16, [R1+0x8598] ;  /* 0x0085980001107983 */ /* 0x001ee40000300a00 */
        /* <DEDUP_REMOVED lines=15> */
[----:B------:R-:W-:Y:S01]  /*131670*/  IMAD.MOV.U32 R17, RZ, RZ, R3 ;  /* 0x000000ffff117224 */ /* 0x000fe200078e0003 */
[----:B------:R-:W-:Y:S04]  /*131680*/  STL.64 [R1+0x8440], R18 ;  /* 0x0084401201007387 */ /* 0x000fe80000100a00 */
[----:B------:R-:W-:Y:S01]  /*131690*/  STL.64 [R1+0x8438], R16 ;  /* 0x0084381001007387 */ /* 0x000fe20000100a00 */
[C---:B----4-:R-:W-:Y:S06]  /*1316a0*/  HMMA.16816.F32 R12, R4.reuse, R20, R12 ;  /* 0x00000014040c723c */ /* 0x050fec000000180c */
[----:B--2---:R-:W-:Y:S06]  /*1316b0*/  HMMA.16816.F32 R8, R4, R22, R8 ;  /* 0x000000160408723c */ /* 0x004fec0000001808 */
[----:B------:R-:W-:-:S11]  /*1316c0*/  IMAD.MOV.U32 R0, RZ, RZ, R23 ;  /* 0x000000ffff007224 */ /* 0x000fd600078e0017 */
[----:B------:R-:W-:Y:S04]  /*1316d0*/  STL.64 [R1+0x30a0], R12 ;  /* 0x0030a00c01007387 */ /* 0x000fe80000100a00 */
[----:B------:R-:W-:Y:S04]  /*1316e0*/  STL.64 [R1+0x30a8], R14 ;  /* 0x0030a80e01007387 */ /* 0x000fe80000100a00 */
[----:B------:R-:W-:Y:S04]  /*1316f0*/  STL [R1+0x82f8], R0 ;  /* 0x0082f80001007387 */ /* 0x000fe80000100800 */
[----:B------:R-:W-:Y:S04]  /*131700*/  STL.64 [R1+0x3090], R8 ;  /* 0x0030900801007387 */ /* 0x000fe80000100a00 */
[----:B------:R0:W-:Y:S02]  /*131710*/  STL.64 [R1+0x3098], R10 ;  /* 0x0030980a01007387 */ /* 0x0001e40000100a00 */
[----:B0-----:R-:W-:Y:S01]  /*131720*/  HMMA.16816.F32 R8, R4, R28, R24 ;  /* 0x0000001c0408723c */ /* 0x001fe20000001818 */
[----:B------:R-:W-:-:S02]  /*131730*/  IMAD.MOV.U32 R2, RZ, RZ, R20 ;  /* 0x000000ffff027224 */ /* 0x000fc400078e0014 */
[----:B------:R-:W2:Y:S01]  /*131740*/  LDL.LU R20, [R1+0x1b90] ;  /* 0x001b900001147983 */ /* 0x000ea20000300800 */
[----:B------:R-:W-:-:S15]  /*131750*/  IMAD.MOV.U32 R3, RZ, RZ, R21 ;  /* 0x000000ffff037224 */ /* 0x000fde00078e0015 */
[----:B------:R-:W-:-:S04]  /*131760*/  NOP ;  /* 0x0000000000007918 */ /* 0x000fc80000000000 */
        /* <DEDUP_REMOVED lines=233> */
[----:B------:R0:W-:Y:S02]  /*132600*/  STL.64 [R1+0x8198], R26 ;  /* 0x0081981a01007387 */ /* 0x0001e40000100a00 */
[----:B0-----:R-:W-:-:S02]  /*132610*/  IMAD.MOV.U32 R26, RZ, RZ, R2 ;  /* 0x000000ffff1a7224 */ /* 0x001fc400078e0002 */
[----:B------:R-:W-:Y:S01]  /*132620*/  IMAD.MOV.U32 R27, RZ, RZ, R3 ;  /* 0x000000ffff1b7224 */ /* 0x000fe200078e0003 */
[----:B------:R-:W3:Y:S04]  /*132630*/  LDL.LU R2, [R1+0x8424] ;  /* 0x0084240001027983 */ /* 0x000ee80000300800 */
[----:B------:R-:W3:Y:S04]  /*132640*/  LDL.LU R3, [R1+0x8420] ;  /* 0x0084200001037983 */ /* 0x000ee80000300800 */
[----:B------:R3:W-:Y:S01]  /*132650*/  STL.64 [R1+0x8190], R24 ;  /* 0x0081901801007387 */ /* 0x0007e20000100a00 */
[C---:B----4-:R-:W-:Y:S06]  /*132660*/  HMMA.16816.F32 R12, R4.reuse, R22, R12 ;  /* 0x00000016040c723c */ /* 0x050fec000000180c */
[----:B--2---:R-:W-:Y:S01]  /*132670*/  HMMA.16816.F32 R8, R4, R20, R8 ;  /* 0x000000140408723c */ /* 0x004fe20000001808 */
[----:B---3--:R-:W-:-:S02]  /*132680*/  IMAD.MOV.U32 R24, RZ, RZ, R16 ;  /* 0x000000ffff187224 */ /* 0x008fc400078e0010 */
[----:B------:R-:W-:-:S14]  /*132690*/  IMAD.MOV.U32 R25, RZ, RZ, R17 ;  /* 0x000000ffff197224 */ /* 0x000fdc00078e0011 */
        /* <DEDUP_REMOVED lines=8> */
[----:B------:R-:W4:Y:S04]  /*132720*/  LDL.LU R16, [R1+0x83fc] ;  /* 0x0083fc0001107983 */ /* 0x000f280000300800 */
[----:B------:R-:W4:Y:S04]  /*132730*/  LDL.LU R17, [R1+0x83f8] ;  /* 0x0083f80001117983 */ /* 0x000f280000300800 */
[----:B------:R0:W-:Y:S02]  /*132740*/  STL.64 [R1+0x8318], R26 ;  /* 0x0083181a01007387 */ /* 0x0001e40000100a00 */
[----:B0-----:R-:W-:-:S02]  /*132750*/  IMAD.MOV.U32 R26, RZ, RZ, R18 ;  /* 0x000000ffff1a7224 */ /* 0x001fc400078e0012 */
[----:B------:R-:W-:Y:S01]  /*132760*/  IMAD.MOV.U32 R27, RZ, RZ, R19 ;  /* 0x000000ffff1b7224 */ /* 0x000fe200078e0013 */
[----:B------:R-:W4:Y:S04]  /*132770*/  LDL.LU R18, [R1+0x83f4] ;  /* 0x0083f40001127983 */ /* 0x000f280000300800 */
[----:B------:R-:W4:Y:S04]  /*132780*/  LDL.LU R19, [R1+0x83f0] ;  /* 0x0083f00001137983 */ /* 0x000f280000300800 */
[----:B------:R-:W-:Y:S04]  /*132790*/  STL.64 [R1+0x8310], R24 ;  /* 0x0083101801007387 */ /* 0x000fe80000100a00 */
[----:B------:R-:W-:Y:S04]  /*1327a0*/  STL.64 [R1+0x8178], R22 ;  /* 0x0081781601007387 */ /* 0x000fe80000100a00 */
[----:B------:R0:W-:Y:S04]  /*1327b0*/  STL.64 [R1+0x8170], R20 ;  /* 0x0081701401007387 */ /* 0x0001e80000100a00 */
[----:B0-----:R-:W3:Y:S04]  /*1327c0*/  LDL.LU R20, [R1+0x1a70] ;  /* 0x001a700001147983 */ /* 0x001ee80000300800 */
[----:B------:R-:W3:Y:S04]  /*1327d0*/  LDL.LU R21, [R1+0x1a74] ;  /* 0x001a740001157983 */ /* 0x000ee80000300800 */
[----:B------:R-:W4:Y:S04]  /*1327e0*/  LDL.LU R22, [R1+0x1a78] ;  /* 0x001a780001167983 */ /* 0x000f280000300800 */
[----:B------:R-:W4:Y:S04]  /*1327f0*/  LDL.LU R23, [R1+0x1a7c] ;  /* 0x001a7c0001177983 */ /* 0x000f280000300800 */
[----:B------:R-:W3:Y:S04]  /*132800*/  LDL.64 R24, [R1+0x88] ;  /* 0x0000880001187983 */ /* 0x000ee80000100a00 */
[----:B------:R2:W-:Y:S02]  /*132810*/  STL.64 [R1+0x8338], R26 ;  /* 0x0083381a01007387 */ /* 0x0005e40000100a00 */
[----:B--2---:R-:W-:-:S02]  /*132820*/  IMAD.MOV.U32 R26, RZ, RZ, R15 ;  /* 0x000000ffff1a7224 */ /* 0x004fc400078e000f */
[----:B------:R-:W-:Y:S01]  /*132830*/  IMAD.MOV.U32 R27, RZ, RZ, R14 ;  /* 0x000000ffff1b7224 */ /* 0x000fe200078e000e */
[----:B---3--:R-:W-:Y:S04]  /*132840*/  STL.64 [R1+0x8330], R24 ;  /* 0x0083301801007387 */ /* 0x008fe80000100a00 */
[----:B------:R-:W-:Y:S04]  /*132850*/  STL.64 [R1+0x8350], R26 ;  /* 0x0083501a01007387 */ /* 0x000fe80000100a00 */
[----:B----4-:R-:W-:Y:S04]  /*132860*/  STL.64 [R1+0x8328], R22 ;  /* 0x0083281601007387 */ /* 0x010fe80000100a00 */
[----:B------:R0:W-:Y:S04]  /*132870*/  STL.64 [R1+0x8320], R20 ;  /* 0x0083201401007387 */ /* 0x0001e80000100a00 */
[----:B0-----:R-:W2:Y:S04]  /*132880*/  LDL.LU R20, [R1+0x1a90] ;  /* 0x001a900001147983 */ /* 0x001ea80000300800 */
[----:B------:R-:W2:Y:S04]  /*132890*/  LDL.LU R21, [R1+0x1a94] ;  /* 0x001a940001157983 */ /* 0x000ea80000300800 */
[----:B------:R-:W3:Y:S04]  /*1328a0*/  LDL.LU R22, [R1+0x1a98] ;  /* 0x001a980001167983 */ /* 0x000ee80000300800 */
[----:B------:R-:W3:Y:S01]  /*1328b0*/  LDL.LU R23, [R1+0x1a9c] ;  /* 0x001a9c0001177983 */ /* 0x000ee20000300800 */
[----:B------:R-:W-:-:S02]  /*1328c0*/  IMAD.MOV.U32 R24, RZ, RZ, R13 ;  /* 0x000000ffff187224 */ /* 0x000fc400078e000d */
        /* <DEDUP_REMOVED lines=28> */
[----:B------:R-:W4:Y:S04]  /*132a90*/  LDL.LU R8, [R1+0x6d68] ;  /* 0x006d680001087983 */ /* 0x000f280000300800 */
[----:B------:R-:W3:Y:S04]  /*132aa0*/  LDL.LU R14, [R1+0x6d64] ;  /* 0x006d6400010e7983 */ /* 0x000ee80000300800 */
[----:B------:R-:W4:Y:S04]  /*132ab0*/  LDL.LU R9, [R1+0x6d70] ;  /* 0x006d700001097983 */ /* 0x000f280000300800 */
        /* <DEDUP_REMOVED lines=21> */
[----:B0-----:R-:W4:Y:S04]  /*132c10*/  LDL.LU R24, [R1+0x1b20] ;  /* 0x001b200001187983 */ /* 0x001f280000300800 */
[----:B------:R-:W4:Y:S04]  /*132c20*/  LDL.LU R25, [R1+0x1b24] ;  /* 0x001b240001197983 */ /* 0x000f280000300800 */
[----:B------:R-:W4:Y:S04]  /*132c30*/  LDL.LU R26, [R1+0x1b28] ;  /* 0x001b2800011a7983 */ /* 0x000f280000300800 */
[----:B------:R-:W4:Y:S04]  /*132c40*/  LDL.LU R27, [R1+0x1b2c] ;  /* 0x001b2c00011b7983 */ /* 0x000f280000300800 */
[----:B---3--:R-:W-:Y:S04]  /*132c50*/  STL.64 [R1+0x8378], R22 ;  /* 0x0083781601007387 */ /* 0x008fe80000100a00 */
        /* <DEDUP_REMOVED lines=16> */
[----:B------:R-:W-:-:S02]  /*132d60*/  IMAD R12, R12, 0x100, R2 ;  /* 0x000001000c0c7824 */ /* 0x000fc400078e0202 */
[----:B------:R-:W-:Y:S01]  /*132d70*/  IMAD R13, R13, 0x100, R3 ;  /* 0x000001000d0d7824 */ /* 0x000fe200078e0203 */
[----:B---3--:R-:W-:-:S15]  /*132d80*/  HMMA.16816.F32 R8, R4, R16, R8 ;  /* 0x000000100408723c */ /* 0x008fde0000001808 */
[----:B------:R-:W-:-:S08]  /*132d90*/  NOP ;  /* 0x0000000000007918 */ /* 0x000fd00000000000 */
[----:B------:R-:W-:Y:S04]  /*132da0*/  STL.64 [R1+0x2f90], R8 ;  /* 0x002f900801007387 */ /* 0x000fe80000100a00 */
[----:B------:R0:W-:Y:S04]  /*132db0*/  STL.64 [R1+0x2f98], R10 ;  /* 0x002f980a01007387 */ /* 0x0001e80000100a00 */
[----:B0-----:R-:W3:Y:S04]  /*132dc0*/  LDL.LU.64 R10, [R1+0x83d8] ;  /* 0x0083d800010a7983 */ /* 0x001ee80000300a00 */
[----:B------:R-:W3:Y:S04]  /*132dd0*/  LDL.LU.64 R8, [R1+0x83d0] ;  /* 0x0083d00001087983 */ /* 0x000ee80000300a00 */
[----:B------:R-:W-:Y:S04]  /*132de0*/  STL.64 [R1+0x8158], R18 ;  /* 0x0081581201007387 */ /* 0x000fe80000100a00 */
[----:B------:R0:W-:Y:S04]  /*132df0*/  STL.64 [R1+0x8150], R16 ;  /* 0x0081501001007387 */ /* 0x0001e80000100a00 */
[----:B0-----:R-:W4:Y:S04]  /*132e00*/  LDL.LU R16, [R1+0x1a80] ;  /* 0x001a800001107983 */ /* 0x001f280000300800 */
[----:B------:R-:W4:Y:S04]  /*132e10*/  LDL.LU R17, [R1+0x1a84] ;  /* 0x001a840001117983 */ /* 0x000f280000300800 */
[----:B------:R-:W4:Y:S04]  /*132e20*/  LDL.LU R18, [R1+0x1a88] ;  /* 0x001a880001127983 */ /* 0x000f280000300800 */
[----:B------:R-:W4:Y:S04]  /*132e30*/  LDL.LU R19, [R1+0x1a8c] ;  /* 0x001a8c0001137983 */ /* 0x000f280000300800 */
[----:B------:R-:W3:Y:S04]  /*132e40*/  LDL.LU R2, [R1+0x83cc] ;  /* 0x0083cc0001027983 */ /* 0x000ee80000300800 */
[----:B------:R-:W3:Y:S02]  /*132e50*/  LDL.LU R3, [R1+0x83c8] ;  /* 0x0083c80001037983 */ /* 0x000ee40000300800 */
[----:B---3--:R-:W-:-:S15]  /*132e60*/  HMMA.16816.F32 R8, R4, R2, R8 ;  /* 0x000000020408723c */ /* 0x008fde0000001808 */
[----:B------:R-:W-:-:S08]  /*132e70*/  NOP ;  /* 0x0000000000007918 */ /* 0x000fd00000000000 */
[----:B------:R-:W-:Y:S04]  /*132e80*/  STL.64 [R1+0x2f80], R8 ;  /* 0x002f800801007387 */ /* 0x000fe80000100a00 */
[----:B------:R0:W-:Y:S04]  /*132e90*/  STL.64 [R1+0x2f88], R10 ;  /* 0x002f880a01007387 */ /* 0x0001e80000100a00 */
[----:B0-----:R-:W3:Y:S04]  /*132ea0*/  LDL.LU.64 R10, [R1+0x83c0] ;  /* 0x0083c000010a7983 */ /* 0x001ee80000300a00 */
[----:B------:R-:W2:Y:S02]  /*132eb0*/  LDL.LU.64 R8, [R1+0x83b8] ;  /* 0x0083b80001087983 */ /* 0x000ea40000300a00 */
[----:B--2---:R-:W-:-:S02]  /*132ec0*/  IMAD R14, R14, 0x100, R8 ;  /* 0x000001000e0e7824 */ /* 0x004fc400078e0208 */
        /* <DEDUP_REMOVED lines=21> */
[----:B---3--:R-:W-:Y:S01]  /*133020*/  HMMA.16816.F32 R4, R4, R24, R20 ;  /* 0x000000180404723c */ /* 0x008fe20000001814 */
[----:B------:R-:W2:Y:S04]  /*133030*/  LDL.LU.64 R22, [R1+0x8388] ;  /* 0x0083880001167983 */ /* 0x000ea80000300a00 */
[----:B------:R-:W2:-:S15]  /*133040*/  LDL.LU.64 R20, [R1+0x8380] ;  /* 0x0083800001147983 */ /* 0x000e9e0000300a00 */
[----:B------:R-:W-:-:S03]  /*133050*/  NOP ;  /* 0x0000000000007918 */ /* 0x000fc60000000000 */
        /* <DEDUP_REMOVED lines=31> */
[----:B------:R0:W-:Y:S02]  /*133250*/  STL.64 [R1+0x2f48], R6 ;  /* 0x002f480601007387 */ /* 0x0001e40000100a00 */
[----:B0-----:R-:W-:Y:S02]  /*133260*/  IMAD.MOV.U32 R7, RZ, RZ, R24 ;  /* 0x000000ffff077224 */ /* 0x001fe400078e0018 */
        /* <DEDUP_REMOVED lines=26> */
[----:B0-----:R-:W2:Y:S01]  /*133410*/  LDL R26, [R1] ;  /* 0x00000000011a7983 */ /* 0x001ea20000100800 */
        /* <DEDUP_REMOVED lines=298> */
[----:B------:R-:W-:-:S15]  /*1346c0*/  STL.64 [R1+0x7f90], R16 ;  /* 0x007f901001007387 */ /* 0x000fde0000100a00 */
[----:B------:R-:W-:-:S02]  /*1346d0*/  NOP ;  /* 0x0000000000007918 */ /* 0x000fc40000000000 */
[----:B------:R-:W-:Y:S04]  /*1346e0*/  STL.64 [R1+0x1a90], R20 ;  /* 0x001a901401007387 */ /* 0x000fe80000100a00 */
[----:B------:R0:W-:Y:S04]  /*1346f0*/  STL.64 [R1+0x1a98], R22 ;  /* 0x001a981601007387 */ /* 0x0001e80000100a00 */
[----:B------:R-:W2:Y:S04]  /*134700*/  LDL.LU R24, [R1+0x17f0] ;  /* 0x0017f00001187983 */ /* 0x000ea80000300800 */
[----:B------:R-:W2:Y:S04]  /*134710*/  LDL.LU R25, [R1+0x17f4] ;  /* 0x0017f40001197983 */ /* 0x000ea80000300800 */
[----:B------:R-:W3:Y:S04]  /*134720*/  LDL.LU R26, [R1+0x17f8] ;  /* 0x0017f800011a7983 */ /* 0x000ee80000300800 */
[----:B------:R-:W3:Y:S01]  /*134730*/  LDL.LU R27, [R1+0x17fc] ;  /* 0x0017fc00011b7983 */ /* 0x000ee20000300800 */
[----:B------:R-:W-:-:S02]  /*134740*/  IMAD R4, R5, 0x100, R4 ;  /* 0x0000010005047824 */ /* 0x000fc400078e0204 */
[----:B------:R-:W-:Y:S02]  /*134750*/  IMAD R5, R8, 0x100, R9 ;  /* 0x0000010008057824 */ /* 0x000fe400078e0209 */
[----:B0-----:R-:W-:Y:S01]  /*134760*/  IMAD.MOV.U32 R23, RZ, RZ, R6 ;  /* 0x000000ffff177224 */ /* 0x001fe200078e0006 */
[----:B---3--:R-:W-:Y:S04]  /*134770*/  STL.64 [R1+0x80f0], R26 ;  /* 0x0080f01a01007387 */ /* 0x008fe80000100a00 */
[----:B--2---:R-:W-:Y:S04]  /*134780*/  STL.64 [R1+0x80e8], R24 ;  /* 0x0080e81801007387 */ /* 0x004fe80000100a00 */
[----:B------:R-:W2:Y:S04]  /*134790*/  LDL.64 R20, [R1+0x90] ;  /* 0x0000900001147983 */ /* 0x000ea80000100a00 */
[----:B------:R-:W3:Y:S04]  /*1347a0*/  LDL.LU R8, [R1+0x6d88] ;  /* 0x006d880001087983 */ /* 0x000ee80000300800 */
[----:B------:R-:W4:Y:S04]  /*1347b0*/  LDL.LU R6, [R1+0x6d84] ;  /* 0x006d840001067983 */ /* 0x000f280000300800 */
[----:B------:R-:W3:Y:S04]  /*1347c0*/  LDL.LU R9, [R1+0x6d90] ;  /* 0x006d900001097983 */ /* 0x000ee80000300800 */
[----:B------:R-:W-:Y:S01]  /*1347d0*/  STL.64 [R1+0x8148], R10 ;  /* 0x0081480a01007387 */ /* 0x000fe20000100a00 */
[----:B------:R-:W-:-:S03]  /*1347e0*/  IMAD.MOV.U32 R22, RZ, RZ, R7 ;  /* 0x000000ffff167224 */ /* 0x000fc600078e0007 */
        /* <DEDUP_REMOVED lines=39> */
[----:B------:R-:W3:Y:S04]  /*134a60*/  LDL.64 R28, [R1+0x80] ;  /* 0x00008000011c7983 */ /* 0x000ee80000100a00 */
[----:B------:R-:W-:Y:S04]  /*134a70*/  STL.64 [R1+0x1a80], R8 ;  /* 0x001a800801007387 */ /* 0x000fe80000100a00 */
[----:B------:R0:W-:Y:S04]  /*134a80*/  STL.64 [R1+0x1a88], R10 ;  /* 0x001a880a01007387 */ /* 0x0001e80000100a00 */
[----:B0-----:R-:W3:Y:S04]  /*134a90*/  LDL.LU.64 R10, [R1+0x8148] ;  /* 0x00814800010a7983 */ /* 0x001ee80000300a00 */
[----:B------:R-:W4:Y:S02]  /*134aa0*/  LDL.LU.64 R8, [R1+0x8140] ;  /* 0x0081400001087983 */ /* 0x000f240000300a00 */
        /* <DEDUP_REMOVED lines=23> */
[----:B------:R-:W2:-:S15]  /*134c20*/  LDL.LU.64 R20, [R1+0x8108] ;  /* 0x0081080001147983 */ /* 0x000e9e0000300a00 */
[----:B------:R-:W-:-:S02]  /*134c30*/  NOP ;  /* 0x0000000000007918 */ /* 0x000fc40000000000 */
[----:B------:R-:W-:Y:S04]  /*134c40*/  STL.64 [R1+0x2e00], R12 ;  /* 0x002e000c01007387 */ /* 0x000fe80000100a00 */
[----:B------:R0:W-:Y:S04]  /*134c50*/  STL.64 [R1+0x2e08], R14 ;  /* 0x002e080e01007387 */ /* 0x0001e80000100a00 */
[----:B0-----:R-:W2:Y:S01]  /*134c60*/  LDL.64 R14, [R1+0xa8] ;  /* 0x0000a800010e7983 */ /* 0x001ea20000100a00 */
[----:B------:R-:W-:Y:S02]  /*134c70*/  IMAD.MOV.U32 R9, RZ, RZ, R11 ;  /* 0x000000ffff097224 */ /* 0x000fe400078e000b */
[----:B------:R-:W-:-:S03]  /*134c80*/  IMAD.MOV.U32 R8, RZ, RZ, R10 ;  /* 0x000000ffff087224 */ /* 0x000fc600078e000a */
[----:B------:R0:W-:Y:S04]  /*134c90*/  STL [R1+0x7f3c], R9 ;  /* 0x007f3c0901007387 */ /* 0x0001e80000100800 */
[----:B------:R1:W-:Y:S04]  /*134ca0*/  STL [R1+0x7f38], R8 ;  /* 0x007f380801007387 */ /* 0x0003e80000100800 */
[----:B0-----:R-:W3:Y:S04]  /*134cb0*/  LDL R9, [R1+0x9c] ;  /* 0x00009c0001097983 */ /* 0x001ee80000100800 */
[----:B-1----:R-:W3:Y:S01]  /*134cc0*/  LDL R8, [R1+0x98] ;  /* 0x0000980001087983 */ /* 0x002ee20000100800 */
        /* <DEDUP_REMOVED lines=10> */
[----:B------:R-:W4:Y:S04]  /*134d70*/  LDL.LU.64 R20, [R1+0x80f8] ;  /* 0x0080f80001147983 */ /* 0x000f280000300a00 */
[----:B------:R0:W-:Y:S04]  /*134d80*/  STL [R1+0x7f44], R15 ;  /* 0x007f440f01007387 */ /* 0x0001e80000100800 */
[----:B------:R-:W4:Y:S04]  /*134d90*/  LDL.LU R12, [R1+0x1810] ;  /* 0x00181000010c7983 */ /* 0x000f280000300800 */
[----:B------:R-:W4:Y:S04]  /*134da0*/  LDL.LU R13, [R1+0x1814] ;  /* 0x00181400010d7983 */ /* 0x000f280000300800 */
[----:B------:R-:W4:Y:S04]  /*134db0*/  LDL.LU R14, [R1+0x1818] ;  /* 0x00181800010e7983 */ /* 0x000f280000300800 */
[----:B0-----:R-:W4:Y:S04]  /*134dc0*/  LDL.LU R15, [R1+0x181c] ;  /* 0x00181c00010f7983 */ /* 0x001f280000300800 */
[----:B------:R3:W-:Y:S02]  /*134dd0*/  STL [R1+0x7f40], R11 ;  /* 0x007f400b01007387 */ /* 0x0007e40000100800 */
[----:B---3--:R-:W-:Y:S02]  /*134de0*/  HMMA.16816.F32 R8, R4, R8, R24 ;  /* 0x000000080408723c */ /* 0x008fe40000001818 */
[----:B------:R-:W3:Y:S04]  /*134df0*/  LDL.LU.64 R26, [R1+0x80f0] ;  /* 0x0080f000011a7983 */ /* 0x000ee80000300a00 */
[----:B------:R-:W3:-:S15]  /*134e00*/  LDL.LU.64 R24, [R1+0x80e8] ;  /* 0x0080e80001187983 */ /* 0x000ede0000300a00 */
[----:B------:R-:W-:-:S02]  /*134e10*/  NOP ;  /* 0x0000000000007918 */ /* 0x000fc40000000000 */
[----:B------:R-:W-:Y:S04]  /*134e20*/  STL.64 [R1+0x2de0], R8 ;  /* 0x002de00801007387 */ /* 0x000fe80000100a00 */
[----:B------:R0:W-:Y:S01]  /*134e30*/  STL.64 [R1+0x2de8], R10 ;  /* 0x002de80a01007387 */ /* 0x0001e20000100a00 */
[C---:B----4-:R-:W-:Y:S06]  /*134e40*/  HMMA.16816.F32 R12, R4.reuse, R20, R12 ;  /* 0x00000014040c723c */ /* 0x050fec000000180c */
[----:B--2---:R-:W-:Y:S01]  /*134e50*/  HMMA.16816.F32 R16, R4, R22, R16 ;  /* 0x000000160410723c */ /* 0x004fe20000001810 */
[----:B0-----:R-:W-:-:S02]  /*134e60*/  IMAD.MOV.U32 R10, RZ, RZ, R21 ;  /* 0x000000ffff0a7224 */ /* 0x001fc400078e0015 */
[----:B------:R-:W-:-:S14]  /*134e70*/  IMAD.MOV.U32 R8, RZ, RZ, R20 ;  /* 0x000000ffff087224 */ /* 0x000fdc00078e0014 */
[----:B------:R-:W-:Y:S04]  /*134e80*/  STL.64 [R1+0x2dd0], R12 ;  /* 0x002dd00c01007387 */ /* 0x000fe80000100a00 */
[----:B------:R3:W-:Y:S02]  /*134e90*/  STL.64 [R1+0x2dd8], R14 ;  /* 0x002dd80e01007387 */ /* 0x0007e40000100a00 */
[----:B---3--:R-:W-:Y:S02]  /*134ea0*/  HMMA.16816.F32 R12, R4, R28, R24 ;  /* 0x0000001c040c723c */ /* 0x008fe40000001818 */
[----:B------:R-:W-:Y:S04]  /*134eb0*/  STL [R1+0x7f4c], R10 ;  /* 0x007f4c0a01007387 */ /* 0x000fe80000100800 */
[----:B------:R-:W-:Y:S04]  /*134ec0*/  STL [R1+0x7f48], R8 ;  /* 0x007f480801007387 */ /* 0x000fe80000100800 */
[----:B------:R-:W-:Y:S04]  /*134ed0*/  STL.64 [R1+0x2dc0], R16 ;  /* 0x002dc01001007387 */ /* 0x000fe80000100a00 */
[----:B------:R-:W-:Y:S09]  /*134ee0*/  STL.64 [R1+0x2dc8], R18 ;  /* 0x002dc81201007387 */ /* 0x000ff20000100a00 */
[----:B------:R0:W-:Y:S04]  /*134ef0*/  STL.64 [R1+0x2db0], R12 ;  /* 0x002db00c01007387 */ /* 0x0001e80000100a00 */
[----:B------:R-:W-:Y:S04]  /*134f00*/  STL.64 [R1+0x2db8], R14 ;  /* 0x002db80e01007387 */ /* 0x000fe80000100a00 */
[----:B0-----:R-:W2:Y:S04]  /*134f10*/  LDL.64 R12, [R1+0x48] ;  /* 0x00004800010c7983 */ /* 0x001ea80000100a00 */
        /* <DEDUP_REMOVED lines=10> */
[----:B------:R-:W2:Y:S04]  /*134fc0*/  LDL.64 R14, [R1+0x70] ;  /* 0x00007000010e7983 */ /* 0x000ea80000100a00 */
        /* <DEDUP_REMOVED lines=28> */
[----:B------:R-:W3:Y:S01]  /*135190*/  LDL.64 R20, [R1+0x40] ;  /* 0x0000400001147983 */ /* 0x000ee20000100a00 */
[----:B------:R-:W-:-:S02]  /*1351a0*/  IMAD.MOV.U32 R23, RZ, RZ, R0 ;  /* 0x000000ffff177224 */ /* 0x000fc400078e0000 */
        /* <DEDUP_REMOVED lines=13> */
[----:B------:R-:W4:Y:S04]  /*135280*/  LDL.64 R28, [R1+0x30] ;  /* 0x00003000011c7983 */ /* 0x000f280000100a00 */
[----:B------:R0:W-:Y:S04]  /*135290*/  STL [R1+0x7f54], R9 ;  /* 0x007f540901007387 */ /* 0x0001e80000100800 */
[----:B------:R1:W-:Y:S04]  /*1352a0*/  STL [R1+0x7f50], R11 ;  /* 0x007f500b01007387 */ /* 0x0003e80000100800 */
[----:B------:R-:W2:Y:S04]  /*1352b0*/  LDL.LU R8, [R1+0x17d0] ;  /* 0x0017d00001087983 */ /* 0x000ea80000300800 */
[----:B0-----:R-:W2:Y:S04]  /*1352c0*/  LDL.LU R9, [R1+0x17d4] ;  /* 0x0017d40001097983 */ /* 0x001ea80000300800 */
[----:B------:R-:W2:Y:S04]  /*1352d0*/  LDL.LU R10, [R1+0x17d8] ;  /* 0x0017d800010a7983 */ /* 0x000ea80000300800 */
[----:B-1----:R-:W2:Y:S04]  /*1352e0*/  LDL.LU R11, [R1+0x17dc] ;  /* 0x0017dc00010b7983 */ /* 0x002ea80000300800 */
[----:B------:R-:W3:Y:S04]  /*1352f0*/  LDL.LU.64 R26, [R1+0x80e0] ;  /* 0x0080e000011a7983 */ /* 0x000ee80000300a00 */
[----:B------:R-:W3:Y:S04]  /*135300*/  LDL.LU.64 R24, [R1+0x80d8] ;  /* 0x0080d80001187983 */ /* 0x000ee80000300a00 */
        /* <DEDUP_REMOVED lines=8> */
[----:B------:R1:W-:Y:S01]  /*135390*/  STL [R1+0x7f5c], R15 ;  /* 0x007f5c0f01007387 */ /* 0x0003e20000100800 */
[----:B0-----:R-:W-:-:S03]  /*1353a0*/  IMAD.MOV.U32 R8, RZ, RZ, R14 ;  /* 0x000000ffff087224 */ /* 0x001fc600078e000e */
[----:B-1----:R-:W2:Y:S04]  /*1353b0*/  LDL.64 R14, [R1+0x50] ;  /* 0x00005000010e7983 */ /* 0x002ea80000100a00 */
        /* <DEDUP_REMOVED lines=8> */
[----:B------:R-:W4:Y:S04]  /*135440*/  LDL.LU.64 R24, [R1+0x80b8] ;  /* 0x0080b80001187983 */ /* 0x000f280000300a00 */
[----:B------:R0:W-:Y:S04]  /*135450*/  STL [R1+0x7f64], R10 ;  /* 0x007f640a01007387 */ /* 0x0001e80000100800 */
[----:B------:R1:W-:Y:S04]  /*135460*/  STL [R1+0x7f60], R11 ;  /* 0x007f600b01007387 */ /* 0x0003e80000100800 */
[----:B------:R-:W4:Y:S04]  /*135470*/  LDL.LU R8, [R1+0x17b0] ;  /* 0x0017b00001087983 */ /* 0x000f280000300800 */
[----:B------:R-:W4:Y:S04]  /*135480*/  LDL.LU R9, [R1+0x17b4] ;  /* 0x0017b40001097983 */ /* 0x000f280000300800 */
[----:B0-----:R-:W4:Y:S04]  /*135490*/  LDL.LU R10, [R1+0x17b8] ;  /* 0x0017b800010a7983 */ /* 0x001f280000300800 */
[----:B-1----:R-:W4:Y:S02]  /*1354a0*/  LDL.LU R11, [R1+0x17bc] ;  /* 0x0017bc00010b7983 */ /* 0x002f240000300800 */
[----:B----4-:R-:W-:-:S15]  /*1354b0*/  HMMA.16816.F32 R8, R4, R24, R8 ;  /* 0x000000180408723c */ /* 0x010fde0000001808 */
[----:B------:R-:W-:-:S08]  /*1354c0*/  NOP ;  /* 0x0000000000007918 */ /* 0x000fd00000000000 */
[----:B------:R0:W-:Y:S02]  /*1354d0*/  STL.64 [R1+0x2d80], R8 ;  /* 0x002d800801007387 */ /* 0x0001e40000100a00 */
[----:B0-----:R-:W-:Y:S02]  /*1354e0*/  IMAD.MOV.U32 R8, RZ, RZ, R24 ;  /* 0x000000ffff087224 */ /* 0x001fe400078e0018 */
[----:B------:R-:W-:Y:S02]  /*1354f0*/  IMAD.MOV.U32 R9, RZ, RZ, R25 ;  /* 0x000000ffff097224 */ /* 0x000fe400078e0019 */
[C---:B---3--:R-:W-:Y:S01]  /*135500*/  HMMA.16816.F32 R24, R4.reuse, R26, R20 ;  /* 0x0000001a0418723c */ /* 0x048fe20000001814 */
[----:B------:R-:W-:Y:S04]  /*135510*/  STL.64 [R1+0x2d88], R10 ;  /* 0x002d880a01007387 */ /* 0x000fe80000100a00 */
[----:B------:R-:W-:Y:S04]  /*135520*/  STL [R1+0x7f68], R8 ;  /* 0x007f680801007387 */ /* 0x000fe80000100800 */
[----:B------:R-:W3:Y:S04]  /*135530*/  LDL.LU.64 R22, [R1+0x80b0] ;  /* 0x0080b00001167983 */ /* 0x000ee80000300a00 */
[----:B------:R-:W4:Y:S10]  /*135540*/  LDL.LU.64 R20, [R1+0x80a8] ;  /* 0x0080a80001147983 */ /* 0x000f340000300a00 */
        /* <DEDUP_REMOVED lines=25> */
[----:B----4-:R-:W-:Y:S01]  /*1356e0*/  IMAD.MOV.U32 R0, RZ, RZ, R21 ;  /* 0x000000ffff007224 */ /* 0x010fe200078e0015 */
[C---:B---3--:R-:W-:Y:S04]  /*1356f0*/  HMMA.16816.F32 R16, R4.reuse, R22, R16 ;  /* 0x000000160410723c */ /* 0x048fe80000001810 */
[----:B------:R-:W-:Y:S02]  /*135700*/  STL [R1+0x7e18], R0 ;  /* 0x007e180001007387 */ /* 0x000fe40000100800 */
[----:B--2---:R-:W-:-:S15]  /*135710*/  HMMA.16816.F32 R8, R4, R20, R8 ;  /* 0x000000140408723c */ /* 0x004fde0000001808 */
[----:B------:R-:W-:-:S08]  /*135720*/  NOP ;  /* 0x0000000000007918 */ /* 0x000fd00000000000 */
[----:B------:R-:W-:Y:S04]  /*135730*/  STL.64 [R1+0x2d40], R8 ;  /* 0x002d400801007387 */ /* 0x000fe80000100a00 */
[----:B------:R0:W-:Y:S04]  /*135740*/  STL.64 [R1+0x2d48], R10 ;  /* 0x002d480a01007387 */ /* 0x0001e80000100a00 */
[----:B------:R-:W2:Y:S01]  /*135750*/  LDL.LU R14, [R1+0x6da4] ;  /* 0x006da400010e7983 */ /* 0x000ea20000300800 */
[----:B0-----:R-:W-:Y:S03]  /*135760*/  HMMA.16816.F32 R8, R4, R28, R24 ;  /* 0x0000001c0408723c */ /* 0x001fe60000001818 */
[----:B------:R0:W-:Y:S04]  /*135770*/  STL.64 [R1+0x2d30], R16 ;  /* 0x002d301001007387 */ /* 0x0001e80000100a00 */
[----:B------:R1:W-:Y:S04]  /*135780*/  STL.64 [R1+0x2d38], R18 ;  /* 0x002d381201007387 */ /* 0x0003e80000100a00 */
[----:B0-----:R-:W3:-:S12]  /*135790*/  LDL.LU R16, [R1+0x16a0] ;  /* 0x0016a00001107983 */ /* 0x001ed80000300800 */
[----:B------:R-:W-:Y:S04]  /*1357a0*/  STL.64 [R1+0x2d20], R8 ;  /* 0x002d200801007387 */ /* 0x000fe80000100a00 */
[----:B------:R-:W-:Y:S04]  /*1357b0*/  STL.64 [R1+0x2d28], R10 ;  /* 0x002d280a01007387 */ /* 0x000fe80000100a00 */
[----:B------:R-:W3:Y:S04]  /*1357c0*/  LDL.LU R17, [R1+0x16a4] ;  /* 0x0016a40001117983 */ /* 0x000ee80000300800 */
[----:B-1----:R-:W4:Y:S04]  /*1357d0*/  LDL.LU R18, [R1+0x16a8] ;  /* 0x0016a80001127983 */ /* 0x002f280000300800 */
        /* <DEDUP_REMOVED lines=18> */
[----:B---3--:R0:W-:Y:S04]  /*135900*/  STL.64 [R1+0x8000], R22 ;  /* 0x0080001601007387 */ /* 0x0081e80000100a00 */
[----:B0-----:R-:W3:Y:S04]  /*135910*/  LDL R22, [R1+0x8] ;  /* 0x0000080001167983 */ /* 0x001ee80000100800 */
[----:B------:R-:W3:Y:S04]  /*135920*/  LDL R23, [R1+0xc] ;  /* 0x00000c0001177983 */ /* 0x000ee80000100800 */
[----:B--2---:R0:W-:Y:S04]  /*135930*/  STL.64 [R1+0x7ff8], R20 ;  /* 0x007ff81401007387 */ /* 0x0041e80000100a00 */
[----:B------:R-:W2:Y:S04]  /*135940*/  LDL.64 R28, [R1] ;  /* 0x00000000011c7983 */ /* 0x000ea80000100a00 */
[----:B------:R-:W4:Y:S04]  /*135950*/  LDL.LU R24, [R1+0x16e0] ;  /* 0x0016e00001187983 */ /* 0x000f280000300800 */
[----:B------:R-:W4:Y:S04]  /*135960*/  LDL.LU R25, [R1+0x16e4] ;  /* 0x0016e40001197983 */ /* 0x000f280000300800 */
[----:B------:R-:W2:Y:S04]  /*135970*/  LDL.LU R26, [R1+0x16e8] ;  /* 0x0016e800011a7983 */ /* 0x000ea80000300800 */
[----:B------:R-:W2:Y:S04]  /*135980*/  LDL.LU R27, [R1+0x16ec] ;  /* 0x0016ec00011b7983 */ /* 0x000ea80000300800 */
[----:B0-----:R-:W4:Y:S04]  /*135990*/  LDL.64 R20, [R1+0x10] ;  /* 0x0000100001147983 */ /* 0x001f280000100a00 */
[----:B---3--:R0:W-:Y:S04]  /*1359a0*/  STL.64 [R1+0x8030], R22 ;  /* 0x0080301601007387 */ /* 0x0081e80000100a00 */
[----:B0-----:R-:W3:Y:S04]  /*1359b0*/  LDL R22, [R1+0x18] ;  /* 0x0000180001167983 */ /* 0x001ee80000100800 */
[----:B------:R-:W3:Y:S04]  /*1359c0*/  LDL R23, [R1+0x1c] ;  /* 0x00001c0001177983 */ /* 0x000ee80000100800 */
[----:B----4-:R-:W-:Y:S04]  /*1359d0*/  STL.64 [R1+0x8028], R20 ;  /* 0x0080281401007387 */ /* 0x010fe80000100a00 */
[----:B--2---:R-:W-:Y:S04]  /*1359e0*/  STL.64 [R1+0x8010], R26 ;  /* 0x0080101a01007387 */ /* 0x004fe80000100a00 */
        /* <DEDUP_REMOVED lines=155> */
[----:B----4-:R-:W-:Y:S01]  /*1363a0*/  HMMA.16816.F32 R16, R4, R2, R20 ;  /* 0x000000020410723c */ /* 0x010fe20000001814 */
[----:B------:R-:W-:-:S02]  /*1363b0*/  IMAD R13, R13, 0x100, R26 ;  /* 0x000001000d0d7824 */ /* 0x000fc400078e021a */
[----:B------:R-:W-:Y:S02]  /*1363c0*/  IMAD R14, R14, 0x100, R27 ;  /* 0x000001000e0e7824 */ /* 0x000fe400078e021b */
[----:B------:R-:W-:Y:S02]  /*1363d0*/  IMAD R12, R12, 0x100, R25 ;  /* 0x000001000c0c7824 */ /* 0x000fe400078e0219 */
[----:B------:R-:W-:-:S15]  /*1363e0*/  IMAD.MOV.U32 R25, RZ, RZ, R15 ;  /* 0x000000ffff197224 */ /* 0x000fde00078e000f */
[----:B------:R-:W-:-:S01]  /*1363f0*/  NOP ;  /* 0x0000000000007918 */ /* 0x000fc20000000000 */
[----:B------:R0:W-:Y:S04]  /*136400*/  STL.64 [R1+0x1a60], R16 ;  /* 0x001a601001007387 */ /* 0x0001e80000100a00 */
[----:B------:R1:W-:Y:S01]  /*136410*/  STL.64 [R1+0x1a68], R18 ;  /* 0x001a681201007387 */ /* 0x0003e20000100a00 */
[----:B--2---:R-:W-:Y:S02]  /*136420*/  IMAD.MOV.U32 R27, RZ, RZ, R10 ;  /* 0x000000ffff1b7224 */ /* 0x004fe400078e000a */
[----:B---3--:R-:W-:Y:S02]  /*136430*/  IMAD.MOV.U32 R26, RZ, RZ, R8 ;  /* 0x000000ffff1a7224 */ /* 0x008fe400078e0008 */
[----:B------:R-:W-:Y:S01]  /*136440*/  IMAD.MOV.U32 R24, RZ, RZ, R11 ;  /* 0x000000ffff187224 */ /* 0x000fe200078e000b */
[----:B------:R-:W2:Y:S04]  /*136450*/  LDL.LU R8, [R1+0x7f68] ;  /* 0x007f680001087983 */ /* 0x000ea80000300800 */
[----:B------:R-:W3:Y:S04]  /*136460*/  LDL.LU R10, [R1+0x7f64] ;  /* 0x007f6400010a7983 */ /* 0x000ee80000300800 */
[----:B------:R-:W4:Y:S04]  /*136470*/  LDL.LU R11, [R1+0x7f60] ;  /* 0x007f6000010b7983 */ /* 0x000f280000300800 */
[----:B------:R-:W3:Y:S04]  /*136480*/  LDL.LU R15, [R1+0x7f5c] ;  /* 0x007f5c00010f7983 */ /* 0x000ee80000300800 */
[----:B------:R-:W-:Y:S04]  /*136490*/  STL.64 [R1+0x7e30], R26 ;  /* 0x007e301a01007387 */ /* 0x000fe80000100a00 */
[----:B------:R-:W-:Y:S04]  /*1364a0*/  STL.64 [R1+0x7e28], R24 ;  /* 0x007e281801007387 */ /* 0x000fe80000100a00 */
[----:B0-----:R-:W2:Y:S04]  /*1364b0*/  LDL.LU R16, [R1+0x1590] ;  /* 0x0015900001107983 */ /* 0x001ea80000300800 */
[----:B------:R-:W2:Y:S04]  /*1364c0*/  LDL.LU R17, [R1+0x1594] ;  /* 0x0015940001117983 */ /* 0x000ea80000300800 */
[----:B-1----:R-:W4:Y:S04]  /*1364d0*/  LDL.LU R18, [R1+0x1598] ;  /* 0x0015980001127983 */ /* 0x002f280000300800 */
[----:B------:R-:W4:Y:S04]  /*1364e0*/  LDL.LU R19, [R1+0x159c] ;  /* 0x00159c0001137983 */ /* 0x000f280000300800 */
[----:B----4-:R0:W-:Y:S04]  /*1364f0*/  STL.64 [R1+0x7e40], R18 ;  /* 0x007e401201007387 */ /* 0x0101e80000100a00 */
[----:B--2---:R-:W-:Y:S04]  /*136500*/  STL.64 [R1+0x7e38], R16 ;  /* 0x007e381001007387 */ /* 0x004fe80000100a00 */
[----:B------:R-:W2:Y:S04]  /*136510*/  LDL.LU R20, [R1+0x1580] ;  /* 0x0015800001147983 */ /* 0x000ea80000300800 */
[----:B------:R-:W2:Y:S04]  /*136520*/  LDL.LU R21, [R1+0x1584] ;  /* 0x0015840001157983 */ /* 0x000ea80000300800 */
[----:B------:R-:W4:Y:S04]  /*136530*/  LDL.LU R22, [R1+0x1588] ;  /* 0x0015880001167983 */ /* 0x000f280000300800 */
[----:B------:R-:W4:Y:S01]  /*136540*/  LDL.LU R23, [R1+0x158c] ;  /* 0x00158c0001177983 */ /* 0x000f220000300800 */
[----:B0-----:R-:W-:-:S02]  /*136550*/  IMAD.MOV.U32 R18, RZ, RZ, R8 ;  /* 0x000000ffff127224 */ /* 0x001fc400078e0008 */
        /* <DEDUP_REMOVED lines=10> */
[----:B------:R-:W-:-:S02]  /*136600*/  IMAD.MOV.U32 R16, RZ, RZ, R11 ;  /* 0x000000ffff107224 */ /* 0x000fc400078e000b */
[----:B---3--:R-:W-:Y:S01]  /*136610*/  IMAD.MOV.U32 R17, RZ, RZ, R10 ;  /* 0x000000ffff117224 */ /* 0x008fe200078e000a */
[----:B----4-:R-:W-:Y:S04]  /*136620*/  STL.64 [R1+0x7e68], R22 ;  /* 0x007e681601007387 */ /* 0x010fe80000100a00 */
[----:B--2---:R0:W-:Y:S04]  /*136630*/  STL.64 [R1+0x7e60], R20 ;  /* 0x007e601401007387 */ /* 0x0041e80000100a00 */
        /* <DEDUP_REMOVED lines=13> */
[----:B-1----:R-:W3:Y:S04]  /*136710*/  LDL.64 R16, [R1+0x78] ;  /* 0x0000780001107983 */ /* 0x002ee80000100a00 */
[----:B------:R-:W-:Y:S04]  /*136720*/  STL.64 [R1+0x7e90], R18 ;  /* 0x007e901201007387 */ /* 0x000fe80000100a00 */
[----:B---3--:R1:W-:Y:S04]  /*136730*/  STL.64 [R1+0x7e88], R16 ;  /* 0x007e881001007387 */ /* 0x0083e80000100a00 */
[----:B0-----:R-:W3:Y:S04]  /*136740*/  LDL.LU R20, [R1+0x15d0] ;  /* 0x0015d00001147983 */ /* 0x001ee80000300800 */
[----:B------:R-:W3:Y:S04]  /*136750*/  LDL.LU R21, [R1+0x15d4] ;  /* 0x0015d40001157983 */ /* 0x000ee80000300800 */
[----:B------:R-:W2:Y:S04]  /*136760*/  LDL.LU R22, [R1+0x15d8] ;  /* 0x0015d80001167983 */ /* 0x000ea80000300800 */
[----:B------:R-:W2:Y:S04]  /*136770*/  LDL.LU R23, [R1+0x15dc] ;  /* 0x0015dc0001177983 */ /* 0x000ea80000300800 */
[----:B-1----:R-:W4:Y:S01]  /*136780*/  LDL.64 R16, [R1+0x88] ;  /* 0x0000880001107983 */ /* 0x002f220000100a00 */
[----:B------:R-:W-:-:S02]  /*136790*/  IMAD.MOV.U32 R18, RZ, RZ, R11 ;  /* 0x000000ffff127224 */ /* 0x000fc400078e000b */
[----:B------:R-:W-:Y:S01]  /*1367a0*/  IMAD.MOV.U32 R19, RZ, RZ, R9 ;  /* 0x000000ffff137224 */ /* 0x000fe200078e0009 */
[----:B--2---:R-:W-:Y:S04]  /*1367b0*/  STL.64 [R1+0x7ea0], R22 ;  /* 0x007ea01601007387 */ /* 0x004fe80000100a00 */
[----:B---3--:R-:W-:Y:S04]  /*1367c0*/  STL.64 [R1+0x7e98], R20 ;  /* 0x007e981401007387 */ /* 0x008fe80000100a00 */
[----:B------:R-:W2:Y:S04]  /*1367d0*/  LDL.LU R11, [R1+0x7f40] ;  /* 0x007f4000010b7983 */ /* 0x000ea80000300800 */
[----:B------:R-:W3:Y:S04]  /*1367e0*/  LDL.LU R9, [R1+0x7f3c] ;  /* 0x007f3c0001097983 */ /* 0x000ee80000300800 */
[----:B------:R0:W-:Y:S02]  /*1367f0*/  STL.64 [R1+0x7ec0], R18 ;  /* 0x007ec01201007387 */ /* 0x0001e40000100a00 */
[----:B0-----:R-:W-:-:S02]  /*136800*/  IMAD.MOV.U32 R18, RZ, RZ, R8 ;  /* 0x000000ffff127224 */ /* 0x001fc400078e0008 */
[----:B------:R-:W-:Y:S01]  /*136810*/  IMAD.MOV.U32 R19, RZ, RZ, R10 ;  /* 0x000000ffff137224 */ /* 0x000fe200078e000a */
[----:B------:R-:W3:Y:S04]  /*136820*/  LDL.LU R8, [R1+0x7f38] ;  /* 0x007f380001087983 */ /* 0x000ee80000300800 */
[----:B------:R-:W3:Y:S04]  /*136830*/  LDL.LU R10, [R1+0x7f34] ;  /* 0x007f3400010a7983 */ /* 0x000ee80000300800 */
[----:B----4-:R0:W-:Y:S04]  /*136840*/  STL.64 [R1+0x7eb8], R16 ;  /* 0x007eb81001007387 */ /* 0x0101e80000100a00 */
[----:B------:R-:W4:Y:S04]  /*136850*/  LDL.LU R20, [R1+0x15f0] ;  /* 0x0015f00001147983 */ /* 0x000f280000300800 */
[----:B------:R-:W4:Y:S04]  /*136860*/  LDL.LU R21, [R1+0x15f4] ;  /* 0x0015f40001157983 */ /* 0x000f280000300800 */
[----:B------:R-:W3:Y:S04]  /*136870*/  LDL.LU R22, [R1+0x15f8] ;  /* 0x0015f80001167983 */ /* 0x000ee80000300800 */
[----:B------:R-:W3:Y:S04]  /*136880*/  LDL.LU R23, [R1+0x15fc] ;  /* 0x0015fc0001177983 */ /* 0x000ee80000300800 */
[----:B0-----:R-:W4:Y:S04]  /*136890*/  LDL.64 R16, [R1+0x98] ;  /* 0x0000980001107983 */ /* 0x001f280000100a00 */
[----:B------:R0:W-:Y:S02]  /*1368a0*/  STL.64 [R1+0x7ee0], R18 ;  /* 0x007ee01201007387 */ /* 0x0001e40000100a00 */
[----:B0-----:R-:W-:-:S02]  /*1368b0*/  IMAD.MOV.U32 R19, RZ, RZ, R15 ;  /* 0x000000ffff137224 */ /* 0x001fc400078e000f */
[----:B--2---:R-:W-:Y:S01]  /*1368c0*/  IMAD.MOV.U32 R18, RZ, RZ, R11 ;  /* 0x000000ffff127224 */ /* 0x004fe200078e000b */
[----:B----4-:R-:W-:Y:S04]  /*1368d0*/  STL.64 [R1+0x7ed8], R16 ;  /* 0x007ed81001007387 */ /* 0x010fe80000100a00 */
[----:B---3--:R-:W-:Y:S04]  /*1368e0*/  STL.64 [R1+0x7eb0], R22 ;  /* 0x007eb01601007387 */ /* 0x008fe80000100a00 */
[----:B------:R0:W-:Y:S04]  /*1368f0*/  STL.64 [R1+0x7ea8], R20 ;  /* 0x007ea81401007387 */ /* 0x0001e80000100a00 */
[----:B0-----:R-:W2:Y:S04]  /*136900*/  LDL.LU R20, [R1+0x1600] ;  /* 0x0016000001147983 */ /* 0x001ea80000300800 */
[----:B------:R-:W2:Y:S04]  /*136910*/  LDL.LU R21, [R1+0x1604] ;  /* 0x0016040001157983 */ /* 0x000ea80000300800 */
[----:B------:R-:W3:Y:S04]  /*136920*/  LDL.LU R22, [R1+0x1608] ;  /* 0x0016080001167983 */ /* 0x000ee80000300800 */
[----:B------:R-:W3:Y:S04]  /*136930*/  LDL.LU R23, [R1+0x160c] ;  /* 0x00160c0001177983 */ /* 0x000ee80000300800 */
[----:B------:R-:W4:Y:S01]  /*136940*/  LDL.LU R11, [R1+0x7f30] ;  /* 0x007f3000010b7983 */ /* 0x000f220000300800 */
[----:B------:R-:W-:-:S02]  /*136950*/  IMAD.MOV.U32 R16, RZ, RZ, R8 ;  /* 0x000000ffff107224 */ /* 0x000fc400078e0008 */
        /* <DEDUP_REMOVED lines=28> */
[----:B------:R-:W-:-:S03]  /*136b20*/  IMAD R15, R15, 0x100, R9 ;  /* 0x000001000f0f7824 */ /* 0x000fc600078e0209 */
        /* <DEDUP_REMOVED lines=24> */
[----:B------:R-:W3:Y:S04]  /*136cb0*/  LDL.LU.64 R16, [R1+0x7f08] ;  /* 0x007f080001107983 */ /* 0x000ee80000300a00 */
[----:B------:R0:W-:Y:S04]  /*136cc0*/  STL [R1+0x7cd0], R10 ;  /* 0x007cd00a01007387 */ /* 0x0001e80000100800 */
[----:B------:R1:W-:Y:S04]  /*136cd0*/  STL [R1+0x7ccc], R11 ;  /* 0x007ccc0b01007387 */ /* 0x0003e80000100800 */
[----:B------:R-:W4:Y:S04]  /*136ce0*/  LDL.LU R8, [R1+0x1620] ;  /* 0x0016200001087983 */ /* 0x000f280000300800 */
[----:B------:R-:W4:Y:S04]  /*136cf0*/  LDL.LU R9, [R1+0x1624] ;  /* 0x0016240001097983 */ /* 0x000f280000300800 */
[----:B0-----:R-:W4:Y:S04]  /*136d00*/  LDL.LU R10, [R1+0x1628] ;  /* 0x00162800010a7983 */ /* 0x001f280000300800 */
[----:B-1----:R-:W4:Y:S01]  /*136d10*/  LDL.LU R11, [R1+0x162c] ;  /* 0x00162c00010b7983 */ /* 0x002f220000300800 */
[----:B---3--:R-:W-:Y:S03]  /*136d20*/  HMMA.16816.F32 R4, R4, R16, R20 ;  /* 0x000000100404723c */ /* 0x008fe60000001814 */
[----:B------:R-:W2:Y:S04]  /*136d30*/  LDL.LU.64 R22, [R1+0x7f00] ;  /* 0x007f000001167983 */ /* 0x000ea80000300a00 */
[----:B------:R-:W2:Y:S01]  /*136d40*/  LDL.LU.64 R20, [R1+0x7ef8] ;  /* 0x007ef80001147983 */ /* 0x000ea20000300a00 */
[----:B------:R-:W-:-:S02]  /*136d50*/  F2FP.F16.E4M3.UNPACK_B R12, R12 ;  /* 0x0000000cff0c723e */ /* 0x000fc400020006ff */
[----:B------:R-:W-:Y:S02]  /*136d60*/  F2FP.F16.E4M3.UNPACK_B R13, R13 ;  /* 0x0000000dff0d723e */ /* 0x000fe400020006ff */
[----:B------:R-:W-:Y:S02]  /*136d70*/  F2FP.F16.E4M3.UNPACK_B R14, R14 ;  /* 0x0000000eff0e723e */ /* 0x000fe400020006ff */
[----:B------:R-:W-:-:S09]  /*136d80*/  F2FP.F16.E4M3.UNPACK_B R15, R15 ;  /* 0x0000000fff0f723e */ /* 0x000fd200020006ff */
        /* <DEDUP_REMOVED lines=16> */
[----:B------:R0:W-:Y:S02]  /*136e90*/  STL.64 [R1+0x2c50], R8 ;  /* 0x002c500801007387 */ /* 0x0001e40000100a00 */
[----:B0-----:R-:W-:Y:S02]  /*136ea0*/  IMAD.MOV.U32 R8, RZ, RZ, R17 ;  /* 0x000000ffff087224 */ /* 0x001fe400078e0011 */
[----:B--2---:R-:W-:Y:S01]  /*136eb0*/  HMMA.16816.F32 R16, R12, R18, R20 ;  /* 0x000000120c10723c */ /* 0x004fe20000001814 */
[----:B------:R-:W-:Y:S04]  /*136ec0*/  STL.64 [R1+0x2c58], R10 ;  /* 0x002c580a01007387 */ /* 0x000fe80000100a00 */
[----:B------:R-:W2:Y:S04]  /*136ed0*/  LDL.LU.64 R22, [R1+0x7ed0] ;  /* 0x007ed00001167983 */ /* 0x000ea80000300a00 */
[----:B------:R-:W2:-:S14]  /*136ee0*/  LDL.LU.64 R20, [R1+0x7ec8] ;  /* 0x007ec80001147983 */ /* 0x000e9c0000300a00 */
        /* <DEDUP_REMOVED lines=12> */
[----:B------:R0:W-:Y:S04]  /*136fb0*/  STL.64 [R1+0x7d40], R10 ;  /* 0x007d400a01007387 */ /* 0x0001e80000100a00 */
[----:B0-----:R-:W2:Y:S04]  /*136fc0*/  LDL R10, [R1+0x58] ;  /* 0x00005800010a7983 */ /* 0x001ea80000100800 */
[----:B------:R-:W2:Y:S04]  /*136fd0*/  LDL R11, [R1+0x5c] ;  /* 0x00005c00010b7983 */ /* 0x000ea80000100800 */
        /* <DEDUP_REMOVED lines=8> */
[----:B------:R-:W3:Y:S02]  /*137060*/  LDL.LU.64 R16, [R1+0x7e88] ;  /* 0x007e880001107983 */ /* 0x000ee40000300a00 */
[----:B---3--:R-:W-:-:S15]  /*137070*/  HMMA.16816.F32 R4, R12, R16, R4 ;  /* 0x000000100c04723c */ /* 0x008fde0000001804 */
[----:B------:R-:W-:-:S08]  /*137080*/  NOP ;  /* 0x0000000000007918 */ /* 0x000fd00000000000 */
[----:B------:R0:W-:Y:S04]  /*137090*/  STL.64 [R1+0x2c10], R4 ;  /* 0x002c100401007387 */ /* 0x0001e80000100a00 */
[----:B------:R1:W-:Y:S01]  /*1370a0*/  STL.64 [R1+0x2c18], R6 ;  /* 0x002c180601007387 */ /* 0x0003e20000100a00 */
[----:B0-----:R-:W-:Y:S02]  /*1370b0*/  IMAD.MOV.U32 R5, RZ, RZ, R17 ;  /* 0x000000ffff057224 */ /* 0x001fe400078e0011 */
[----:B-1----:R-:W-:Y:S02]  /*1370c0*/  IMAD.MOV.U32 R6, RZ, RZ, R16 ;  /* 0x000000ffff067224 */ /* 0x002fe400078e0010 */
[----:B----4-:R-:W-:Y:S01]  /*1370d0*/  HMMA.16816.F32 R16, R12, R18, R20 ;  /* 0x000000120c10723c */ /* 0x010fe20000001814 */
        /* <DEDUP_REMOVED lines=12> */
[----:B0-----:R-:W3:Y:S01]  /*1371a0*/  LDL.LU.64 R18, [R1+0x7e58] ;  /* 0x007e580001127983 */ /* 0x001ee20000300a00 */
[C---:B--2---:R-:W-:Y:S06]  /*1371b0*/  HMMA.16816.F32 R8, R12.reuse, R10, R24 ;  /* 0x0000000a0c08723c */ /* 0x044fec0000001818 */
[----:B---3--:R-:W-:Y:S01]  /*1371c0*/  HMMA.16816.F32 R16, R12, R18, R20 ;  /* 0x000000120c10723c */ /* 0x008fe20000001814 */
[----:B------:R-:W2:Y:S04]  /*1371d0*/  LDL.LU.64 R22, [R1+0x7e50] ;  /* 0x007e500001167983 */ /* 0x000ea80000300a00 */
[----:B------:R-:W2:-:S15]  /*1371e0*/  LDL.LU.64 R20, [R1+0x7e48] ;  /* 0x007e480001147983 */ /* 0x000e9e0000300a00 */
[----:B------:R-:W-:-:S03]  /*1371f0*/  NOP ;  /* 0x0000000000007918 */ /* 0x000fc60000000000 */
[----:B------:R-:W-:Y:S04]  /*137200*/  STL.64 [R1+0x2be0], R16 ;  /* 0x002be01001007387 */ /* 0x000fe80000100a00 */
[----:B------:R0:W-:Y:S04]  /*137210*/  STL.64 [R1+0x2be8], R18 ;  /* 0x002be81201007387 */ /* 0x0001e80000100a00 */
[----:B0-----:R-:W3:Y:S04]  /*137220*/  LDL.LU.64 R18, [R1+0x7e40] ;  /* 0x007e400001127983 */ /* 0x001ee80000300a00 */
[----:B------:R-:W3:Y:S04]  /*137230*/  LDL.LU.64 R16, [R1+0x7e38] ;  /* 0x007e380001107983 */ /* 0x000ee80000300a00 */
[----:B------:R-:W2:Y:S04]  /*137240*/  LDL.LU.64 R26, [R1+0x7e30] ;  /* 0x007e3000011a7983 */ /* 0x000ea80000300a00 */
[----:B------:R-:W3:Y:S04]  /*137250*/  LDL.LU.64 R24, [R1+0x7e28] ;  /* 0x007e280001187983 */ /* 0x000ee80000300a00 */
        /* <DEDUP_REMOVED lines=19> */
[----:B0-----:R-:W2:Y:S01]  /*137390*/  LDL R10, [R1] ;  /* 0x00000000010a7983 */ /* 0x001ea20000100800 */
[----:B------:R-:W-:-:S03]  /*1373a0*/  IMAD.MOV.U32 R11, RZ, RZ, R0 ;  /* 0x000000ffff0b7224 */ /* 0x000fc600078e0000 */
[----:B------:R-:W4:Y:S04]  /*1373b0*/  LDL.LU R0, [R1+0x7e24] ;  /* 0x007e240001007983 */ /* 0x000f280000300800 */
        /* <DEDUP_REMOVED lines=95> */
[----:B------:R-:W4:Y:S04]  /*1379b0*/  LDL.LU R4, [R1+0x6db8] ;  /* 0x006db80001047983 */ /* 0x000f280000300800 */
[----:B------:R-:W2:Y:S01]  /*1379c0*/  LDL.LU R7, [R1+0x6db4] ;  /* 0x006db40001077983 */ /* 0x000ea20000300800 */
[C---:B------:R-:W-:Y:S03]  /*1379d0*/  HMMA.16816.F32 R8, R12.reuse, R10, R24 ;  /* 0x0000000a0c08723c */ /* 0x040fe60000001818 */
[----:B--2---:R-:W-:Y:S04]  /*1379e0*/  STL.64 [R1+0x7ce0], R6 ;  /* 0x007ce00601007387 */ /* 0x004fe80000100a00 */
[----:B----4-:R0:W-:Y:S04]  /*1379f0*/  STL.64 [R1+0x7cd8], R4 ;  /* 0x007cd80401007387 */ /* 0x0101e80000100a00 */
[----:B0-----:R-:W2:Y:S04]  /*137a00*/  LDL.LU R4, [R1+0x1460] ;  /* 0x0014600001047983 */ /* 0x001ea80000300800 */
[----:B------:R-:W2:Y:S04]  /*137a10*/  LDL.LU R5, [R1+0x1464] ;  /* 0x0014640001057983 */ /* 0x000ea80000300800 */
[----:B------:R-:W2:Y:S04]  /*137a20*/  LDL.LU R6, [R1+0x1468] ;  /* 0x0014680001067983 */ /* 0x000ea80000300800 */
[----:B------:R-:W2:Y:S04]  /*137a30*/  LDL.LU R7, [R1+0x146c] ;  /* 0x00146c0001077983 */ /* 0x000ea80000300800 */
        /* <DEDUP_REMOVED lines=61> */
[----:B------:R-:W2:Y:S01]  /*137e10*/  LDL.LU R8, [R1+0x7d38] ;  /* 0x007d380001087983 */ /* 0x000ea20000300800 */
[----:B----4-:R-:W-:-:S15]  /*137e20*/  HMMA.16816.F32 R24, R12, R28, R24 ;  /* 0x0000001c0c18723c */ /* 0x010fde0000001818 */
[----:B------:R-:W-:-:S08]  /*137e30*/  NOP ;  /* 0x0000000000007918 */ /* 0x000fd00000000000 */
[----:B------:R-:W-:Y:S04]  /*137e40*/  STL.64 [R1+0x2b30], R24 ;  /* 0x002b301801007387 */ /* 0x000fe80000100a00 */
[----:B------:R0:W-:Y:S04]  /*137e50*/  STL.64 [R1+0x2b38], R26 ;  /* 0x002b381a01007387 */ /* 0x0001e80000100a00 */
[----:B0-----:R-:W4:Y:S04]  /*137e60*/  LDL.LU.64 R26, [R1+0x7d30] ;  /* 0x007d3000011a7983 */ /* 0x001f280000300a00 */
[----:B------:R-:W3:Y:S04]  /*137e70*/  LDL.LU.64 R24, [R1+0x7d28] ;  /* 0x007d280001187983 */ /* 0x000ee80000300a00 */
[----:B------:R-:W2:Y:S04]  /*137e80*/  LDL.LU R9, [R1+0x6dc0] ;  /* 0x006dc00001097983 */ /* 0x000ea80000300800 */
        /* <DEDUP_REMOVED lines=47> */
[----:B------:R-:W-:Y:S04]  /*138180*/  STL.64 [R1+0x7ae0], R16 ;  /* 0x007ae01001007387 */ /* 0x000fe80000100a00 */
[----:B------:R0:W-:Y:S04]  /*138190*/  STL.64 [R1+0x1a50], R24 ;  /* 0x001a501801007387 */ /* 0x0001e80000100a00 */
[----:B------:R2:W-:Y:S04]  /*1381a0*/  STL.64 [R1+0x1a58], R26 ;  /* 0x001a581a01007387 */ /* 0x0005e80000100a00 */
[----:B0-----:R-:W4:Y:S01]  /*1381b0*/  LDL.64 R24, [R1+0x80] ;  /* 0x0000800001187983 */ /* 0x001f220000100a00 */
[----:B--2---:R-:W-:-:S02]  /*1381c0*/  IMAD.MOV.U32 R26, RZ, RZ, R6 ;  /* 0x000000ffff1a7224 */ /* 0x004fc400078e0006 */
[----:B---3--:R-:W-:-:S05]  /*1381d0*/  IMAD.MOV.U32 R27, RZ, RZ, R5 ;  /* 0x000000ffff1b7224 */ /* 0x008fca00078e0005 */
[----:B------:R-:W-:Y:S04]  /*1381e0*/  STL.64 [R1+0x7c60], R26 ;  /* 0x007c601a01007387 */ /* 0x000fe80000100a00 */
[----:B----4-:R0:W-:Y:S04]  /*1381f0*/  STL.64 [R1+0x7c58], R24 ;  /* 0x007c581801007387 */ /* 0x0101e80000100a00 */
[----:B------:R-:W2:Y:S04]  /*138200*/  LDL.LU R16, [R1+0x1370] ;  /* 0x0013700001107983 */ /* 0x000ea80000300800 */
[----:B------:R-:W2:Y:S04]  /*138210*/  LDL.LU R17, [R1+0x1374] ;  /* 0x0013740001117983 */ /* 0x000ea80000300800 */
[----:B------:R-:W3:Y:S04]  /*138220*/  LDL.LU R18, [R1+0x1378] ;  /* 0x0013780001127983 */ /* 0x000ee80000300800 */
[----:B------:R-:W3:Y:S04]  /*138230*/  LDL.LU R19, [R1+0x137c] ;  /* 0x00137c0001137983 */ /* 0x000ee80000300800 */
[----:B---3--:R-:W-:Y:S04]  /*138240*/  STL.64 [R1+0x7c70], R18 ;  /* 0x007c701201007387 */ /* 0x008fe80000100a00 */
[----:B--2---:R1:W-:Y:S04]  /*138250*/  STL.64 [R1+0x7c68], R16 ;  /* 0x007c681001007387 */ /* 0x0043e80000100a00 */
[----:B0-----:R-:W2:Y:S01]  /*138260*/  LDL.LU R24, [R1+0x13a0] ;  /* 0x0013a00001187983 */ /* 0x001ea20000300800 */
[----:B-1----:R-:W-:-:S15]  /*138270*/  HMMA.16816.F32 R16, R12, R2, R20 ;  /* 0x000000020c10723c */ /* 0x002fde0000001814 */
        /* <DEDUP_REMOVED lines=9> */
[----:B------:R-:W2:Y:S01]  /*138310*/  LDL.LU R23, [R1+0x13ec] ;  /* 0x0013ec0001177983 */ /* 0x000ea20000300800 */
[----:B------:R-:W-:-:S03]  /*138320*/  IMAD R5, R0, 0x100, R9 ;  /* 0x0000010000057824 */ /* 0x000fc600078e0209 */
[----:B------:R-:W3:Y:S01]  /*138330*/  LDL.LU R9, [R1+0x6dc8] ;  /* 0x006dc80001097983 */ /* 0x000ee20000300800 */
[----:B------:R-:W-:-:S03]  /*138340*/  IMAD R4, R7, 0x100, R4 ;  /* 0x0000010007047824 */ /* 0x000fc600078e0204 */
        /* <DEDUP_REMOVED lines=19> */
[----:B------:R-:W3:Y:S04]  /*138480*/  LDL R18, [R1+0x98] ;  /* 0x0000980001127983 */ /* 0x000ee80000100800 */
[----:B------:R-:W2:Y:S04]  /*138490*/  LDL.LU R8, [R1+0x7cd4] ;  /* 0x007cd40001087983 */ /* 0x000ea80000300800 */
[----:B------:R-:W3:Y:S04]  /*1384a0*/  LDL.64 R16, [R1+0xa8] ;  /* 0x0000a80001107983 */ /* 0x000ee80000100a00 */
[----:B0-----:R-:W4:Y:S04]  /*1384b0*/  LDL.LU R24, [R1+0x13c0] ;  /* 0x0013c00001187983 */ /* 0x001f280000300800 */
[----:B------:R-:W4:Y:S04]  /*1384c0*/  LDL.LU R25, [R1+0x13c4] ;  /* 0x0013c40001197983 */ /* 0x000f280000300800 */
[----:B------:R-:W2:Y:S04]  /*1384d0*/  LDL.LU R26, [R1+0x13c8] ;  /* 0x0013c800011a7983 */ /* 0x000ea80000300800 */
[----:B------:R-:W2:Y:S01]  /*1384e0*/  LDL.LU R27, [R1+0x13cc] ;  /* 0x0013cc00011b7983 */ /* 0x000ea20000300800 */
[----:B------:R-:W-:-:S03]  /*1384f0*/  IMAD R6, R6, 0x100, R9 ;  /* 0x0000010006067824 */ /* 0x000fc600078e0209 */
[----:B--2---:R-:W-:Y:S04]  /*138500*/  STL.64 [R1+0x7c90], R26 ;  /* 0x007c901a01007387 */ /* 0x004fe80000100a00 */
[----:B----4-:R0:W-:Y:S04]  /*138510*/  STL.64 [R1+0x7c88], R24 ;  /* 0x007c881801007387 */ /* 0x0101e80000100a00 */
[----:B0-----:R-:W3:Y:S04]  /*138520*/  LDL.LU R24, [R1+0x13d0] ;  /* 0x0013d00001187983 */ /* 0x001ee80000300800 */
[----:B------:R-:W3:Y:S04]  /*138530*/  LDL.LU R25, [R1+0x13d4] ;  /* 0x0013d40001197983 */ /* 0x000ee80000300800 */
[----:B------:R-:W3:Y:S04]  /*138540*/  LDL.LU R26, [R1+0x13d8] ;  /* 0x0013d800011a7983 */ /* 0x000ee80000300800 */
[----:B------:R-:W3:Y:S04]  /*138550*/  LDL.LU R27, [R1+0x13dc] ;  /* 0x0013dc00011b7983 */ /* 0x000ee80000300800 */
[----:B------:R0:W-:Y:S04]  /*138560*/  STL [R1+0x7abc], R2 ;  /* 0x007abc0201007387 */ /* 0x0001e80000100800 */
[----:B------:R1:W-:Y:S01]  /*138570*/  STL [R1+0x7ab8], R3 ;  /* 0x007ab80301007387 */ /* 0x0003e20000100800 */
[----:B0-----:R-:W-:-:S02]  /*138580*/  IMAD.MOV.U32 R2, RZ, RZ, R10 ;  /* 0x000000ffff027224 */ /* 0x001fc400078e000a */
[----:B-1----:R-:W-:Y:S01]  /*138590*/  IMAD.MOV.U32 R3, RZ, RZ, R11 ;  /* 0x000000ffff037224 */ /* 0x002fe200078e000b */
[----:B------:R-:W2:Y:S04]  /*1385a0*/  LDL.LU R10, [R1+0x7cd0] ;  /* 0x007cd000010a7983 */ /* 0x000ea80000300800 */
[----:B------:R-:W2:Y:S04]  /*1385b0*/  LDL.LU R11, [R1+0x7ccc] ;  /* 0x007ccc00010b7983 */ /* 0x000ea80000300800 */
[----:B------:R-:W4:Y:S02]  /*1385c0*/  LDL.LU R9, [R1+0x7cc8] ;  /* 0x007cc80001097983 */ /* 0x000f240000300800 */
        /* <DEDUP_REMOVED lines=18> */
[----:B------:R-:W-:Y:S01]  /*1386f0*/  IMAD R7, R0, 0x100, R7 ;  /* 0x0000010000077824 */ /* 0x000fe200078e0207 */
[----:B------:R-:W-:-:S02]  /*138700*/  F2FP.F16.E4M3.UNPACK_B R4, R4 ;  /* 0x00000004ff04723e */ /* 0x000fc400020006ff */
[----:B------:R-:W-:Y:S02]  /*138710*/  F2FP.F16.E4M3.UNPACK_B R5, R5 ;  /* 0x00000005ff05723e */ /* 0x000fe400020006ff */
[----:B------:R-:W-:Y:S02]  /*138720*/  F2FP.F16.E4M3.UNPACK_B R6, R6 ;  /* 0x00000006ff06723e */ /* 0x000fe400020006ff */
[----:B------:R-:W-:Y:S01]  /*138730*/  F2FP.F16.E4M3.UNPACK_B R7, R7 ;  /* 0x00000007ff07723e */ /* 0x000fe200020006ff */
[----:B--2---:R-:W-:Y:S01]  /*138740*/  HMMA.16816.F32 R12, R12, R28, R20 ;  /* 0x0000001c0c0c723c */ /* 0x004fe20000001814 */
[----:B------:R-:W2:Y:S05]  /*138750*/  LDL.LU.64 R20, [R1+0x7ca0] ;  /* 0x007ca00001147983 */ /* 0x000eaa0000300a00 */
[----:B---3--:R-:W-:Y:S01]  /*138760*/  HMMA.16816.F32 R24, R4, R16, R24 ;  /* 0x000000100418723c */ /* 0x008fe20000001818 */
[----:B------:R-:W-:-:S02]  /*138770*/  IMAD.MOV.U32 R22, RZ, RZ, R28 ;  /* 0x000000ffff167224 */ /* 0x000fc400078e001c */
[----:B------:R-:W-:-:S14]  /*138780*/  IMAD.MOV.U32 R23, RZ, RZ, R29 ;  /* 0x000000ffff177224 */ /* 0x000fdc00078e001d */
[----:B------:R0:W-:Y:S04]  /*138790*/  STL.64 [R1+0x2ad0], R12 ;  /* 0x002ad00c01007387 */ /* 0x0001e80000100a00 */
[----:B------:R1:W-:Y:S04]  /*1387a0*/  STL.64 [R1+0x2ad8], R14 ;  /* 0x002ad80e01007387 */ /* 0x0003e80000100a00 */
[----:B------:R-:W3:Y:S04]  /*1387b0*/  LDL.LU.64 R28, [R1+0x7c98] ;  /* 0x007c9800011c7983 */ /* 0x000ee80000300a00 */
[----:B0-----:R-:W4:Y:S04]  /*1387c0*/  LDL.LU R12, [R1+0x1390] ;  /* 0x00139000010c7983 */ /* 0x001f280000300800 */
[----:B------:R-:W4:Y:S04]  /*1387d0*/  LDL.LU R13, [R1+0x1394] ;  /* 0x00139400010d7983 */ /* 0x000f280000300800 */
[----:B-1----:R-:W4:Y:S04]  /*1387e0*/  LDL.LU R14, [R1+0x1398] ;  /* 0x00139800010e7983 */ /* 0x002f280000300800 */
[----:B------:R-:W4:Y:S04]  /*1387f0*/  LDL.LU R15, [R1+0x139c] ;  /* 0x00139c00010f7983 */ /* 0x000f280000300800 */
[----:B------:R0:W-:Y:S04]  /*138800*/  STL.64 [R1+0x7b10], R22 ;  /* 0x007b101601007387 */ /* 0x0001e80000100a00 */
[----:B0-----:R-:W3:Y:S04]  /*138810*/  LDL.64 R22, [R1+0x90] ;  /* 0x0000900001167983 */ /* 0x001ee80000100a00 */
[----:B--2---:R-:W-:Y:S04]  /*138820*/  STL.64 [R1+0x7b08], R20 ;  /* 0x007b081401007387 */ /* 0x004fe80000100a00 */
[----:B------:R-:W-:Y:S04]  /*138830*/  STL.64 [R1+0x2ac0], R24 ;  /* 0x002ac01801007387 */ /* 0x000fe80000100a00 */
[----:B------:R0:W-:Y:S04]  /*138840*/  STL.64 [R1+0x2ac8], R26 ;  /* 0x002ac81a01007387 */ /* 0x0001e80000100a00 */
[----:B0-----:R-:W2:Y:S04]  /*138850*/  LDL.LU.64 R26, [R1+0x7c90] ;  /* 0x007c9000011a7983 */ /* 0x001ea80000300a00 */
[----:B------:R-:W2:Y:S01]  /*138860*/  LDL.LU.64 R24, [R1+0x7c88] ;  /* 0x007c880001187983 */ /* 0x000ea20000300a00 */
[----:B------:R-:W-:-:S05]  /*138870*/  IMAD.MOV.U32 R0, RZ, RZ, R17 ;  /* 0x000000ffff007224 */ /* 0x000fca00078e0011 */
[----:B------:R-:W-:Y:S01]  /*138880*/  STL [R1+0x7a78], R0 ;  /* 0x007a780001007387 */ /* 0x000fe20000100800 */
        /* <DEDUP_REMOVED lines=12> */
[----:B0-----:R-:W2:Y:S04]  /*138950*/  LDL.LU.64 R26, [R1+0x7c60] ;  /* 0x007c6000011a7983 */ /* 0x001ea80000300a00 */
[----:B------:R-:W3:Y:S01]  /*138960*/  LDL.LU.64 R24, [R1+0x7c58] ;  /* 0x007c580001187983 */ /* 0x000ee20000300a00 */
[----:B----4-:R-:W-:Y:S01]  /*138970*/  HMMA.16816.F32 R12, R4, R2, R12 ;  /* 0x00000002040c723c */ /* 0x010fe2000000180c */
[----:B------:R-:W-:-:S05]  /*138980*/  IMAD.MOV.U32 R0, RZ, RZ, R23 ;  /* 0x000000ffff007224 */ /* 0x000fca00078e0017 */
[----:B------:R0:W-:-:S15]  /*138990*/  STL [R1+0x7a7c], R0 ;  /* 0x007a7c0001007387 */ /* 0x0001de0000100800 */
[----:B------:R-:W-:-:S02]  /*1389a0*/  NOP ;  /* 0x0000000000007918 */ /* 0x000fc40000000000 */
[----:B------:R-:W-:Y:S04]  /*1389b0*/  STL.64 [R1+0x2a90], R12 ;  /* 0x002a900c01007387 */ /* 0x000fe80000100a00 */
[----:B------:R-:W-:Y:S01]  /*1389c0*/  STL.64 [R1+0x2a98], R14 ;  /* 0x002a980e01007387 */ /* 0x000fe20000100a00 */
[----:B---3--:R-:W-:Y:S06]  /*1389d0*/  HMMA.16816.F32 R8, R4, R24, R8 ;  /* 0x000000180408723c */ /* 0x008fec0000001808 */
[----:B0-----:R-:W-:-:S05]  /*1389e0*/  IMAD.MOV.U32 R0, RZ, RZ, R25 ;  /* 0x000000ffff007224 */ /* 0x001fca00078e0019 */
        /* <DEDUP_REMOVED lines=19> */
[----:B------:R-:W2:Y:S04]  /*138b20*/  LDL R22, [R1+0x8] ;  /* 0x0000080001167983 */ /* 0x000ea80000100800 */
[----:B------:R-:W2:Y:S04]  /*138b30*/  LDL R23, [R1+0xc] ;  /* 0x00000c0001177983 */ /* 0x000ea80000100800 */
        /* <DEDUP_REMOVED lines=23> */
[----:B----4-:R-:W-:Y:S04]  /*138cb0*/  STL.64 [R1+0x7ba0], R18 ;  /* 0x007ba01201007387 */ /* 0x010fe80000100a00 */
[----:B--2---:R-:W-:Y:S04]  /*138cc0*/  STL.64 [R1+0x7b98], R16 ;  /* 0x007b981001007387 */ /* 0x004fe80000100a00 */
        /* <DEDUP_REMOVED lines=84> */
[----:B------:R-:W3:Y:S04]  /*139210*/  LDL.64 R2, [R1] ;  /* 0x0000000001027983 */ /* 0x000ee80000100a00 */
        /* <DEDUP_REMOVED lines=107> */
[----:B------:R-:W-:Y:S04]  /*1398d0*/  STL [R1+0x7a9c], R0 ;  /* 0x007a9c0001007387 */ /* 0x000fe80000100800 */
[----:B------:R-:W2:Y:S04]  /*1398e0*/  LDL.LU.64 R26, [R1+0x7b20] ;  /* 0x007b2000011a7983 */ /* 0x000ea80000300a00 */
[----:B------:R-:W3:Y:S04]  /*1398f0*/  LDL.LU.64 R24, [R1+0x7b18] ;  /* 0x007b180001187983 */ /* 0x000ee80000300a00 */
[----:B------:R-:W-:Y:S04]  /*139900*/  STL.64 [R1+0x29b0], R20 ;  /* 0x0029b01401007387 */ /* 0x000fe80000100a00 */
[----:B------:R4:W-:Y:S02]  /*139910*/  STL.64 [R1+0x29b8], R22 ;  /* 0x0029b81601007387 */ /* 0x0009e40000100a00 */
[C---:B----4-:R-:W-:Y:S06]  /*139920*/  HMMA.16816.F32 R20, R4.reuse, R2, R12 ;  /* 0x000000020414723c */ /* 0x050fec000000180c */
[----:B------:R-:W-:-:S15]  /*139930*/  HMMA.16816.F32 R12, R4, R28, R8 ;  /* 0x0000001c040c723c */ /* 0x000fde0000001808 */
[----:B------:R-:W-:-:S02]  /*139940*/  NOP ;  /* 0x0000000000007918 */ /* 0x000fc40000000000 */
[----:B------:R0:W-:Y:S04]  /*139950*/  STL.64 [R1+0x29a0], R20 ;  /* 0x0029a01401007387 */ /* 0x0001e80000100a00 */
[----:B------:R1:W-:Y:S04]  /*139960*/  STL.64 [R1+0x29a8], R22 ;  /* 0x0029a81601007387 */ /* 0x0003e80000100a00 */
[----:B0-----:R-:W3:Y:S04]  /*139970*/  LDL.LU R20, [R1+0x1210] ;  /* 0x0012100001147983 */ /* 0x001ee80000300800 */
[----:B------:R-:W-:Y:S04]  /*139980*/  STL.64 [R1+0x2990], R12 ;  /* 0x0029900c01007387 */ /* 0x000fe80000100a00 */
[----:B------:R-:W-:Y:S01]  /*139990*/  STL.64 [R1+0x2998], R14 ;  /* 0x0029980e01007387 */ /* 0x000fe20000100a00 */
[----:B--2---:R-:W-:-:S15]  /*1399a0*/  HMMA.16816.F32 R8, R4, R26, R16 ;  /* 0x0000001a0408723c */ /* 0x004fde0000001810 */
[----:B------:R-:W-:-:S08]  /*1399b0*/  NOP ;  /* 0x0000000000007918 */ /* 0x000fd00000000000 */
[----:B------:R-:W-:Y:S04]  /*1399c0*/  STL.64 [R1+0x2980], R8 ;  /* 0x0029800801007387 */ /* 0x000fe80000100a00 */
[----:B------:R-:W-:Y:S04]  /*1399d0*/  STL.64 [R1+0x2988], R10 ;  /* 0x0029880a01007387 */ /* 0x000fe80000100a00 */
[----:B------:R-:W3:Y:S04]  /*1399e0*/  LDL.LU R21, [R1+0x1214] ;  /* 0x0012140001157983 */ /* 0x000ee80000300800 */
[----:B-1----:R-:W3:Y:S04]  /*1399f0*/  LDL.LU R22, [R1+0x1218] ;  /* 0x0012180001167983 */ /* 0x002ee80000300800 */
[----:B------:R-:W3:Y:S04]  /*139a00*/  LDL.LU R23, [R1+0x121c] ;  /* 0x00121c0001177983 */ /* 0x000ee80000300800 */
[----:B------:R-:W2:Y:S04]  /*139a10*/  LDL.LU R16, [R1+0x11f0] ;  /* 0x0011f00001107983 */ /* 0x000ea80000300800 */
        /* <DEDUP_REMOVED lines=14> */
[----:B------:R-:W2:Y:S04]  /*139b00*/  LDL.LU R8, [R1+0x11b0] ;  /* 0x0011b00001087983 */ /* 0x000ea80000300800 */
        /* <DEDUP_REMOVED lines=20> */
[----:B------:R-:W2:Y:S04]  /*139c50*/  LDL.LU R14, [R1+0x6de4] ;  /* 0x006de400010e7983 */ /* 0x000ea80000300800 */
[----:B------:R-:W2:Y:S04]  /*139c60*/  LDL.LU R15, [R1+0x6dec] ;  /* 0x006dec00010f7983 */ /* 0x000ea80000300800 */
[----:B------:R3:W-:Y:S02]  /*139c70*/  STL.64 [R1+0x7880], R26 ;  /* 0x0078801a01007387 */ /* 0x0007e40000100a00 */
[----:B---3--:R-:W-:-:S02]  /*139c80*/  IMAD.MOV.U32 R26, RZ, RZ, R22 ;  /* 0x000000ffff1a7224 */ /* 0x008fc400078e0016 */
[----:B------:R-:W-:Y:S01]  /*139c90*/  IMAD.MOV.U32 R27, RZ, RZ, R23 ;  /* 0x000000ffff1b7224 */ /* 0x000fe200078e0017 */
[----:B------:R-:W3:Y:S04]  /*139ca0*/  LDL.LU R22, [R1+0x7b04] ;  /* 0x007b040001167983 */ /* 0x000ee80000300800 */
[----:B------:R-:W3:Y:S04]  /*139cb0*/  LDL.LU R23, [R1+0x7b00] ;  /* 0x007b000001177983 */ /* 0x000ee80000300800 */
        /* <DEDUP_REMOVED lines=51> */
[----:B------:R-:W2:Y:S04]  /*139ff0*/  LDL.LU.64 R8, [R1+0x7aa8] ;  /* 0x007aa80001087983 */ /* 0x000ea80000300a00 */
[----:B------:R0:W-:Y:S04]  /*13a000*/  STL [R1+0x7834], R2 ;  /* 0x0078340201007387 */ /* 0x0001e80000100800 */
[----:B0-----:R-:W4:Y:S04]  /*13a010*/  LDL.LU R2, [R1+0x6df0] ;  /* 0x006df00001027983 */ /* 0x001f280000300800 */
[----:B------:R0:W-:Y:S04]  /*13a020*/  STL [R1+0x7830], R3 ;  /* 0x0078300301007387 */ /* 0x0001e80000100800 */
[----:B0-----:R-:W4:Y:S01]  /*13a030*/  LDL.LU R3, [R1+0x6de8] ;  /* 0x006de80001037983 */ /* 0x001f220000300800 */
[----:B--2---:R-:W-:-:S15]  /*13a040*/  HMMA.16816.F32 R24, R4, R8, R24 ;  /* 0x000000080418723c */ /* 0x004fde0000001818 */
[----:B------:R-:W-:-:S08]  /*13a050*/  NOP ;  /* 0x0000000000007918 */ /* 0x000fd00000000000 */
[----:B------:R-:W-:Y:S04]  /*13a060*/  STL.64 [R1+0x3640], R24 ;  /* 0x0036401801007387 */ /* 0x000fe80000100a00 */
[----:B------:R0:W-:Y:S04]  /*13a070*/  STL.64 [R1+0x3648], R26 ;  /* 0x0036481a01007387 */ /* 0x0001e80000100a00 */
[----:B0-----:R-:W4:Y:S01]  /*13a080*/  LDL.LU.64 R26, [R1+0x7aa0] ;  /* 0x007aa000011a7983 */ /* 0x001f220000300a00 */
[----:B---3--:R-:W-:Y:S03]  /*13a090*/  HMMA.16816.F32 R16, R4, R10, R16 ;  /* 0x0000000a0410723c */ /* 0x008fe60000001810 */
[----:B------:R-:W-:Y:S04]  /*13a0a0*/  STL [R1+0x7818], R9 ;  /* 0x0078180901007387 */ /* 0x000fe80000100800 */
[----:B------:R-:W-:Y:S04]  /*13a0b0*/  STL.64 [R1+0x7890], R10 ;  /* 0x0078900a01007387 */ /* 0x000fe80000100a00 */
[----:B------:R-:W-:-:S12]  /*13a0c0*/  STL [R1+0x7888], R8 ;  /* 0x0078880801007387 */ /* 0x000fd80000100800 */
[----:B------:R0:W-:Y:S04]  /*13a0d0*/  STL.64 [R1+0x3630], R16 ;  /* 0x0036301001007387 */ /* 0x0001e80000100a00 */
[----:B------:R1:W-:Y:S04]  /*13a0e0*/  STL.64 [R1+0x3638], R18 ;  /* 0x0036381201007387 */ /* 0x0003e80000100a00 */
[----:B0-----:R-:W2:Y:S01]  /*13a0f0*/  LDL.LU R16, [R1+0xfd0] ;  /* 0x000fd00001107983 */ /* 0x001ea20000300800 */
[----:B----4-:R-:W-:-:S15]  /*13a100*/  HMMA.16816.F32 R4, R4, R26, R20 ;  /* 0x0000001a0404723c */ /* 0x010fde0000001814 */
[----:B------:R-:W-:-:S08]  /*13a110*/  NOP ;  /* 0x0000000000007918 */ /* 0x000fd00000000000 */
[----:B------:R-:W-:Y:S04]  /*13a120*/  STL.64 [R1+0x2940], R4 ;  /* 0x0029400401007387 */ /* 0x000fe80000100a00 */
[----:B------:R-:W-:Y:S04]  /*13a130*/  STL.64 [R1+0x2948], R6 ;  /* 0x0029480601007387 */ /* 0x000fe80000100a00 */
        /* <DEDUP_REMOVED lines=8> */
[----:B------:R-:W3:Y:S01]  /*13a1c0*/  LDL.LU R27, [R1+0xfec] ;  /* 0x000fec00011b7983 */ /* 0x000ee20000300800 */
[----:B------:R-:W-:-:S03]  /*13a1d0*/  IMAD.MOV.U32 R11, RZ, RZ, R0 ;  /* 0x000000ffff0b7224 */ /* 0x000fc600078e0000 */
        /* <DEDUP_REMOVED lines=163> */
[----:B------:R-:W3:Y:S01]  /*13ac10*/  LDL.LU R27, [R1+0x112c] ;  /* 0x00112c00011b7983 */ /* 0x000ee20000300800 */
[----:B------:R-:W-:-:S03]  /*13ac20*/  IMAD R15, R15, 0x100, R2 ;  /* 0x000001000f0f7824 */ /* 0x000fc600078e0202 */
        /* <DEDUP_REMOVED lines=13> */
[----:B------:R-:W-:Y:S02]  /*13ad00*/  F2FP.F16.E4M3.UNPACK_B R13, R13 ;  /* 0x0000000dff0d723e */ /* 0x000fe400020006ff */
[----:B------:R-:W-:Y:S01]  /*13ad10*/  F2FP.F16.E4M3.UNPACK_B R15, R15 ;  /* 0x0000000fff0f723e */ /* 0x000fe200020006ff */
[----:B------:R-:W-:Y:S01]  /*13ad20*/  IMAD.MOV.U32 R3, RZ, RZ, R0 ;  /* 0x000000ffff037224 */ /* 0x000fe200078e0000 */
        /* <DEDUP_REMOVED lines=168> */
[----:B------:R-:W-:Y:S04]  /*13b7b0*/  STL.64 [R1+0x930], R8 ;  /* 0x0009300801007387 */ /* 0x000fe80000100a00 */
[----:B------:R0:W-:Y:S04]  /*13b7c0*/  STL.64 [R1+0x938], R10 ;  /* 0x0009380a01007387 */ /* 0x0001e80000100a00 */
[----:B0-----:R-:W4:Y:S04]  /*13b7d0*/  LDL.LU.64 R10, [R1+0x7890] ;  /* 0x00789000010a7983 */ /* 0x001f280000300a00 */
[----:B------:R-:W4:Y:S01]  /*13b7e0*/  LDL.LU R8, [R1+0x7888] ;  /* 0x0078880001087983 */ /* 0x000f220000300800 */
        /* <DEDUP_REMOVED lines=27> */
[----:B------:R-:W-:Y:S04]  /*13b9a0*/  STL.64 [R1+0x2800], R24 ;  /* 0x0028001801007387 */ /* 0x000fe80000100a00 */
[----:B------:R-:W-:Y:S04]  /*13b9b0*/  STL.64 [R1+0x2808], R26 ;  /* 0x0028081a01007387 */ /* 0x000fe80000100a00 */
[----:B------:R-:W-:Y:S04]  /*13b9c0*/  STL.64 [R1+0x8e0], R4 ;  /* 0x0008e00401007387 */ /* 0x000fe80000100a00 */
[----:B------:R-:W-:Y:S04]  /*13b9d0*/  STL.64 [R1+0x8e8], R6 ;  /* 0x0008e80601007387 */ /* 0x000fe80000100a00 */
[----:B------:R-:W2:Y:S04]  /*13b9e0*/  LDL.LU R9, [R1+0x6e08] ;  /* 0x006e080001097983 */ /* 0x000ea80000300800 */
        /* <DEDUP_REMOVED lines=22> */
[----:B------:R-:W3:Y:S04]  /*13bb50*/  LDL.LU R3, [R1+0x6e00] ;  /* 0x006e000001037983 */ /* 0x000ee80000300800 */
[----:B------:R-:W3:Y:S04]  /*13bb60*/  LDL.LU R5, [R1+0x6dfc] ;  /* 0x006dfc0001057983 */ /* 0x000ee80000300800 */
        /* <DEDUP_REMOVED lines=20> */
[----:B------:R0:W-:Y:S04]  /*13bcb0*/  STL.64 [R1+0x76e8], R22 ;  /* 0x0076e81601007387 */ /* 0x0001e80000100a00 */
[----:B0-----:R-:W4:Y:S04]  /*13bcc0*/  LDL.64 R22, [R1+0xa8] ;  /* 0x0000a80001167983 */ /* 0x001f280000100a00 */
[----:B------:R0:W-:Y:S04]  /*13bcd0*/  STL.64 [R1+0x76e0], R20 ;  /* 0x0076e01401007387 */ /* 0x0001e80000100a00 */
[----:B0-----:R-:W4:Y:S04]  /*13bce0*/  LDL.64 R20, [R1+0xa0] ;  /* 0x0000a00001147983 */ /* 0x001f280000100a00 */
[----:B------:R-:W-:Y:S04]  /*13bcf0*/  STL.64 [R1+0x27f0], R8 ;  /* 0x0027f00801007387 */ /* 0x000fe80000100a00 */
[----:B------:R0:W-:Y:S04]  /*13bd00*/  STL.64 [R1+0x27f8], R10 ;  /* 0x0027f80a01007387 */ /* 0x0001e80000100a00 */
[----:B0-----:R-:W2:Y:S04]  /*13bd10*/  LDL.LU.64 R10, [R1+0x7850] ;  /* 0x00785000010a7983 */ /* 0x001ea80000300a00 */
[----:B------:R-:W2:Y:S01]  /*13bd20*/  LDL.LU.64 R8, [R1+0x7848] ;  /* 0x0078480001087983 */ /* 0x000ea20000300a00 */
[----:B------:R-:W-:-:S02]  /*13bd30*/  IMAD R4, R4, 0x100, R2 ;  /* 0x0000010004047824 */ /* 0x000fc400078e0202 */
[----:B---3--:R-:W-:Y:S01]  /*13bd40*/  IMAD R5, R5, 0x100, R3 ;  /* 0x0000010005057824 */ /* 0x008fe200078e0203 */
        /* <DEDUP_REMOVED lines=19> */
[----:B------:R-:W4:Y:S02]  /*13be80*/  LDL.LU.64 R8, [R1+0x7820] ;  /* 0x0078200001087983 */ /* 0x000f240000300a00 */
[----:B----4-:R-:W-:-:S02]  /*13be90*/  IMAD R6, R6, 0x100, R9 ;  /* 0x0000010006067824 */ /* 0x010fc400078e0209 */
[----:B------:R-:W4:Y:S02]  /*13bea0*/  LDL.LU R9, [R1+0x7818] ;  /* 0x0078180001097983 */ /* 0x000f240000300800 */
[----:B----4-:R-:W-:-:S15]  /*13beb0*/  HMMA.16816.F32 R24, R12, R8, R24 ;  /* 0x000000080c18723c */ /* 0x010fde0000001818 */
        /* <DEDUP_REMOVED lines=15> */
[----:B------:R-:W4:Y:S04]  /*13bfb0*/  LDL.LU R8, [R1+0xf30] ;  /* 0x000f300001087983 */ /* 0x000f280000300800 */
[----:B------:R-:W4:Y:S04]  /*13bfc0*/  LDL.LU R9, [R1+0xf34] ;  /* 0x000f340001097983 */ /* 0x000f280000300800 */
[----:B0-----:R-:W4:Y:S04]  /*13bfd0*/  LDL.LU R10, [R1+0xf38] ;  /* 0x000f3800010a7983 */ /* 0x001f280000300800 */
[----:B-1----:R-:W4:Y:S01]  /*13bfe0*/  LDL.LU R11, [R1+0xf3c] ;  /* 0x000f3c00010b7983 */ /* 0x002f220000300800 */
[----:B------:R-:W-:Y:S01]  /*13bff0*/  IMAD R7, R0, 0x100, R7 ;  /* 0x0000010000077824 */ /* 0x000fe200078e0207 */
[----:B------:R-:W-:-:S02]  /*13c000*/  F2FP.F16.E4M3.UNPACK_B R4, R4 ;  /* 0x00000004ff04723e */ /* 0x000fc400020006ff */
[----:B------:R-:W-:Y:S02]  /*13c010*/  F2FP.F16.E4M3.UNPACK_B R5, R5 ;  /* 0x00000005ff05723e */ /* 0x000fe400020006ff */
[----:B------:R-:W-:Y:S02]  /*13c020*/  F2FP.F16.E4M3.UNPACK_B R6, R6 ;  /* 0x00000006ff06723e */ /* 0x000fe400020006ff */
[----:B------:R-:W-:Y:S01]  /*13c030*/  F2FP.F16.E4M3.UNPACK_B R7, R7 ;  /* 0x00000007ff07723e */ /* 0x000fe200020006ff */
[----:B------:R-:W-:Y:S01]  /*13c040*/  IMAD.MOV.U32 R0, RZ, RZ, R21 ;  /* 0x000000ffff007224 */ /* 0x000fe200078e0015 */
[----:B----4-:R-:W-:-:S15]  /*13c050*/  HMMA.16816.F32 R12, R12, R20, R8 ;  /* 0x000000140c0c723c */ /* 0x010fde0000001808 */
[----:B------:R-:W-:-:S08]  /*13c060*/  NOP ;  /* 0x0000000000007918 */ /* 0x000fd00000000000 */
[----:B------:R-:W-:Y:S04]  /*13c070*/  STL.64 [R1+0x27e0], R12 ;  /* 0x0027e00c01007387 */ /* 0x000fe80000100a00 */
[----:B------:R3:W-:Y:S02]  /*13c080*/  STL.64 [R1+0x27e8], R14 ;  /* 0x0027e80e01007387 */ /* 0x0007e40000100a00 */
[----:B---3--:R-:W-:Y:S01]  /*13c090*/  HMMA.16816.F32 R12, R4, R22, R16 ;  /* 0x00000016040c723c */ /* 0x008fe20000001810 */
[----:B------:R-:W-:-:S05]  /*13c0a0*/  IMAD.MOV.U32 R9, RZ, RZ, R20 ;  /* 0x000000ffff097224 */ /* 0x000fca00078e0014 */
[----:B------:R-:W-:Y:S01]  /*13c0b0*/  IMAD.MOV.U32 R8, RZ, RZ, R23 ;  /* 0x000000ffff087224 */ /* 0x000fe200078e0017 */
[----:B------:R-:W-:Y:S01]  /*13c0c0*/  STL [R1+0x761c], R0 ;  /* 0x00761c0001007387 */ /* 0x000fe20000100800 */
[----:B------:R-:W-:-:S03]  /*13c0d0*/  IMAD.MOV.U32 R11, RZ, RZ, R22 ;  /* 0x000000ffff0b7224 */ /* 0x000fc600078e0016 */
[----:B------:R-:W-:-:S12]  /*13c0e0*/  STL [R1+0x7618], R9 ;  /* 0x0076180901007387 */ /* 0x000fd80000100800 */
[----:B------:R0:W-:Y:S04]  /*13c0f0*/  STL.64 [R1+0x27d0], R12 ;  /* 0x0027d00c01007387 */ /* 0x0001e80000100a00 */
[----:B------:R-:W-:Y:S04]  /*13c100*/  STL.64 [R1+0x27d8], R14 ;  /* 0x0027d80e01007387 */ /* 0x000fe80000100a00 */
[----:B------:R-:W-:Y:S04]  /*13c110*/  STL [R1+0x7624], R8 ;  /* 0x0076240801007387 */ /* 0x000fe80000100800 */
[----:B------:R2:W-:Y:S04]  /*13c120*/  STL [R1+0x7620], R11 ;  /* 0x0076200b01007387 */ /* 0x0005e80000100800 */
[----:B0-----:R-:W3:Y:S01]  /*13c130*/  LDL.LU R12, [R1+0xea0] ;  /* 0x000ea000010c7983 */ /* 0x001ee20000300800 */
[----:B--2---:R-:W-:-:S15]  /*13c140*/  HMMA.16816.F32 R8, R4, R28, R24 ;  /* 0x0000001c0408723c */ /* 0x004fde0000001818 */
[----:B------:R-:W-:-:S08]  /*13c150*/  NOP ;  /* 0x0000000000007918 */ /* 0x000fd00000000000 */
[----:B------:R-:W-:Y:S04]  /*13c160*/  STL.64 [R1+0x880], R8 ;  /* 0x0008800801007387 */ /* 0x000fe80000100a00 */
[----:B------:R0:W-:Y:S04]  /*13c170*/  STL.64 [R1+0x888], R10 ;  /* 0x0008880a01007387 */ /* 0x0001e80000100a00 */
[----:B------:R-:W3:Y:S04]  /*13c180*/  LDL.LU R13, [R1+0xea4] ;  /* 0x000ea400010d7983 */ /* 0x000ee80000300800 */
[----:B------:R-:W2:Y:S04]  /*13c190*/  LDL.LU R14, [R1+0xea8] ;  /* 0x000ea800010e7983 */ /* 0x000ea80000300800 */
[----:B------:R-:W2:Y:S04]  /*13c1a0*/  LDL.LU R15, [R1+0xeac] ;  /* 0x000eac00010f7983 */ /* 0x000ea80000300800 */
[----:B0-----:R-:W4:Y:S04]  /*13c1b0*/  LDL.64 R10, [R1+0x90] ;  /* 0x00009000010a7983 */ /* 0x001f280000100a00 */
        /* <DEDUP_REMOVED lines=27> */
[----:B------:R-:W3:Y:S01]  /*13c370*/  LDL.LU R19, [R1+0xe9c] ;  /* 0x000e9c0001137983 */ /* 0x000ee20000300800 */
[----:B----4-:R-:W-:Y:S01]  /*13c380*/  IMAD.MOV.U32 R9, RZ, RZ, R10 ;  /* 0x000000ffff097224 */ /* 0x010fe200078e000a */
[----:B--2---:R-:W-:Y:S02]  /*13c390*/  HMMA.16816.F32 R12, R4, R10, R12 ;  /* 0x0000000a040c723c */ /* 0x004fe4000000180c */
[----:B---3--:R-:W-:Y:S04]  /*13c3a0*/  STL.64 [R1+0x77d0], R18 ;  /* 0x0077d01201007387 */ /* 0x008fe80000100a00 */
[----:B------:R0:W-:Y:S01]  /*13c3b0*/  STL.64 [R1+0x77c8], R16 ;  /* 0x0077c81001007387 */ /* 0x0001e20000100a00 */
[----:B------:R-:W-:-:S03]  /*13c3c0*/  IMAD.MOV.U32 R10, RZ, RZ, R11 ;  /* 0x000000ffff0a7224 */ /* 0x000fc600078e000b */
        /* <DEDUP_REMOVED lines=23> */
[----:B------:R-:W3:Y:S04]  /*13c540*/  LDL.LU.64 R12, [R1+0x77d8] ;  /* 0x0077d800010c7983 */ /* 0x000ee80000300a00 */
[----:B------:R-:W-:Y:S04]  /*13c550*/  STL [R1+0x7634], R0 ;  /* 0x0076340001007387 */ /* 0x000fe80000100800 */
[----:B------:R0:W-:Y:S04]  /*13c560*/  STL [R1+0x7630], R11 ;  /* 0x0076300b01007387 */ /* 0x0001e80000100800 */
[----:B------:R-:W3:Y:S04]  /*13c570*/  LDL.LU R8, [R1+0xed0] ;  /* 0x000ed00001087983 */ /* 0x000ee80000300800 */
[----:B------:R-:W3:Y:S04]  /*13c580*/  LDL.LU R9, [R1+0xed4] ;  /* 0x000ed40001097983 */ /* 0x000ee80000300800 */
[----:B------:R-:W3:Y:S04]  /*13c590*/  LDL.LU R10, [R1+0xed8] ;  /* 0x000ed800010a7983 */ /* 0x000ee80000300800 */
[----:B0-----:R-:W3:Y:S02]  /*13c5a0*/  LDL.LU R11, [R1+0xedc] ;  /* 0x000edc00010b7983 */ /* 0x001ee40000300800 */
        /* <DEDUP_REMOVED lines=8> */
[----:B------:R0:W-:Y:S04]  /*13c630*/  STL [R1+0x7638], R9 ;  /* 0x0076380901007387 */ /* 0x0001e80000100800 */
[----:B0-----:R-:W2:Y:S04]  /*13c640*/  LDL.64 R8, [R1+0x70] ;  /* 0x0000700001087983 */ /* 0x001ea80000100a00 */
[----:B------:R-:W3:Y:S04]  /*13c650*/  LDL.LU.64 R18, [R1+0x77d0] ;  /* 0x0077d00001127983 */ /* 0x000ee80000300a00 */
        /* <DEDUP_REMOVED lines=15> */
[----:B------:R-:W-:Y:S02]  /*13c750*/  IMAD.MOV.U32 R0, RZ, RZ, R21 ;  /* 0x000000ffff007224 */ /* 0x000fe400078e0015 */
[----:B------:R-:W-:Y:S02]  /*13c760*/  IMAD.MOV.U32 R9, RZ, RZ, R20 ;  /* 0x000000ffff097224 */ /* 0x000fe400078e0014 */
[----:B------:R-:W-:Y:S02]  /*13c770*/  IMAD.MOV.U32 R8, RZ, RZ, R23 ;  /* 0x000000ffff087224 */ /* 0x000fe400078e0017 */
[----:B0-----:R-:W-:Y:S01]  /*13c780*/  IMAD.MOV.U32 R11, RZ, RZ, R22 ;  /* 0x000000ffff0b7224 */ /* 0x001fe200078e0016 */
[----:B--2---:R-:W-:-:S15]  /*13c790*/  HMMA.16816.F32 R12, R4, R20, R12 ;  /* 0x00000014040c723c */ /* 0x004fde000000180c */
[----:B------:R-:W-:-:S08]  /*13c7a0*/  NOP ;  /* 0x0000000000007918 */ /* 0x000fd00000000000 */
[----:B------:R-:W-:Y:S04]  /*13c7b0*/  STL.64 [R1+0x2780], R12 ;  /* 0x0027800c01007387 */ /* 0x000fe80000100a00 */
[----:B------:R3:W-:Y:S02]  /*13c7c0*/  STL.64 [R1+0x2788], R14 ;  /* 0x0027880e01007387 */ /* 0x0007e40000100a00 */
[----:B---3--:R-:W-:Y:S02]  /*13c7d0*/  HMMA.16816.F32 R12, R4, R22, R16 ;  /* 0x00000016040c723c */ /* 0x008fe40000001810 */
[----:B------:R-:W-:Y:S04]  /*13c7e0*/  STL [R1+0x764c], R0 ;  /* 0x00764c0001007387 */ /* 0x000fe80000100800 */
[----:B------:R-:W-:-:S15]  /*13c7f0*/  STL [R1+0x7648], R9 ;  /* 0x0076480901007387 */ /* 0x000fde0000100800 */
[----:B------:R-:W-:-:S02]  /*13c800*/  NOP ;  /* 0x0000000000007918 */ /* 0x000fc40000000000 */
[----:B------:R-:W-:Y:S04]  /*13c810*/  STL.64 [R1+0x2770], R12 ;  /* 0x0027700c01007387 */ /* 0x000fe80000100a00 */
[----:B------:R4:W-:Y:S02]  /*13c820*/  STL.64 [R1+0x2778], R14 ;  /* 0x0027780e01007387 */ /* 0x0009e40000100a00 */
[----:B----4-:R-:W-:Y:S02]  /*13c830*/  HMMA.16816.F32 R12, R4, R28, R24 ;  /* 0x0000001c040c723c */ /* 0x010fe40000001818 */
        /* <DEDUP_REMOVED lines=135> */
[----:B-1----:R-:W4:Y:S04]  /*13d0b0*/  LDL.64 R20, [R1+0x8] ;  /* 0x0000080001147983 */ /* 0x002f280000100a00 */
[----:B---3--:R-:W-:Y:S04]  /*13d0c0*/  STL.64 [R1+0x7750], R22 ;  /* 0x0077501601007387 */ /* 0x008fe80000100a00 */
[----:B----4-:R0:W-:Y:S04]  /*13d0d0*/  STL.64 [R1+0x7748], R20 ;  /* 0x0077481401007387 */ /* 0x0101e80000100a00 */
[----:B--2---:R-:W2:Y:S04]  /*13d0e0*/  LDL.LU R24, [R1+0xdc0] ;  /* 0x000dc00001187983 */ /* 0x004ea80000300800 */
[----:B------:R-:W2:Y:S04]  /*13d0f0*/  LDL.LU R25, [R1+0xdc4] ;  /* 0x000dc40001197983 */ /* 0x000ea80000300800 */
[----:B------:R-:W3:Y:S04]  /*13d100*/  LDL.LU R26, [R1+0xdc8] ;  /* 0x000dc800011a7983 */ /* 0x000ee80000300800 */
        /* <DEDUP_REMOVED lines=60> */
[----:B------:R-:W2:Y:S01]  /*13d4d0*/  LDL.LU.64 R28, [R1+0x7740] ;  /* 0x00774000011c7983 */ /* 0x000ea20000300a00 */
[----:B---3--:R-:W-:-:S15]  /*13d4e0*/  HMMA.16816.F32 R24, R4, R20, R24 ;  /* 0x000000140418723c */ /* 0x008fde0000001818 */
        /* <DEDUP_REMOVED lines=70> */
[----:B----4-:R-:W-:-:S15]  /*13d950*/  HMMA.16816.F32 R16, R4, R2, R20 ;  /* 0x000000020410723c */ /* 0x010fde0000001814 */
[----:B------:R-:W-:-:S08]  /*13d960*/  NOP ;  /* 0x0000000000007918 */ /* 0x000fd00000000000 */
[----:B------:R0:W-:Y:S04]  /*13d970*/  STL.64 [R1+0x19e0], R16 ;  /* 0x0019e01001007387 */ /* 0x0001e80000100a00 */
[----:B------:R1:W-:Y:S01]  /*13d980*/  STL.64 [R1+0x19e8], R18 ;  /* 0x0019e81201007387 */ /* 0x0003e20000100a00 */
[----:B--2---:R-:W-:Y:S02]  /*13d990*/  IMAD R14, R14, 0x100, R26 ;  /* 0x000001000e0e7824 */ /* 0x004fe400078e021a */
[----:B------:R-:W-:Y:S02]  /*13d9a0*/  IMAD R15, R15, 0x100, R27 ;  /* 0x000001000f0f7824 */ /* 0x000fe400078e021b */
[----:B---3--:R-:W-:Y:S02]  /*13d9b0*/  IMAD R12, R12, 0x100, R24 ;  /* 0x000001000c0c7824 */ /* 0x008fe400078e0218 */
[----:B------:R-:W-:-:S02]  /*13d9c0*/  IMAD R13, R13, 0x100, R25 ;  /* 0x000001000d0d7824 */ /* 0x000fc400078e0219 */
[----:B------:R-:W-:Y:S02]  /*13d9d0*/  IMAD.MOV.U32 R26, RZ, RZ, R9 ;  /* 0x000000ffff1a7224 */ /* 0x000fe400078e0009 */
[----:B------:R-:W-:Y:S01]  /*13d9e0*/  IMAD.MOV.U32 R27, RZ, RZ, R0 ;  /* 0x000000ffff1b7224 */ /* 0x000fe200078e0000 */
[----:B------:R-:W2:Y:S01]  /*13d9f0*/  LDL.LU R9, [R1+0x7698] ;  /* 0x0076980001097983 */ /* 0x000ea20000300800 */
[----:B------:R-:W-:Y:S02]  /*13da00*/  IMAD.MOV.U32 R24, RZ, RZ, R11 ;  /* 0x000000ffff187224 */ /* 0x000fe400078e000b */
[----:B------:R-:W-:Y:S01]  /*13da10*/  IMAD.MOV.U32 R25, RZ, RZ, R10 ;  /* 0x000000ffff197224 */ /* 0x000fe200078e000a */
[----:B------:R-:W3:Y:S04]  /*13da20*/  LDL.LU R0, [R1+0x7694] ;  /* 0x0076940001007983 */ /* 0x000ee80000300800 */
[----:B------:R-:W4:Y:S04]  /*13da30*/  LDL.LU R11, [R1+0x7690] ;  /* 0x00769000010b7983 */ /* 0x000f280000300800 */
[----:B------:R-:W3:Y:S04]  /*13da40*/  LDL.LU R10, [R1+0x768c] ;  /* 0x00768c00010a7983 */ /* 0x000ee80000300800 */
[----:B------:R1:W-:Y:S04]  /*13da50*/  STL.64 [R1+0x7428], R26 ;  /* 0x0074281a01007387 */ /* 0x0003e80000100a00 */
[----:B------:R-:W-:Y:S04]  /*13da60*/  STL.64 [R1+0x7420], R24 ;  /* 0x0074201801007387 */ /* 0x000fe80000100a00 */
[----:B0-----:R-:W4:Y:S04]  /*13da70*/  LDL.LU R16, [R1+0xbb0] ;  /* 0x000bb00001107983 */ /* 0x001f280000300800 */
[----:B------:R-:W4:Y:S04]  /*13da80*/  LDL.LU R17, [R1+0xbb4] ;  /* 0x000bb40001117983 */ /* 0x000f280000300800 */
[----:B-1----:R-:W3:Y:S04]  /*13da90*/  LDL.LU R18, [R1+0xbb8] ;  /* 0x000bb80001127983 */ /* 0x002ee80000300800 */
        /* <DEDUP_REMOVED lines=120> */
[----:B------:R-:W2:Y:S04]  /*13e220*/  LDL.64 R26, [R1+0x78] ;  /* 0x00007800011a7983 */ /* 0x000ea80000100a00 */
[----:B--2---:R0:W-:Y:S02]  /*13e230*/  STL.64 [R1+0x7560], R26 ;  /* 0x0075601a01007387 */ /* 0x0041e40000100a00 */
[----:B0-----:R-:W-:-:S02]  /*13e240*/  IMAD.MOV.U32 R26, RZ, RZ, R9 ;  /* 0x000000ffff1a7224 */ /* 0x001fc400078e0009 */
[----:B------:R-:W-:Y:S01]  /*13e250*/  IMAD.MOV.U32 R27, RZ, RZ, R8 ;  /* 0x000000ffff1b7224 */ /* 0x000fe200078e0008 */
        /* <DEDUP_REMOVED lines=32> */
[----:B------:R0:W-:Y:S02]  /*13e460*/  STL.64 [R1+0x75b0], R26 ;  /* 0x0075b01a01007387 */ /* 0x0001e40000100a00 */
[----:B0-----:R-:W-:-:S02]  /*13e470*/  IMAD.MOV.U32 R26, RZ, RZ, R11 ;  /* 0x000000ffff1a7224 */ /* 0x001fc400078e000b */
[----:B------:R-:W-:Y:S01]  /*13e480*/  IMAD.MOV.U32 R27, RZ, RZ, R8 ;  /* 0x000000ffff1b7224 */ /* 0x000fe200078e0008 */
[----:B------:R-:W3:Y:S04]  /*13e490*/  LDL.LU R11, [R1+0x7610] ;  /* 0x00761000010b7983 */ /* 0x000ee80000300800 */
[----:B------:R-:W3:Y:S04]  /*13e4a0*/  LDL.LU R8, [R1+0x760c] ;  /* 0x00760c0001087983 */ /* 0x000ee80000300800 */
        /* <DEDUP_REMOVED lines=75> */
[----:B-1----:R-:W3:Y:S01]  /*13e960*/  LDL.LU R6, [R1+0xcd8] ;  /* 0x000cd80001067983 */ /* 0x002ee20000300800 */
[----:B----4-:R-:W-:-:S03]  /*13e970*/  IMAD.MOV.U32 R7, RZ, RZ, R0 ;  /* 0x000000ffff077224 */ /* 0x010fc600078e0000 */
[----:B------:R-:W4:Y:S01]  /*13e980*/  LDL.LU R0, [R1+0x75c8] ;  /* 0x0075c80001007983 */ /* 0x000f220000300800 */
[----:B--2---:R-:W-:Y:S03]  /*13e990*/  HMMA.16816.F32 R24, R12, R26, R16 ;  /* 0x0000001a0c18723c */ /* 0x004fe60000001810 */
[----:B------:R-:W2:Y:S04]  /*13e9a0*/  LDL.LU.64 R18, [R1+0x75c0] ;  /* 0x0075c00001127983 */ /* 0x000ea80000300a00 */
[----:B------:R-:W2:-:S15]  /*13e9b0*/  LDL.LU.64 R16, [R1+0x75b8] ;  /* 0x0075b80001107983 */ /* 0x000e9e0000300a00 */
[----:B------:R-:W-:-:S01]  /*13e9c0*/  NOP ;  /* 0x0000000000007918 */ /* 0x000fc20000000000 */
[----:B------:R-:W-:Y:S04]  /*13e9d0*/  STL.64 [R1+0x2630], R24 ;  /* 0x0026301801007387 */ /* 0x000fe80000100a00 */
[----:B------:R0:W-:Y:S04]  /*13e9e0*/  STL.64 [R1+0x2638], R26 ;  /* 0x0026381a01007387 */ /* 0x0001e80000100a00 */
[----:B0-----:R-:W2:Y:S04]  /*13e9f0*/  LDL.LU.64 R26, [R1+0x75b0] ;  /* 0x0075b000011a7983 */ /* 0x001ea80000300a00 */
[----:B------:R-:W3:Y:S02]  /*13ea00*/  LDL.LU.64 R24, [R1+0x75a8] ;  /* 0x0075a80001187983 */ /* 0x000ee40000300a00 */
[----:B---3--:R-:W-:-:S15]  /*13ea10*/  HMMA.16816.F32 R4, R12, R24, R4 ;  /* 0x000000180c04723c */ /* 0x008fde0000001804 */
[----:B------:R-:W-:-:S08]  /*13ea20*/  NOP ;  /* 0x0000000000007918 */ /* 0x000fd00000000000 */
[----:B------:R0:W-:Y:S02]  /*13ea30*/  STL.64 [R1+0x2620], R4 ;  /* 0x0026200401007387 */ /* 0x0001e40000100a00 */
[----:B0-----:R-:W-:Y:S02]  /*13ea40*/  IMAD.MOV.U32 R5, RZ, RZ, R24 ;  /* 0x000000ffff057224 */ /* 0x001fe400078e0018 */
[----:B------:R-:W-:Y:S02]  /*13ea50*/  IMAD.MOV.U32 R4, RZ, RZ, R25 ;  /* 0x000000ffff047224 */ /* 0x000fe400078e0019 */
[----:B--2---:R-:W-:Y:S01]  /*13ea60*/  HMMA.16816.F32 R24, R12, R26, R16 ;  /* 0x0000001a0c18723c */ /* 0x004fe20000001810 */
[----:B------:R-:W-:Y:S04]  /*13ea70*/  STL.64 [R1+0x2628], R6 ;  /* 0x0026280601007387 */ /* 0x000fe80000100a00 */
[----:B------:R-:W2:Y:S04]  /*13ea80*/  LDL.LU.64 R18, [R1+0x75a0] ;  /* 0x0075a00001127983 */ /* 0x000ea80000300a00 */
[----:B------:R-:W2:-:S14]  /*13ea90*/  LDL.LU.64 R16, [R1+0x7598] ;  /* 0x0075980001107983 */ /* 0x000e9c0000300a00 */
        /* <DEDUP_REMOVED lines=120> */
[----:B------:R-:W-:Y:S04]  /*13f220*/  STL.64 [R1+0x2500], R24 ;  /* 0x0025001801007387 */ /* 0x000fe80000100a00 */
[----:B------:R0:W-:Y:S04]  /*13f230*/  STL.64 [R1+0x2508], R26 ;  /* 0x0025081a01007387 */ /* 0x0001e80000100a00 */
[----:B0-----:R-:W3:Y:S04]  /*13f240*/  LDL.LU.64 R26, [R1+0x73f8] ;  /* 0x0073f800011a7983 */ /* 0x001ee80000300a00 */
[----:B------:R-:W4:Y:S04]  /*13f250*/  LDL.LU.64 R24, [R1+0x73f0] ;  /* 0x0073f00001187983 */ /* 0x000f280000300a00 */
[----:B---3--:R-:W-:Y:S04]  /*13f260*/  STL.64 [R1+0xc4b8], R26 ;  /* 0x00c4b81a01007387 */ /* 0x008fe80000100a00 */
[----:B----4-:R0:W-:Y:S04]  /*13f270*/  STL.64 [R1+0xc4b0], R24 ;  /* 0x00c4b01801007387 */ /* 0x0101e80000100a00 */
[----:B0-----:R-:W3:Y:S04]  /*13f280*/  LDL.LU R24, [R1+0xb80] ;  /* 0x000b800001187983 */ /* 0x001ee80000300800 */
[----:B------:R-:W3:Y:S04]  /*13f290*/  LDL.LU R25, [R1+0xb84] ;  /* 0x000b840001197983 */ /* 0x000ee80000300800 */
[----:B------:R-:W4:Y:S04]  /*13f2a0*/  LDL.LU R26, [R1+0xb88] ;  /* 0x000b8800011a7983 */ /* 0x000f280000300800 */
[----:B------:R-:W4:Y:S04]  /*13f2b0*/  LDL.LU R27, [R1+0xb8c] ;  /* 0x000b8c00011b7983 */ /* 0x000f280000300800 */
[----:B----4-:R0:W-:Y:S04]  /*13f2c0*/  STL.64 [R1+0xc4c8], R26 ;  /* 0x00c4c81a01007387 */ /* 0x0101e80000100a00 */
[----:B0-----:R-:W4:Y:S04]  /*13f2d0*/  LDL R26, [R1] ;  /* 0x00000000011a7983 */ /* 0x001f280000100800 */
[----:B------:R-:W4:Y:S04]  /*13f2e0*/  LDL R27, [R1+0x4] ;  /* 0x00000400011b7983 */ /* 0x000f280000100800 */
[----:B---3--:R-:W-:Y:S04]  /*13f2f0*/  STL.64 [R1+0xc4c0], R24 ;  /* 0x00c4c01801007387 */ /* 0x008fe80000100a00 */
        /* <DEDUP_REMOVED lines=31> */
[----:B------:R-:W-:Y:S04]  /*13f4f0*/  STL [R1+0xc468], R3 ;  /* 0x00c4680301007387 */ /* 0x000fe80000100800 */
[----:B------:R-:W-:Y:S04]  /*13f500*/  STL [R1+0xc450], R11 ;  /* 0x00c4500b01007387 */ /* 0x000fe80000100800 */
        /* <DEDUP_REMOVED lines=15> */
[----:B------:R-:W-:Y:S01]  /*13f600*/  STL.64 [R1+0xc418], R28 ;  /* 0x00c4181c01007387 */ /* 0x000fe20000100a00 */
        /* <DEDUP_REMOVED lines=39> */
[----:B----4-:R-:W-:-:S15]  /*13f880*/  HMMA.16816.F32 R20, R12, R16, R24 ;  /* 0x000000100c14723c */ /* 0x010fde0000001818 */
[----:B------:R-:W-:-:S08]  /*13f890*/  NOP ;  /* 0x0000000000007918 */ /* 0x000fd00000000000 */
[----:B------:R0:W-:Y:S04]  /*13f8a0*/  STL.64 [R1+0x19d0], R20 ;  /* 0x0019d01401007387 */ /* 0x0001e80000100a00 */
[----:B------:R1:W-:Y:S04]  /*13f8b0*/  STL.64 [R1+0x19d8], R22 ;  /* 0x0019d81601007387 */ /* 0x0003e80000100a00 */
[----:B------:R-:W2:Y:S01]  /*13f8c0*/  LDL.64 R24, [R1+0x80] ;  /* 0x0000800001187983 */ /* 0x000ea20000100a00 */
[----:B---3--:R-:W-:Y:S02]  /*13f8d0*/  IMAD.MOV.U32 R26, RZ, RZ, R7 ;  /* 0x000000ffff1a7224 */ /* 0x008fe400078e0007 */
[----:B------:R-:W-:-:S05]  /*13f8e0*/  IMAD.MOV.U32 R27, RZ, RZ, R6 ;  /* 0x000000ffff1b7224 */ /* 0x000fca00078e0006 */
[----:B------:R-:W-:Y:S04]  /*13f8f0*/  STL.64 [R1+0xc3e0], R26 ;  /* 0x00c3e01a01007387 */ /* 0x000fe80000100a00 */
        /* <DEDUP_REMOVED lines=19> */
[----:B------:R-:W-:-:S02]  /*13fa30*/  IMAD.MOV.U32 R23, RZ, RZ, R4 ;  /* 0x000000ffff177224 */ /* 0x000fc400078e0004 */
[----:B------:R-:W-:Y:S01]  /*13fa40*/  IMAD.MOV.U32 R22, RZ, RZ, R5 ;  /* 0x000000ffff167224 */ /* 0x000fe200078e0005 */
        /* <DEDUP_REMOVED lines=11> */
[----:B--2---:R-:W-:Y:S04]  /*13fb00*/  STL.64 [R1+0xc460], R10 ;  /* 0x00c4600a01007387 */ /* 0x004fe80000100a00 */
[----:B------:R0:W-:Y:S04]  /*13fb10*/  STL.64 [R1+0xc458], R8 ;  /* 0x00c4580801007387 */ /* 0x0001e80000100a00 */
[----:B0-----:R-:W2:Y:S04]  /*13fb20*/  LDL.LU R8, [R1+0xb00] ;  /* 0x000b000001087983 */ /* 0x001ea80000300800 */
[----:B------:R-:W2:Y:S04]  /*13fb30*/  LDL.LU R9, [R1+0xb04] ;  /* 0x000b040001097983 */ /* 0x000ea80000300800 */
[----:B------:R-:W2:Y:S04]  /*13fb40*/  LDL.LU R10, [R1+0xb08] ;  /* 0x000b0800010a7983 */ /* 0x000ea80000300800 */
        /* <DEDUP_REMOVED lines=41> */
[----:B0-----:R-:W4:Y:S04]  /*13fde0*/  LDL R2, [R1+0x88] ;  /* 0x0000880001027983 */ /* 0x001f280000100800 */
[----:B-1----:R-:W4:Y:S01]  /*13fdf0*/  LDL R3, [R1+0x8c] ;  /* 0x00008c0001037983 */ /* 0x002f220000100800 */
[----:B---3--:R-:W-:Y:S01]  /*13fe00*/  HMMA.16816.F32 R24, R12, R8, R24 ;  /* 0x000000080c18723c */ /* 0x008fe20000001818 */
[----:B--2---:R-:W-:-:S02]  /*13fe10*/  IMAD R6, R6, 0x100, R11 ;  /* 0x0000010006067824 */ /* 0x004fc400078e020b */
[----:B------:R-:W2:-:S15]  /*13fe20*/  LDL.LU R11, [R1+0xc450] ;  /* 0x00c45000010b7983 */ /* 0x000e9e0000300800 */
[----:B------:R-:W-:-:S05]  /*13fe30*/  NOP ;  /* 0x0000000000007918 */ /* 0x000fca0000000000 */
        /* <DEDUP_REMOVED lines=12> */
[----:B------:R0:W-:Y:S04]  /*13ff00*/  STL.64 [R1+0xc2b0], R10 ;  /* 0x00c2b00a01007387 */ /* 0x0001e80000100a00 */
[----:B------:R-:W3:Y:S04]  /*13ff10*/  LDL.LU R8, [R1+0xa80] ;  /* 0x000a800001087983 */ /* 0x000ee80000300800 */
[----:B------:R-:W3:Y:S04]  /*13ff20*/  LDL.LU R9, [R1+0xa84] ;  /* 0x000a840001097983 */ /* 0x000ee80000300800 */
[----:B0-----:R-:W3:Y:S04]  /*13ff30*/  LDL.LU R10, [R1+0xa88] ;  /* 0x000a8800010a7983 */ /* 0x001ee80000300800 */
[----:B------:R-:W3:Y:S01]  /*13ff40*/  LDL.LU R11, [R1+0xa8c] ;  /* 0x000a8c00010b7983 */ /* 0x000ee20000300800 */
[----:B--2---:R-:W-:Y:S03]  /*13ff50*/  HMMA.16816.F32 R12, R12, R28, R24 ;  /* 0x0000001c0c0c723c */ /* 0x004fe60000001818 */
[----:B------:R-:W4:Y:S04]  /*13ff60*/  LDL.LU.64 R26, [R1+0xc428] ;  /* 0x00c42800011a7983 */ /* 0x000f280000300a00 */
[----:B------:R-:W4:Y:S01]  /*13ff70*/  LDL.LU.64 R24, [R1+0xc420] ;  /* 0x00c4200001187983 */ /* 0x000f220000300a00 */
[----:B------:R-:W-:Y:S01]  /*13ff80*/  IMAD R7, R7, 0x100, R0 ;  /* 0x0000010007077824 */ /* 0x000fe200078e0200 */
[----:B------:R-:W-:-:S02]  /*13ff90*/  F2FP.F16.E4M3.UNPACK_B R4, R4 ;  /* 0x00000004ff04723e */ /* 0x000fc400020006ff */
[----:B------:R-:W-:Y:S02]  /*13ffa0*/  F2FP.F16.E4M3.UNPACK_B R5, R5 ;  /* 0x00000005ff05723e */ /* 0x000fe400020006ff */
[----:B------:R-:W-:Y:S01]  /*13ffb0*/  F2FP.F16.E4M3.UNPACK_B R6, R6 ;  /* 0x00000006ff06723e */ /* 0x000fe200020006ff */
[----:B------:R-:W2:Y:S01]  /*13ffc0*/  LDL.LU.64 R28, [R1+0xc418] ;  /* 0x00c41800011c7983 */ /* 0x000ea20000300a00 */
[----:B------:R-:W-:-:S08]  /*13ffd0*/  F2FP.F16.E4M3.UNPACK_B R7, R7 ;  /* 0x00000007ff07723e */ /* 0x000fd000020006ff */
[----:B------:R-:W-:Y:S04]  /*13ffe0*/  STL.64 [R1+0x2480], R12 ;  /* 0x0024800c01007387 */ /* 0x000fe80000100a00 */
[----:B------:R0:W-:Y:S04]  /*13fff0*/  STL.64 [R1+0x2488], R14 ;  /* 0x0024880e01007387 */ /* 0x0001e80000100a00 */
[----:B0-----:R-:W3:Y:S01]  /*140000*/  LDL.64 R14, [R1+0x90] ;  /* 0x00009000010e7983 */ /* 0x001ee20000100a00 */
        /* <DEDUP_REMOVED lines=22> */
[----:B------:R-:W-:-:S02]  /*140170*/  IMAD.MOV.U32 R0, RZ, RZ, R15 ;  /* 0x000000ffff007224 */ /* 0x000fc400078e000f */
[----:B------:R-:W-:Y:S03]  /*140180*/  HMMA.16816.F32 R12, R4, R2, R8 ;  /* 0x00000002040c723c */ /* 0x000fe60000001808 */
[----:B------:R0:W-:-:S15]  /*140190*/  STL [R1+0xc1f4], R0 ;  /* 0x00c1f40001007387 */ /* 0x0001de0000100800 */
[----:B------:R-:W-:-:S05]  /*1401a0*/  NOP ;  /* 0x0000000000007918 */ /* 0x000fca0000000000 */
[----:B------:R1:W-:Y:S04]  /*1401b0*/  STL.64 [R1+0x2440], R12 ;  /* 0x0024400c01007387 */ /* 0x0003e80000100a00 */
[----:B------:R-:W-:Y:S01]  /*1401c0*/  STL.64 [R1+0x2448], R14 ;  /* 0x0024480e01007387 */ /* 0x000fe20000100a00 */
[----:B---3--:R-:W-:Y:S06]  /*1401d0*/  HMMA.16816.F32 R8, R4, R24, R16 ;  /* 0x000000180408723c */ /* 0x008fec0000001810 */
[----:B0-----:R-:W-:-:S05]  /*1401e0*/  IMAD.MOV.U32 R0, RZ, RZ, R25 ;  /* 0x000000ffff007224 */ /* 0x001fca00078e0019 */
[----:B------:R-:W-:-:S12]  /*1401f0*/  STL [R1+0xc1f8], R0 ;  /* 0x00c1f80001007387 */ /* 0x000fd80000100800 */
[----:B------:R-:W-:Y:S04]  /*140200*/  STL.64 [R1+0x2430], R8 ;  /* 0x0024300801007387 */ /* 0x000fe80000100a00 */
[----:B------:R4:W-:Y:S04]  /*140210*/  STL.64 [R1+0x2438], R10 ;  /* 0x0024380a01007387 */ /* 0x0009e80000100a00 */
[----:B-1----:R-:W3:Y:S01]  /*140220*/  LDL.LU R12, [R1+0x960] ;  /* 0x00096000010c7983 */ /* 0x002ee20000300800 */
[----:B----4-:R-:W-:-:S15]  /*140230*/  HMMA.16816.F32 R8, R4, R26, R20 ;  /* 0x0000001a0408723c */ /* 0x010fde0000001814 */
[----:B------:R-:W-:-:S08]  /*140240*/  NOP ;  /* 0x0000000000007918 */ /* 0x000fd00000000000 */
[----:B------:R-:W-:Y:S04]  /*140250*/  STL.64 [R1+0x2420], R8 ;  /* 0x0024200801007387 */ /* 0x000fe80000100a00 */
[----:B------:R-:W-:Y:S04]  /*140260*/  STL.64 [R1+0x2428], R10 ;  /* 0x0024280a01007387 */ /* 0x000fe80000100a00 */
        /* <DEDUP_REMOVED lines=11> */
[----:B------:R-:W3:Y:S04]  /*140320*/  LDL R16, [R1+0x18] ;  /* 0x0000180001107983 */ /* 0x000ee80000100800 */
[----:B------:R-:W3:Y:S04]  /*140330*/  LDL R17, [R1+0x1c] ;  /* 0x00001c0001117983 */ /* 0x000ee80000100800 */
        /* <DEDUP_REMOVED lines=20> */
[----:B------:R-:W4:Y:S04]  /*140480*/  LDL.64 R2, [R1+0x20] ;  /* 0x0000200001027983 */ /* 0x000f280000100a00 */
        /* <DEDUP_REMOVED lines=188> */
[----:B--2---:R-:W-:Y:S03]  /*141050*/  HMMA.16816.F32 R24, R4, R26, R8 ;  /* 0x0000001a0418723c */ /* 0x004fe60000001808 */
[----:B------:R-:W-:Y:S04]  /*141060*/  STL [R1+0xc214], R0 ;  /* 0x00c2140001007387 */ /* 0x000fe80000100800 */
[----:B------:R-:W2:-:S15]  /*141070*/  LDL.LU.64 R10, [R1+0xc2b0] ;  /* 0x00c2b000010a7983 */ /* 0x000e9e0000300a00 */
[----:B------:R-:W-:-:S01]  /*141080*/  NOP ;  /* 0x0000000000007918 */ /* 0x000fc20000000000 */
[----:B------:R-:W-:Y:S04]  /*141090*/  STL.64 [R1+0x2340], R24 ;  /* 0x0023401801007387 */ /* 0x000fe80000100a00 */
[----:B------:R0:W-:Y:S04]  /*1410a0*/  STL.64 [R1+0x2348], R26 ;  /* 0x0023481a01007387 */ /* 0x0001e80000100a00 */
[----:B0-----:R-:W4:Y:S04]  /*1410b0*/  LDL.LU.64 R26, [R1+0xc2a8] ;  /* 0x00c2a800011a7983 */ /* 0x001f280000300a00 */
[----:B------:R-:W4:Y:S01]  /*1410c0*/  LDL.LU.64 R24, [R1+0xc2a0] ;  /* 0x00c2a00001187983 */ /* 0x000f220000300a00 */
[----:B------:R-:W-:Y:S01]  /*1410d0*/  IMAD.MOV.U32 R0, RZ, RZ, R19 ;  /* 0x000000ffff007224 */ /* 0x000fe200078e0013 */
[----:B---3--:R-:W-:-:S15]  /*1410e0*/  HMMA.16816.F32 R12, R4, R18, R12 ;  /* 0x00000012040c723c */ /* 0x008fde000000180c */
[----:B------:R-:W-:-:S08]  /*1410f0*/  NOP ;  /* 0x0000000000007918 */ /* 0x000fd00000000000 */
[----:B------:R-:W-:Y:S04]  /*141100*/  STL.64 [R1+0x2330], R12 ;  /* 0x0023300c01007387 */ /* 0x000fe80000100a00 */
[----:B------:R0:W-:Y:S04]  /*141110*/  STL.64 [R1+0x2338], R14 ;  /* 0x0023380e01007387 */ /* 0x0001e80000100a00 */
[----:B------:R-:W3:Y:S01]  /*141120*/  LDL.LU R16, [R1+0x8c0] ;  /* 0x0008c00001107983 */ /* 0x000ee20000300800 */
[----:B0-----:R-:W-:-:S15]  /*141130*/  HMMA.16816.F32 R12, R4, R28, R20 ;  /* 0x0000001c040c723c */ /* 0x001fde0000001814 */
        /* <DEDUP_REMOVED lines=26> */
[----:B------:R-:W3:Y:S04]  /*1412e0*/  LDL.LU R8, [R1+0x6e68] ;  /* 0x006e680001087983 */ /* 0x000ee80000300800 */
[----:B------:R-:W4:Y:S04]  /*1412f0*/  LDL.LU R14, [R1+0x6e64] ;  /* 0x006e6400010e7983 */ /* 0x000f280000300800 */
[----:B------:R-:W3:Y:S04]  /*141300*/  LDL.LU R9, [R1+0x6e70] ;  /* 0x006e700001097983 */ /* 0x000ee80000300800 */
[----:B------:R-:W-:Y:S04]  /*141310*/  STL.64 [R1+0xc230], R10 ;  /* 0x00c2300a01007387 */ /* 0x000fe80000100a00 */
[----:B---3--:R0:W-:Y:S04]  /*141320*/  STL.64 [R1+0xc228], R8 ;  /* 0x00c2280801007387 */ /* 0x0081e80000100a00 */
[----:B0-----:R-:W3:Y:S04]  /*141330*/  LDL.LU R8, [R1+0x890] ;  /* 0x0008900001087983 */ /* 0x001ee80000300800 */
[----:B------:R-:W3:Y:S04]  /*141340*/  LDL.LU R9, [R1+0x894] ;  /* 0x0008940001097983 */ /* 0x000ee80000300800 */
[----:B------:R-:W2:Y:S04]  /*141350*/  LDL.LU R10, [R1+0x898] ;  /* 0x00089800010a7983 */ /* 0x000ea80000300800 */
[----:B------:R-:W2:Y:S01]  /*141360*/  LDL.LU R11, [R1+0x89c] ;  /* 0x00089c00010b7983 */ /* 0x000ea20000300800 */
[C---:B------:R-:W-:Y:S03]  /*141370*/  HMMA.16816.F32 R20, R4.reuse, R26, R20 ;  /* 0x0000001a0414723c */ /* 0x040fe60000001814 */
        /* <DEDUP_REMOVED lines=23> */
[----:B------:R0:W-:Y:S04]  /*1414f0*/  STL.64 [R1+0xbfe8], R26 ;  /* 0x00bfe81a01007387 */ /* 0x0001e80000100a00 */
[----:B0-----:R-:W3:Y:S04]  /*141500*/  LDL.LU.64 R26, [R1+0xa0] ;  /* 0x0000a000011a7983 */ /* 0x001ee80000300a00 */
[----:B------:R0:W-:Y:S01]  /*141510*/  STL.64 [R1+0xbfe0], R24 ;  /* 0x00bfe01801007387 */ /* 0x0001e20000100a00 */
[C---:B----4-:R-:W-:Y:S03]  /*141520*/  HMMA.16816.F32 R16, R4.reuse, R22, R16 ;  /* 0x000000160410723c */ /* 0x050fe60000001810 */
[----:B---3--:R1:W-:Y:S04]  /*141530*/  STL.64 [R1+0xc218], R26 ;  /* 0x00c2181a01007387 */ /* 0x0083e80000100a00 */
[----:B0-----:R-:W3:Y:S04]  /*141540*/  LDL.LU R24, [R1+0x860] ;  /* 0x0008600001187983 */ /* 0x001ee80000300800 */
[----:B------:R-:W3:Y:S04]  /*141550*/  LDL.LU R25, [R1+0x864] ;  /* 0x0008640001197983 */ /* 0x000ee80000300800 */
[----:B-1----:R-:W3:Y:S04]  /*141560*/  LDL.LU R26, [R1+0x868] ;  /* 0x00086800011a7983 */ /* 0x002ee80000300800 */
[----:B------:R-:W3:Y:S04]  /*141570*/  LDL.LU R27, [R1+0x86c] ;  /* 0x00086c00011b7983 */ /* 0x000ee80000300800 */
        /* <DEDUP_REMOVED lines=21> */
[----:B------:R-:W4:Y:S01]  /*1416d0*/  LDL.LU.64 R8, [R1+0xc250] ;  /* 0x00c2500001087983 */ /* 0x000f220000300a00 */
[----:B------:R-:W-:-:S02]  /*1416e0*/  IMAD R12, R12, 0x100, R2 ;  /* 0x000001000c0c7824 */ /* 0x000fc400078e0202 */
[----:B------:R-:W-:Y:S01]  /*1416f0*/  IMAD R13, R13, 0x100, R3 ;  /* 0x000001000d0d7824 */ /* 0x000fe200078e0203 */
[----:B----4-:R-:W-:-:S15]  /*141700*/  HMMA.16816.F32 R8, R4, R16, R8 ;  /* 0x000000100408723c */ /* 0x010fde0000001808 */
        /* <DEDUP_REMOVED lines=17> */
[----:B0-----:R-:W4:Y:S04]  /*141820*/  LDL.LU.64 R10, [R1+0xc230] ;  /* 0x00c23000010a7983 */ /* 0x001f280000300a00 */
[----:B------:R-:W2:Y:S02]  /*141830*/  LDL.LU.64 R8, [R1+0xc228] ;  /* 0x00c2280001087983 */ /* 0x000ea40000300a00 */
[----:B--2---:R-:W-:-:S02]  /*141840*/  IMAD R14, R14, 0x100, R8 ;  /* 0x000001000e0e7824 */ /* 0x004fc400078e0208 */
[----:B------:R-:W-:Y:S01]  /*141850*/  IMAD R15, R15, 0x100, R9 ;  /* 0x000001000f0f7824 */ /* 0x000fe200078e0209 */
[----:B------:R-:W3:Y:S04]  /*141860*/  LDL.LU R8, [R1+0xc224] ;  /* 0x00c2240001087983 */ /* 0x000ee80000300800 */
[----:B------:R-:W3:Y:S02]  /*141870*/  LDL.LU R9, [R1+0xc220] ;  /* 0x00c2200001097983 */ /* 0x000ee40000300800 */
[----:B---3--:R-:W-:-:S15]  /*141880*/  HMMA.16816.F32 R24, R4, R8, R24 ;  /* 0x000000080418723c */ /* 0x008fde0000001818 */
[----:B------:R-:W-:-:S08]  /*141890*/  NOP ;  /* 0x0000000000007918 */ /* 0x000fd00000000000 */
[----:B------:R-:W-:Y:S04]  /*1418a0*/  STL.64 [R1+0x35c0], R24 ;  /* 0x0035c01801007387 */ /* 0x000fe80000100a00 */
[----:B------:R0:W-:Y:S04]  /*1418b0*/  STL.64 [R1+0x35c8], R26 ;  /* 0x0035c81a01007387 */ /* 0x0001e80000100a00 */
[----:B0-----:R-:W2:Y:S01]  /*1418c0*/  LDL.LU.64 R26, [R1+0xc218] ;  /* 0x00c21800011a7983 */ /* 0x001ea20000300a00 */
[----:B----4-:R-:W-:Y:S06]  /*1418d0*/  HMMA.16816.F32 R16, R4, R10, R16 ;  /* 0x0000000a0410723c */ /* 0x010fec0000001810 */
[----:B------:R-:W-:Y:S04]  /*1418e0*/  STL [R1+0xbf84], R10 ;  /* 0x00bf840a01007387 */ /* 0x000fe80000100800 */
[----:B------:R0:W-:-:S13]  /*1418f0*/  STL [R1+0xbf80], R11 ;  /* 0x00bf800b01007387 */ /* 0x0001da0000100800 */
[----:B------:R1:W-:Y:S04]  /*141900*/  STL.64 [R1+0x35b0], R16 ;  /* 0x0035b01001007387 */ /* 0x0003e80000100a00 */
[----:B------:R3:W-:Y:S01]  /*141910*/  STL.64 [R1+0x35b8], R18 ;  /* 0x0035b81201007387 */ /* 0x0007e20000100a00 */
[----:B--2---:R-:W-:Y:S06]  /*141920*/  HMMA.16816.F32 R4, R4, R26, R20 ;  /* 0x0000001a0404723c */ /* 0x004fec0000001814 */
[----:B0-----:R-:W-:-:S02]  /*141930*/  IMAD.MOV.U32 R11, RZ, RZ, R26 ;  /* 0x000000ffff0b7224 */ /* 0x001fc400078e001a */
[----:B------:R-:W-:-:S15]  /*141940*/  IMAD.MOV.U32 R10, RZ, RZ, R27 ;  /* 0x000000ffff0a7224 */ /* 0x000fde00078e001b */
[----:B------:R-:W-:Y:S04]  /*141950*/  STL.64 [R1+0x22c0], R4 ;  /* 0x0022c00401007387 */ /* 0x000fe80000100a00 */
[----:B------:R-:W-:Y:S04]  /*141960*/  STL.64 [R1+0x22c8], R6 ;  /* 0x0022c80601007387 */ /* 0x000fe80000100a00 */
[----:B------:R-:W-:Y:S04]  /*141970*/  STL.64 [R1+0xbfb8], R10 ;  /* 0x00bfb80a01007387 */ /* 0x000fe80000100a00 */
[----:B------:R-:W-:Y:S04]  /*141980*/  STL.64 [R1+0xbfb0], R8 ;  /* 0x00bfb00801007387 */ /* 0x000fe80000100a00 */
[----:B-1----:R-:W2:Y:S04]  /*141990*/  LDL.LU R16, [R1+0x200] ;  /* 0x0002000001107983 */ /* 0x002ea80000300800 */
[----:B------:R-:W2:Y:S04]  /*1419a0*/  LDL.LU R17, [R1+0x204] ;  /* 0x0002040001117983 */ /* 0x000ea80000300800 */
[----:B---3--:R-:W3:Y:S04]  /*1419b0*/  LDL.LU R18, [R1+0x208] ;  /* 0x0002080001127983 */ /* 0x008ee80000300800 */
        /* <DEDUP_REMOVED lines=15> */
[----:B0-----:R-:W2:Y:S01]  /*141ab0*/  LDL.LU R22, [R1] ;  /* 0x0000000001167983 */ /* 0x001ea20000300800 */
[----:B------:R-:W-:-:S03]  /*141ac0*/  IMAD.MOV.U32 R23, RZ, RZ, R0 ;  /* 0x000000ffff177224 */ /* 0x000fc600078e0000 */
[----:B------:R-:W3:Y:S04]  /*141ad0*/  LDL.LU R0, [R1+0xc214] ;  /* 0x00c2140001007983 */ /* 0x000ee80000300800 */
[----:B--2---:R-:W-:Y:S04]  /*141ae0*/  STL.64 [R1+0xc010], R22 ;  /* 0x00c0101601007387 */ /* 0x004fe80000100a00 */
[----:B-1----:R-:W2:Y:S04]  /*141af0*/  LDL.LU R24, [R1+0x2f0] ;  /* 0x0002f00001187983 */ /* 0x002ea80000300800 */
[----:B------:R-:W2:Y:S04]  /*141b00*/  LDL.LU R25, [R1+0x2f4] ;  /* 0x0002f40001197983 */ /* 0x000ea80000300800 */
[----:B------:R-:W4:Y:S04]  /*141b10*/  LDL.LU R26, [R1+0x2f8] ;  /* 0x0002f800011a7983 */ /* 0x000f280000300800 */
[----:B------:R-:W4:Y:S04]  /*141b20*/  LDL.LU R27, [R1+0x2fc] ;  /* 0x0002fc00011b7983 */ /* 0x000f280000300800 */
[----:B----4-:R-:W-:Y:S04]  /*141b30*/  STL.64 [R1+0xc020], R26 ;  /* 0x00c0201a01007387 */ /* 0x010fe80000100a00 */
[----:B--2---:R0:W-:Y:S04]  /*141b40*/  STL.64 [R1+0xc018], R24 ;  /* 0x00c0181801007387 */ /* 0x0041e80000100a00 */
[----:B------:R-:W2:Y:S04]  /*141b50*/  LDL.LU R20, [R1+0x8] ;  /* 0x0000080001147983 */ /* 0x000ea80000300800 */
[----:B------:R-:W2:Y:S04]  /*141b60*/  LDL.LU R21, [R1+0xc] ;  /* 0x00000c0001157983 */ /* 0x000ea80000300800 */
        /* <DEDUP_REMOVED lines=10> */
[----:B-1----:R-:W4:Y:S04]  /*141c10*/  LDL.LU R20, [R1+0x18] ;  /* 0x0000180001147983 */ /* 0x002f280000300800 */
[----:B------:R-:W4:Y:S04]  /*141c20*/  LDL.LU R21, [R1+0x1c] ;  /* 0x00001c0001157983 */ /* 0x000f280000300800 */
[----:B--2---:R1:W-:Y:S04]  /*141c30*/  STL.64 [R1+0xc040], R22 ;  /* 0x00c0401601007387 */ /* 0x0043e80000100a00 */
[----:B----4-:R-:W-:Y:S04]  /*141c40*/  STL.64 [R1+0xc058], R20 ;  /* 0x00c0581401007387 */ /* 0x010fe80000100a00 */
[----:B0-----:R-:W2:Y:S04]  /*141c50*/  LDL.LU R24, [R1+0x340] ;  /* 0x0003400001187983 */ /* 0x001ea80000300800 */
[----:B------:R-:W2:Y:S04]  /*141c60*/  LDL.LU R25, [R1+0x344] ;  /* 0x0003440001197983 */ /* 0x000ea80000300800 */
[----:B------:R-:W4:Y:S04]  /*141c70*/  LDL.LU R26, [R1+0x348] ;  /* 0x00034800011a7983 */ /* 0x000f280000300800 */
[----:B------:R-:W4:Y:S04]  /*141c80*/  LDL.LU R27, [R1+0x34c] ;  /* 0x00034c00011b7983 */ /* 0x000f280000300800 */
[----:B-1----:R-:W2:Y:S01]  /*141c90*/  LDL.LU R22, [R1+0x20] ;  /* 0x0000200001167983 */ /* 0x002ea20000300800 */
        /* <DEDUP_REMOVED lines=168> */
[----:B------:R-:W-:Y:S01]  /*142720*/  IMAD.MOV.U32 R23, RZ, RZ, R0 ;  /* 0x000000ffff177224 */ /* 0x000fe200078e0000 */
        /* <DEDUP_REMOVED lines=195> */
[----:B------:R-:W4:Y:S01]  /*143360*/  LDL.LU R23, [R1+0x1dc] ;  /* 0x0001dc0001177983 */ /* 0x000f220000300800 */
[----:B------:R-:W-:-:S15]  /*143370*/  HMMA.16816.F32 R4, R12, R2, R4 ;  /* 0x000000020c04723c */ /* 0x000fde0000001804 */
[----:B------:R-:W-:-:S09]  /*143380*/  NOP ;  /* 0x0000000000007918 */ /* 0x000fd20000000000 */
[----:B------:R-:W-:Y:S01]  /*143390*/  IMAD.MOV.U32 R0, RZ, RZ, R7 ;  /* 0x000000ffff007224 */ /* 0x000fe200078e0007 */
[C---:B----4-:R-:W-:Y:S06]  /*1433a0*/  HMMA.16816.F32 R20, R12.reuse, R18, R20 ;  /* 0x000000120c14723c */ /* 0x050fec0000001814 */
[----:B--2---:R-:W-:Y:S01]  /*1433b0*/  HMMA.16816.F32 R16, R12, R16, R24 ;  /* 0x000000100c10723c */ /* 0x004fe20000001818 */
[----:B------:R-:W-:Y:S02]  /*1433c0*/  IMAD.MOV.U32 R2, RZ, RZ, R11 ;  /* 0x000000ffff027224 */ /* 0x000fe400078e000b */
[----:B------:R-:W-:-:S14]  /*1433d0*/  IMAD.MOV.U32 R3, RZ, RZ, R10 ;  /* 0x000000ffff037224 */ /* 0x000fdc00078e000a */
[----:B------:R-:W-:Y:S04]  /*1433e0*/  STL.64 [R1+0x1f30], R20 ;  /* 0x001f301401007387 */ /* 0x000fe80000100a00 */
[----:B------:R-:W-:Y:S04]  /*1433f0*/  STL.64 [R1+0x1f38], R22 ;  /* 0x001f381601007387 */ /* 0x000fe80000100a00 */
[----:B------:R-:W-:Y:S04]  /*143400*/  STL.64 [R1+0x1ed0], R4 ;  /* 0x001ed00401007387 */ /* 0x000fe80000100a00 */
[----:B------:R-:W-:Y:S04]  /*143410*/  STL.64 [R1+0x1f00], R16 ;  /* 0x001f001001007387 */ /* 0x000fe80000100a00 */
[----:B------:R-:W-:Y:S04]  /*143420*/  STL.64 [R1+0x1f08], R18 ;  /* 0x001f081201007387 */ /* 0x000fe80000100a00 */
[----:B------:R-:W-:Y:S04]  /*143430*/  STL [R1+0x1ed8], R6 ;  /* 0x001ed80601007387 */ /* 0x000fe80000100800 */
[----:B------:R0:W-:Y:S04]  /*143440*/  STL [R1+0xbf88], R2 ;  /* 0x00bf880201007387 */ /* 0x0001e80000100800 */
[----:B0-----:R-:W2:Y:S04]  /*143450*/  LDL.LU R2, [R1+0x6e78] ;  /* 0x006e780001027983 */ /* 0x001ea80000300800 */
[----:B------:R-:W4:Y:S04]  /*143460*/  LDL.LU R4, [R1+0x6e74] ;  /* 0x006e740001047983 */ /* 0x000f280000300800 */
[----:B------:R-:W2:Y:S04]  /*143470*/  LDL.LU R10, [R1+0x6e80] ;  /* 0x006e8000010a7983 */ /* 0x000ea80000300800 */
[----:B------:R-:W4:Y:S04]  /*143480*/  LDL.LU R5, [R1+0x6e7c] ;  /* 0x006e7c0001057983 */ /* 0x000f280000300800 */
[----:B------:R-:W2:Y:S04]  /*143490*/  LDL.LU R11, [R1+0x6e88] ;  /* 0x006e8800010b7983 */ /* 0x000ea80000300800 */
        /* <DEDUP_REMOVED lines=8> */
[----:B------:R-:W4:Y:S04]  /*143520*/  LDL R18, [R1+0x3788] ;  /* 0x0037880001127983 */ /* 0x000f280000100800 */
[----:B------:R-:W4:Y:S04]  /*143530*/  LDL R19, [R1+0x378c] ;  /* 0x00378c0001137983 */ /* 0x000f280000100800 */
[----:B------:R-:W2:Y:S04]  /*143540*/  LDL R16, [R1+0x3778] ;  /* 0x0037780001107983 */ /* 0x000ea80000100800 */
[----:B------:R-:W2:Y:S04]  /*143550*/  LDL R17, [R1+0x377c] ;  /* 0x00377c0001117983 */ /* 0x000ea80000100800 */
[----:B----4-:R-:W-:Y:S04]  /*143560*/  STL.64 [R1+0xbf68], R18 ;  /* 0x00bf681201007387 */ /* 0x010fe80000100a00 */
[----:B--2---:R0:W-:Y:S04]  /*143570*/  STL.64 [R1+0xbf60], R16 ;  /* 0x00bf601001007387 */ /* 0x0041e80000100a00 */
        /* <DEDUP_REMOVED lines=19> */
[----:B------:R-:W4:Y:S04]  /*1436b0*/  LDL R28, [R1+0x3798] ;  /* 0x00379800011c7983 */ /* 0x000f280000100800 */
[----:B------:R-:W3:Y:S04]  /*1436c0*/  LDL R29, [R1+0x379c] ;  /* 0x00379c00011d7983 */ /* 0x000ee80000100800 */
[----:B------:R0:W-:Y:S04]  /*1436d0*/  STL [R1+0x9dc0], R0 ;  /* 0x009dc00001007387 */ /* 0x0001e80000100800 */
[----:B0-----:R-:W4:Y:S04]  /*1436e0*/  LDL R0, [R1+0x376c] ;  /* 0x00376c0001007983 */ /* 0x001f280000100800 */
[----:B------:R-:W-:Y:S04]  /*1436f0*/  STL.64 [R1+0x110], R4 ;  /* 0x0001100401007387 */ /* 0x000fe80000100a00 */
[----:B------:R0:W-:Y:S04]  /*143700*/  STL.64 [R1+0x118], R6 ;  /* 0x0001180601007387 */ /* 0x0001e80000100a00 */
[----:B0-----:R-:W2:Y:S04]  /*143710*/  LDL.LU.64 R6, [R1+0xbf98] ;  /* 0x00bf980001067983 */ /* 0x001ea80000300a00 */
[----:B------:R-:W3:Y:S04]  /*143720*/  LDL.LU.64 R4, [R1+0xbf90] ;  /* 0x00bf900001047983 */ /* 0x000ee80000300a00 */
[----:B------:R-:W4:Y:S04]  /*143730*/  LDL.LU R8, [R1+0x6e90] ;  /* 0x006e900001087983 */ /* 0x000f280000300800 */
[----:B------:R-:W4:Y:S01]  /*143740*/  LDL R9, [R1+0x3768] ;  /* 0x0037680001097983 */ /* 0x000f220000100800 */
[----:B---3--:R-:W-:-:S02]  /*143750*/  IMAD R4, R4, 0x100, R2 ;  /* 0x0000010004047824 */ /* 0x008fc400078e0202 */
[----:B------:R-:W-:Y:S01]  /*143760*/  IMAD R5, R5, 0x100, R10 ;  /* 0x0000010005057824 */ /* 0x000fe200078e020a */
[----:B------:R-:W3:Y:S04]  /*143770*/  LDL.LU R2, [R1+0xbf88] ;  /* 0x00bf880001027983 */ /* 0x000ee80000300800 */
[----:B------:R-:W4:Y:S01]  /*143780*/  LDL.LU R10, [R1+0xbf84] ;  /* 0x00bf8400010a7983 */ /* 0x000f220000300800 */
[----:B--2---:R-:W-:-:S03]  /*143790*/  IMAD R6, R6, 0x100, R11 ;  /* 0x0000010006067824 */ /* 0x004fc600078e020b */
[----:B------:R-:W4:Y:S02]  /*1437a0*/  LDL.LU R11, [R1+0xbf80] ;  /* 0x00bf8000010b7983 */ /* 0x000f240000300800 */
[----:B----4-:R-:W-:-:S15]  /*1437b0*/  HMMA.16816.F32 R16, R12, R10, R16 ;  /* 0x0000000a0c10723c */ /* 0x010fde0000001810 */
        /* <DEDUP_REMOVED lines=15> */
[----:B------:R-:W-:Y:S01]  /*1438b0*/  IMAD R7, R7, 0x100, R8 ;  /* 0x0000010007077824 */ /* 0x000fe200078e0208 */
[----:B------:R-:W-:-:S02]  /*1438c0*/  F2FP.F16.E4M3.UNPACK_B R8, R9 ;  /* 0x00000009ff08723e */ /* 0x000fc400020006ff */
[----:B------:R-:W-:Y:S02]  /*1438d0*/  F2FP.F16.E4M3.UNPACK_B R4, R4 ;  /* 0x00000004ff04723e */ /* 0x000fe400020006ff */
[----:B------:R-:W-:Y:S02]  /*1438e0*/  F2FP.F16.E4M3.UNPACK_B R5, R5 ;  /* 0x00000005ff05723e */ /* 0x000fe400020006ff */
[----:B------:R-:W-:Y:S02]  /*1438f0*/  F2FP.F16.E4M3.UNPACK_B R6, R6 ;  /* 0x00000006ff06723e */ /* 0x000fe400020006ff */
[----:B------:R-:W-:Y:S02]  /*143900*/  F2FP.F16.E4M3.UNPACK_B R7, R7 ;  /* 0x00000007ff07723e */ /* 0x000fe400020006ff */
[----:B------:R-:W-:Y:S01]  /*143910*/  F2FP.F16.E4M3.UNPACK_B R9, R0 ;  /* 0x00000000ff09723e */ /* 0x000fe200020006ff */
[----:B------:R-:W-:Y:S04]  /*143920*/  STL [R1+0xa8], R8 ;  /* 0x0000a80801007387 */ /* 0x000fe80000100800 */
[----:B------:R0:W-:Y:S01]  /*143930*/  STL [R1+0xac], R9 ;  /* 0x0000ac0901007387 */ /* 0x0001e20000100800 */
[----:B------:R-:W-:-:S02]  /*143940*/  IMAD.MOV.U32 R3, RZ, RZ, R8 ;  /* 0x000000ffff037224 */ /* 0x000fc400078e0008 */
[----:B------:R-:W-:Y:S01]  /*143950*/  IMAD.MOV.U32 R2, RZ, RZ, R9 ;  /* 0x000000ffff027224 */ /* 0x000fe200078e0009 */
[----:B------:R-:W-:Y:S02]  /*143960*/  F2FP.F16.E4M3.UNPACK_B R0, R29 ;  /* 0x0000001dff00723e */ /* 0x000fe400020006ff */
[----:B---3--:R-:W-:Y:S02]  /*143970*/  F2FP.F16.E4M3.UNPACK_B R16, R16 ;  /* 0x00000010ff10723e */ /* 0x008fe400020006ff */
[----:B------:R-:W-:Y:S02]  /*143980*/  F2FP.F16.E4M3.UNPACK_B R17, R17 ;  /* 0x00000011ff11723e */ /* 0x000fe400020006ff */
[----:B--2---:R-:W-:Y:S02]  /*143990*/  F2FP.F16.E4M3.UNPACK_B R10, R18 ;  /* 0x00000012ff0a723e */ /* 0x004fe400020006ff */
[----:B------:R-:W-:Y:S01]  /*1439a0*/  F2FP.F16.E4M3.UNPACK_B R11, R19 ;  /* 0x00000013ff0b723e */ /* 0x000fe200020006ff */
[----:B----4-:R-:W-:Y:S07]  /*1439b0*/  HMMA.16816.F32 R12, R4, R8, R12 ;  /* 0x00000008040c723c */ /* 0x010fee000000180c */
[----:B0-----:R-:W-:-:S02]  /*1439c0*/  IMAD.MOV.U32 R9, RZ, RZ, R16 ;  /* 0x000000ffff097224 */ /* 0x001fc400078e0010 */
[----:B------:R-:W-:-:S14]  /*1439d0*/  IMAD.MOV.U32 R8, RZ, RZ, R17 ;  /* 0x000000ffff087224 */ /* 0x000fdc00078e0011 */
[----:B------:R-:W-:Y:S04]  /*1439e0*/  STL.64 [R1+0xc0], R12 ;  /* 0x0000c00c01007387 */ /* 0x000fe80000100a00 */
[----:B------:R0:W-:Y:S04]  /*1439f0*/  STL.64 [R1+0xc8], R14 ;  /* 0x0000c80e01007387 */ /* 0x0001e80000100a00 */
[----:B------:R1:W-:Y:S01]  /*143a00*/  STL.64 [R1+0x98], R16 ;  /* 0x0000981001007387 */ /* 0x0003e20000100a00 */
[C---:B0-----:R-:W-:Y:S06]  /*143a10*/  HMMA.16816.F32 R12, R4.reuse, R16, R20 ;  /* 0x00000010040c723c */ /* 0x041fec0000001814 */
[----:B-1----:R-:W-:Y:S01]  /*143a20*/  HMMA.16816.F32 R16, R4, R10, R24 ;  /* 0x0000000a0410723c */ /* 0x002fe20000001818 */
[----:B------:R0:W-:Y:S04]  /*143a30*/  STL [R1+0xbde0], R2 ;  /* 0x00bde00201007387 */ /* 0x0001e80000100800 */
[----:B------:R-:W-:Y:S01]  /*143a40*/  STL [R1+0xbddc], R3 ;  /* 0x00bddc0301007387 */ /* 0x000fe20000100800 */
[----:B0-----:R-:W-:-:S11]  /*143a50*/  F2FP.F16.E4M3.UNPACK_B R2, R28 ;  /* 0x0000001cff02723e */ /* 0x001fd600020006ff */
[----:B------:R-:W-:Y:S04]  /*143a60*/  STL.64 [R1+0x1ec0], R12 ;  /* 0x001ec00c01007387 */ /* 0x000fe80000100a00 */
[----:B------:R0:W-:Y:S04]  /*143a70*/  STL.64 [R1+0x1ec8], R14 ;  /* 0x001ec80e01007387 */ /* 0x0001e80000100a00 */
[----:B------:R1:W-:Y:S04]  /*143a80*/  STL.64 [R1+0x90], R10 ;  /* 0x0000900a01007387 */ /* 0x0003e80000100a00 */
[----:B------:R2:W-:Y:S04]  /*143a90*/  STL [R1+0xbde8], R8 ;  /* 0x00bde80801007387 */ /* 0x0005e80000100800 */
[----:B------:R3:W-:Y:S04]  /*143aa0*/  STL [R1+0xbde4], R9 ;  /* 0x00bde40901007387 */ /* 0x0007e80000100800 */
[----:B------:R-:W-:Y:S04]  /*143ab0*/  STL [R1+0x88], R2 ;  /* 0x0000880201007387 */ /* 0x000fe80000100800 */
[----:B------:R-:W-:Y:S04]  /*143ac0*/  STL [R1+0x8c], R0 ;  /* 0x00008c0001007387 */ /* 0x000fe80000100800 */
[----:B------:R-:W-:Y:S04]  /*143ad0*/  STL.64 [R1+0x1ef0], R16 ;  /* 0x001ef01001007387 */ /* 0x000fe80000100a00 */
[----:B------:R-:W-:Y:S04]  /*143ae0*/  STL.64 [R1+0x1ef8], R18 ;  /* 0x001ef81201007387 */ /* 0x000fe80000100a00 */
[----:B------:R-:W4:Y:S04]  /*143af0*/  LDL.LU R20, [R1+0x140] ;  /* 0x0001400001147983 */ /* 0x000f280000300800 */
[----:B------:R-:W4:Y:S04]  /*143b00*/  LDL.LU R21, [R1+0x144] ;  /* 0x0001440001157983 */ /* 0x000f280000300800 */
[----:B------:R-:W4:Y:S01]  /*143b10*/  LDL.LU R22, [R1+0x148] ;  /* 0x0001480001167983 */ /* 0x000f220000300800 */
[----:B0-----:R-:W-:-:S03]  /*143b20*/  IMAD.MOV.U32 R15, RZ, RZ, R11 ;  /* 0x000000ffff0f7224 */ /* 0x001fc600078e000b */
[----:B------:R-:W4:Y:S04]  /*143b30*/  LDL.LU R23, [R1+0x14c] ;  /* 0x00014c0001177983 */ /* 0x000f280000300800 */
[----:B-1----:R-:W2:Y:S04]  /*143b40*/  LDL R11, [R1+0x37b8] ;  /* 0x0037b800010b7983 */ /* 0x002ea80000100800 */
[----:B------:R-:W4:Y:S04]  /*143b50*/  LDL R12, [R1+0x37a8] ;  /* 0x0037a800010c7983 */ /* 0x000f280000100800 */
[----:B------:R-:W4:Y:S01]  /*143b60*/  LDL R13, [R1+0x37ac] ;  /* 0x0037ac00010d7983 */ /* 0x000f220000100800 */
[----:B------:R-:W-:-:S03]  /*143b70*/  IMAD.MOV.U32 R3, RZ, RZ, R10 ;  /* 0x000000ffff037224 */ /* 0x000fc600078e000a */
[----:B--2---:R0:W-:Y:S04]  /*143b80*/  STL [R1+0xbf58], R11 ;  /* 0x00bf580b01007387 */ /* 0x0041e80000100800 */
[----:B------:R-:W2:Y:S04]  /*143b90*/  LDL.LU R8, [R1+0x100] ;  /* 0x0001000001087983 */ /* 0x000ea80000300800 */
[----:B---3--:R-:W2:Y:S04]  /*143ba0*/  LDL.LU R9, [R1+0x104] ;  /* 0x0001040001097983 */ /* 0x008ea80000300800 */
[----:B------:R-:W2:Y:S04]  /*143bb0*/  LDL.LU R10, [R1+0x108] ;  /* 0x00010800010a7983 */ /* 0x000ea80000300800 */
[----:B0-----:R-:W2:Y:S04]  /*143bc0*/  LDL.LU R11, [R1+0x10c] ;  /* 0x00010c00010b7983 */ /* 0x001ea80000300800 */
[----:B------:R-:W3:Y:S04]  /*143bd0*/  LDL R0, [R1+0x37bc] ;  /* 0x0037bc0001007983 */ /* 0x000ee80000100800 */
[----:B------:R-:W3:Y:S04]  /*143be0*/  LDL R16, [R1+0x37c8] ;  /* 0x0037c80001107983 */ /* 0x000ee80000100800 */
[----:B------:R-:W3:Y:S04]  /*143bf0*/  LDL R17, [R1+0x37cc] ;  /* 0x0037cc0001117983 */ /* 0x000ee80000100800 */
        /* <DEDUP_REMOVED lines=12> */
[----:B------:R-:W4:Y:S04]  /*143cc0*/  LDL R18, [R1+0x37d8] ;  /* 0x0037d80001127983 */ /* 0x000f280000100800 */
[----:B------:R-:W4:Y:S04]  /*143cd0*/  LDL R19, [R1+0x37dc] ;  /* 0x0037dc0001137983 */ /* 0x000f280000100800 */
[----:B------:R-:W4:Y:S04]  /*143ce0*/  LDL.LU R24, [R1+0x160] ;  /* 0x0001600001187983 */ /* 0x000f280000300800 */
[----:B------:R-:W4:Y:S04]  /*143cf0*/  LDL.LU R25, [R1+0x164] ;  /* 0x0001640001197983 */ /* 0x000f280000300800 */
[----:B------:R-:W4:Y:S04]  /*143d00*/  LDL.LU R26, [R1+0x168] ;  /* 0x00016800011a7983 */ /* 0x000f280000300800 */
[----:B------:R-:W4:Y:S04]  /*143d10*/  LDL.LU R27, [R1+0x16c] ;  /* 0x00016c00011b7983 */ /* 0x000f280000300800 */
[----:B------:R-:W4:Y:S04]  /*143d20*/  LDL R28, [R1+0x37e8] ;  /* 0x0037e800011c7983 */ /* 0x000f280000100800 */
[----:B------:R-:W4:Y:S04]  /*143d30*/  LDL R29, [R1+0x37ec] ;  /* 0x0037ec00011d7983 */ /* 0x000f280000100800 */
[----:B------:R0:W-:Y:S04]  /*143d40*/  STL [R1+0xbdf0], R15 ;  /* 0x00bdf00f01007387 */ /* 0x0001e80000100800 */
[----:B0-----:R-:W3:Y:S01]  /*143d50*/  LDL.64 R14, [R1+0x88] ;  /* 0x00008800010e7983 */ /* 0x001ee20000100a00 */
[----:B------:R-:W-:-:S02]  /*143d60*/  F2FP.F16.E4M3.UNPACK_B R12, R12 ;  /* 0x0000000cff0c723e */ /* 0x000fc400020006ff */
[----:B------:R-:W-:Y:S01]  /*143d70*/  F2FP.F16.E4M3.UNPACK_B R13, R13 ;  /* 0x0000000dff0d723e */ /* 0x000fe200020006ff */
[----:B------:R-:W-:Y:S06]  /*143d80*/  STL [R1+0xbdec], R3 ;  /* 0x00bdec0301007387 */ /* 0x000fec0000100800 */
[C---:B--2---:R-:W-:Y:S06]  /*143d90*/  HMMA.16816.F32 R20, R4.reuse, R12, R20 ;  /* 0x0000000c0414723c */ /* 0x044fec0000001814 */
[----:B---3--:R-:W-:Y:S06]  /*143da0*/  HMMA.16816.F32 R8, R4, R14, R8 ;  /* 0x0000000e0408723c */ /* 0x008fec0000001808 */
[----:B------:R-:W-:-:S15]  /*143db0*/  IMAD.MOV.U32 R2, RZ, RZ, R15 ;  /* 0x000000ffff027224 */ /* 0x000fde00078e000f */
[----:B------:R-:W-:-:S02]  /*143dc0*/  NOP ;  /* 0x0000000000007918 */ /* 0x000fc40000000000 */
[----:B------:R0:W-:Y:S04]  /*143dd0*/  STL.64 [R1+0x1f20], R8 ;  /* 0x001f200801007387 */ /* 0x0001e80000100a00 */
[----:B------:R1:W-:Y:S01]  /*143de0*/  STL.64 [R1+0x1f28], R10 ;  /* 0x001f280a01007387 */ /* 0x0003e20000100a00 */
[----:B0-----:R-:W-:-:S03]  /*143df0*/  IMAD.MOV.U32 R9, RZ, RZ, R14 ;  /* 0x000000ffff097224 */ /* 0x001fc600078e000e */
[----:B-1----:R-:W2:Y:S04]  /*143e00*/  LDL.LU R11, [R1+0xbf58] ;  /* 0x00bf5800010b7983 */ /* 0x002ea80000300800 */
[----:B------:R-:W-:Y:S04]  /*143e10*/  STL.64 [R1+0x80], R12 ;  /* 0x0000800c01007387 */ /* 0x000fe80000100a00 */
[----:B------:R-:W-:Y:S04]  /*143e20*/  STL [R1+0xbdf8], R2 ;  /* 0x00bdf80201007387 */ /* 0x000fe80000100800 */
[----:B------:R-:W-:Y:S04]  /*143e30*/  STL [R1+0xbdf4], R9 ;  /* 0x00bdf40901007387 */ /* 0x000fe80000100800 */
[----:B------:R-:W-:Y:S04]  /*143e40*/  STL.64 [R1+0x1f50], R20 ;  /* 0x001f501401007387 */ /* 0x000fe80000100a00 */
[----:B------:R0:W-:Y:S04]  /*143e50*/  STL.64 [R1+0x1f58], R22 ;  /* 0x001f581601007387 */ /* 0x0001e80000100a00 */
[----:B0-----:R-:W3:Y:S04]  /*143e60*/  LDL.LU.64 R22, [R1+0xbf50] ;  /* 0x00bf500001167983 */ /* 0x001ee80000300a00 */
[----:B------:R-:W3:Y:S01]  /*143e70*/  LDL.LU.64 R20, [R1+0xbf48] ;  /* 0x00bf480001147983 */ /* 0x000ee20000300a00 */
[----:B------:R-:W-:-:S02]  /*143e80*/  IMAD.MOV.U32 R8, RZ, RZ, R13 ;  /* 0x000000ffff087224 */ /* 0x000fc400078e000d */
[----:B------:R-:W-:Y:S01]  /*143e90*/  IMAD.MOV.U32 R3, RZ, RZ, R12 ;  /* 0x000000ffff037224 */ /* 0x000fe200078e000c */
[----:B--2---:R-:W-:Y:S02]  /*143ea0*/  F2FP.F16.E4M3.UNPACK_B R10, R11 ;  /* 0x0000000bff0a723e */ /* 0x004fe400020006ff */
[----:B------:R-:W-:-:S07]  /*143eb0*/  F2FP.F16.E4M3.UNPACK_B R11, R0 ;  /* 0x00000000ff0b723e */ /* 0x000fce00020006ff */
[----:B---3--:R-:W-:Y:S06]  /*143ec0*/  HMMA.16816.F32 R20, R4, R10, R20 ;  /* 0x0000000a0414723c */ /* 0x008fec0000001814 */
[----:B------:R-:W-:Y:S04]  /*143ed0*/  STL.64 [R1+0x78], R10 ;  /* 0x0000780a01007387 */ /* 0x000fe80000100a00 */
[----:B------:R-:W-:Y:S04]  /*143ee0*/  STL [R1+0xbe00], R8 ;  /* 0x00be000801007387 */ /* 0x000fe80000100800 */
[----:B------:R-:W-:Y:S09]  /*143ef0*/  STL [R1+0xbdfc], R3 ;  /* 0x00bdfc0301007387 */ /* 0x000ff20000100800 */
[----:B------:R-:W-:Y:S04]  /*143f00*/  STL.64 [R1+0x20e0], R20 ;  /* 0x0020e01401007387 */ /* 0x000fe80000100a00 */
[----:B------:R0:W-:Y:S04]  /*143f10*/  STL.64 [R1+0x20e8], R22 ;  /* 0x0020e81601007387 */ /* 0x0001e80000100a00 */
[----:B0-----:R-:W2:Y:S04]  /*143f20*/  LDL.LU.64 R22, [R1+0xbf40] ;  /* 0x00bf400001167983 */ /* 0x001ea80000300a00 */
[----:B------:R-:W2:Y:S01]  /*143f30*/  LDL.LU.64 R20, [R1+0xbf38] ;  /* 0x00bf380001147983 */ /* 0x000ea20000300a00 */
[----:B------:R-:W-:-:S02]  /*143f40*/  F2FP.F16.E4M3.UNPACK_B R12, R16 ;  /* 0x00000010ff0c723e */ /* 0x000fc400020006ff */
[----:B------:R-:W-:Y:S01]  /*143f50*/  F2FP.F16.E4M3.UNPACK_B R13, R17 ;  /* 0x00000011ff0d723e */ /* 0x000fe200020006ff */
[----:B------:R-:W-:Y:S02]  /*143f60*/  IMAD.MOV.U32 R9, RZ, RZ, R10 ;  /* 0x000000ffff097224 */ /* 0x000fe400078e000a */
[----:B------:R-:W-:Y:S01]  /*143f70*/  IMAD.MOV.U32 R15, RZ, RZ, R11 ;  /* 0x000000ffff0f7224 */ /* 0x000fe200078e000b */
[----:B----4-:R-:W-:Y:S02]  /*143f80*/  F2FP.F16.E4M3.UNPACK_B R10, R18 ;  /* 0x00000012ff0a723e */ /* 0x010fe400020006ff */
[----:B------:R-:W-:Y:S01]  /*143f90*/  F2FP.F16.E4M3.UNPACK_B R11, R19 ;  /* 0x00000013ff0b723e */ /* 0x000fe200020006ff */
[----:B------:R-:W-:Y:S04]  /*143fa0*/  STL.64 [R1+0x70], R12 ;  /* 0x0000700c01007387 */ /* 0x000fe80000100a00 */
[----:B------:R0:W-:Y:S04]  /*143fb0*/  STL [R1+0xbe08], R15 ;  /* 0x00be080f01007387 */ /* 0x0001e80000100800 */
[----:B------:R-:W-:Y:S01]  /*143fc0*/  STL [R1+0xbe04], R9 ;  /* 0x00be040901007387 */ /* 0x000fe20000100800 */
[----:B------:R-:W-:-:S02]  /*143fd0*/  IMAD.MOV.U32 R2, RZ, RZ, R13 ;  /* 0x000000ffff027224 */ /* 0x000fc400078e000d */
[----:B------:R-:W-:Y:S01]  /*143fe0*/  IMAD.MOV.U32 R3, RZ, RZ, R12 ;  /* 0x000000ffff037224 */ /* 0x000fe200078e000c */
[----:B------:R-:W-:Y:S02]  /*143ff0*/  F2FP.F16.E4M3.UNPACK_B R14, R28 ;  /* 0x0000001cff0e723e */ /* 0x000fe400020006ff */
[----:B0-----:R-:W-:Y:S01]  /*144000*/  F2FP.F16.E4M3.UNPACK_B R15, R29 ;  /* 0x0000001dff0f723e */ /* 0x001fe200020006ff */
[----:B--2---:R-:W-:-:S15]  /*144010*/  HMMA.16816.F32 R16, R4, R12, R20 ;  /* 0x0000000c0410723c */ /* 0x004fde0000001814 */
[----:B------:R-:W-:-:S08]  /*144020*/  NOP ;  /* 0x0000000000007918 */ /* 0x000fd00000000000 */
[----:B------:R-:W-:Y:S04]  /*144030*/  STL.64 [R1+0x20d0], R16 ;  /* 0x0020d01001007387 */ /* 0x000fe80000100a00 */
[----:B------:R0:W-:Y:S02]  /*144040*/  STL.64 [R1+0x20d8], R18 ;  /* 0x0020d81201007387 */ /* 0x0001e40000100a00 */
[----:B0-----:R-:W-:Y:S06]  /*144050*/  HMMA.16816.F32 R16, R4, R10, R24 ;  /* 0x0000000a0410723c */ /* 0x001fec0000001818 */
[----:B------:R0:W-:Y:S04]  /*144060*/  STL.64 [R1+0x68], R10 ;  /* 0x0000680a01007387 */ /* 0x0001e80000100a00 */
[----:B------:R-:W-:Y:S04]  /*144070*/  STL [R1+0xbe10], R2 ;  /* 0x00be100201007387 */ /* 0x000fe80000100800 */
[----:B------:R-:W-:Y:S09]  /*144080*/  STL [R1+0xbe0c], R3 ;  /* 0x00be0c0301007387 */ /* 0x000ff20000100800 */
[----:B------:R1:W-:Y:S04]  /*144090*/  STL.64 [R1+0x20c0], R16 ;  /* 0x0020c01001007387 */ /* 0x0003e80000100a00 */
[----:B------:R-:W-:Y:S04]  /*1440a0*/  STL.64 [R1+0x20c8], R18 ;  /* 0x0020c81201007387 */ /* 0x000fe80000100a00 */
[----:B------:R-:W-:Y:S04]  /*1440b0*/  STL.64 [R1+0x60], R14 ;  /* 0x0000600e01007387 */ /* 0x000fe80000100a00 */
[----:B------:R-:W2:Y:S04]  /*1440c0*/  LDL.LU R20, [R1+0x1b0] ;  /* 0x0001b00001147983 */ /* 0x000ea80000300800 */
[----:B------:R-:W2:Y:S04]  /*1440d0*/  LDL.LU R21, [R1+0x1b4] ;  /* 0x0001b40001157983 */ /* 0x000ea80000300800 */
[----:B------:R-:W3:Y:S04]  /*1440e0*/  LDL.LU R22, [R1+0x1b8] ;  /* 0x0001b80001167983 */ /* 0x000ee80000300800 */
[----:B------:R-:W3:Y:S01]  /*1440f0*/  LDL.LU R23, [R1+0x1bc] ;  /* 0x0001bc0001177983 */ /* 0x000ee20000300800 */
[----:B------:R-:W-:-:S02]  /*144100*/  IMAD.MOV.U32 R9, RZ, RZ, R10 ;  /* 0x000000ffff097224 */ /* 0x000fc400078e000a */
[----:B------:R-:W-:Y:S01]  /*144110*/  IMAD.MOV.U32 R8, RZ, RZ, R11 ;  /* 0x000000ffff087224 */ /* 0x000fe200078e000b */
[----:B------:R-:W4:Y:S04]  /*144120*/  LDL R13, [R1+0x37f8] ;  /* 0x0037f800010d7983 */ /* 0x000f280000100800 */
[----:B0-----:R-:W4:Y:S04]  /*144130*/  LDL R10, [R1+0x37fc] ;  /* 0x0037fc00010a7983 */ /* 0x001f280000100800 */
[----:B------:R-:W4:Y:S04]  /*144140*/  LDL R11, [R1+0x3808] ;  /* 0x00380800010b7983 */ /* 0x000f280000100800 */
[----:B------:R-:W4:Y:S04]  /*144150*/  LDL R0, [R1+0x380c] ;  /* 0x00380c0001007983 */ /* 0x000f280000100800 */
[----:B-1----:R-:W4:Y:S04]  /*144160*/  LDL R16, [R1+0x3818] ;  /* 0x0038180001107983 */ /* 0x002f280000100800 */
        /* <DEDUP_REMOVED lines=37> */
[----:B------:R-:W-:-:S04]  /*1443c0*/  IMAD.MOV.U32 R3, RZ, RZ, R14 ;  /* 0x000000ffff037224 */ /* 0x000fc800078e000e */
[----:B------:R-:W-:Y:S04]  /*1443d0*/  STL.64 [R1+0x58], R12 ;  /* 0x0000580c01007387 */ /* 0x000fe80000100a00 */
        /* <DEDUP_REMOVED lines=8> */
[----:B------:R-:W-:-:S02]  /*144460*/  F2FP.F16.E4M3.UNPACK_B R10, R11 ;  /* 0x0000000bff0a723e */ /* 0x000fc400020006ff */
[----:B------:R-:W-:Y:S01]  /*144470*/  F2FP.F16.E4M3.UNPACK_B R11, R0 ;  /* 0x00000000ff0b723e */ /* 0x000fe200020006ff */
[----:B------:R-:W-:Y:S02]  /*144480*/  IMAD.MOV.U32 R2, RZ, RZ, R13 ;  /* 0x000000ffff027224 */ /* 0x000fe400078e000d */
[----:B------:R-:W-:Y:S02]  /*144490*/  IMAD.MOV.U32 R9, RZ, RZ, R12 ;  /* 0x000000ffff097224 */ /* 0x000fe400078e000c */
        /* <DEDUP_REMOVED lines=13> */
[----:B---3--:R-:W-:Y:S02]  /*144570*/  F2FP.F16.E4M3.UNPACK_B R10, R18 ;  /* 0x00000012ff0a723e */ /* 0x008fe400020006ff */
[----:B------:R-:W-:Y:S01]  /*144580*/  F2FP.F16.E4M3.UNPACK_B R11, R19 ;  /* 0x00000013ff0b723e */ /* 0x000fe200020006ff */
[----:B------:R-:W-:Y:S01]  /*144590*/  STL.64 [R1+0x48], R12 ;  /* 0x0000480c01007387 */ /* 0x000fe20000100a00 */
[----:B------:R-:W-:-:S03]  /*1445a0*/  IMAD.MOV.U32 R15, RZ, RZ, R13 ;  /* 0x000000ffff0f7224 */ /* 0x000fc600078e000d */
[----:B------:R-:W-:Y:S01]  /*1445b0*/  STL [R1+0xbe2c], R3 ;  /* 0x00be2c0301007387 */ /* 0x000fe20000100800 */
[----:B------:R-:W-:Y:S01]  /*1445c0*/  IMAD.MOV.U32 R9, RZ, RZ, R12 ;  /* 0x000000ffff097224 */ /* 0x000fe200078e000c */
[----:B--2---:R-:W-:-:S15]  /*1445d0*/  HMMA.16816.F32 R16, R4, R12, R20 ;  /* 0x0000000c0410723c */ /* 0x004fde0000001814 */
[----:B------:R-:W-:-:S08]  /*1445e0*/  NOP ;  /* 0x0000000000007918 */ /* 0x000fd00000000000 */
[----:B------:R-:W-:Y:S04]  /*1445f0*/  STL.64 [R1+0x2080], R16 ;  /* 0x0020801001007387 */ /* 0x000fe80000100a00 */
[----:B------:R-:W-:Y:S04]  /*144600*/  STL.64 [R1+0x2088], R18 ;  /* 0x0020881201007387 */ /* 0x000fe80000100a00 */
[----:B------:R-:W-:Y:S04]  /*144610*/  STL.64 [R1+0x40], R10 ;  /* 0x0000400a01007387 */ /* 0x000fe80000100a00 */
[----:B------:R0:W-:Y:S02]  /*144620*/  STL [R1+0xbe90], R15 ;  /* 0x00be900f01007387 */ /* 0x0001e40000100800 */
[----:B0-----:R-:W-:Y:S01]  /*144630*/  HMMA.16816.F32 R12, R4, R10, R24 ;  /* 0x0000000a040c723c */ /* 0x001fe20000001818 */
[----:B------:R-:W-:-:S02]  /*144640*/  F2FP.F16.E4M3.UNPACK_B R19, R28 ;  /* 0x0000001cff13723e */ /* 0x000fc400020006ff */
[----:B------:R-:W-:-:S15]  /*144650*/  F2FP.F16.E4M3.UNPACK_B R18, R29 ;  /* 0x0000001dff12723e */ /* 0x000fde00020006ff */
[----:B------:R-:W-:-:S05]  /*144660*/  NOP ;  /* 0x0000000000007918 */ /* 0x000fca0000000000 */
[----:B------:R-:W-:Y:S04]  /*144670*/  STL.64 [R1+0x2070], R12 ;  /* 0x0020700c01007387 */ /* 0x000fe80000100a00 */
[----:B------:R-:W-:Y:S04]  /*144680*/  STL.64 [R1+0x2078], R14 ;  /* 0x0020780e01007387 */ /* 0x000fe80000100a00 */
[----:B------:R-:W-:Y:S04]  /*144690*/  STL [R1+0x38], R19 ;  /* 0x0000381301007387 */ /* 0x000fe80000100800 */
[----:B------:R-:W-:Y:S04]  /*1446a0*/  STL [R1+0x3c], R18 ;  /* 0x00003c1201007387 */ /* 0x000fe80000100800 */
[----:B------:R-:W2:Y:S04]  /*1446b0*/  LDL.LU R20, [R1+0x270] ;  /* 0x0002700001147983 */ /* 0x000ea80000300800 */
        /* <DEDUP_REMOVED lines=18> */
[----:B------:R0:W-:Y:S04]  /*1447e0*/  STL.64 [R1+0xbea8], R8 ;  /* 0x00bea80801007387 */ /* 0x0001e80000100a00 */
[----:B0-----:R-:W4:Y:S04]  /*1447f0*/  LDL.LU R8, [R1+0x220] ;  /* 0x0002200001087983 */ /* 0x001f280000300800 */
[----:B------:R-:W4:Y:S04]  /*144800*/  LDL.LU R9, [R1+0x224] ;  /* 0x0002240001097983 */ /* 0x000f280000300800 */
[----:B------:R-:W3:Y:S04]  /*144810*/  LDL.LU R10, [R1+0x228] ;  /* 0x00022800010a7983 */ /* 0x000ee80000300800 */
[----:B------:R-:W3:Y:S04]  /*144820*/  LDL.LU R11, [R1+0x22c] ;  /* 0x00022c00010b7983 */ /* 0x000ee80000300800 */
[----:B------:R-:W2:Y:S04]  /*144830*/  LDL R14, [R1+0x3868] ;  /* 0x00386800010e7983 */ /* 0x000ea80000100800 */
[----:B------:R-:W2:Y:S04]  /*144840*/  LDL R15, [R1+0x386c] ;  /* 0x00386c00010f7983 */ /* 0x000ea80000100800 */
[----:B------:R-:W4:Y:S04]  /*144850*/  LDL R0, [R1+0x385c] ;  /* 0x00385c0001007983 */ /* 0x000f280000100800 */
        /* <DEDUP_REMOVED lines=8> */
[----:B0-----:R-:W2:Y:S04]  /*1448e0*/  LDL R12, [R1+0x3848] ;  /* 0x00384800010c7983 */ /* 0x001ea80000100800 */
[----:B------:R-:W3:Y:S04]  /*1448f0*/  LDL R13, [R1+0x384c] ;  /* 0x00384c00010d7983 */ /* 0x000ee80000100800 */
[----:B------:R-:W-:Y:S04]  /*144900*/  STL.64 [R1+0xbec0], R10 ;  /* 0x00bec00a01007387 */ /* 0x000fe80000100a00 */
[----:B----4-:R0:W-:Y:S04]  /*144910*/  STL.64 [R1+0xbeb8], R8 ;  /* 0x00beb80801007387 */ /* 0x0101e80000100a00 */
[----:B0-----:R-:W4:Y:S04]  /*144920*/  LDL R9, [R1+0x3858] ;  /* 0x0038580001097983 */ /* 0x001f280000100800 */
        /* <DEDUP_REMOVED lines=19> */
[----:B------:R-:W2:Y:S01]  /*144a60*/  LDL.LU R23, [R1+0x1ec] ;  /* 0x0001ec0001177983 */ /* 0x000ea20000300800 */
[----:B------:R-:W-:-:S02]  /*144a70*/  F2FP.F16.E4M3.UNPACK_B R10, R12 ;  /* 0x0000000cff0a723e */ /* 0x000fc400020006ff */
[----:B------:R-:W-:Y:S01]  /*144a80*/  F2FP.F16.E4M3.UNPACK_B R11, R13 ;  /* 0x0000000dff0b723e */ /* 0x000fe200020006ff */
[----:B------:R-:W3:Y:S04]  /*144a90*/  LDL R18, [R1+0x38a8] ;  /* 0x0038a80001127983 */ /* 0x000ee80000100800 */
[----:B------:R-:W3:Y:S04]  /*144aa0*/  LDL R19, [R1+0x38ac] ;  /* 0x0038ac0001137983 */ /* 0x000ee80000100800 */
[----:B------:R-:W3:Y:S04]  /*144ab0*/  LDL R28, [R1+0x38b8] ;  /* 0x0038b800011c7983 */ /* 0x000ee80000100800 */
[----:B------:R-:W3:Y:S04]  /*144ac0*/  LDL R29, [R1+0x38bc] ;  /* 0x0038bc00011d7983 */ /* 0x000ee80000100800 */
[----:B------:R-:W3:Y:S04]  /*144ad0*/  LDL.LU R24, [R1+0x280] ;  /* 0x0002800001187983 */ /* 0x000ee80000300800 */
[----:B------:R-:W3:Y:S04]  /*144ae0*/  LDL.LU R25, [R1+0x284] ;  /* 0x0002840001197983 */ /* 0x000ee80000300800 */
[----:B------:R-:W3:Y:S04]  /*144af0*/  LDL.LU R26, [R1+0x288] ;  /* 0x00028800011a7983 */ /* 0x000ee80000300800 */
[----:B------:R-:W3:Y:S01]  /*144b00*/  LDL.LU R27, [R1+0x28c] ;  /* 0x00028c00011b7983 */ /* 0x000ee20000300800 */
        /* <DEDUP_REMOVED lines=8> */
[----:B----4-:R-:W-:-:S03]  /*144b90*/  F2FP.F16.E4M3.UNPACK_B R8, R9 ;  /* 0x00000009ff08723e */ /* 0x010fc600020006ff */
[----:B------:R-:W-:Y:S01]  /*144ba0*/  STL [R1+0x30], R10 ;  /* 0x0000300a01007387 */ /* 0x000fe20000100800 */
[----:B------:R-:W-:-:S03]  /*144bb0*/  F2FP.F16.E4M3.UNPACK_B R9, R0 ;  /* 0x00000000ff09723e */ /* 0x000fc600020006ff */
[----:B------:R-:W-:Y:S01]  /*144bc0*/  STL [R1+0x34], R11 ;  /* 0x0000340b01007387 */ /* 0x000fe20000100800 */
[----:B------:R-:W-:Y:S01]  /*144bd0*/  IMAD.MOV.U32 R0, RZ, RZ, R11 ;  /* 0x000000ffff007224 */ /* 0x000fe200078e000b */
[----:B---3--:R-:W-:-:S15]  /*144be0*/  HMMA.16816.F32 R12, R4, R10, R12 ;  /* 0x0000000a040c723c */ /* 0x008fde000000180c */
[----:B------:R-:W-:-:S08]  /*144bf0*/  NOP ;  /* 0x0000000000007918 */ /* 0x000fd00000000000 */
[----:B------:R-:W-:Y:S04]  /*144c00*/  STL.64 [R1+0x2050], R12 ;  /* 0x0020500c01007387 */ /* 0x000fe80000100a00 */
[----:B------:R0:W-:Y:S04]  /*144c10*/  STL.64 [R1+0x2058], R14 ;  /* 0x0020580e01007387 */ /* 0x0001e80000100a00 */
[----:B0-----:R-:W3:Y:S04]  /*144c20*/  LDL.LU.64 R14, [R1+0xbee0] ;  /* 0x00bee000010e7983 */ /* 0x001ee80000300a00 */
[----:B------:R-:W4:Y:S04]  /*144c30*/  LDL.LU.64 R12, [R1+0xbed8] ;  /* 0x00bed800010c7983 */ /* 0x000f280000300a00 */
[----:B------:R-:W-:Y:S04]  /*144c40*/  STL [R1+0x28], R8 ;  /* 0x0000280801007387 */ /* 0x000fe80000100800 */
        /* <DEDUP_REMOVED lines=8> */
[----:B0-----:R-:W2:Y:S04]  /*144cd0*/  LDL.LU.64 R10, [R1+0xbec0] ;  /* 0x00bec000010a7983 */ /* 0x001ea80000300a00 */
[----:B------:R-:W2:Y:S01]  /*144ce0*/  LDL.LU.64 R8, [R1+0xbeb8] ;  /* 0x00beb80001087983 */ /* 0x000ea20000300a00 */
[----:B---3--:R-:W-:-:S02]  /*144cf0*/  F2FP.F16.E4M3.UNPACK_B R14, R14 ;  /* 0x0000000eff0e723e */ /* 0x008fc400020006ff */
[----:B------:R-:W-:Y:S02]  /*144d00*/  F2FP.F16.E4M3.UNPACK_B R15, R15 ;  /* 0x0000000fff0f723e */ /* 0x000fe400020006ff */
[----:B----4-:R-:W-:Y:S02]  /*144d10*/  F2FP.F16.E4M3.UNPACK_B R12, R12 ;  /* 0x0000000cff0c723e */ /* 0x010fe400020006ff */
[----:B------:R-:W-:Y:S01]  /*144d20*/  F2FP.F16.E4M3.UNPACK_B R13, R13 ;  /* 0x0000000dff0d723e */ /* 0x000fe200020006ff */
[----:B------:R-:W-:Y:S04]  /*144d30*/  STL [R1+0x20], R14 ;  /* 0x0000200e01007387 */ /* 0x000fe80000100800 */
[----:B------:R-:W-:Y:S01]  /*144d40*/  STL [R1+0x24], R15 ;  /* 0x0000240f01007387 */ /* 0x000fe20000100800 */
[----:B------:R-:W-:Y:S01]  /*144d50*/  IMAD.MOV.U32 R0, RZ, RZ, R15 ;  /* 0x000000ffff007224 */ /* 0x000fe200078e000f */
[----:B--2---:R-:W-:-:S15]  /*144d60*/  HMMA.16816.F32 R8, R4, R14, R8 ;  /* 0x0000000e0408723c */ /* 0x004fde0000001808 */
[----:B------:R-:W-:-:S08]  /*144d70*/  NOP ;  /* 0x0000000000007918 */ /* 0x000fd00000000000 */
[----:B------:R-:W-:Y:S04]  /*144d80*/  STL.64 [R1+0x2030], R8 ;  /* 0x0020300801007387 */ /* 0x000fe80000100a00 */
[----:B------:R0:W-:Y:S04]  /*144d90*/  STL.64 [R1+0x2038], R10 ;  /* 0x0020380a01007387 */ /* 0x0001e80000100a00 */
[----:B0-----:R-:W2:Y:S04]  /*144da0*/  LDL.LU.64 R10, [R1+0xbeb0] ;  /* 0x00beb000010a7983 */ /* 0x001ea80000300a00 */
[----:B------:R-:W3:Y:S04]  /*144db0*/  LDL.LU.64 R8, [R1+0xbea8] ;  /* 0x00bea80001087983 */ /* 0x000ee80000300a00 */
[----:B------:R-:W-:Y:S04]  /*144dc0*/  STL [R1+0x18], R12 ;  /* 0x0000180c01007387 */ /* 0x000fe80000100800 */
[----:B------:R-:W-:Y:S04]  /*144dd0*/  STL [R1+0xbc94], R0 ;  /* 0x00bc940001007387 */ /* 0x000fe80000100800 */
[----:B------:R0:W-:Y:S02]  /*144de0*/  STL [R1+0x1c], R13 ;  /* 0x00001c0d01007387 */ /* 0x0001e40000100800 */
[----:B0-----:R-:W-:Y:S02]  /*144df0*/  HMMA.16816.F32 R12, R4, R12, R20 ;  /* 0x0000000c040c723c */ /* 0x001fe40000001814 */
[----:B------:R-:W4:Y:S04]  /*144e00*/  LDL.LU.64 R22, [R1+0xbea0] ;  /* 0x00bea00001167983 */ /* 0x000f280000300a00 */
[----:B------:R-:W4:-:S15]  /*144e10*/  LDL.LU.64 R20, [R1+0xbe98] ;  /* 0x00be980001147983 */ /* 0x000f1e0000300a00 */
[----:B------:R-:W-:-:S02]  /*144e20*/  NOP ;  /* 0x0000000000007918 */ /* 0x000fc40000000000 */
[----:B------:R-:W-:Y:S04]  /*144e30*/  STL.64 [R1+0x2020], R12 ;  /* 0x0020200c01007387 */ /* 0x000fe80000100a00 */
[----:B------:R0:W-:Y:S04]  /*144e40*/  STL.64 [R1+0x2028], R14 ;  /* 0x0020280e01007387 */ /* 0x0001e80000100a00 */
[----:B0-----:R-:W3:Y:S01]  /*144e50*/  LDL.LU R15, [R1+0xbe90] ;  /* 0x00be9000010f7983 */ /* 0x001ee20000300800 */
[----:B--2---:R-:W-:Y:S02]  /*144e60*/  F2FP.F16.E4M3.UNPACK_B R10, R10 ;  /* 0x0000000aff0a723e */ /* 0x004fe400020006ff */
[----:B------:R-:W-:-:S07]  /*144e70*/  F2FP.F16.E4M3.UNPACK_B R11, R11 ;  /* 0x0000000bff0b723e */ /* 0x000fce00020006ff */
[----:B----4-:R-:W-:Y:S06]  /*144e80*/  HMMA.16816.F32 R20, R4, R10, R20 ;  /* 0x0000000a0414723c */ /* 0x010fec0000001814 */
[----:B------:R-:W-:Y:S04]  /*144e90*/  STL [R1+0x10], R10 ;  /* 0x0000100a01007387 */ /* 0x000fe80000100800 */
[----:B------:R-:W-:-:S13]  /*144ea0*/  STL [R1+0x14], R11 ;  /* 0x0000140b01007387 */ /* 0x000fda0000100800 */
[----:B------:R-:W-:Y:S04]  /*144eb0*/  STL.64 [R1+0x2010], R20 ;  /* 0x0020101401007387 */ /* 0x000fe80000100a00 */
[----:B------:R0:W-:Y:S04]  /*144ec0*/  STL.64 [R1+0x2018], R22 ;  /* 0x0020181601007387 */ /* 0x0001e80000100a00 */
[----:B0-----:R-:W2:Y:S04]  /*144ed0*/  LDL.LU.64 R22, [R1+0xbe88] ;  /* 0x00be880001167983 */ /* 0x001ea80000300a00 */
[----:B------:R-:W2:Y:S01]  /*144ee0*/  LDL.LU.64 R20, [R1+0xbe80] ;  /* 0x00be800001147983 */ /* 0x000ea20000300a00 */
[----:B------:R-:W-:-:S02]  /*144ef0*/  F2FP.F16.E4M3.UNPACK_B R12, R16 ;  /* 0x00000010ff0c723e */ /* 0x000fc400020006ff */
[----:B------:R-:W-:Y:S01]  /*144f00*/  F2FP.F16.E4M3.UNPACK_B R13, R17 ;  /* 0x00000011ff0d723e */ /* 0x000fe200020006ff */
[----:B------:R-:W-:Y:S01]  /*144f10*/  IMAD.MOV.U32 R0, RZ, RZ, R11 ;  /* 0x000000ffff007224 */ /* 0x000fe200078e000b */
[----:B------:R-:W-:Y:S02]  /*144f20*/  F2FP.F16.E4M3.UNPACK_B R10, R18 ;  /* 0x00000012ff0a723e */ /* 0x000fe400020006ff */
[----:B------:R-:W-:Y:S01]  /*144f30*/  F2FP.F16.E4M3.UNPACK_B R11, R19 ;  /* 0x00000013ff0b723e */ /* 0x000fe200020006ff */
[----:B------:R-:W-:Y:S04]  /*144f40*/  STL [R1+0x8], R12 ;  /* 0x0000080c01007387 */ /* 0x000fe80000100800 */
[----:B------:R-:W-:Y:S04]  /*144f50*/  STL [R1+0xbc98], R0 ;  /* 0x00bc980001007387 */ /* 0x000fe80000100800 */
[----:B------:R-:W-:Y:S04]  /*144f60*/  STL [R1+0xc], R13 ;  /* 0x00000c0d01007387 */ /* 0x000fe80000100800 */
[----:B------:R-:W-:Y:S01]  /*144f70*/  STL [R1], R10 ;  /* 0x0000000a01007387 */ /* 0x000fe20000100800 */
[C---:B--2---:R-:W-:Y:S06]  /*144f80*/  HMMA.16816.F32 R16, R4.reuse, R12, R20 ;  /* 0x0000000c0410723c */ /* 0x044fec0000001814 */
[----:B------:R-:W-:-:S15]  /*144f90*/  HMMA.16816.F32 R20, R4, R10, R24 ;  /* 0x0000000a0414723c */ /* 0x000fde0000001818 */
[----:B------:R-:W-:-:S02]  /*144fa0*/  NOP ;  /* 0x0000000000007918 */ /* 0x000fc40000000000 */
[----:B------:R-:W-:Y:S04]  /*144fb0*/  STL.64 [R1+0x2000], R16 ;  /* 0x0020001001007387 */ /* 0x000fe80000100a00 */
[----:B------:R0:W-:Y:S04]  /*144fc0*/  STL.64 [R1+0x2008], R18 ;  /* 0x0020081201007387 */ /* 0x0001e80000100a00 */
[----:B------:R-:W-:Y:S04]  /*144fd0*/  STL [R1+0x4], R11 ;  /* 0x0000040b01007387 */ /* 0x000fe80000100800 */
[----:B0-----:R-:W2:Y:S04]  /*144fe0*/  LDL R18, [R1+0x3908] ;  /* 0x0039080001127983 */ /* 0x001ea80000100800 */
[----:B------:R-:W-:Y:S04]  /*144ff0*/  STL.64 [R1+0x1ff0], R20 ;  /* 0x001ff01401007387 */ /* 0x000fe80000100a00 */
[----:B------:R-:W-:Y:S04]  /*145000*/  STL.64 [R1+0x1ff8], R22 ;  /* 0x001ff81601007387 */ /* 0x000fe80000100a00 */
[----:B------:R-:W2:Y:S04]  /*145010*/  LDL R19, [R1+0x390c] ;  /* 0x00390c0001137983 */ /* 0x000ea80000100800 */
[----:B------:R-:W4:Y:S04]  /*145020*/  LDL R16, [R1+0x3918] ;  /* 0x0039180001107983 */ /* 0x000f280000100800 */
[----:B------:R-:W4:Y:S04]  /*145030*/  LDL R17, [R1+0x391c] ;  /* 0x00391c0001117983 */ /* 0x000f280000100800 */
[----:B--2---:R-:W-:Y:S04]  /*145040*/  STL.64 [R1+0xbe48], R18 ;  /* 0x00be481201007387 */ /* 0x004fe80000100a00 */
[----:B----4-:R0:W-:Y:S04]  /*145050*/  STL.64 [R1+0xbe40], R16 ;  /* 0x00be401001007387 */ /* 0x0101e80000100a00 */
[----:B0-----:R-:W2:Y:S04]  /*145060*/  LDL.LU R16, [R1+0x2e0] ;  /* 0x0002e00001107983 */ /* 0x001ea80000300800 */
[----:B------:R-:W2:Y:S04]  /*145070*/  LDL.LU R17, [R1+0x2e4] ;  /* 0x0002e40001117983 */ /* 0x000ea80000300800 */
[----:B------:R-:W4:Y:S04]  /*145080*/  LDL.LU R18, [R1+0x2e8] ;  /* 0x0002e80001127983 */ /* 0x000f280000300800 */
[----:B------:R-:W4:Y:S04]  /*145090*/  LDL.LU R19, [R1+0x2ec] ;  /* 0x0002ec0001137983 */ /* 0x000f280000300800 */
[----:B------:R-:W3:Y:S04]  /*1450a0*/  LDL R26, [R1+0x38c8] ;  /* 0x0038c800011a7983 */ /* 0x000ee80000100800 */
[----:B------:R-:W3:Y:S04]  /*1450b0*/  LDL R27, [R1+0x38cc] ;  /* 0x0038cc00011b7983 */ /* 0x000ee80000100800 */
[----:B------:R-:W3:Y:S04]  /*1450c0*/  LDL R24, [R1+0x38d8] ;  /* 0x0038d80001187983 */ /* 0x000ee80000100800 */
[----:B------:R-:W3:Y:S04]  /*1450d0*/  LDL R25, [R1+0x38dc] ;  /* 0x0038dc0001197983 */ /* 0x000ee80000100800 */
        /* <DEDUP_REMOVED lines=26> */
[----:B------:R-:W3:Y:S01]  /*145280*/  LDL.LU R14, [R1+0x6ea4] ;  /* 0x006ea400010e7983 */ /* 0x000ee20000300800 */
[----:B------:R-:W-:Y:S01]  /*145290*/  IMAD.MOV.U32 R0, RZ, RZ, R11 ;  /* 0x000000ffff007224 */ /* 0x000fe200078e000b */
[----:B--2---:R-:W-:Y:S02]  /*1452a0*/  HMMA.16816.F32 R16, R4, R28, R16 ;  /* 0x0000001c0410723c */ /* 0x004fe40000001810 */
[----:B---3--:R-:W-:Y:S04]  /*1452b0*/  STL.64 [R1+0xbe38], R14 ;  /* 0x00be380e01007387 */ /* 0x008fe80000100a00 */
[----:B----4-:R0:W-:Y:S04]  /*1452c0*/  STL.64 [R1+0xbe30], R12 ;  /* 0x00be300c01007387 */ /* 0x0101e80000100a00 */
[----:B0-----:R-:W2:Y:S04]  /*1452d0*/  LDL.LU R12, [R1+0x300] ;  /* 0x00030000010c7983 */ /* 0x001ea80000300800 */
[----:B------:R-:W2:Y:S04]  /*1452e0*/  LDL.LU R13, [R1+0x304] ;  /* 0x00030400010d7983 */ /* 0x000ea80000300800 */
[----:B------:R-:W2:Y:S04]  /*1452f0*/  LDL.LU R14, [R1+0x308] ;  /* 0x00030800010e7983 */ /* 0x000ea80000300800 */
[----:B------:R-:W2:Y:S04]  /*145300*/  LDL.LU R15, [R1+0x30c] ;  /* 0x00030c00010f7983 */ /* 0x000ea80000300800 */
[----:B------:R-:W3:Y:S04]  /*145310*/  LDL R10, [R1+0x3928] ;  /* 0x00392800010a7983 */ /* 0x000ee80000100800 */
[----:B------:R-:W4:Y:S04]  /*145320*/  LDL R11, [R1+0x392c] ;  /* 0x00392c00010b7983 */ /* 0x000f280000100800 */
[----:B------:R0:W-:Y:S04]  /*145330*/  STL [R1+0xbdd8], R0 ;  /* 0x00bdd80001007387 */ /* 0x0001e80000100800 */
[----:B0-----:R-:W3:Y:S04]  /*145340*/  LDL.LU R0, [R1+0x6ea8] ;  /* 0x006ea80001007983 */ /* 0x001ee80000300800 */
[----:B------:R-:W-:Y:S04]  /*145350*/  STL.64 [R1+0x1fe0], R16 ;  /* 0x001fe01001007387 */ /* 0x000fe80000100a00 */
[----:B------:R0:W-:Y:S04]  /*145360*/  STL.64 [R1+0x1fe8], R18 ;  /* 0x001fe81201007387 */ /* 0x0001e80000100a00 */
[----:B0-----:R-:W2:Y:S04]  /*145370*/  LDL.LU.64 R18, [R1+0xbe78] ;  /* 0x00be780001127983 */ /* 0x001ea80000300a00 */
[----:B------:R-:W2:Y:S01]  /*145380*/  LDL.LU.64 R16, [R1+0xbe70] ;  /* 0x00be700001107983 */ /* 0x000ea20000300a00 */
[----:B------:R-:W-:-:S02]  /*145390*/  F2FP.F16.E4M3.UNPACK_B R26, R26 ;  /* 0x0000001aff1a723e */ /* 0x000fc400020006ff */
[----:B------:R-:W-:Y:S01]  /*1453a0*/  F2FP.F16.E4M3.UNPACK_B R27, R27 ;  /* 0x0000001bff1b723e */ /* 0x000fe200020006ff */
        /* <DEDUP_REMOVED lines=9> */
[----:B------:R-:W-:-:S02]  /*145440*/  F2FP.F16.E4M3.UNPACK_B R24, R24 ;  /* 0x00000018ff18723e */ /* 0x000fc400020006ff */
[----:B------:R-:W-:-:S07]  /*145450*/  F2FP.F16.E4M3.UNPACK_B R25, R25 ;  /* 0x00000019ff19723e */ /* 0x000fce00020006ff */
[----:B--2---:R-:W-:-:S15]  /*145460*/  HMMA.16816.F32 R16, R4, R24, R16 ;  /* 0x000000180410723c */ /* 0x004fde0000001810 */
[----:B------:R-:W-:-:S08]  /*145470*/  NOP ;  /* 0x0000000000007918 */ /* 0x000fd00000000000 */
[----:B------:R-:W-:Y:S04]  /*145480*/  STL.64 [R1+0x1fc0], R16 ;  /* 0x001fc01001007387 */ /* 0x000fe80000100a00 */
[----:B------:R0:W-:Y:S04]  /*145490*/  STL.64 [R1+0x1fc8], R18 ;  /* 0x001fc81201007387 */ /* 0x0001e80000100a00 */
[----:B0-----:R-:W2:Y:S04]  /*1454a0*/  LDL.LU.64 R18, [R1+0xbe58] ;  /* 0x00be580001127983 */ /* 0x001ea80000300a00 */
[----:B------:R-:W2:Y:S01]  /*1454b0*/  LDL.LU.64 R16, [R1+0xbe50] ;  /* 0x00be500001107983 */ /* 0x000ea20000300a00 */
[----:B------:R-:W-:-:S02]  /*1454c0*/  F2FP.F16.E4M3.UNPACK_B R22, R22 ;  /* 0x00000016ff16723e */ /* 0x000fc400020006ff */
[----:B------:R-:W-:Y:S02]  /*1454d0*/  F2FP.F16.E4M3.UNPACK_B R23, R23 ;  /* 0x00000017ff17723e */ /* 0x000fe400020006ff */
[----:B------:R-:W-:Y:S02]  /*1454e0*/  F2FP.F16.E4M3.UNPACK_B R20, R20 ;  /* 0x00000014ff14723e */ /* 0x000fe400020006ff */
[----:B------:R-:W-:-:S07]  /*1454f0*/  F2FP.F16.E4M3.UNPACK_B R21, R21 ;  /* 0x00000015ff15723e */ /* 0x000fce00020006ff */
[C---:B------:R-:W-:Y:S01]  /*145500*/  HMMA.16816.F32 R12, R4.reuse, R20, R12 ;  /* 0x00000014040c723c */ /* 0x040fe2000000180c */
        /* <DEDUP_REMOVED lines=22> */
[----:B--2---:R-:W-:-:S02]  /*145670*/  F2FP.F16.E4M3.UNPACK_B R18, R18 ;  /* 0x00000012ff12723e */ /* 0x004fc400020006ff */
[----:B------:R-:W-:Y:S02]  /*145680*/  F2FP.F16.E4M3.UNPACK_B R19, R19 ;  /* 0x00000013ff13723e */ /* 0x000fe400020006ff */
[----:B----4-:R-:W-:Y:S02]  /*145690*/  F2FP.F16.E4M3.UNPACK_B R16, R16 ;  /* 0x00000010ff10723e */ /* 0x010fe400020006ff */
[----:B------:R-:W-:-:S03]  /*1456a0*/  F2FP.F16.E4M3.UNPACK_B R17, R17 ;  /* 0x00000011ff11723e */ /* 0x000fc600020006ff */
[----:B---3--:R-:W-:Y:S01]  /*1456b0*/  HMMA.16816.F32 R20, R4, R18, R20 ;  /* 0x000000120414723c */ /* 0x008fe20000001814 */
[----:B------:R-:W-:-:S15]  /*1456c0*/  IMAD R12, R12, 0x100, R28 ;  /* 0x000001000c0c7824 */ /* 0x000fde00078e021c */
[----:B------:R-:W-:-:S07]  /*1456d0*/  NOP ;  /* 0x0000000000007918 */ /* 0x000fce0000000000 */
[----:B------:R-:W-:Y:S04]  /*1456e0*/  STL.64 [R1+0x1f90], R20 ;  /* 0x001f901401007387 */ /* 0x000fe80000100a00 */
[----:B------:R0:W-:Y:S02]  /*1456f0*/  STL.64 [R1+0x1f98], R22 ;  /* 0x001f981601007387 */ /* 0x0001e40000100a00 */
[----:B0-----:R-:W-:Y:S01]  /*145700*/  HMMA.16816.F32 R20, R4, R16, R24 ;  /* 0x000000100414723c */ /* 0x001fe20000001818 */
[----:B------:R-:W-:Y:S02]  /*145710*/  IMAD.MOV.U32 R28, RZ, RZ, R3 ;  /* 0x000000ffff1c7224 */ /* 0x000fe400078e0003 */
[----:B------:R-:W-:Y:S01]  /*145720*/  IMAD R13, R13, 0x100, R29 ;  /* 0x000001000d0d7824 */ /* 0x000fe200078e021d */
[----:B------:R-:W2:Y:S01]  /*145730*/  LDL.LU R3, [R1+0xbe2c] ;  /* 0x00be2c0001037983 */ /* 0x000ea20000300800 */
[----:B------:R-:W-:-:S15]  /*145740*/  IMAD.MOV.U32 R29, RZ, RZ, R2 ;  /* 0x000000ffff1d7224 */ /* 0x000fde00078e0002 */
[----:B------:R-:W-:-:S03]  /*145750*/  NOP ;  /* 0x0000000000007918 */ /* 0x000fc60000000000 */
[----:B------:R0:W-:Y:S04]  /*145760*/  STL.64 [R1+0x1f80], R20 ;  /* 0x001f801401007387 */ /* 0x0001e80000100a00 */
[----:B------:R1:W-:Y:S04]  /*145770*/  STL.64 [R1+0x1f88], R22 ;  /* 0x001f881601007387 */ /* 0x0003e80000100a00 */
[----:B------:R-:W3:Y:S04]  /*145780*/  LDL.LU R2, [R1+0xbe28] ;  /* 0x00be280001027983 */ /* 0x000ee80000300800 */
[----:B------:R-:W4:Y:S04]  /*145790*/  LDL.LU R24, [R1+0x640] ;  /* 0x0006400001187983 */ /* 0x000f280000300800 */
[----:B------:R-:W4:Y:S04]  /*1457a0*/  LDL.LU R25, [R1+0x644] ;  /* 0x0006440001197983 */ /* 0x000f280000300800 */
[----:B------:R-:W3:Y:S04]  /*1457b0*/  LDL.LU R26, [R1+0x648] ;  /* 0x00064800011a7983 */ /* 0x000ee80000300800 */
[----:B------:R-:W3:Y:S01]  /*1457c0*/  LDL.LU R27, [R1+0x64c] ;  /* 0x00064c00011b7983 */ /* 0x000ee20000300800 */
[----:B0-----:R-:W-:-:S02]  /*1457d0*/  IMAD.MOV.U32 R21, RZ, RZ, R8 ;  /* 0x000000ffff157224 */ /* 0x001fc400078e0008 */
[----:B-1----:R-:W-:Y:S02]  /*1457e0*/  IMAD.MOV.U32 R22, RZ, RZ, R9 ;  /* 0x000000ffff167224 */ /* 0x002fe400078e0009 */
[----:B------:R-:W-:Y:S02]  /*1457f0*/  IMAD.MOV.U32 R23, RZ, RZ, R15 ;  /* 0x000000ffff177224 */ /* 0x000fe400078e000f */
[----:B--2---:R-:W-:Y:S01]  /*145800*/  IMAD.MOV.U32 R20, RZ, RZ, R3 ;  /* 0x000000ffff147224 */ /* 0x004fe200078e0003 */
[----:B---3--:R-:W-:Y:S04]  /*145810*/  STL.64 [R1+0xbca8], R26 ;  /* 0x00bca81a01007387 */ /* 0x008fe80000100a00 */
[----:B----4-:R-:W-:Y:S04]  /*145820*/  STL.64 [R1+0xbca0], R24 ;  /* 0x00bca01801007387 */ /* 0x010fe80000100a00 */
[----:B------:R-:W2:Y:S04]  /*145830*/  LDL.LU R9, [R1+0xbe24] ;  /* 0x00be240001097983 */ /* 0x000ea80000300800 */
[----:B------:R-:W3:Y:S04]  /*145840*/  LDL.LU R15, [R1+0xbe20] ;  /* 0x00be2000010f7983 */ /* 0x000ee80000300800 */
[----:B------:R-:W4:Y:S04]  /*145850*/  LDL.LU R3, [R1+0xbe1c] ;  /* 0x00be1c0001037983 */ /* 0x000f280000300800 */
[----:B------:R-:W4:Y:S04]  /*145860*/  LDL.LU R8, [R1+0xbe18] ;  /* 0x00be180001087983 */ /* 0x000f280000300800 */
[----:B------:R-:W-:Y:S04]  /*145870*/  STL.64 [R1+0xbcb8], R22 ;  /* 0x00bcb81601007387 */ /* 0x000fe80000100a00 */
[----:B------:R-:W-:Y:S04]  /*145880*/  STL.64 [R1+0xbcb0], R20 ;  /* 0x00bcb01401007387 */ /* 0x000fe80000100a00 */
[----:B------:R-:W-:Y:S04]  /*145890*/  STL.64 [R1+0xbb90], R18 ;  /* 0x00bb901201007387 */ /* 0x000fe80000100a00 */
[----:B------:R0:W-:Y:S04]  /*1458a0*/  STL.64 [R1+0xbb88], R16 ;  /* 0x00bb881001007387 */ /* 0x0001e80000100a00 */
[----:B0-----:R-:W4:Y:S04]  /*1458b0*/  LDL.LU R16, [R1+0x650] ;  /* 0x0006500001107983 */ /* 0x001f280000300800 */
[----:B------:R-:W4:Y:S04]  /*1458c0*/  LDL.LU R17, [R1+0x654] ;  /* 0x0006540001117983 */ /* 0x000f280000300800 */
[----:B------:R-:W4:Y:S04]  /*1458d0*/  LDL.LU R18, [R1+0x658] ;  /* 0x0006580001127983 */ /* 0x000f280000300800 */
[----:B------:R-:W4:Y:S01]  /*1458e0*/  LDL.LU R19, [R1+0x65c] ;  /* 0x00065c0001137983 */ /* 0x000f220000300800 */
[----:B------:R-:W-:-:S02]  /*1458f0*/  IMAD.MOV.U32 R27, RZ, RZ, R2 ;  /* 0x000000ffff1b7224 */ /* 0x000fc400078e0002 */
[----:B--2---:R-:W-:Y:S02]  /*145900*/  IMAD.MOV.U32 R26, RZ, RZ, R9 ;  /* 0x000000ffff1a7224 */ /* 0x004fe400078e0009 */
[----:B---3--:R-:W-:Y:S02]  /*145910*/  IMAD.MOV.U32 R25, RZ, RZ, R15 ;  /* 0x000000ffff197224 */ /* 0x008fe400078e000f */
[----:B----4-:R-:W-:Y:S01]  /*145920*/  IMAD.MOV.U32 R24, RZ, RZ, R3 ;  /* 0x000000ffff187224 */ /* 0x010fe200078e0003 */
[----:B------:R-:W-:Y:S04]  /*145930*/  STL.64 [R1+0xbcc8], R18 ;  /* 0x00bcc81201007387 */ /* 0x000fe80000100a00 */
        /* <DEDUP_REMOVED lines=71> */
[----:B------:R-:W-:-:S05]  /*145db0*/  IMAD.MOV.U32 R27, RZ, RZ, R8 ;  /* 0x000000ffff1b7224 */ /* 0x000fca00078e0008 */
[----:B------:R-:W-:Y:S04]  /*145dc0*/  STL.64 [R1+0xbd80], R26 ;  /* 0x00bd801a01007387 */ /* 0x000fe80000100a00 */
        /* <DEDUP_REMOVED lines=12> */
[----:B------:R-:W-:-:S03]  /*145e90*/  IMAD R14, R14, 0x100, R0 ;  /* 0x000001000e0e7824 */ /* 0x000fc600078e0200 */
        /* <DEDUP_REMOVED lines=8> */
[----:B------:R-:W2:Y:S04]  /*145f20*/  LDL R26, [R1+0x3958] ;  /* 0x00395800011a7983 */ /* 0x000ea80000100800 */
[----:B------:R-:W2:Y:S01]  /*145f30*/  LDL R27, [R1+0x395c] ;  /* 0x00395c00011b7983 */ /* 0x000ea20000100800 */
[----:B------:R-:W-:-:S02]  /*145f40*/  IMAD.MOV.U32 R24, RZ, RZ, R3 ;  /* 0x000000ffff187224 */ /* 0x000fc400078e0003 */
[----:B------:R-:W-:Y:S01]  /*145f50*/  IMAD.MOV.U32 R25, RZ, RZ, R2 ;  /* 0x000000ffff197224 */ /* 0x000fe200078e0002 */
[----:B------:R-:W4:Y:S04]  /*145f60*/  LDL R8, [R1+0x3938] ;  /* 0x0039380001087983 */ /* 0x000f280000100800 */
[----:B------:R-:W4:Y:S04]  /*145f70*/  LDL R9, [R1+0x393c] ;  /* 0x00393c0001097983 */ /* 0x000f280000100800 */
[----:B------:R-:W4:Y:S04]  /*145f80*/  LDL R2, [R1+0x3948] ;  /* 0x0039480001027983 */ /* 0x000f280000100800 */
[----:B------:R-:W4:Y:S04]  /*145f90*/  LDL R3, [R1+0x394c] ;  /* 0x00394c0001037983 */ /* 0x000f280000100800 */
[----:B--2---:R-:W-:Y:S04]  /*145fa0*/  STL.64 [R1+0xbdd0], R26 ;  /* 0x00bdd01a01007387 */ /* 0x004fe80000100a00 */
[----:B------:R0:W-:Y:S04]  /*145fb0*/  STL.64 [R1+0xbdc8], R24 ;  /* 0x00bdc81801007387 */ /* 0x0001e80000100a00 */
        /* <DEDUP_REMOVED lines=23> */
[----:B------:R-:W3:Y:S01]  /*146130*/  LDL.LU R19, [R1+0x1cac] ;  /* 0x001cac0001137983 */ /* 0x000ee20000300800 */
[----:B------:R-:W-:-:S02]  /*146140*/  F2FP.F16.E4M3.UNPACK_B R8, R8 ;  /* 0x00000008ff08723e */ /* 0x000fc400020006ff */
[----:B------:R-:W-:Y:S01]  /*146150*/  F2FP.F16.E4M3.UNPACK_B R9, R9 ;  /* 0x00000009ff09723e */ /* 0x000fe200020006ff */
[----:B--2---:R-:W-:Y:S01]  /*146160*/  HMMA.16816.F32 R24, R4, R10, R24 ;  /* 0x0000000a0418723c */ /* 0x004fe20000001818 */
[----:B------:R-:W2:Y:S04]  /*146170*/  LDL.LU R20, [R1+0x670] ;  /* 0x0006700001147983 */ /* 0x000ea80000300800 */
[----:B------:R-:W2:Y:S04]  /*146180*/  LDL.LU R21, [R1+0x674] ;  /* 0x0006740001157983 */ /* 0x000ea80000300800 */
[----:B------:R-:W2:Y:S04]  /*146190*/  LDL.LU R22, [R1+0x678] ;  /* 0x0006780001167983 */ /* 0x000ea80000300800 */
[----:B------:R-:W2:Y:S01]  /*1461a0*/  LDL.LU R23, [R1+0x67c] ;  /* 0x00067c0001177983 */ /* 0x000ea20000300800 */
[----:B------:R-:W-:-:S03]  /*1461b0*/  IMAD R15, R15, 0x100, R0 ;  /* 0x000001000f0f7824 */ /* 0x000fc600078e0200 */
[----:B------:R-:W4:Y:S06]  /*1461c0*/  LDL.LU R0, [R1+0xbdd8] ;  /* 0x00bdd80001007983 */ /* 0x000f2c0000300800 */
[----:B------:R-:W-:Y:S04]  /*1461d0*/  STL.64 [R1+0x2110], R24 ;  /* 0x0021101801007387 */ /* 0x000fe80000100a00 */
[----:B------:R0:W-:Y:S04]  /*1461e0*/  STL.64 [R1+0x2118], R26 ;  /* 0x0021181a01007387 */ /* 0x0001e80000100a00 */
[----:B0-----:R-:W2:Y:S04]  /*1461f0*/  LDL.LU.64 R26, [R1+0xbdd0] ;  /* 0x00bdd000011a7983 */ /* 0x001ea80000300a00 */
[----:B------:R-:W4:Y:S01]  /*146200*/  LDL.LU.64 R24, [R1+0xbdc8] ;  /* 0x00bdc80001187983 */ /* 0x000f220000300a00 */
        /* <DEDUP_REMOVED lines=9> */
[----:B------:R-:W-:Y:S01]  /*1462a0*/  F2FP.F16.E4M3.UNPACK_B R27, R27 ;  /* 0x0000001bff1b723e */ /* 0x000fe200020006ff */
[----:B------:R-:W-:Y:S04]  /*1462b0*/  STL [R1+0xbb74], R8 ;  /* 0x00bb740801007387 */ /* 0x000fe80000100800 */
[----:B------:R-:W-:Y:S04]  /*1462c0*/  STL [R1+0xa0], R26 ;  /* 0x0000a01a01007387 */ /* 0x000fe80000100800 */
        /* <DEDUP_REMOVED lines=86> */
[----:B------:R-:W3:Y:S04]  /*146830*/  LDL.LU.64 R22, [R1+0xbcb8] ;  /* 0x00bcb80001167983 */ /* 0x000ee80000300a00 */
[----:B------:R-:W2:Y:S04]  /*146840*/  LDL.LU.64 R20, [R1+0xbcb0] ;  /* 0x00bcb00001147983 */ /* 0x000ea80000300a00 */
        /* <DEDUP_REMOVED lines=14> */
[----:B------:R0:W-:Y:S04]  /*146930*/  STL.64 [R1+0x1e30], R4 ;  /* 0x001e300401007387 */ /* 0x0001e80000100a00 */
        /* <DEDUP_REMOVED lines=8> */
[----:B0-----:R-:W3:Y:S01]  /*1469c0*/  LDL R4, [R1] ;  /* 0x0000000001047983 */ /* 0x001ee20000100800 */
[----:B------:R-:W-:-:S03]  /*1469d0*/  IMAD.MOV.U32 R5, RZ, RZ, R0 ;  /* 0x000000ffff057224 */ /* 0x000fc600078e0000 */
        /* <DEDUP_REMOVED lines=23> */
[----:B------:R0:W-:Y:S04]  /*146b50*/  STL.64 [R1+0xbbb8], R20 ;  /* 0x00bbb81401007387 */ /* 0x0001e80000100a00 */
[----:B0-----:R-:W4:Y:S04]  /*146b60*/  LDL.LU R20, [R1+0x5a0] ;  /* 0x0005a00001147983 */ /* 0x001f280000300800 */
[----:B------:R-:W4:Y:S04]  /*146b70*/  LDL.LU R21, [R1+0x5a4] ;  /* 0x0005a40001157983 */ /* 0x000f280000300800 */
[----:B------:R-:W2:Y:S04]  /*146b80*/  LDL.LU R22, [R1+0x5a8] ;  /* 0x0005a80001167983 */ /* 0x000ea80000300800 */
[----:B------:R-:W2:Y:S04]  /*146b90*/  LDL.LU R23, [R1+0x5ac] ;  /* 0x0005ac0001177983 */ /* 0x000ea80000300800 */
[----:B------:R-:W4:Y:S01]  /*146ba0*/  LDL R26, [R1+0x20] ;  /* 0x00002000011a7983 */ /* 0x000f220000100800 */
[----:B---3--:R-:W-:-:S03]  /*146bb0*/  IMAD.MOV.U32 R27, RZ, RZ, R0 ;  /* 0x000000ffff1b7224 */ /* 0x008fc600078e0000 */
[----:B------:R-:W3:Y:S04]  /*146bc0*/  LDL.LU R0, [R1+0xbc90] ;  /* 0x00bc900001007983 */ /* 0x000ee80000300800 */
[----:B--2---:R-:W-:Y:S04]  /*146bd0*/  STL.64 [R1+0xbc18], R22 ;  /* 0x00bc181601007387 */ /* 0x004fe80000100a00 */
[----:B----4-:R0:W-:Y:S04]  /*146be0*/  STL.64 [R1+0xbc10], R20 ;  /* 0x00bc101401007387 */ /* 0x0101e80000100a00 */
[----:B0-----:R-:W2:Y:S04]  /*146bf0*/  LDL.LU R20, [R1+0x5e0] ;  /* 0x0005e00001147983 */ /* 0x001ea80000300800 */
[----:B------:R-:W2:Y:S04]  /*146c00*/  LDL.LU R21, [R1+0x5e4] ;  /* 0x0005e40001157983 */ /* 0x000ea80000300800 */
[----:B------:R-:W4:Y:S04]  /*146c10*/  LDL.LU R22, [R1+0x5e8] ;  /* 0x0005e80001167983 */ /* 0x000f280000300800 */
[----:B------:R-:W4:Y:S04]  /*146c20*/  LDL.LU R23, [R1+0x5ec] ;  /* 0x0005ec0001177983 */ /* 0x000f280000300800 */
[----:B------:R-:W3:Y:S04]  /*146c30*/  LDL.64 R24, [R1+0x28] ;  /* 0x0000280001187983 */ /* 0x000ee80000100a00 */
[----:B------:R0:W-:Y:S04]  /*146c40*/  STL.64 [R1+0xbc68], R26 ;  /* 0x00bc681a01007387 */ /* 0x0001e80000100a00 */
[----:B0-----:R-:W2:Y:S04]  /*146c50*/  LDL R26, [R1+0x30] ;  /* 0x00003000011a7983 */ /* 0x001ea80000100800 */
[----:B---3--:R-:W-:Y:S04]  /*146c60*/  STL.64 [R1+0xbc60], R24 ;  /* 0x00bc601801007387 */ /* 0x008fe80000100a00 */
[----:B----4-:R-:W-:Y:S04]  /*146c70*/  STL.64 [R1+0xbc28], R22 ;  /* 0x00bc281601007387 */ /* 0x010fe80000100a00 */
        /* <DEDUP_REMOVED lines=45> */
[----:B------:R-:W-:Y:S04]  /*146f50*/  STL.64 [R1+0x1e20], R20 ;  /* 0x001e201401007387 */ /* 0x000fe80000100a00 */
[----:B------:R0:W-:Y:S04]  /*146f60*/  STL.64 [R1+0x1e28], R22 ;  /* 0x001e281601007387 */ /* 0x0001e80000100a00 */
[----:B0-----:R-:W2:Y:S04]  /*146f70*/  LDL.LU.64 R22, [R1+0xbc88] ;  /* 0x00bc880001167983 */ /* 0x001ea80000300a00 */
[----:B------:R-:W2:Y:S01]  /*146f80*/  LDL.LU.64 R20, [R1+0xbc80] ;  /* 0x00bc800001147983 */ /* 0x000ea20000300a00 */
[----:B------:R-:W-:-:S02]  /*146f90*/  IMAD.MOV.U32 R27, RZ, RZ, R0 ;  /* 0x000000ffff1b7224 */ /* 0x000fc400078e0000 */
        /* <DEDUP_REMOVED lines=49> */
[----:B------:R-:W4:Y:S01]  /*1472b0*/  LDL.LU.64 R28, [R1+0xbbe8] ;  /* 0x00bbe800011c7983 */ /* 0x000f220000300a00 */
        /* <DEDUP_REMOVED lines=49> */
[----:B------:R-:W-:-:S02]  /*1475d0*/  IMAD R5, R8, 0x100, R9 ;  /* 0x0000010008057824 */ /* 0x000fc400078e0209 */
[----:B------:R-:W-:Y:S01]  /*1475e0*/  IMAD R4, R7, 0x100, R6 ;  /* 0x0000010007047824 */ /* 0x000fe200078e0206 */
[----:B--2---:R-:W-:Y:S06]  /*1475f0*/  HMMA.16816.F32 R20, R12, R18, R20 ;  /* 0x000000120c14723c */ /* 0x004fec0000001814 */
[----:B------:R-:W-:Y:S04]  /*147600*/  STL [R1+0xb9dc], R18 ;  /* 0x00b9dc1201007387 */ /* 0x000fe80000100800 */
[----:B------:R-:W-:-:S13]  /*147610*/  STL [R1+0xb9d8], R19 ;  /* 0x00b9d81301007387 */ /* 0x000fda0000100800 */
[----:B------:R-:W-:Y:S04]  /*147620*/  STL.64 [R1+0x1d50], R20 ;  /* 0x001d501401007387 */ /* 0x000fe80000100a00 */
[----:B------:R4:W-:Y:S02]  /*147630*/  STL.64 [R1+0x1d58], R22 ;  /* 0x001d581601007387 */ /* 0x0009e40000100a00 */
[----:B----4-:R-:W-:Y:S06]  /*147640*/  HMMA.16816.F32 R20, R12, R16, R24 ;  /* 0x000000100c14723c */ /* 0x010fec0000001818 */
[----:B------:R-:W-:-:S15]  /*147650*/  STL.64 [R1+0xbad8], R16 ;  /* 0x00bad81001007387 */ /* 0x000fde0000100a00 */
[----:B------:R-:W-:-:S02]  /*147660*/  NOP ;  /* 0x0000000000007918 */ /* 0x000fc40000000000 */
[----:B------:R-:W-:Y:S04]  /*147670*/  STL.64 [R1+0x1d40], R20 ;  /* 0x001d401401007387 */ /* 0x000fe80000100a00 */
[----:B------:R-:W-:Y:S04]  /*147680*/  STL.64 [R1+0x1d48], R22 ;  /* 0x001d481601007387 */ /* 0x000fe80000100a00 */
        /* <DEDUP_REMOVED lines=10> */
[----:B------:R-:W4:Y:S04]  /*147730*/  LDL.64 R20, [R1+0xa8] ;  /* 0x0000a80001147983 */ /* 0x000f280000100a00 */
        /* <DEDUP_REMOVED lines=29> */
[----:B------:R-:W-:Y:S04]  /*147910*/  STL.64 [R1+0x1d10], R4 ;  /* 0x001d100401007387 */ /* 0x000fe80000100a00 */
[----:B------:R0:W-:Y:S04]  /*147920*/  STL.64 [R1+0x1d18], R6 ;  /* 0x001d180601007387 */ /* 0x0001e80000100a00 */
[----:B0-----:R-:W4:Y:S04]  /*147930*/  LDL.LU.64 R6, [R1+0xbb80] ;  /* 0x00bb800001067983 */ /* 0x001f280000300a00 */
[----:B------:R-:W3:Y:S04]  /*147940*/  LDL.LU.64 R4, [R1+0xbb78] ;  /* 0x00bb780001047983 */ /* 0x000ee80000300a00 */
[----:B------:R-:W-:Y:S04]  /*147950*/  STL [R1+0xb97c], R10 ;  /* 0x00b97c0a01007387 */ /* 0x000fe80000100800 */
[----:B------:R0:W-:Y:S04]  /*147960*/  STL [R1+0xb978], R11 ;  /* 0x00b9780b01007387 */ /* 0x0001e80000100800 */
[----:B0-----:R-:W3:Y:S01]  /*147970*/  LDL.64 R10, [R1+0xa0] ;  /* 0x0000a000010a7983 */ /* 0x001ee20000100a00 */
        /* <DEDUP_REMOVED lines=20> */
[----:B---3--:R-:W-:Y:S03]  /*147ac0*/  HMMA.16816.F32 R12, R12, R10, R16 ;  /* 0x0000000a0c0c723c */ /* 0x008fe60000001810 */
[----:B------:R-:W2:Y:S04]  /*147ad0*/  LDL.LU.64 R18, [R1+0xbb48] ;  /* 0x00bb480001127983 */ /* 0x000ea80000300a00 */
[----:B------:R-:W2:-:S15]  /*147ae0*/  LDL.LU.64 R16, [R1+0xbb40] ;  /* 0x00bb400001107983 */ /* 0x000e9e0000300a00 */
[----:B------:R-:W-:-:S01]  /*147af0*/  NOP ;  /* 0x0000000000007918 */ /* 0x000fc20000000000 */
[----:B------:R0:W-:Y:S04]  /*147b00*/  STL.64 [R1+0x1d00], R12 ;  /* 0x001d000c01007387 */ /* 0x0001e80000100a00 */
[----:B------:R1:W-:Y:S04]  /*147b10*/  STL.64 [R1+0x1d08], R14 ;  /* 0x001d080e01007387 */ /* 0x0003e80000100a00 */
[----:B0-----:R-:W3:Y:S04]  /*147b20*/  LDL.LU R12, [R1+0x520] ;  /* 0x00052000010c7983 */ /* 0x001ee80000300800 */
[----:B------:R-:W3:Y:S04]  /*147b30*/  LDL.LU R13, [R1+0x524] ;  /* 0x00052400010d7983 */ /* 0x000ee80000300800 */
[----:B-1----:R-:W3:Y:S04]  /*147b40*/  LDL.LU R14, [R1+0x528] ;  /* 0x00052800010e7983 */ /* 0x002ee80000300800 */
[----:B------:R-:W3:Y:S01]  /*147b50*/  LDL.LU R15, [R1+0x52c] ;  /* 0x00052c00010f7983 */ /* 0x000ee20000300800 */
[----:B------:R-:W-:-:S02]  /*147b60*/  F2FP.F16.E4M3.UNPACK_B R4, R4 ;  /* 0x00000004ff04723e */ /* 0x000fc400020006ff */
[----:B------:R-:W-:Y:S02]  /*147b70*/  F2FP.F16.E4M3.UNPACK_B R5, R5 ;  /* 0x00000005ff05723e */ /* 0x000fe400020006ff */
[----:B------:R-:W-:Y:S02]  /*147b80*/  F2FP.F16.E4M3.UNPACK_B R6, R6 ;  /* 0x00000006ff06723e */ /* 0x000fe400020006ff */
[----:B------:R-:W-:Y:S01]  /*147b90*/  F2FP.F16.E4M3.UNPACK_B R7, R7 ;  /* 0x00000007ff07723e */ /* 0x000fe200020006ff */
[----:B------:R-:W-:Y:S02]  /*147ba0*/  IMAD.MOV.U32 R8, RZ, RZ, R11 ;  /* 0x000000ffff087224 */ /* 0x000fe400078e000b */
[----:B------:R-:W-:Y:S02]  /*147bb0*/  IMAD.MOV.U32 R9, RZ, RZ, R10 ;  /* 0x000000ffff097224 */ /* 0x000fe400078e000a */
[----:B------:R-:W-:Y:S02]  /*147bc0*/  IMAD.MOV.U32 R10, RZ, RZ, R21 ;  /* 0x000000ffff0a7224 */ /* 0x000fe400078e0015 */
[----:B------:R-:W-:Y:S01]  /*147bd0*/  IMAD.MOV.U32 R11, RZ, RZ, R20 ;  /* 0x000000ffff0b7224 */ /* 0x000fe200078e0014 */
[----:B------:R-:W-:Y:S04]  /*147be0*/  STL [R1+0xb98c], R8 ;  /* 0x00b98c0801007387 */ /* 0x000fe80000100800 */
[----:B------:R-:W-:Y:S01]  /*147bf0*/  STL [R1+0xb988], R9 ;  /* 0x00b9880901007387 */ /* 0x000fe20000100800 */
[----:B---3--:R-:W-:-:S15]  /*147c00*/  HMMA.16816.F32 R12, R4, R20, R12 ;  /* 0x00000014040c723c */ /* 0x008fde000000180c */
[----:B------:R-:W-:-:S08]  /*147c10*/  NOP ;  /* 0x0000000000007918 */ /* 0x000fd00000000000 */
[----:B------:R-:W-:Y:S04]  /*147c20*/  STL.64 [R1+0x1cf0], R12 ;  /* 0x001cf00c01007387 */ /* 0x000fe80000100a00 */
[----:B------:R-:W-:Y:S04]  /*147c30*/  STL.64 [R1+0x1cf8], R14 ;  /* 0x001cf80e01007387 */ /* 0x000fe80000100a00 */
[----:B------:R-:W-:Y:S04]  /*147c40*/  STL [R1+0xb994], R10 ;  /* 0x00b9940a01007387 */ /* 0x000fe80000100800 */
[----:B------:R2:W-:Y:S02]  /*147c50*/  STL [R1+0xb990], R11 ;  /* 0x00b9900b01007387 */ /* 0x0005e40000100800 */
[----:B--2---:R-:W-:Y:S06]  /*147c60*/  HMMA.16816.F32 R8, R4, R22, R16 ;  /* 0x000000160408723c */ /* 0x004fec0000001810 */
[----:B------:R-:W-:-:S02]  /*147c70*/  IMAD.MOV.U32 R12, RZ, RZ, R23 ;  /* 0x000000ffff0c7224 */ /* 0x000fc400078e0017 */
[----:B------:R-:W-:-:S15]  /*147c80*/  IMAD.MOV.U32 R13, RZ, RZ, R22 ;  /* 0x000000ffff0d7224 */ /* 0x000fde00078e0016 */
        /* <DEDUP_REMOVED lines=8> */
[----:B0-----:R-:W2:Y:S04]  /*147d10*/  LDL.64 R8, [R1+0x88] ;  /* 0x0000880001087983 */ /* 0x001ea80000100a00 */
[----:B-1----:R-:W3:Y:S04]  /*147d20*/  LDL.64 R10, [R1+0x80] ;  /* 0x00008000010a7983 */ /* 0x002ee80000100a00 */
[----:B------:R-:W4:Y:S04]  /*147d30*/  LDL.LU R24, [R1+0x480] ;  /* 0x0004800001187983 */ /* 0x000f280000300800 */
[----:B------:R-:W4:Y:S04]  /*147d40*/  LDL.LU R25, [R1+0x484] ;  /* 0x0004840001197983 */ /* 0x000f280000300800 */
[----:B------:R-:W2:Y:S04]  /*147d50*/  LDL.LU R26, [R1+0x488] ;  /* 0x00048800011a7983 */ /* 0x000ea80000300800 */
[----:B------:R-:W2:Y:S04]  /*147d60*/  LDL.LU R27, [R1+0x48c] ;  /* 0x00048c00011b7983 */ /* 0x000ea80000300800 */
[----:B------:R-:W3:Y:S04]  /*147d70*/  LDL.64 R12, [R1+0x78] ;  /* 0x00007800010c7983 */ /* 0x000ee80000100a00 */
        /* <DEDUP_REMOVED lines=24> */
[----:B------:R-:W4:Y:S01]  /*147f00*/  LDL.64 R20, [R1+0x60] ;  /* 0x0000600001147983 */ /* 0x000f220000100a00 */
[----:B------:R-:W-:-:S03]  /*147f10*/  IMAD.MOV.U32 R14, RZ, RZ, R29 ;  /* 0x000000ffff0e7224 */ /* 0x000fc600078e001d */
[----:B------:R-:W4:Y:S01]  /*147f20*/  LDL.LU R16, [R1+0x490] ;  /* 0x0004900001107983 */ /* 0x000f220000300800 */
[----:B------:R-:W-:-:S03]  /*147f30*/  IMAD.MOV.U32 R15, RZ, RZ, R28 ;  /* 0x000000ffff0f7224 */ /* 0x000fc600078e001c */
[----:B------:R-:W4:Y:S04]  /*147f40*/  LDL.LU R17, [R1+0x494] ;  /* 0x0004940001117983 */ /* 0x000f280000300800 */
[----:B------:R-:W4:Y:S04]  /*147f50*/  LDL.LU R18, [R1+0x498] ;  /* 0x0004980001127983 */ /* 0x000f280000300800 */
[----:B------:R-:W4:Y:S04]  /*147f60*/  LDL.LU R19, [R1+0x49c] ;  /* 0x00049c0001137983 */ /* 0x000f280000300800 */
[----:B------:R-:W4:Y:S04]  /*147f70*/  LDL.64 R22, [R1+0x58] ;  /* 0x0000580001167983 */ /* 0x000f280000100a00 */
[----:B------:R-:W4:Y:S04]  /*147f80*/  LDL.64 R28, [R1+0x50] ;  /* 0x00005000011c7983 */ /* 0x000f280000100a00 */
[----:B------:R-:W-:Y:S04]  /*147f90*/  STL [R1+0xb9a4], R14 ;  /* 0x00b9a40e01007387 */ /* 0x000fe80000100800 */
[----:B------:R0:W-:Y:S04]  /*147fa0*/  STL [R1+0xb9a0], R15 ;  /* 0x00b9a00f01007387 */ /* 0x0001e80000100800 */
[----:B0-----:R-:W4:Y:S01]  /*147fb0*/  LDL.64 R14, [R1+0x70] ;  /* 0x00007000010e7983 */ /* 0x001f220000100a00 */
        /* <DEDUP_REMOVED lines=9> */
[----:B------:R-:W-:Y:S04]  /*148050*/  STL [R1+0xb9ac], R3 ;  /* 0x00b9ac0301007387 */ /* 0x000fe80000100800 */
[----:B------:R0:W-:Y:S01]  /*148060*/  STL [R1+0xb9a8], R2 ;  /* 0x00b9a80201007387 */ /* 0x0001e20000100800 */
[----:B------:R-:W-:-:S03]  /*148070*/  IMAD.MOV.U32 R8, RZ, RZ, R10 ;  /* 0x000000ffff087224 */ /* 0x000fc600078e000a */
[----:B0-----:R-:W3:Y:S01]  /*148080*/  LDL.64 R2, [R1+0x68] ;  /* 0x0000680001027983 */ /* 0x001ee20000100a00 */
[----:B--2---:R-:W-:-:S15]  /*148090*/  HMMA.16816.F32 R24, R4, R10, R24 ;  /* 0x0000000a0418723c */ /* 0x004fde0000001818 */
[----:B------:R-:W-:-:S08]  /*1480a0*/  NOP ;  /* 0x0000000000007918 */ /* 0x000fd00000000000 */
[----:B------:R-:W-:Y:S04]  /*1480b0*/  STL.64 [R1+0x1cb0], R24 ;  /* 0x001cb01801007387 */ /* 0x000fe80000100a00 */
[----:B------:R0:W-:Y:S04]  /*1480c0*/  STL.64 [R1+0x1cb8], R26 ;  /* 0x001cb81a01007387 */ /* 0x0001e80000100a00 */
[----:B0-----:R-:W4:Y:S04]  /*1480d0*/  LDL.LU.64 R26, [R1+0xbb28] ;  /* 0x00bb2800011a7983 */ /* 0x001f280000300a00 */
[----:B------:R-:W4:Y:S04]  /*1480e0*/  LDL.LU.64 R24, [R1+0xbb20] ;  /* 0x00bb200001187983 */ /* 0x000f280000300a00 */
[----:B------:R-:W-:Y:S04]  /*1480f0*/  STL [R1+0xb9b4], R9 ;  /* 0x00b9b40901007387 */ /* 0x000fe80000100800 */
[----:B------:R0:W-:Y:S04]  /*148100*/  STL [R1+0xb9b0], R8 ;  /* 0x00b9b00801007387 */ /* 0x0001e80000100800 */
        /* <DEDUP_REMOVED lines=10> */
[----:B------:R-:W-:-:S03]  /*1481b0*/  IMAD.MOV.U32 R10, RZ, RZ, R12 ;  /* 0x000000ffff0a7224 */ /* 0x000fc600078e000c */
[----:B------:R-:W-:Y:S04]  /*1481c0*/  STL [R1+0xb9bc], R11 ;  /* 0x00b9bc0b01007387 */ /* 0x000fe80000100800 */
[----:B------:R0:W-:Y:S04]  /*1481d0*/  STL [R1+0xb9b8], R10 ;  /* 0x00b9b80a01007387 */ /* 0x0001e80000100800 */
[----:B------:R-:W2:Y:S04]  /*1481e0*/  LDL.LU R8, [R1+0x4a0] ;  /* 0x0004a00001087983 */ /* 0x000ea80000300800 */
[----:B------:R-:W2:Y:S04]  /*1481f0*/  LDL.LU R9, [R1+0x4a4] ;  /* 0x0004a40001097983 */ /* 0x000ea80000300800 */
[----:B0-----:R-:W2:Y:S04]  /*148200*/  LDL.LU R10, [R1+0x4a8] ;  /* 0x0004a800010a7983 */ /* 0x001ea80000300800 */
[----:B------:R-:W2:Y:S04]  /*148210*/  LDL.LU R11, [R1+0x4ac] ;  /* 0x0004ac00010b7983 */ /* 0x000ea80000300800 */
[----:B------:R-:W-:Y:S04]  /*148220*/  STL.64 [R1+0x1c90], R24 ;  /* 0x001c901801007387 */ /* 0x000fe80000100a00 */
[----:B------:R0:W-:Y:S04]  /*148230*/  STL.64 [R1+0x1c98], R26 ;  /* 0x001c981a01007387 */ /* 0x0001e80000100a00 */
[----:B0-----:R-:W4:Y:S04]  /*148240*/  LDL.LU.64 R26, [R1+0xbb18] ;  /* 0x00bb1800011a7983 */ /* 0x001f280000300a00 */
[----:B------:R-:W4:Y:S01]  /*148250*/  LDL.LU.64 R24, [R1+0xbb10] ;  /* 0x00bb100001187983 */ /* 0x000f220000300a00 */
[----:B------:R-:W-:-:S02]  /*148260*/  IMAD.MOV.U32 R12, RZ, RZ, R14 ;  /* 0x000000ffff0c7224 */ /* 0x000fc400078e000e */
[----:B------:R-:W-:Y:S02]  /*148270*/  IMAD.MOV.U32 R13, RZ, RZ, R15 ;  /* 0x000000ffff0d7224 */ /* 0x000fe400078e000f */
[----:B---3--:R-:W-:Y:S02]  /*148280*/  IMAD.MOV.U32 R14, RZ, RZ, R2 ;  /* 0x000000ffff0e7224 */ /* 0x008fe400078e0002 */
[----:B------:R-:W-:Y:S01]  /*148290*/  IMAD.MOV.U32 R15, RZ, RZ, R3 ;  /* 0x000000ffff0f7224 */ /* 0x000fe200078e0003 */
[----:B----4-:R-:W-:-:S15]  /*1482a0*/  HMMA.16816.F32 R24, R4, R2, R24 ;  /* 0x000000020418723c */ /* 0x010fde0000001818 */
[----:B------:R-:W-:-:S08]  /*1482b0*/  NOP ;  /* 0x0000000000007918 */ /* 0x000fd00000000000 */
[----:B------:R-:W-:Y:S04]  /*1482c0*/  STL.64 [R1+0x1c80], R24 ;  /* 0x001c801801007387 */ /* 0x000fe80000100a00 */
[----:B------:R0:W-:Y:S04]  /*1482d0*/  STL.64 [R1+0x1c88], R26 ;  /* 0x001c881a01007387 */ /* 0x0001e80000100a00 */
[----:B0-----:R-:W3:Y:S04]  /*1482e0*/  LDL.LU.64 R26, [R1+0xbb08] ;  /* 0x00bb0800011a7983 */ /* 0x001ee80000300a00 */
[----:B------:R-:W3:Y:S01]  /*1482f0*/  LDL.LU.64 R24, [R1+0xbb00] ;  /* 0x00bb000001187983 */ /* 0x000ee20000300a00 */
[C---:B--2---:R-:W-:Y:S03]  /*148300*/  HMMA.16816.F32 R8, R4.reuse, R20, R8 ;  /* 0x000000140408723c */ /* 0x044fe60000001808 */
[----:B------:R-:W-:Y:S04]  /*148310*/  STL.64 [R1+0xb9c8], R14 ;  /* 0x00b9c80e01007387 */ /* 0x000fe80000100a00 */
[----:B------:R0:W-:Y:S02]  /*148320*/  STL.64 [R1+0xb9c0], R12 ;  /* 0x00b9c00c01007387 */ /* 0x0001e40000100a00 */
[----:B0-----:R-:W-:Y:S01]  /*148330*/  HMMA.16816.F32 R12, R4, R22, R16 ;  /* 0x00000016040c723c */ /* 0x001fe20000001810 */
[----:B------:R-:W-:-:S02]  /*148340*/  IMAD.MOV.U32 R2, RZ, RZ, R21 ;  /* 0x000000ffff027224 */ /* 0x000fc400078e0015 */
[----:B------:R-:W-:-:S11]  /*148350*/  IMAD.MOV.U32 R3, RZ, RZ, R20 ;  /* 0x000000ffff037224 */ /* 0x000fd600078e0014 */
[----:B------:R0:W-:Y:S04]  /*148360*/  STL.64 [R1+0x1c70], R8 ;  /* 0x001c700801007387 */ /* 0x0001e80000100a00 */
[----:B------:R-:W-:Y:S04]  /*148370*/  STL.64 [R1+0x1c78], R10 ;  /* 0x001c780a01007387 */ /* 0x000fe80000100a00 */
[----:B------:R-:W-:Y:S04]  /*148380*/  STL [R1+0xb9d4], R2 ;  /* 0x00b9d40201007387 */ /* 0x000fe80000100800 */
[----:B------:R-:W-:Y:S04]  /*148390*/  STL [R1+0xb9d0], R3 ;  /* 0x00b9d00301007387 */ /* 0x000fe80000100800 */
[----:B------:R-:W-:Y:S04]  /*1483a0*/  STL.64 [R1+0x1c60], R12 ;  /* 0x001c600c01007387 */ /* 0x000fe80000100a00 */
[----:B------:R3:W-:Y:S01]  /*1483b0*/  STL.64 [R1+0x1c68], R14 ;  /* 0x001c680e01007387 */ /* 0x0007e20000100a00 */
[----:B0-----:R-:W-:-:S02]  /*1483c0*/  IMAD.MOV.U32 R9, RZ, RZ, R22 ;  /* 0x000000ffff097224 */ /* 0x001fc400078e0016 */
[----:B------:R-:W-:Y:S01]  /*1483d0*/  IMAD.MOV.U32 R8, RZ, RZ, R23 ;  /* 0x000000ffff087224 */ /* 0x000fe200078e0017 */
[----:B---3--:R-:W-:-:S15]  /*1483e0*/  HMMA.16816.F32 R12, R4, R28, R24 ;  /* 0x0000001c040c723c */ /* 0x008fde0000001818 */
        /* <DEDUP_REMOVED lines=21> */
[----:B---3--:R0:W-:Y:S04]  /*148540*/  STL.64 [R1+0xba40], R22 ;  /* 0x00ba401601007387 */ /* 0x0081e80000100a00 */
[----:B0-----:R-:W3:Y:S01]  /*148550*/  LDL R22, [R1+0x8] ;  /* 0x0000080001167983 */ /* 0x001ee20000100800 */
[----:B------:R-:W-:-:S03]  /*148560*/  IMAD.MOV.U32 R23, RZ, RZ, R0 ;  /* 0x000000ffff177224 */ /* 0x000fc600078e0000 */
[----:B------:R-:W4:Y:S04]  /*148570*/  LDL.LU R0, [R1+0xbaf8] ;  /* 0x00baf80001007983 */ /* 0x000f280000300800 */
[----:B--2---:R0:W-:Y:S04]  /*148580*/  STL.64 [R1+0xba38], R20 ;  /* 0x00ba381401007387 */ /* 0x0041e80000100a00 */
[----:B------:R-:W2:Y:S04]  /*148590*/  LDL.64 R28, [R1] ;  /* 0x00000000011c7983 */ /* 0x000ea80000100a00 */
[----:B------:R-:W2:Y:S04]  /*1485a0*/  LDL.LU R24, [R1+0x3d0] ;  /* 0x0003d00001187983 */ /* 0x000ea80000300800 */
[----:B------:R-:W2:Y:S04]  /*1485b0*/  LDL.LU R25, [R1+0x3d4] ;  /* 0x0003d40001197983 */ /* 0x000ea80000300800 */
[----:B------:R-:W2:Y:S04]  /*1485c0*/  LDL.LU R26, [R1+0x3d8] ;  /* 0x0003d800011a7983 */ /* 0x000ea80000300800 */
[----:B------:R-:W2:Y:S04]  /*1485d0*/  LDL.LU R27, [R1+0x3dc] ;  /* 0x0003dc00011b7983 */ /* 0x000ea80000300800 */
[----:B------:R-:W3:Y:S01]  /*1485e0*/  LDL R14, [R1+0x18] ;  /* 0x00001800010e7983 */ /* 0x000ee20000100800 */
[----:B----4-:R-:W-:-:S03]  /*1485f0*/  IMAD.MOV.U32 R15, RZ, RZ, R0 ;  /* 0x000000ffff0f7224 */ /* 0x010fc600078e0000 */
[----:B------:R-:W4:Y:S04]  /*148600*/  LDL.LU R0, [R1+0xbaf4] ;  /* 0x00baf40001007983 */ /* 0x000f280000300800 */
[----:B------:R-:W2:Y:S04]  /*148610*/  LDL.64 R12, [R1+0x20] ;  /* 0x00002000010c7983 */ /* 0x000ea80000100a00 */
[----:B---3--:R-:W-:Y:S04]  /*148620*/  STL.64 [R1+0xba90], R14 ;  /* 0x00ba900e01007387 */ /* 0x008fe80000100a00 */
[----:B--2---:R-:W-:Y:S04]  /*148630*/  STL.64 [R1+0xba88], R12 ;  /* 0x00ba880c01007387 */ /* 0x004fe80000100a00 */
[----:B0-----:R-:W2:Y:S04]  /*148640*/  LDL.64 R20, [R1+0x10] ;  /* 0x0000100001147983 */ /* 0x001ea80000100a00 */
[----:B------:R-:W-:Y:S04]  /*148650*/  STL.64 [R1+0xba70], R22 ;  /* 0x00ba701601007387 */ /* 0x000fe80000100a00 */
[----:B--2---:R0:W-:Y:S04]  /*148660*/  STL.64 [R1+0xba68], R20 ;  /* 0x00ba681401007387 */ /* 0x0041e80000100a00 */
[----:B0-----:R-:W2:Y:S04]  /*148670*/  LDL.LU R20, [R1+0x410] ;  /* 0x0004100001147983 */ /* 0x001ea80000300800 */
[----:B------:R-:W2:Y:S04]  /*148680*/  LDL.LU R21, [R1+0x414] ;  /* 0x0004140001157983 */ /* 0x000ea80000300800 */
[----:B------:R-:W3:Y:S04]  /*148690*/  LDL.LU R22, [R1+0x418] ;  /* 0x0004180001167983 */ /* 0x000ee80000300800 */
[----:B------:R-:W3:Y:S04]  /*1486a0*/  LDL.LU R23, [R1+0x41c] ;  /* 0x00041c0001177983 */ /* 0x000ee80000300800 */
[----:B------:R-:W2:Y:S01]  /*1486b0*/  LDL R14, [R1+0x28] ;  /* 0x00002800010e7983 */ /* 0x000ea20000100800 */
[----:B----4-:R-:W-:-:S03]  /*1486c0*/  IMAD.MOV.U32 R15, RZ, RZ, R0 ;  /* 0x000000ffff0f7224 */ /* 0x010fc600078e0000 */
        /* <DEDUP_REMOVED lines=52> */
[----:B------:R0:W-:Y:S04]  /*148a10*/  STL.64 [R1+0xb9e8], R10 ;  /* 0x00b9e80a01007387 */ /* 0x0001e80000100a00 */
[----:B0-----:R-:W4:Y:S04]  /*148a20*/  LDL.64 R10, [R1+0x48] ;  /* 0x00004800010a7983 */ /* 0x001f280000100a00 */
[----:B------:R-:W-:Y:S01]  /*148a30*/  STL.64 [R1+0xb9e0], R8 ;  /* 0x00b9e00801007387 */ /* 0x000fe20000100a00 */
[----:B----4-:R-:W-:-:S15]  /*148a40*/  HMMA.16816.F32 R16, R4, R10, R16 ;  /* 0x0000000a0410723c */ /* 0x010fde0000001810 */
[----:B------:R-:W-:-:S08]  /*148a50*/  NOP ;  /* 0x0000000000007918 */ /* 0x000fd00000000000 */
[----:B------:R-:W-:Y:S04]  /*148a60*/  STL.64 [R1+0x1c40], R16 ;  /* 0x001c401001007387 */ /* 0x000fe80000100a00 */
[----:B------:R0:W-:Y:S04]  /*148a70*/  STL.64 [R1+0x1c48], R18 ;  /* 0x001c481201007387 */ /* 0x0001e80000100a00 */
[----:B0-----:R-:W4:Y:S04]  /*148a80*/  LDL.LU.64 R18, [R1+0xbae8] ;  /* 0x00bae80001127983 */ /* 0x001f280000300a00 */
[----:B------:R-:W4:Y:S01]  /*148a90*/  LDL.LU.64 R16, [R1+0xbae0] ;  /* 0x00bae00001107983 */ /* 0x000f220000300a00 */
[----:B------:R-:W-:-:S03]  /*148aa0*/  IMAD.MOV.U32 R15, RZ, RZ, R0 ;  /* 0x000000ffff0f7224 */ /* 0x000fc600078e0000 */
[----:B------:R-:W3:Y:S01]  /*148ab0*/  LDL.LU R8, [R1+0x3a0] ;  /* 0x0003a00001087983 */ /* 0x000ee20000300800 */
[----:B------:R-:W-:-:S03]  /*148ac0*/  IMAD.MOV.U32 R2, RZ, RZ, R10 ;  /* 0x000000ffff027224 */ /* 0x000fc600078e000a */
[----:B------:R-:W3:Y:S01]  /*148ad0*/  LDL.LU R9, [R1+0x3a4] ;  /* 0x0003a40001097983 */ /* 0x000ee20000300800 */
[----:B------:R-:W-:-:S03]  /*148ae0*/  IMAD.MOV.U32 R3, RZ, RZ, R11 ;  /* 0x000000ffff037224 */ /* 0x000fc600078e000b */
[----:B------:R-:W3:Y:S04]  /*148af0*/  LDL.LU R10, [R1+0x3a8] ;  /* 0x0003a800010a7983 */ /* 0x000ee80000300800 */
[----:B------:R-:W3:Y:S01]  /*148b00*/  LDL.LU R11, [R1+0x3ac] ;  /* 0x0003ac00010b7983 */ /* 0x000ee20000300800 */
        /* <DEDUP_REMOVED lines=98> */
[----:B------:R-:W-:-:S02]  /*149130*/  IMAD.MOV.U32 R28, RZ, RZ, R18 ;  /* 0x000000ffff1c7224 */ /* 0x000fc400078e0012 */
[----:B------:R-:W-:Y:S01]  /*149140*/  IMAD.MOV.U32 R29, RZ, RZ, R19 ;  /* 0x000000ffff1d7224 */ /* 0x000fe200078e0013 */
[C---:B--2---:R-:W-:Y:S06]  /*149150*/  HMMA.16816.F32 R8, R4.reuse, R22, R8 ;  /* 0x000000160408723c */ /* 0x044fec0000001808 */
[----:B---3--:R-:W-:-:S15]  /*149160*/  HMMA.16816.F32 R24, R4, R20, R24 ;  /* 0x000000140418723c */ /* 0x008fde0000001818 */
[----:B------:R-:W-:-:S02]  /*149170*/  NOP ;  /* 0x0000000000007918 */ /* 0x000fc40000000000 */
[----:B------:R-:W-:Y:S04]  /*149180*/  STL.64 [R1+0x1b70], R8 ;  /* 0x001b700801007387 */ /* 0x000fe80000100a00 */
[----:B------:R0:W-:Y:S04]  /*149190*/  STL.64 [R1+0x1b78], R10 ;  /* 0x001b780a01007387 */ /* 0x0001e80000100a00 */
[----:B0-----:R-:W2:Y:S04]  /*1491a0*/  LDL.LU.64 R10, [R1+0xb9e8] ;  /* 0x00b9e800010a7983 */ /* 0x001ea80000300a00 */
[----:B------:R-:W3:Y:S04]  /*1491b0*/  LDL.LU.64 R8, [R1+0xb9e0] ;  /* 0x00b9e00001087983 */ /* 0x000ee80000300a00 */
[----:B------:R-:W4:Y:S04]  /*1491c0*/  LDL.LU R18, [R1+0xb9dc] ;  /* 0x00b9dc0001127983 */ /* 0x000f280000300800 */
[----:B------:R0:W-:Y:S04]  /*1491d0*/  STL.64 [R1+0x1b60], R24 ;  /* 0x001b601801007387 */ /* 0x0001e80000100a00 */
[----:B------:R1:W-:Y:S04]  /*1491e0*/  STL.64 [R1+0x1b68], R26 ;  /* 0x001b681a01007387 */ /* 0x0003e80000100a00 */
        /* <DEDUP_REMOVED lines=9> */
[----:B------:R-:W2:Y:S04]  /*149280*/  LDL.LU R26, [R1+0x378] ;  /* 0x00037800011a7983 */ /* 0x000ea80000300800 */
[----:B------:R-:W2:Y:S01]  /*149290*/  LDL.LU R27, [R1+0x37c] ;  /* 0x00037c00011b7983 */ /* 0x000ea20000300800 */
[----:B----4-:R-:W-:Y:S03]  /*1492a0*/  HMMA.16816.F32 R12, R4, R18, R12 ;  /* 0x00000012040c723c */ /* 0x010fe6000000180c */
[----:B------:R0:W-:Y:S02]  /*1492b0*/  STL.64 [R1+0xb748], R22 ;  /* 0x00b7481601007387 */ /* 0x0001e40000100a00 */
[----:B0-----:R-:W-:-:S02]  /*1492c0*/  IMAD.MOV.U32 R22, RZ, RZ, R2 ;  /* 0x000000ffff167224 */ /* 0x001fc400078e0002 */
[----:B------:R-:W-:Y:S01]  /*1492d0*/  IMAD.MOV.U32 R23, RZ, RZ, R3 ;  /* 0x000000ffff177224 */ /* 0x000fe200078e0003 */
[----:B------:R-:W3:Y:S04]  /*1492e0*/  LDL.LU R2, [R1+0xb9d4] ;  /* 0x00b9d40001027983 */ /* 0x000ee80000300800 */
[----:B------:R-:W4:Y:S04]  /*1492f0*/  LDL.LU R3, [R1+0xb9d0] ;  /* 0x00b9d00001037983 */ /* 0x000f280000300800 */
[----:B------:R0:W-:Y:S07]  /*149300*/  STL.64 [R1+0xb740], R20 ;  /* 0x00b7401401007387 */ /* 0x0001ee0000100a00 */
[----:B------:R-:W-:Y:S04]  /*149310*/  STL.64 [R1+0x1b50], R12 ;  /* 0x001b500c01007387 */ /* 0x000fe80000100a00 */
[----:B------:R1:W-:Y:S01]  /*149320*/  STL.64 [R1+0x1b58], R14 ;  /* 0x001b580e01007387 */ /* 0x0003e20000100a00 */
[----:B0-----:R-:W-:-:S02]  /*149330*/  IMAD.MOV.U32 R20, RZ, RZ, R11 ;  /* 0x000000ffff147224 */ /* 0x001fc400078e000b */
[----:B------:R-:W-:Y:S01]  /*149340*/  IMAD.MOV.U32 R21, RZ, RZ, R10 ;  /* 0x000000ffff157224 */ /* 0x000fe200078e000a */
[----:B-1----:R-:W3:Y:S04]  /*149350*/  LDL.LU.64 R14, [R1+0xb9c8] ;  /* 0x00b9c800010e7983 */ /* 0x002ee80000300a00 */
[----:B------:R-:W3:Y:S04]  /*149360*/  LDL.LU.64 R12, [R1+0xb9c0] ;  /* 0x00b9c000010c7983 */ /* 0x000ee80000300a00 */
[----:B------:R-:W3:Y:S01]  /*149370*/  LDL.LU R11, [R1+0xb9bc] ;  /* 0x00b9bc00010b7983 */ /* 0x000ee20000300800 */
[----:B--2---:R-:W-:-:S15]  /*149380*/  HMMA.16816.F32 R24, R4, R16, R24 ;  /* 0x000000100418723c */ /* 0x004fde0000001818 */
[----:B------:R-:W-:-:S08]  /*149390*/  NOP ;  /* 0x0000000000007918 */ /* 0x000fd00000000000 */
[----:B------:R-:W-:Y:S04]  /*1493a0*/  STL.64 [R1+0x1b40], R24 ;  /* 0x001b401801007387 */ /* 0x000fe80000100a00 */
[----:B------:R0:W-:Y:S04]  /*1493b0*/  STL.64 [R1+0x1b48], R26 ;  /* 0x001b481a01007387 */ /* 0x0001e80000100a00 */
[----:B------:R-:W2:Y:S04]  /*1493c0*/  LDL.LU R10, [R1+0xb9b8] ;  /* 0x00b9b800010a7983 */ /* 0x000ea80000300800 */
[----:B------:R-:W-:Y:S04]  /*1493d0*/  STL.64 [R1+0xb850], R22 ;  /* 0x00b8501601007387 */ /* 0x000fe80000100a00 */
[----:B------:R1:W-:Y:S01]  /*1493e0*/  STL.64 [R1+0xb848], R20 ;  /* 0x00b8481401007387 */ /* 0x0003e20000100a00 */
[----:B0-----:R-:W-:-:S02]  /*1493f0*/  IMAD.MOV.U32 R26, RZ, RZ, R9 ;  /* 0x000000ffff1a7224 */ /* 0x001fc400078e0009 */
[----:B------:R-:W-:Y:S01]  /*149400*/  IMAD.MOV.U32 R27, RZ, RZ, R8 ;  /* 0x000000ffff1b7224 */ /* 0x000fe200078e0008 */
[----:B------:R-:W2:Y:S04]  /*149410*/  LDL.LU R9, [R1+0xb9b4] ;  /* 0x00b9b40001097983 */ /* 0x000ea80000300800 */
[----:B------:R-:W2:Y:S04]  /*149420*/  LDL.LU R8, [R1+0xb9b0] ;  /* 0x00b9b00001087983 */ /* 0x000ea80000300800 */
[----:B------:R-:W-:Y:S04]  /*149430*/  STL.64 [R1+0xb858], R26 ;  /* 0x00b8581a01007387 */ /* 0x000fe80000100a00 */
[----:B-1----:R-:W2:Y:S04]  /*149440*/  LDL.LU R20, [R1+0x18e0] ;  /* 0x0018e00001147983 */ /* 0x002ea80000300800 */
[----:B------:R-:W2:Y:S04]  /*149450*/  LDL.LU R21, [R1+0x18e4] ;  /* 0x0018e40001157983 */ /* 0x000ea80000300800 */
[----:B------:R-:W2:Y:S04]  /*149460*/  LDL.LU R22, [R1+0x18e8] ;  /* 0x0018e80001167983 */ /* 0x000ea80000300800 */
[----:B------:R-:W2:Y:S01]  /*149470*/  LDL.LU R23, [R1+0x18ec] ;  /* 0x0018ec0001177983 */ /* 0x000ea20000300800 */
[----:B----4-:R-:W-:-:S02]  /*149480*/  IMAD.MOV.U32 R24, RZ, RZ, R3 ;  /* 0x000000ffff187224 */ /* 0x010fc400078e0003 */
[----:B---3--:R-:W-:Y:S01]  /*149490*/  IMAD.MOV.U32 R25, RZ, RZ, R2 ;  /* 0x000000ffff197224 */ /* 0x008fe200078e0002 */
[----:B--2---:R-:W-:Y:S04]  /*1494a0*/  STL.64 [R1+0xb868], R22 ;  /* 0x00b8681601007387 */ /* 0x004fe80000100a00 */
        /* <DEDUP_REMOVED lines=15> */
[----:B0-----:R-:W3:Y:S04]  /*1495a0*/  LDL.LU R20, [R1+0x3530] ;  /* 0x0035300001147983 */ /* 0x001ee80000300800 */
[----:B------:R-:W3:Y:S04]  /*1495b0*/  LDL.LU R21, [R1+0x3534] ;  /* 0x0035340001157983 */ /* 0x000ee80000300800 */
[----:B------:R-:W2:Y:S04]  /*1495c0*/  LDL.LU R22, [R1+0x3538] ;  /* 0x0035380001167983 */ /* 0x000ea80000300800 */
[----:B------:R-:W2:Y:S01]  /*1495d0*/  LDL.LU R23, [R1+0x353c] ;  /* 0x00353c0001177983 */ /* 0x000ea20000300800 */
[----:B------:R-:W-:-:S02]  /*1495e0*/  IMAD.MOV.U32 R24, RZ, RZ, R12 ;  /* 0x000000ffff187224 */ /* 0x000fc400078e000c */
[----:B------:R-:W-:Y:S02]  /*1495f0*/  IMAD.MOV.U32 R25, RZ, RZ, R13 ;  /* 0x000000ffff197224 */ /* 0x000fe400078e000d */
[----:B-1----:R-:W-:Y:S02]  /*149600*/  IMAD.MOV.U32 R26, RZ, RZ, R10 ;  /* 0x000000ffff1a7224 */ /* 0x002fe400078e000a */
[----:B------:R-:W-:Y:S01]  /*149610*/  IMAD.MOV.U32 R27, RZ, RZ, R11 ;  /* 0x000000ffff1b7224 */ /* 0x000fe200078e000b */
[----:B--2---:R-:W-:Y:S04]  /*149620*/  STL.64 [R1+0xb898], R22 ;  /* 0x00b8981601007387 */ /* 0x004fe80000100a00 */
[----:B---3--:R0:W-:Y:S04]  /*149630*/  STL.64 [R1+0xb890], R20 ;  /* 0x00b8901401007387 */ /* 0x0081e80000100a00 */
[----:B------:R-:W2:Y:S04]  /*149640*/  LDL.LU R12, [R1+0xb99c] ;  /* 0x00b99c00010c7983 */ /* 0x000ea80000300800 */
[----:B------:R-:W3:Y:S04]  /*149650*/  LDL.LU R13, [R1+0xb998] ;  /* 0x00b99800010d7983 */ /* 0x000ee80000300800 */
[----:B------:R-:W2:Y:S04]  /*149660*/  LDL.LU R10, [R1+0xb994] ;  /* 0x00b99400010a7983 */ /* 0x000ea80000300800 */
[----:B------:R-:W2:Y:S04]  /*149670*/  LDL.LU R11, [R1+0xb990] ;  /* 0x00b99000010b7983 */ /* 0x000ea80000300800 */
[----:B------:R1:W-:Y:S04]  /*149680*/  STL.64 [R1+0xb8a0], R24 ;  /* 0x00b8a01801007387 */ /* 0x0003e80000100a00 */
[----:B------:R-:W-:Y:S04]  /*149690*/  STL.64 [R1+0xb8b8], R26 ;  /* 0x00b8b81a01007387 */ /* 0x000fe80000100a00 */
[----:B0-----:R-:W4:Y:S04]  /*1496a0*/  LDL.LU R20, [R1+0x1910] ;  /* 0x0019100001147983 */ /* 0x001f280000300800 */
[----:B------:R-:W4:Y:S04]  /*1496b0*/  LDL.LU R21, [R1+0x1914] ;  /* 0x0019140001157983 */ /* 0x000f280000300800 */
[----:B------:R-:W3:Y:S04]  /*1496c0*/  LDL.LU R22, [R1+0x1918] ;  /* 0x0019180001167983 */ /* 0x000ee80000300800 */
[----:B------:R-:W3:Y:S01]  /*1496d0*/  LDL.LU R23, [R1+0x191c] ;  /* 0x00191c0001177983 */ /* 0x000ee20000300800 */
[----:B-1----:R-:W-:-:S02]  /*1496e0*/  IMAD.MOV.U32 R24, RZ, RZ, R8 ;  /* 0x000000ffff187224 */ /* 0x002fc400078e0008 */
[----:B------:R-:W-:Y:S01]  /*1496f0*/  IMAD.MOV.U32 R25, RZ, RZ, R9 ;  /* 0x000000ffff197224 */ /* 0x000fe200078e0009 */
        /* <DEDUP_REMOVED lines=21> */
[----:B------:R-:W-:-:S05]  /*149850*/  IMAD.MOV.U32 R25, RZ, RZ, R14 ;  /* 0x000000ffff197224 */ /* 0x000fca00078e000e */
        /* <DEDUP_REMOVED lines=8> */
[----:B--2---:R-:W-:-:S05]  /*1498e0*/  IMAD.MOV.U32 R27, RZ, RZ, R12 ;  /* 0x000000ffff1b7224 */ /* 0x004fca00078e000c */
[----:B------:R-:W-:Y:S04]  /*1498f0*/  STL.64 [R1+0xb918], R26 ;  /* 0x00b9181a01007387 */ /* 0x000fe80000100a00 */
        /* <DEDUP_REMOVED lines=5147> */
[----:B------:R-:W4:Y:S04]  /*15dab0*/  LDL.LU.64 R20, [R1+0xa8] ;  /* 0x0000a80001147983 */ /* 0x000f280000300a00 */
        /* <DEDUP_REMOVED lines=23> */
[----:B------:R-:W3:Y:S04]  /*15dc30*/  LDL.LU.64 R22, [R1+0x98] ;  /* 0x0000980001167983 */ /* 0x000ee80000300a00 */
[----:B------:R-:W3:Y:S04]  /*15dc40*/  LDL.LU R24, [R1+0x2450] ;  /* 0x0024500001187983 */ /* 0x000ee80000300800 */
[----:B------:R-:W3:Y:S04]  /*15dc50*/  LDL.LU R25, [R1+0x2454] ;  /* 0x0024540001197983 */ /* 0x000ee80000300800 */
[----:B------:R-:W3:Y:S04]  /*15dc60*/  LDL.LU R26, [R1+0x2458] ;  /* 0x00245800011a7983 */ /* 0x000ee80000300800 */
[----:B------:R-:W3:Y:S04]  /*15dc70*/  LDL.LU R27, [R1+0x245c] ;  /* 0x00245c00011b7983 */ /* 0x000ee80000300800 */
[----:B------:R-:W3:Y:S04]  /*15dc80*/  LDL.LU.64 R28, [R1+0x90] ;  /* 0x00009000011c7983 */ /* 0x000ee80000300a00 */
        /* <DEDUP_REMOVED lines=64> */
[----:B------:R-:W2:Y:S04]  /*15e090*/  LDL.LU R24, [R1+0x23d0] ;  /* 0x0023d00001187983 */ /* 0x000ea80000300800 */
[----:B------:R-:W2:Y:S04]  /*15e0a0*/  LDL.LU R25, [R1+0x23d4] ;  /* 0x0023d40001197983 */ /* 0x000ea80000300800 */
[----:B------:R-:W3:Y:S04]  /*15e0b0*/  LDL.LU R26, [R1+0x23d8] ;  /* 0x0023d800011a7983 */ /* 0x000ee80000300800 */
[----:B------:R-:W3:Y:S04]  /*15e0c0*/  LDL.LU R27, [R1+0x23dc] ;  /* 0x0023dc00011b7983 */ /* 0x000ee80000300800 */
[----:B0-----:R-:W4:Y:S04]  /*15e0d0*/  LDL.LU.64 R8, [R1+0x88] ;  /* 0x0000880001087983 */ /* 0x001f280000300a00 */
[----:B-1----:R-:W4:Y:S04]  /*15e0e0*/  LDL.LU.64 R10, [R1+0x80] ;  /* 0x00008000010a7983 */ /* 0x002f280000300a00 */
[----:B---3--:R-:W-:Y:S04]  /*15e0f0*/  STL.64 [R1+0xa098], R26 ;  /* 0x00a0981a01007387 */ /* 0x008fe80000100a00 */
[----:B--2---:R0:W-:Y:S04]  /*15e100*/  STL.64 [R1+0xa090], R24 ;  /* 0x00a0901801007387 */ /* 0x0041e80000100a00 */
[----:B------:R-:W2:Y:S04]  /*15e110*/  LDL R22, [R1+0x58] ;  /* 0x0000580001167983 */ /* 0x000ea80000100800 */
[----:B------:R-:W2:Y:S04]  /*15e120*/  LDL R23, [R1+0x5c] ;  /* 0x00005c0001177983 */ /* 0x000ea80000100800 */
[----:B------:R-:W3:Y:S04]  /*15e130*/  LDL.LU.64 R12, [R1+0x78] ;  /* 0x00007800010c7983 */ /* 0x000ee80000300a00 */
        /* <DEDUP_REMOVED lines=22> */
[----:B------:R-:W4:Y:S01]  /*15e2a0*/  LDL.LU.64 R20, [R1+0x60] ;  /* 0x0000600001147983 */ /* 0x000f220000300a00 */
[----:B------:R-:W-:-:S03]  /*15e2b0*/  IMAD.MOV.U32 R14, RZ, RZ, R29 ;  /* 0x000000ffff0e7224 */ /* 0x000fc600078e001d */
[----:B------:R-:W4:Y:S01]  /*15e2c0*/  LDL.LU R16, [R1+0x23e0] ;  /* 0x0023e00001107983 */ /* 0x000f220000300800 */
[----:B------:R-:W-:-:S03]  /*15e2d0*/  IMAD.MOV.U32 R15, RZ, RZ, R28 ;  /* 0x000000ffff0f7224 */ /* 0x000fc600078e001c */
[----:B------:R-:W4:Y:S04]  /*15e2e0*/  LDL.LU R17, [R1+0x23e4] ;  /* 0x0023e40001117983 */ /* 0x000f280000300800 */
[----:B------:R-:W4:Y:S04]  /*15e2f0*/  LDL.LU R18, [R1+0x23e8] ;  /* 0x0023e80001127983 */ /* 0x000f280000300800 */
[----:B------:R-:W4:Y:S04]  /*15e300*/  LDL.LU R19, [R1+0x23ec] ;  /* 0x0023ec0001137983 */ /* 0x000f280000300800 */
[----:B------:R-:W4:Y:S04]  /*15e310*/  LDL.LU.64 R28, [R1+0x50] ;  /* 0x00005000011c7983 */ /* 0x000f280000300a00 */
[----:B------:R-:W-:Y:S04]  /*15e320*/  STL [R1+0x9f2c], R14 ;  /* 0x009f2c0e01007387 */ /* 0x000fe80000100800 */
[----:B------:R0:W-:Y:S04]  /*15e330*/  STL [R1+0x9f28], R15 ;  /* 0x009f280f01007387 */ /* 0x0001e80000100800 */
[----:B0-----:R-:W3:Y:S01]  /*15e340*/  LDL.LU.64 R14, [R1+0x70] ;  /* 0x00007000010e7983 */ /* 0x001ee20000300a00 */
        /* <DEDUP_REMOVED lines=9> */
[----:B------:R-:W-:Y:S04]  /*15e3e0*/  STL [R1+0x9f34], R3 ;  /* 0x009f340301007387 */ /* 0x000fe80000100800 */
[----:B------:R0:W-:Y:S01]  /*15e3f0*/  STL [R1+0x9f30], R2 ;  /* 0x009f300201007387 */ /* 0x0001e20000100800 */
[----:B------:R-:W-:-:S03]  /*15e400*/  IMAD.MOV.U32 R8, RZ, RZ, R10 ;  /* 0x000000ffff087224 */ /* 0x000fc600078e000a */
[----:B0-----:R-:W4:Y:S01]  /*15e410*/  LDL.LU.64 R2, [R1+0x68] ;  /* 0x0000680001027983 */ /* 0x001f220000300a00 */
[----:B--2---:R-:W-:-:S15]  /*15e420*/  HMMA.16816.F32 R24, R4, R10, R24 ;  /* 0x0000000a0418723c */ /* 0x004fde0000001818 */
[----:B------:R-:W-:-:S08]  /*15e430*/  NOP ;  /* 0x0000000000007918 */ /* 0x000fd00000000000 */
[----:B------:R-:W-:Y:S04]  /*15e440*/  STL.64 [R1+0x490], R24 ;  /* 0x0004901801007387 */ /* 0x000fe80000100a00 */
[----:B------:R0:W-:Y:S04]  /*15e450*/  STL.64 [R1+0x498], R26 ;  /* 0x0004981a01007387 */ /* 0x0001e80000100a00 */
[----:B0-----:R-:W3:Y:S04]  /*15e460*/  LDL.LU.64 R26, [R1+0xa0b8] ;  /* 0x00a0b800011a7983 */ /* 0x001ee80000300a00 */
[----:B------:R-:W3:Y:S04]  /*15e470*/  LDL.LU.64 R24, [R1+0xa0b0] ;  /* 0x00a0b00001187983 */ /* 0x000ee80000300a00 */
[----:B------:R-:W-:Y:S04]  /*15e480*/  STL [R1+0x9f3c], R9 ;  /* 0x009f3c0901007387 */ /* 0x000fe80000100800 */
[----:B------:R0:W-:Y:S04]  /*15e490*/  STL [R1+0x9f38], R8 ;  /* 0x009f380801007387 */ /* 0x0001e80000100800 */
[----:B0-----:R-:W2:Y:S04]  /*15e4a0*/  LDL.LU R8, [R1+0x2420] ;  /* 0x0024200001087983 */ /* 0x001ea80000300800 */
[----:B------:R-:W2:Y:S04]  /*15e4b0*/  LDL.LU R9, [R1+0x2424] ;  /* 0x0024240001097983 */ /* 0x000ea80000300800 */
[----:B------:R-:W2:Y:S04]  /*15e4c0*/  LDL.LU R10, [R1+0x2428] ;  /* 0x00242800010a7983 */ /* 0x000ea80000300800 */
[----:B------:R-:W2:Y:S01]  /*15e4d0*/  LDL.LU R11, [R1+0x242c] ;  /* 0x00242c00010b7983 */ /* 0x000ea20000300800 */
[C---:B---3--:R-:W-:Y:S06]  /*15e4e0*/  HMMA.16816.F32 R24, R4.reuse, R14, R24 ;  /* 0x0000000e0418723c */ /* 0x048fec0000001818 */
        /* <DEDUP_REMOVED lines=25> */
[----:B------:R-:W-:Y:S01]  /*15e680*/  IMAD.MOV.U32 R15, RZ, RZ, R3 ;  /* 0x000000ffff0f7224 */ /* 0x000fe200078e0003 */
[C---:B--2---:R-:W-:Y:S06]  /*15e690*/  HMMA.16816.F32 R8, R4.reuse, R20, R8 ;  /* 0x000000140408723c */ /* 0x044fec0000001808 */
[----:B------:R-:W-:Y:S01]  /*15e6a0*/  HMMA.16816.F32 R16, R4, R22, R16 ;  /* 0x000000160410723c */ /* 0x000fe20000001810 */
[----:B------:R-:W-:Y:S04]  /*15e6b0*/  STL.64 [R1+0x9f60], R14 ;  /* 0x009f600e01007387 */ /* 0x000fe80000100a00 */
[----:B------:R-:W-:Y:S01]  /*15e6c0*/  STL.64 [R1+0x9f58], R12 ;  /* 0x009f580c01007387 */ /* 0x000fe20000100a00 */
[----:B------:R-:W-:-:S02]  /*15e6d0*/  IMAD.MOV.U32 R3, RZ, RZ, R20 ;  /* 0x000000ffff037224 */ /* 0x000fc400078e0014 */
[----:B------:R-:W-:-:S09]  /*15e6e0*/  IMAD.MOV.U32 R2, RZ, RZ, R21 ;  /* 0x000000ffff027224 */ /* 0x000fd200078e0015 */
[----:B------:R0:W-:Y:S04]  /*15e6f0*/  STL.64 [R1+0x450], R8 ;  /* 0x0004500801007387 */ /* 0x0001e80000100a00 */
[----:B------:R-:W-:Y:S04]  /*15e700*/  STL.64 [R1+0x458], R10 ;  /* 0x0004580a01007387 */ /* 0x000fe80000100a00 */
[----:B------:R-:W-:Y:S04]  /*15e710*/  STL.64 [R1+0xa070], R2 ;  /* 0x00a0700201007387 */ /* 0x000fe80000100a00 */
[----:B------:R-:W-:Y:S04]  /*15e720*/  STL.64 [R1+0x440], R16 ;  /* 0x0004401001007387 */ /* 0x000fe80000100a00 */
[----:B------:R-:W-:Y:S01]  /*15e730*/  STL.64 [R1+0x448], R18 ;  /* 0x0004481201007387 */ /* 0x000fe20000100a00 */
[----:B0-----:R-:W-:-:S02]  /*15e740*/  IMAD.MOV.U32 R9, RZ, RZ, R28 ;  /* 0x000000ffff097224 */ /* 0x001fc400078e001c */
[----:B------:R-:W-:Y:S01]  /*15e750*/  IMAD.MOV.U32 R8, RZ, RZ, R29 ;  /* 0x000000ffff087224 */ /* 0x000fe200078e001d */
[----:B---3--:R-:W-:-:S15]  /*15e760*/  HMMA.16816.F32 R12, R4, R28, R24 ;  /* 0x0000001c040c723c */ /* 0x008fde0000001818 */
[----:B------:R-:W-:-:S08]  /*15e770*/  NOP ;  /* 0x0000000000007918 */ /* 0x000fd00000000000 */
        /* <DEDUP_REMOVED lines=18> */
[----:B0-----:R-:W4:Y:S01]  /*15e8a0*/  LDL R26, [R1+0x8] ;  /* 0x00000800011a7983 */ /* 0x001f220000100800 */
[----:B------:R-:W-:-:S03]  /*15e8b0*/  IMAD.MOV.U32 R27, RZ, RZ, R0 ;  /* 0x000000ffff1b7224 */ /* 0x000fc600078e0000 */
[----:B------:R-:W3:Y:S04]  /*15e8c0*/  LDL.LU R0, [R1+0xa088] ;  /* 0x00a0880001007983 */ /* 0x000ee80000300800 */
[----:B--2---:R0:W-:Y:S04]  /*15e8d0*/  STL.64 [R1+0x9fb0], R24 ;  /* 0x009fb01801007387 */ /* 0x0041e80000100a00 */
[----:B0-----:R-:W2:Y:S04]  /*15e8e0*/  LDL.64 R24, [R1+0x10] ;  /* 0x0000100001187983 */ /* 0x001ea80000100a00 */
[----:B----4-:R-:W-:Y:S04]  /*15e8f0*/  STL.64 [R1+0x9fe8], R26 ;  /* 0x009fe81a01007387 */ /* 0x010fe80000100a00 */
        /* <DEDUP_REMOVED lines=8> */
[----:B------:R-:W2:Y:S01]  /*15e980*/  LDL R26, [R1+0x18] ;  /* 0x00001800011a7983 */ /* 0x000ea20000100800 */
[----:B------:R-:W-:-:S03]  /*15e990*/  IMAD.MOV.U32 R27, RZ, RZ, R0 ;  /* 0x000000ffff1b7224 */ /* 0x000fc600078e0000 */
[----:B------:R-:W2:Y:S04]  /*15e9a0*/  LDL.LU R0, [R1+0xa084] ;  /* 0x00a0840001007983 */ /* 0x000ea80000300800 */
[----:B----4-:R-:W-:Y:S04]  /*15e9b0*/  STL.64 [R1+0x9fc8], R22 ;  /* 0x009fc81601007387 */ /* 0x010fe80000100a00 */
[----:B---3--:R0:W-:Y:S04]  /*15e9c0*/  STL.64 [R1+0x9fc0], R20 ;  /* 0x009fc01401007387 */ /* 0x0081e80000100a00 */
[----:B0-----:R-:W3:Y:S04]  /*15e9d0*/  LDL.LU R20, [R1+0x2340] ;  /* 0x0023400001147983 */ /* 0x001ee80000300800 */
[----:B------:R-:W3:Y:S04]  /*15e9e0*/  LDL.LU R21, [R1+0x2344] ;  /* 0x0023440001157983 */ /* 0x000ee80000300800 */
[----:B------:R-:W4:Y:S04]  /*15e9f0*/  LDL.LU R22, [R1+0x2348] ;  /* 0x0023480001167983 */ /* 0x000f280000300800 */
[----:B------:R-:W4:Y:S04]  /*15ea00*/  LDL.LU R23, [R1+0x234c] ;  /* 0x00234c0001177983 */ /* 0x000f280000300800 */
[----:B------:R-:W3:Y:S04]  /*15ea10*/  LDL.64 R24, [R1+0x20] ;  /* 0x0000200001187983 */ /* 0x000ee80000100a00 */
[----:B--2---:R0:W-:Y:S02]  /*15ea20*/  STL.64 [R1+0xa018], R26 ;  /* 0x00a0181a01007387 */ /* 0x0041e40000100a00 */
[----:B0-----:R-:W-:-:S02]  /*15ea30*/  IMAD.MOV.U32 R27, RZ, RZ, R0 ;  /* 0x000000ffff1b7224 */ /* 0x001fc400078e0000 */
[----:B---3--:R-:W-:Y:S04]  /*15ea40*/  STL.64 [R1+0xa010], R24 ;  /* 0x00a0101801007387 */ /* 0x008fe80000100a00 */
[----:B----4-:R-:W-:Y:S04]  /*15ea50*/  STL.64 [R1+0x9fd8], R22 ;  /* 0x009fd81601007387 */ /* 0x010fe80000100a00 */
[----:B------:R0:W-:Y:S04]  /*15ea60*/  STL.64 [R1+0x9fd0], R20 ;  /* 0x009fd01401007387 */ /* 0x0001e80000100a00 */
[----:B0-----:R-:W2:Y:S04]  /*15ea70*/  LDL.LU R20, [R1+0x2350] ;  /* 0x0023500001147983 */ /* 0x001ea80000300800 */
[----:B------:R-:W2:Y:S04]  /*15ea80*/  LDL.LU R21, [R1+0x2354] ;  /* 0x0023540001157983 */ /* 0x000ea80000300800 */
[----:B------:R-:W3:Y:S04]  /*15ea90*/  LDL.LU R22, [R1+0x2358] ;  /* 0x0023580001167983 */ /* 0x000ee80000300800 */
[----:B------:R-:W3:Y:S04]  /*15eaa0*/  LDL.LU R23, [R1+0x235c] ;  /* 0x00235c0001177983 */ /* 0x000ee80000300800 */
[----:B------:R-:W4:Y:S04]  /*15eab0*/  LDL R26, [R1+0x28] ;  /* 0x00002800011a7983 */ /* 0x000f280000100800 */
[----:B------:R-:W2:Y:S04]  /*15eac0*/  LDL.LU R0, [R1+0xa080] ;  /* 0x00a0800001007983 */ /* 0x000ea80000300800 */
[----:B------:R-:W3:Y:S04]  /*15ead0*/  LDL.64 R24, [R1+0x30] ;  /* 0x0000300001187983 */ /* 0x000ee80000100a00 */
        /* <DEDUP_REMOVED lines=55> */
[----:B------:R1:W-:Y:S04]  /*15ee50*/  STL.64 [R1+0x428], R10 ;  /* 0x0004280a01007387 */ /* 0x0003e80000100a00 */
[----:B0-----:R-:W3:Y:S01]  /*15ee60*/  LDL.LU.64 R8, [R1+0xa078] ;  /* 0x00a0780001087983 */ /* 0x001ee20000300a00 */
[----:B-1----:R-:W-:-:S02]  /*15ee70*/  IMAD.MOV.U32 R11, RZ, RZ, R2 ;  /* 0x000000ffff0b7224 */ /* 0x002fc400078e0002 */
[----:B------:R-:W-:Y:S02]  /*15ee80*/  IMAD.MOV.U32 R10, RZ, RZ, R3 ;  /* 0x000000ffff0a7224 */ /* 0x000fe400078e0003 */
[----:B------:R-:W3:Y:S01]  /*15ee90*/  LDL.LU.64 R2, [R1+0xa070] ;  /* 0x00a0700001027983 */ /* 0x000ee20000300a00 */
        /* <DEDUP_REMOVED lines=113> */
[----:B------:R-:W4:Y:S02]  /*15f5b0*/  LDL.LU R23, [R1+0x22dc] ;  /* 0x0022dc0001177983 */ /* 0x000f240000300800 */
[----:B----4-:R-:W-:-:S15]  /*15f5c0*/  HMMA.16816.F32 R20, R4, R18, R20 ;  /* 0x000000120414723c */ /* 0x010fde0000001814 */
[----:B------:R-:W-:-:S08]  /*15f5d0*/  NOP ;  /* 0x0000000000007918 */ /* 0x000fd00000000000 */
[----:B------:R-:W-:Y:S04]  /*15f5e0*/  STL.64 [R1+0x330], R20 ;  /* 0x0003301401007387 */ /* 0x000fe80000100a00 */
[----:B------:R2:W-:Y:S02]  /*15f5f0*/  STL.64 [R1+0x338], R22 ;  /* 0x0003381601007387 */ /* 0x0005e40000100a00 */
[----:B--2---:R-:W-:Y:S07]  /*15f600*/  HMMA.16816.F32 R20, R4, R16, R24 ;  /* 0x000000100414723c */ /* 0x004fee0000001818 */
        /* <DEDUP_REMOVED lines=8> */
[----:B------:R-:W2:Y:S04]  /*15f690*/  LDL.LU R9, [R1+0x9f3c] ;  /* 0x009f3c0001097983 */ /* 0x000ea80000300800 */
[----:B------:R-:W2:Y:S04]  /*15f6a0*/  LDL.LU R8, [R1+0x9f38] ;  /* 0x009f380001087983 */ /* 0x000ea80000300800 */
[----:B------:R3:W-:Y:S04]  /*15f6b0*/  STL.64 [R1+0x9de0], R26 ;  /* 0x009de01a01007387 */ /* 0x0007e80000100a00 */
[----:B------:R-:W-:Y:S04]  /*15f6c0*/  STL.64 [R1+0x9dd8], R24 ;  /* 0x009dd81801007387 */ /* 0x000fe80000100a00 */
[----:B0-----:R-:W4:Y:S04]  /*15f6d0*/  LDL.LU R20, [R1+0x2200] ;  /* 0x0022000001147983 */ /* 0x001f280000300800 */
[----:B------:R-:W4:Y:S04]  /*15f6e0*/  LDL.LU R21, [R1+0x2204] ;  /* 0x0022040001157983 */ /* 0x000f280000300800 */
[----:B-1----:R-:W2:Y:S04]  /*15f6f0*/  LDL.LU R22, [R1+0x2208] ;  /* 0x0022080001167983 */ /* 0x002ea80000300800 */
[----:B------:R-:W2:Y:S01]  /*15f700*/  LDL.LU R23, [R1+0x220c] ;  /* 0x00220c0001177983 */ /* 0x000ea20000300800 */
[----:B---3--:R-:W-:-:S02]  /*15f710*/  IMAD.MOV.U32 R26, RZ, RZ, R3 ;  /* 0x000000ffff1a7224 */ /* 0x008fc400078e0003 */
[----:B------:R-:W-:Y:S01]  /*15f720*/  IMAD.MOV.U32 R27, RZ, RZ, R2 ;  /* 0x000000ffff1b7224 */ /* 0x000fe200078e0002 */
[----:B--2---:R-:W-:Y:S04]  /*15f730*/  STL.64 [R1+0x9df0], R22 ;  /* 0x009df01601007387 */ /* 0x004fe80000100a00 */
        /* <DEDUP_REMOVED lines=58> */
[----:B------:R-:W-:-:S05]  /*15fae0*/  IMAD.MOV.U32 R27, RZ, RZ, R14 ;  /* 0x000000ffff1b7224 */ /* 0x000fca00078e000e */
        /* <DEDUP_REMOVED lines=17> */
[----:B------:R-:W-:Y:S02]  /*15fc00*/  IMAD.MOV.U32 R27, RZ, RZ, R10 ;  /* 0x000000ffff1b7224 */ /* 0x000fe400078e000a */
[----:B------:R-:W-:Y:S02]  /*15fc10*/  IMAD.MOV.U32 R24, RZ, RZ, R9 ;  /* 0x000000ffff187224 */ /* 0x000fe400078e0009 */
[----:B--2---:R-:W-:Y:S01]  /*15fc20*/  IMAD.MOV.U32 R25, RZ, RZ, R8 ;  /* 0x000000ffff197224 */ /* 0x004fe200078e0008 */
[----:B------:R-:W-:Y:S04]  /*15fc30*/  STL.64 [R1+0x9ed0], R26 ;  /* 0x009ed01a01007387 */ /* 0x000fe80000100a00 */
[----:B------:R-:W-:Y:S04]  /*15fc40*/  STL.64 [R1+0x9ec8], R24 ;  /* 0x009ec81801007387 */ /* 0x000fe80000100a00 */
        /* <DEDUP_REMOVED lines=71> */
[----:B------:R-:W-:Y:S01]  /*1600c0*/  STL.64 [R1+0x9c70], R8 ;  /* 0x009c700801007387 */ /* 0x000fe20000100a00 */
        /* <DEDUP_REMOVED lines=84> */
[----:B---3--:R-:W-:-:S15]  /*160610*/  HMMA.16816.F32 R4, R12, R10, R4 ;  /* 0x0000000a0c04723c */ /* 0x008fde0000001804 */
[----:B------:R-:W-:-:S08]  /*160620*/  NOP ;  /* 0x0000000000007918 */ /* 0x000fd00000000000 */
[----:B------:R0:W-:Y:S04]  /*160630*/  STL.64 [R1+0x260], R4 ;  /* 0x0002600401007387 */ /* 0x0001e80000100a00 */
[----:B------:R1:W-:Y:S04]  /*160640*/  STL.64 [R1+0x268], R6 ;  /* 0x0002680601007387 */ /* 0x0003e80000100a00 */
[----:B0-----:R-:W3:Y:S04]  /*160650*/  LDL.LU R5, [R1+0x707c] ;  /* 0x00707c0001057983 */ /* 0x001ee80000300800 */
[----:B-1----:R-:W3:Y:S01]  /*160660*/  LDL.LU R6, [R1+0x7084] ;  /* 0x0070840001067983 */ /* 0x002ee20000300800 */
[C---:B----4-:R-:W-:Y:S06]  /*160670*/  HMMA.16816.F32 R8, R12.reuse, R24, R16 ;  /* 0x000000180c08723c */ /* 0x050fec0000001810 */
[----:B--2---:R-:W-:-:S15]  /*160680*/  HMMA.16816.F32 R16, R12, R26, R20 ;  /* 0x0000001a0c10723c */ /* 0x004fde0000001814 */
[----:B------:R-:W-:-:S02]  /*160690*/  NOP ;  /* 0x0000000000007918 */ /* 0x000fc40000000000 */
[----:B------:R0:W-:Y:S04]  /*1606a0*/  STL.64 [R1+0x250], R8 ;  /* 0x0002500801007387 */ /* 0x0001e80000100a00 */
[----:B------:R1:W-:Y:S04]  /*1606b0*/  STL.64 [R1+0x258], R10 ;  /* 0x0002580a01007387 */ /* 0x0003e80000100a00 */
[----:B------:R-:W3:Y:S04]  /*1606c0*/  LDL.LU R7, [R1+0x708c] ;  /* 0x00708c0001077983 */ /* 0x000ee80000300800 */
[----:B0-----:R-:W2:Y:S04]  /*1606d0*/  LDL.LU R8, [R1+0x1f00] ;  /* 0x001f000001087983 */ /* 0x001ea80000300800 */
[----:B------:R0:W-:Y:S04]  /*1606e0*/  STL.64 [R1+0x240], R16 ;  /* 0x0002401001007387 */ /* 0x0001e80000100a00 */
[----:B------:R4:W-:Y:S04]  /*1606f0*/  STL.64 [R1+0x248], R18 ;  /* 0x0002481201007387 */ /* 0x0009e80000100a00 */
[----:B------:R-:W2:Y:S04]  /*160700*/  LDL.LU R9, [R1+0x1f04] ;  /* 0x001f040001097983 */ /* 0x000ea80000300800 */
[----:B-1----:R-:W3:Y:S04]  /*160710*/  LDL.LU R10, [R1+0x1f08] ;  /* 0x001f0800010a7983 */ /* 0x002ee80000300800 */
[----:B------:R-:W3:Y:S04]  /*160720*/  LDL.LU R11, [R1+0x1f0c] ;  /* 0x001f0c00010b7983 */ /* 0x000ee80000300800 */
[----:B0-----:R-:W2:Y:S04]  /*160730*/  LDL.LU R16, [R1+0x1f60] ;  /* 0x001f600001107983 */ /* 0x001ea80000300800 */
[----:B------:R-:W2:Y:S04]  /*160740*/  LDL.LU R17, [R1+0x1f64] ;  /* 0x001f640001117983 */ /* 0x000ea80000300800 */
[----:B----4-:R-:W4:Y:S04]  /*160750*/  LDL.LU R18, [R1+0x1f68] ;  /* 0x001f680001127983 */ /* 0x010f280000300800 */
        /* <DEDUP_REMOVED lines=10> */
[----:B0-----:R-:W3:Y:S01]  /*160800*/  LDL.LU R26, [R1] ;  /* 0x00000000011a7983 */ /* 0x001ee20000300800 */
[----:B------:R-:W-:-:S03]  /*160810*/  IMAD.MOV.U32 R27, RZ, RZ, R0 ;  /* 0x000000ffff1b7224 */ /* 0x000fc600078e0000 */
[----:B------:R-:W2:Y:S04]  /*160820*/  LDL.LU R0, [R1+0x9dd0] ;  /* 0x009dd00001007983 */ /* 0x000ea80000300800 */
        /* <DEDUP_REMOVED lines=101> */
[----:B------:R-:W3:Y:S04]  /*160e80*/  LDL.LU R4, [R1+0x7078] ;  /* 0x0070780001047983 */ /* 0x000ee80000300800 */
[----:B------:R4:W-:Y:S02]  /*160e90*/  STL.64 [R1+0x9c68], R6 ;  /* 0x009c680601007387 */ /* 0x0009e40000100a00 */
[----:B----4-:R-:W-:Y:S01]  /*160ea0*/  IMAD.MOV.U32 R7, RZ, RZ, R0 ;  /* 0x000000ffff077224 */ /* 0x010fe200078e0000 */
[C---:B--2---:R-:W-:Y:S01]  /*160eb0*/  HMMA.16816.F32 R24, R12.reuse, R26, R20 ;  /* 0x0000001a0c18723c */ /* 0x044fe20000001814 */
[----:B---3--:R0:W-:Y:S04]  /*160ec0*/  STL.64 [R1+0x9c60], R4 ;  /* 0x009c600401007387 */ /* 0x0081e80000100a00 */
[----:B0-----:R-:W2:Y:S04]  /*160ed0*/  LDL.LU R4, [R1+0x1ed0] ;  /* 0x001ed00001047983 */ /* 0x001ea80000300800 */
[----:B------:R-:W2:Y:S04]  /*160ee0*/  LDL.LU R5, [R1+0x1ed4] ;  /* 0x001ed40001057983 */ /* 0x000ea80000300800 */
[----:B------:R-:W2:Y:S04]  /*160ef0*/  LDL.LU R6, [R1+0x1ed8] ;  /* 0x001ed80001067983 */ /* 0x000ea80000300800 */
        /* <DEDUP_REMOVED lines=76> */
[----:B------:R-:W2:Y:S02]  /*1613c0*/  LDL.LU.64 R20, [R1+0x9cc0] ;  /* 0x009cc00001147983 */ /* 0x000ea40000300a00 */
[----:B--2---:R-:W-:Y:S02]  /*1613d0*/  HMMA.16816.F32 R24, R12, R24, R20 ;  /* 0x000000180c18723c */ /* 0x004fe40000001814 */
        /* <DEDUP_REMOVED lines=14> */
[----:B------:R-:W4:Y:S04]  /*1614c0*/  LDL.LU.64 R16, [R1+0x9ca0] ;  /* 0x009ca00001107983 */ /* 0x000f280000300a00 */
[----:B------:R-:W2:Y:S04]  /*1614d0*/  LDL.LU R22, [R1+0x7088] ;  /* 0x0070880001167983 */ /* 0x000ea80000300800 */
[----:B------:R-:W2:Y:S01]  /*1614e0*/  LDL.LU R23, [R1+0x7090] ;  /* 0x0070900001177983 */ /* 0x000ea20000300800 */
[----:B----4-:R-:W-:-:S15]  /*1614f0*/  HMMA.16816.F32 R16, R12, R20, R16 ;  /* 0x000000140c10723c */ /* 0x010fde0000001810 */
[----:B------:R-:W-:-:S08]  /*161500*/  NOP ;  /* 0x0000000000007918 */ /* 0x000fd00000000000 */
[----:B------:R-:W-:Y:S04]  /*161510*/  STL.64 [R1+0x160], R16 ;  /* 0x0001601001007387 */ /* 0x000fe80000100a00 */
[----:B------:R0:W-:Y:S04]  /*161520*/  STL.64 [R1+0x168], R18 ;  /* 0x0001681201007387 */ /* 0x0001e80000100a00 */
[----:B0-----:R-:W4:Y:S04]  /*161530*/  LDL.LU.64 R18, [R1+0x9c98] ;  /* 0x009c980001127983 */ /* 0x001f280000300a00 */
[----:B------:R-:W3:Y:S04]  /*161540*/  LDL.LU.64 R16, [R1+0x9c90] ;  /* 0x009c900001107983 */ /* 0x000ee80000300a00 */
[----:B------:R-:W2:Y:S01]  /*161550*/  LDL.LU R21, [R1+0x7080] ;  /* 0x0070800001157983 */ /* 0x000ea20000300800 */
[----:B----4-:R-:W-:-:S15]  /*161560*/  HMMA.16816.F32 R8, R12, R18, R8 ;  /* 0x000000120c08723c */ /* 0x010fde0000001808 */
[----:B------:R-:W-:-:S08]  /*161570*/  NOP ;  /* 0x0000000000007918 */ /* 0x000fd00000000000 */
[----:B------:R-:W-:Y:S04]  /*161580*/  STL.64 [R1+0x150], R8 ;  /* 0x0001500801007387 */ /* 0x000fe80000100a00 */
[----:B------:R0:W-:Y:S04]  /*161590*/  STL.64 [R1+0x158], R10 ;  /* 0x0001580a01007387 */ /* 0x0001e80000100a00 */
[----:B0-----:R-:W3:Y:S04]  /*1615a0*/  LDL.LU.64 R10, [R1+0x9c88] ;  /* 0x009c8800010a7983 */ /* 0x001ee80000300a00 */
[----:B------:R-:W3:Y:S02]  /*1615b0*/  LDL.LU.64 R8, [R1+0x9c80] ;  /* 0x009c800001087983 */ /* 0x000ee40000300a00 */
[----:B---3--:R-:W-:Y:S02]  /*1615c0*/  HMMA.16816.F32 R16, R12, R16, R8 ;  /* 0x000000100c10723c */ /* 0x008fe40000001808 */
[----:B------:R-:W3:Y:S04]  /*1615d0*/  LDL.LU.64 R10, [R1+0x9c78] ;  /* 0x009c7800010a7983 */ /* 0x000ee80000300a00 */
[----:B------:R-:W4:-:S15]  /*1615e0*/  LDL.LU.64 R8, [R1+0x9c70] ;  /* 0x009c700001087983 */ /* 0x000f1e0000300a00 */
[----:B------:R-:W-:-:S02]  /*1615f0*/  NOP ;  /* 0x0000000000007918 */ /* 0x000fc40000000000 */
        /* <DEDUP_REMOVED lines=14> */
[----:B------:R-:W-:Y:S04]  /*1616e0*/  STL.64 [R1+0x100], R8 ;  /* 0x0001000801007387 */ /* 0x000fe80000100a00 */
[----:B------:R0:W-:Y:S01]  /*1616f0*/  STL [R1+0x108], R10 ;  /* 0x0001080a01007387 */ /* 0x0001e20000100800 */
[----:B------:R-:W-:Y:S02]  /*161700*/  F2FP.F16.E4M3.UNPACK_B R17, R28.H1 ;  /* 0x0000001cff11723e */ /* 0x000fe400030006ff */
[----:B------:R-:W-:Y:S01]  /*161710*/  F2FP.F16.E4M3.UNPACK_B R16, R29.H1 ;  /* 0x0000001dff10723e */ /* 0x000fe200030006ff */
[----:B--2---:R-:W-:Y:S02]  /*161720*/  IMAD R4, R0, 0x100, R4 ;  /* 0x0000010000047824 */ /* 0x004fe400078e0204 */
[----:B------:R-:W-:-:S02]  /*161730*/  IMAD.MOV.U32 R0, RZ, RZ, R11 ;  /* 0x000000ffff007224 */ /* 0x000fc400078e000b */
[----:B0-----:R-:W-:Y:S03]  /*161740*/  HMMA.16816.F32 R8, R12, R2, R24 ;  /* 0x000000020c08723c */ /* 0x001fe60000001818 */
[----:B------:R-:W-:Y:S01]  /*161750*/  STL [R1+0x7870], R0 ;  /* 0x0078700001007387 */ /* 0x000fe20000100800 */
[----:B------:R-:W-:Y:S02]  /*161760*/  IMAD R5, R5, 0x100, R21 ;  /* 0x0000010005057824 */ /* 0x000fe400078e0215 */
[----:B---3--:R-:W-:Y:S02]  /*161770*/  IMAD R6, R6, 0x100, R22 ;  /* 0x0000010006067824 */ /* 0x008fe400078e0216 */
[----:B------:R-:W-:-:S15]  /*161780*/  IMAD R7, R7, 0x100, R23 ;  /* 0x0000010007077824 */ /* 0x000fde00078e0217 */
[----:B------:R-:W-:Y:S04]  /*161790*/  STL.64 [R1+0xf0], R8 ;  /* 0x0000f00801007387 */ /* 0x000fe80000100a00 */
[----:B------:R-:W-:Y:S04]  /*1617a0*/  STL [R1+0xfc], R11 ;  /* 0x0000fc0b01007387 */ /* 0x000fe80000100800 */
[----:B------:R-:W-:Y:S04]  /*1617b0*/  STL [R1+0xa8], R17 ;  /* 0x0000a81101007387 */ /* 0x000fe80000100800 */
[----:B------:R-:W2:Y:S04]  /*1617c0*/  LDL.LU R20, [R1+0x20e0] ;  /* 0x0020e00001147983 */ /* 0x000ea80000300800 */
[----:B------:R-:W-:Y:S04]  /*1617d0*/  STL [R1+0xac], R16 ;  /* 0x0000ac1001007387 */ /* 0x000fe80000100800 */
        /* <DEDUP_REMOVED lines=12> */
[----:B------:R-:W2:Y:S01]  /*1618a0*/  LDL.LU R21, [R1+0x1ef4] ;  /* 0x001ef40001157983 */ /* 0x000ea20000300800 */
[----:B------:R-:W-:-:S03]  /*1618b0*/  IMAD.MOV.U32 R0, RZ, RZ, R10 ;  /* 0x000000ffff007224 */ /* 0x000fc600078e000a */
[----:B--2---:R-:W-:Y:S04]  /*1618c0*/  STL.64 [R1+0x9c18], R20 ;  /* 0x009c181401007387 */ /* 0x004fe80000100a00 */
[----:B------:R-:W2:Y:S04]  /*1618d0*/  LDL.LU R22, [R1+0x1ef8] ;  /* 0x001ef80001167983 */ /* 0x000ea80000300800 */
[----:B------:R-:W2:Y:S04]  /*1618e0*/  LDL.LU R23, [R1+0x1efc] ;  /* 0x001efc0001177983 */ /* 0x000ea80000300800 */
[----:B------:R-:W3:Y:S04]  /*1618f0*/  LDL.LU R2, [R1+0x3788] ;  /* 0x0037880001027983 */ /* 0x000ee80000300800 */
        /* <DEDUP_REMOVED lines=13> */
[----:B------:R-:W-:Y:S04]  /*1619d0*/  STL.64 [R1+0x9c58], R22 ;  /* 0x009c581601007387 */ /* 0x000fe80000100a00 */
[----:B----4-:R0:W-:Y:S04]  /*1619e0*/  STL.64 [R1+0x9c50], R20 ;  /* 0x009c501401007387 */ /* 0x0101e80000100a00 */
[----:B0-----:R-:W4:Y:S04]  /*1619f0*/  LDL.LU R20, [R1+0xb0] ;  /* 0x0000b00001147983 */ /* 0x001f280000300800 */
[----:B------:R-:W4:Y:S04]  /*161a00*/  LDL.LU R21, [R1+0xb4] ;  /* 0x0000b40001157983 */ /* 0x000f280000300800 */
[----:B------:R-:W4:Y:S04]  /*161a10*/  LDL.LU R22, [R1+0xb8] ;  /* 0x0000b80001167983 */ /* 0x000f280000300800 */
[----:B------:R-:W4:Y:S04]  /*161a20*/  LDL.LU R23, [R1+0xbc] ;  /* 0x0000bc0001177983 */ /* 0x000f280000300800 */
[----:B---3--:R0:W-:Y:S04]  /*161a30*/  STL.64 [R1+0x9c38], R10 ;  /* 0x009c380a01007387 */ /* 0x0081e80000100a00 */
[----:B--2---:R1:W-:Y:S01]  /*161a40*/  STL.64 [R1+0x9c30], R8 ;  /* 0x009c300801007387 */ /* 0x0043e20000100a00 */
[----:B0-----:R-:W-:-:S03]  /*161a50*/  IMAD.MOV.U32 R11, RZ, RZ, R16 ;  /* 0x000000ffff0b7224 */ /* 0x001fc600078e0010 */
[----:B-1----:R-:W4:Y:S04]  /*161a60*/  LDL.LU R8, [R1+0xa0] ;  /* 0x0000a00001087983 */ /* 0x002f280000300800 */
[----:B------:R-:W4:Y:S01]  /*161a70*/  LDL.LU R9, [R1+0xa4] ;  /* 0x0000a40001097983 */ /* 0x000f220000300800 */
[----:B------:R-:W-:-:S03]  /*161a80*/  IMAD.MOV.U32 R10, RZ, RZ, R17 ;  /* 0x000000ffff0a7224 */ /* 0x000fc600078e0011 */
[----:B------:R-:W2:Y:S04]  /*161a90*/  LDL.LU R16, [R1+0x37b8] ;  /* 0x0037b80001107983 */ /* 0x000ea80000300800 */
        /* <DEDUP_REMOVED lines=10> */
[----:B------:R-:W2:Y:S01]  /*161b40*/  LDL.LU R19, [R1+0xcc] ;  /* 0x0000cc0001137983 */ /* 0x000ea20000300800 */
[----:B----4-:R-:W-:Y:S01]  /*161b50*/  HMMA.16816.F32 R12, R12, R8, R20 ;  /* 0x000000080c0c723c */ /* 0x010fe20000001814 */
[----:B------:R-:W-:-:S02]  /*161b60*/  F2FP.F16.E4M3.UNPACK_B R6, R6 ;  /* 0x00000006ff06723e */ /* 0x000fc400020006ff */
[----:B------:R-:W-:Y:S01]  /*161b70*/  F2FP.F16.E4M3.UNPACK_B R7, R7 ;  /* 0x00000007ff07723e */ /* 0x000fe200020006ff */
[----:B------:R-:W3:Y:S04]  /*161b80*/  LDL.LU R28, [R1+0x37d8] ;  /* 0x0037d800011c7983 */ /* 0x000ee80000300800 */
[----:B------:R-:W4:Y:S04]  /*161b90*/  LDL.LU R29, [R1+0x37dc] ;  /* 0x0037dc00011d7983 */ /* 0x000f280000300800 */
[----:B------:R-:W3:Y:S04]  /*161ba0*/  LDL.LU R24, [R1+0x20d0] ;  /* 0x0020d00001187983 */ /* 0x000ee80000300800 */
[----:B------:R-:W3:Y:S04]  /*161bb0*/  LDL.LU R25, [R1+0x20d4] ;  /* 0x0020d40001197983 */ /* 0x000ee80000300800 */
[----:B------:R-:W3:Y:S04]  /*161bc0*/  LDL.LU R26, [R1+0x20d8] ;  /* 0x0020d800011a7983 */ /* 0x000ee80000300800 */
[----:B------:R-:W3:Y:S04]  /*161bd0*/  LDL.LU R27, [R1+0x20dc] ;  /* 0x0020dc00011b7983 */ /* 0x000ee80000300800 */
[----:B------:R-:W-:Y:S04]  /*161be0*/  STL [R1+0x7874], R0 ;  /* 0x0078740001007387 */ /* 0x000fe80000100800 */
[----:B------:R-:W4:Y:S04]  /*161bf0*/  LDL.LU.64 R22, [R1+0x9c58] ;  /* 0x009c580001167983 */ /* 0x000f280000300a00 */
[----:B------:R-:W3:Y:S04]  /*161c00*/  LDL.LU.64 R20, [R1+0x9c50] ;  /* 0x009c500001147983 */ /* 0x000ee80000300a00 */
        /* <DEDUP_REMOVED lines=18> */
[----:B------:R-:W-:Y:S01]  /*161d30*/  IMAD.MOV.U32 R0, RZ, RZ, R21 ;  /* 0x000000ffff007224 */ /* 0x000fe200078e0015 */
[----:B----4-:R-:W-:-:S15]  /*161d40*/  HMMA.16816.F32 R8, R4, R20, R8 ;  /* 0x000000140408723c */ /* 0x010fde0000001808 */
[----:B------:R-:W-:-:S08]  /*161d50*/  NOP ;  /* 0x0000000000007918 */ /* 0x000fd00000000000 */
[----:B------:R-:W-:Y:S04]  /*161d60*/  STL.64 [R1+0xc0], R8 ;  /* 0x0000c00801007387 */ /* 0x000fe80000100a00 */
[----:B------:R0:W-:Y:S04]  /*161d70*/  STL.64 [R1+0xc8], R10 ;  /* 0x0000c80a01007387 */ /* 0x0001e80000100a00 */
[----:B0-----:R-:W3:Y:S04]  /*161d80*/  LDL.LU.64 R10, [R1+0x9c28] ;  /* 0x009c2800010a7983 */ /* 0x001ee80000300a00 */
[----:B------:R-:W4:Y:S04]  /*161d90*/  LDL.LU.64 R8, [R1+0x9c20] ;  /* 0x009c200001087983 */ /* 0x000f280000300a00 */
[----:B------:R-:W2:Y:S01]  /*161da0*/  LDL.LU.64 R20, [R1+0x9c18] ;  /* 0x009c180001147983 */ /* 0x000ea20000300a00 */
[----:B------:R-:W-:-:S02]  /*161db0*/  F2FP.F16.E4M3.UNPACK_B R2, R2.H1 ;  /* 0x00000002ff02723e */ /* 0x000fc400030006ff */
[----:B------:R-:W-:-:S03]  /*161dc0*/  F2FP.F16.E4M3.UNPACK_B R3, R3.H1 ;  /* 0x00000003ff03723e */ /* 0x000fc600030006ff */
        /* <DEDUP_REMOVED lines=9> */
[----:B----4-:R-:W-:-:S02]  /*161e60*/  F2FP.F16.E4M3.UNPACK_B R8, R8.H1 ;  /* 0x00000008ff08723e */ /* 0x010fc400030006ff */
[----:B------:R-:W-:Y:S02]  /*161e70*/  F2FP.F16.E4M3.UNPACK_B R9, R9.H1 ;  /* 0x00000009ff09723e */ /* 0x000fe400030006ff */
[----:B---3--:R-:W-:Y:S02]  /*161e80*/  F2FP.F16.E4M3.UNPACK_B R2, R10.H1 ;  /* 0x0000000aff02723e */ /* 0x008fe400030006ff */
[----:B------:R-:W-:Y:S01]  /*161e90*/  F2FP.F16.E4M3.UNPACK_B R3, R11.H1 ;  /* 0x0000000bff03723e */ /* 0x000fe200030006ff */
[----:B------:R-:W-:Y:S04]  /*161ea0*/  STL [R1+0x90], R8 ;  /* 0x0000900801007387 */ /* 0x000fe80000100800 */
[----:B------:R2:W-:Y:S02]  /*161eb0*/  STL [R1+0x94], R9 ;  /* 0x0000940901007387 */ /* 0x0005e40000100800 */
[C---:B------:R-:W-:Y:S06]  /*161ec0*/  HMMA.16816.F32 R12, R4.reuse, R2, R12 ;  /* 0x00000002040c723c */ /* 0x040fec000000180c */
[----:B--2---:R-:W-:Y:S01]  /*161ed0*/  HMMA.16816.F32 R8, R4, R8, R20 ;  /* 0x000000080408723c */ /* 0x004fe20000001814 */
        /* <DEDUP_REMOVED lines=8> */
[----:B------:R-:W-:Y:S02]  /*161f60*/  F2FP.F16.E4M3.UNPACK_B R9, R17.H1 ;  /* 0x00000011ff09723e */ /* 0x000fe400030006ff */
[----:B-1----:R-:W-:Y:S02]  /*161f70*/  F2FP.F16.E4M3.UNPACK_B R2, R18.H1 ;  /* 0x00000012ff02723e */ /* 0x002fe400030006ff */
[----:B---3--:R-:W-:Y:S01]  /*161f80*/  F2FP.F16.E4M3.UNPACK_B R3, R19.H1 ;  /* 0x00000013ff03723e */ /* 0x008fe200030006ff */
[----:B------:R-:W-:Y:S04]  /*161f90*/  STL [R1+0x80], R8 ;  /* 0x0000800801007387 */ /* 0x000fe80000100800 */
[----:B------:R-:W-:Y:S04]  /*161fa0*/  STL.64 [R1+0x130], R12 ;  /* 0x0001300c01007387 */ /* 0x000fe80000100a00 */
[----:B------:R0:W-:Y:S04]  /*161fb0*/  STL.64 [R1+0x138], R14 ;  /* 0x0001380e01007387 */ /* 0x0001e80000100a00 */
[----:B------:R2:W-:Y:S01]  /*161fc0*/  STL [R1+0x84], R9 ;  /* 0x0000840901007387 */ /* 0x0005e20000100800 */
[C---:B0-----:R-:W-:Y:S06]  /*161fd0*/  HMMA.16816.F32 R12, R4.reuse, R2, R24 ;  /* 0x00000002040c723c */ /* 0x041fec0000001818 */
[----:B------:R-:W-:Y:S01]  /*161fe0*/  STL [R1+0x78], R2 ;  /* 0x0000780201007387 */ /* 0x000fe20000100800 */
[----:B------:R-:W-:Y:S01]  /*161ff0*/  F2FP.F16.E4M3.UNPACK_B R16, R28.H1 ;  /* 0x0000001cff10723e */ /* 0x000fe200030006ff */
[----:B--2---:R-:W-:-:S15]  /*162000*/  HMMA.16816.F32 R8, R4, R8, R20 ;  /* 0x000000080408723c */ /* 0x004fde0000001814 */
[----:B------:R-:W-:-:S08]  /*162010*/  NOP ;  /* 0x0000000000007918 */ /* 0x000fd00000000000 */
[----:B------:R-:W-:Y:S04]  /*162020*/  STL.64 [R1+0x1ec0], R8 ;  /* 0x001ec00801007387 */ /* 0x000fe80000100a00 */
[----:B------:R0:W-:Y:S04]  /*162030*/  STL.64 [R1+0x1ec8], R10 ;  /* 0x001ec80a01007387 */ /* 0x0001e80000100a00 */
[----:B------:R-:W-:Y:S04]  /*162040*/  STL [R1+0x7c], R3 ;  /* 0x00007c0301007387 */ /* 0x000fe80000100800 */
[----:B------:R-:W2:Y:S04]  /*162050*/  LDL.LU R20, [R1+0x2040] ;  /* 0x0020400001147983 */ /* 0x000ea80000300800 */
[----:B------:R1:W-:Y:S04]  /*162060*/  STL.64 [R1+0x1ed0], R12 ;  /* 0x001ed00c01007387 */ /* 0x0003e80000100a00 */
[----:B------:R3:W-:Y:S04]  /*162070*/  STL.64 [R1+0x1ed8], R14 ;  /* 0x001ed80e01007387 */ /* 0x0007e80000100a00 */
[----:B------:R-:W-:Y:S04]  /*162080*/  STL [R1+0x70], R16 ;  /* 0x0000701001007387 */ /* 0x000fe80000100800 */
[----:B------:R-:W2:Y:S01]  /*162090*/  LDL.LU R21, [R1+0x2044] ;  /* 0x0020440001157983 */ /* 0x000ea20000300800 */
[----:B0-----:R-:W-:-:S05]  /*1620a0*/  F2FP.F16.E4M3.UNPACK_B R11, R29.H1 ;  /* 0x0000001dff0b723e */ /* 0x001fca00030006ff */
[----:B------:R-:W-:Y:S04]  /*1620b0*/  STL [R1+0x74], R11 ;  /* 0x0000740b01007387 */ /* 0x000fe80000100800 */
[----:B------:R-:W4:Y:S04]  /*1620c0*/  LDL.LU R22, [R1+0x2048] ;  /* 0x0020480001167983 */ /* 0x000f280000300800 */
[----:B------:R-:W4:Y:S04]  /*1620d0*/  LDL.LU R23, [R1+0x204c] ;  /* 0x00204c0001177983 */ /* 0x000f280000300800 */
[----:B----4-:R-:W-:Y:S04]  /*1620e0*/  STL.64 [R1+0x9b60], R22 ;  /* 0x009b601601007387 */ /* 0x010fe80000100a00 */
[----:B--2---:R0:W-:Y:S04]  /*1620f0*/  STL.64 [R1+0x9b58], R20 ;  /* 0x009b581401007387 */ /* 0x0041e80000100a00 */
[----:B-1----:R-:W2:Y:S04]  /*162100*/  LDL.LU R12, [R1+0x2050] ;  /* 0x00205000010c7983 */ /* 0x002ea80000300800 */
[----:B------:R-:W2:Y:S04]  /*162110*/  LDL.LU R13, [R1+0x2054] ;  /* 0x00205400010d7983 */ /* 0x000ea80000300800 */
[----:B---3--:R-:W3:Y:S04]  /*162120*/  LDL.LU R14, [R1+0x2058] ;  /* 0x00205800010e7983 */ /* 0x008ee80000300800 */
[----:B------:R-:W3:Y:S04]  /*162130*/  LDL.LU R15, [R1+0x205c] ;  /* 0x00205c00010f7983 */ /* 0x000ee80000300800 */
[----:B---3--:R-:W-:Y:S04]  /*162140*/  STL.64 [R1+0x9b70], R14 ;  /* 0x009b700e01007387 */ /* 0x008fe80000100a00 */
[----:B--2---:R1:W-:Y:S04]  /*162150*/  STL.64 [R1+0x9b68], R12 ;  /* 0x009b680c01007387 */ /* 0x0043e80000100a00 */
[----:B------:R-:W2:Y:S04]  /*162160*/  LDL.LU R10, [R1+0x3848] ;  /* 0x00384800010a7983 */ /* 0x000ea80000300800 */
[----:B0-----:R-:W3:Y:S04]  /*162170*/  LDL.LU R20, [R1+0x2060] ;  /* 0x0020600001147983 */ /* 0x001ee80000300800 */
[----:B------:R-:W3:Y:S04]  /*162180*/  LDL.LU R21, [R1+0x2064] ;  /* 0x0020640001157983 */ /* 0x000ee80000300800 */
[----:B------:R-:W4:Y:S04]  /*162190*/  LDL.LU R22, [R1+0x2068] ;  /* 0x0020680001167983 */ /* 0x000f280000300800 */
[----:B------:R-:W4:Y:S04]  /*1621a0*/  LDL.LU R23, [R1+0x206c] ;  /* 0x00206c0001177983 */ /* 0x000f280000300800 */
[----:B----4-:R0:W-:Y:S04]  /*1621b0*/  STL.64 [R1+0x9b80], R22 ;  /* 0x009b801601007387 */ /* 0x0101e80000100a00 */
[----:B---3--:R-:W-:Y:S04]  /*1621c0*/  STL.64 [R1+0x9b78], R20 ;  /* 0x009b781401007387 */ /* 0x008fe80000100a00 */
[----:B------:R-:W3:Y:S04]  /*1621d0*/  LDL.LU R8, [R1+0x3838] ;  /* 0x0038380001087983 */ /* 0x000ee80000300800 */
[----:B------:R-:W3:Y:S04]  /*1621e0*/  LDL.LU R9, [R1+0x383c] ;  /* 0x00383c0001097983 */ /* 0x000ee80000300800 */
[----:B-1----:R-:W4:Y:S04]  /*1621f0*/  LDL.LU R12, [R1+0x2070] ;  /* 0x00207000010c7983 */ /* 0x002f280000300800 */
[----:B------:R-:W4:Y:S04]  /*162200*/  LDL.LU R13, [R1+0x2074] ;  /* 0x00207400010d7983 */ /* 0x000f280000300800 */
[----:B------:R-:W2:Y:S04]  /*162210*/  LDL.LU R14, [R1+0x2078] ;  /* 0x00207800010e7983 */ /* 0x000ea80000300800 */
[----:B------:R-:W2:Y:S04]  /*162220*/  LDL.LU R15, [R1+0x207c] ;  /* 0x00207c00010f7983 */ /* 0x000ea80000300800 */
[----:B0-----:R-:W3:Y:S04]  /*162230*/  LDL.LU R23, [R1+0x3818] ;  /* 0x0038180001177983 */ /* 0x001ee80000300800 */
[----:B---3--:R-:W-:Y:S04]  /*162240*/  STL [R1+0x9bb8], R23 ;  /* 0x009bb81701007387 */ /* 0x008fe80000100800 */
        /* <DEDUP_REMOVED lines=12> */
[----:B--2---:R0:W-:Y:S04]  /*162310*/  STL.64 [R1+0x9bc8], R22 ;  /* 0x009bc81601007387 */ /* 0x0041e80000100a00 */
[----:B0-----:R-:W2:Y:S04]  /*162320*/  LDL.LU R22, [R1+0x37f8] ;  /* 0x0037f80001167983 */ /* 0x001ea80000300800 */
[----:B------:R-:W2:Y:S04]  /*162330*/  LDL.LU R23, [R1+0x37fc] ;  /* 0x0037fc0001177983 */ /* 0x000ea80000300800 */
[----:B---3--:R0:W-:Y:S04]  /*162340*/  STL.64 [R1+0x9bc0], R20 ;  /* 0x009bc01401007387 */ /* 0x0081e80000100a00 */
[----:B------:R-:W3:Y:S04]  /*162350*/  LDL.LU R0, [R1+0x381c] ;  /* 0x00381c0001007983 */ /* 0x000ee80000300800 */
[----:B----4-:R-:W-:Y:S04]  /*162360*/  STL.64 [R1+0x9ba0], R14 ;  /* 0x009ba00e01007387 */ /* 0x010fe80000100a00 */
[----:B0-----:R-:W4:Y:S04]  /*162370*/  LDL.LU R20, [R1+0x37e8] ;  /* 0x0037e80001147983 */ /* 0x001f280000300800 */
[----:B------:R-:W2:Y:S04]  /*162380*/  LDL.LU R21, [R1+0x37ec] ;  /* 0x0037ec0001157983 */ /* 0x000ea80000300800 */
[----:B------:R0:W-:Y:S04]  /*162390*/  STL.64 [R1+0x9b98], R12 ;  /* 0x009b980c01007387 */ /* 0x0001e80000100a00 */
[----:B0-----:R-:W3:Y:S04]  /*1623a0*/  LDL.LU R12, [R1+0x3808] ;  /* 0x00380800010c7983 */ /* 0x001ee80000300800 */
[----:B------:R-:W3:Y:S01]  /*1623b0*/  LDL.LU R13, [R1+0x380c] ;  /* 0x00380c00010d7983 */ /* 0x000ee20000300800 */
[----:B------:R-:W-:-:S03]  /*1623c0*/  IMAD.MOV.U32 R15, RZ, RZ, R11 ;  /* 0x000000ffff0f7224 */ /* 0x000fc600078e000b */
[----:B---3--:R-:W-:Y:S04]  /*1623d0*/  STL.64 [R1+0x9be0], R12 ;  /* 0x009be00c01007387 */ /* 0x008fe80000100a00 */
        /* <DEDUP_REMOVED lines=32> */
[----:B------:R-:W3:Y:S01]  /*1625e0*/  LDL.LU.64 R8, [R1+0x9be8] ;  /* 0x009be80001087983 */ /* 0x000ee20000300a00 */
[----:B------:R-:W-:-:S02]  /*1625f0*/  F2FP.F16.E4M3.UNPACK_B R20, R20.H1 ;  /* 0x00000014ff14723e */ /* 0x000fc400030006ff */
[----:B--2---:R-:W-:-:S13]  /*162600*/  F2FP.F16.E4M3.UNPACK_B R21, R21.H1 ;  /* 0x00000015ff15723e */ /* 0x004fda00030006ff */
[----:B------:R0:W-:Y:S04]  /*162610*/  STL.64 [R1+0x1ef0], R12 ;  /* 0x001ef00c01007387 */ /* 0x0001e80000100a00 */
[----:B------:R1:W-:Y:S04]  /*162620*/  STL.64 [R1+0x1ef8], R14 ;  /* 0x001ef80e01007387 */ /* 0x0003e80000100a00 */
[----:B0-----:R-:W2:Y:S04]  /*162630*/  LDL.LU.64 R12, [R1+0x9be0] ;  /* 0x009be000010c7983 */ /* 0x001ea80000300a00 */
[----:B------:R-:W-:Y:S01]  /*162640*/  STL [R1+0x68], R20 ;  /* 0x0000681401007387 */ /* 0x000fe20000100800 */
[----:B-1----:R-:W-:-:S02]  /*162650*/  F2FP.F16.E4M3.UNPACK_B R14, R22.H1 ;  /* 0x00000016ff0e723e */ /* 0x002fc400030006ff */
[----:B------:R-:W-:Y:S01]  /*162660*/  F2FP.F16.E4M3.UNPACK_B R15, R23.H1 ;  /* 0x00000017ff0f723e */ /* 0x000fe200030006ff */
        /* <DEDUP_REMOVED lines=9> */
[----:B--2---:R-:W-:-:S03]  /*162700*/  F2FP.F16.E4M3.UNPACK_B R12, R12.H1 ;  /* 0x0000000cff0c723e */ /* 0x004fc600030006ff */
[----:B------:R-:W-:Y:S01]  /*162710*/  STL [R1+0x60], R14 ;  /* 0x0000600e01007387 */ /* 0x000fe20000100800 */
[----:B------:R-:W-:-:S03]  /*162720*/  F2FP.F16.E4M3.UNPACK_B R13, R13.H1 ;  /* 0x0000000dff0d723e */ /* 0x000fc600030006ff */
[----:B------:R-:W-:Y:S01]  /*162730*/  STL [R1+0x64], R15 ;  /* 0x0000640f01007387 */ /* 0x000fe20000100800 */
[----:B----4-:R-:W-:-:S15]  /*162740*/  HMMA.16816.F32 R20, R4, R14, R20 ;  /* 0x0000000e0414723c */ /* 0x010fde0000001814 */
[----:B------:R-:W-:-:S08]  /*162750*/  NOP ;  /* 0x0000000000007918 */ /* 0x000fd00000000000 */
[----:B------:R-:W-:Y:S04]  /*162760*/  STL.64 [R1+0x1f20], R20 ;  /* 0x001f201401007387 */ /* 0x000fe80000100a00 */
[----:B------:R0:W-:Y:S04]  /*162770*/  STL.64 [R1+0x1f28], R22 ;  /* 0x001f281601007387 */ /* 0x0001e80000100a00 */
[----:B0-----:R-:W2:Y:S04]  /*162780*/  LDL.LU R23, [R1+0x9bb8] ;  /* 0x009bb80001177983 */ /* 0x001ea80000300800 */
        /* <DEDUP_REMOVED lines=8> */
[----:B0-----:R-:W3:Y:S04]  /*162810*/  LDL.LU.64 R14, [R1+0x9ba0] ;  /* 0x009ba000010e7983 */ /* 0x001ee80000300a00 */
[----:B------:R-:W3:Y:S01]  /*162820*/  LDL.LU.64 R12, [R1+0x9b98] ;  /* 0x009b9800010c7983 */ /* 0x000ee20000300a00 */
[----:B------:R-:W-:-:S02]  /*162830*/  F2FP.F16.E4M3.UNPACK_B R21, R0.H1 ;  /* 0x00000000ff15723e */ /* 0x000fc400030006ff */
[----:B--2---:R-:W-:-:S05]  /*162840*/  F2FP.F16.E4M3.UNPACK_B R20, R23.H1 ;  /* 0x00000017ff14723e */ /* 0x004fca00030006ff */
        /* <DEDUP_REMOVED lines=14> */
[----:B----4-:R-:W-:Y:S02]  /*162930*/  F2FP.F16.E4M3.UNPACK_B R8, R8.H1 ;  /* 0x00000008ff08723e */ /* 0x010fe400030006ff */
[----:B------:R-:W-:Y:S01]  /*162940*/  F2FP.F16.E4M3.UNPACK_B R9, R9.H1 ;  /* 0x00000009ff09723e */ /* 0x000fe200030006ff */
[----:B--2---:R-:W-:-:S15]  /*162950*/  HMMA.16816.F32 R12, R4, R2, R12 ;  /* 0x00000002040c723c */ /* 0x004fde000000180c */
[----:B------:R-:W-:-:S08]  /*162960*/  NOP ;  /* 0x0000000000007918 */ /* 0x000fd00000000000 */
[----:B------:R-:W-:Y:S04]  /*162970*/  STL.64 [R1+0x1f60], R12 ;  /* 0x001f600c01007387 */ /* 0x000fe80000100a00 */
[----:B------:R0:W-:Y:S04]  /*162980*/  STL.64 [R1+0x1f68], R14 ;  /* 0x001f680e01007387 */ /* 0x0001e80000100a00 */
[----:B0-----:R-:W2:Y:S04]  /*162990*/  LDL.LU.64 R14, [R1+0x9b70] ;  /* 0x009b7000010e7983 */ /* 0x001ea80000300a00 */
[----:B------:R-:W2:Y:S04]  /*1629a0*/  LDL.LU.64 R12, [R1+0x9b68] ;  /* 0x009b6800010c7983 */ /* 0x000ea80000300a00 */
[----:B------:R-:W-:Y:S01]  /*1629b0*/  STL [R1+0x40], R8 ;  /* 0x0000400801007387 */ /* 0x000fe20000100800 */
[----:B------:R-:W-:-:S02]  /*1629c0*/  F2FP.F16.E4M3.UNPACK_B R2, R10.H1 ;  /* 0x0000000aff02723e */ /* 0x000fc400030006ff */
[----:B------:R-:W-:Y:S01]  /*1629d0*/  F2FP.F16.E4M3.UNPACK_B R3, R11.H1 ;  /* 0x0000000bff03723e */ /* 0x000fe200030006ff */
[----:B------:R3:W-:Y:S02]  /*1629e0*/  STL [R1+0x44], R9 ;  /* 0x0000440901007387 */ /* 0x0007e40000100800 */
[----:B---3--:R-:W-:Y:S02]  /*1629f0*/  HMMA.16816.F32 R8, R4, R8, R20 ;  /* 0x000000080408723c */ /* 0x008fe40000001814 */
        /* <DEDUP_REMOVED lines=15> */
[----:B------:R-:W-:Y:S04]  /*162af0*/  STL.64 [R1+0x2058], R14 ;  /* 0x0020580e01007387 */ /* 0x000fe80000100a00 */
[----:B------:R3:W-:Y:S02]  /*162b00*/  STL [R1+0x34], R9 ;  /* 0x0000340901007387 */ /* 0x0007e40000100800 */
[----:B---3--:R-:W-:Y:S02]  /*162b10*/  HMMA.16816.F32 R8, R4, R8, R20 ;  /* 0x000000080408723c */ /* 0x008fe40000001814 */
[----:B------:R-:W-:Y:S01]  /*162b20*/  STL [R1+0x28], R2 ;  /* 0x0000280201007387 */ /* 0x000fe20000100800 */
[----:B------:R-:W-:-:S02]  /*162b30*/  F2FP.F16.E4M3.UNPACK_B R13, R28.H1 ;  /* 0x0000001cff0d723e */ /* 0x000fc400030006ff */
[----:B------:R-:W-:-:S15]  /*162b40*/  F2FP.F16.E4M3.UNPACK_B R12, R29.H1 ;  /* 0x0000001dff0c723e */ /* 0x000fde00030006ff */
[----:B------:R-:W-:-:S03]  /*162b50*/  NOP ;  /* 0x0000000000007918 */ /* 0x000fc60000000000 */
        /* <DEDUP_REMOVED lines=27> */
[----:B---3--:R-:W-:Y:S04]  /*162d10*/  STL.64 [R1+0x9af0], R10 ;  /* 0x009af00a01007387 */ /* 0x008fe80000100a00 */
[----:B--2---:R0:W-:Y:S04]  /*162d20*/  STL.64 [R1+0x9ae8], R8 ;  /* 0x009ae80801007387 */ /* 0x0041e80000100a00 */
[----:B0-----:R-:W2:Y:S04]  /*162d30*/  LDL.LU R9, [R1+0x38a8] ;  /* 0x0038a80001097983 */ /* 0x001ea80000300800 */
        /* <DEDUP_REMOVED lines=16> */
[----:B0-----:R-:W3:Y:S04]  /*162e40*/  LDL.LU R9, [R1+0x3888] ;  /* 0x0038880001097983 */ /* 0x001ee80000300800 */
        /* <DEDUP_REMOVED lines=32> */
[----:B------:R-:W4:Y:S01]  /*163050*/  LDL.LU R18, [R1+0x1fa8] ;  /* 0x001fa80001127983 */ /* 0x000f220000300800 */
[----:B---3--:R-:W-:-:S02]  /*163060*/  F2FP.F16.E4M3.UNPACK_B R24, R9.H1 ;  /* 0x00000009ff18723e */ /* 0x008fc400030006ff */
        /* <DEDUP_REMOVED lines=9> */
[----:B------:R-:W3:Y:S04]  /*163100*/  LDL.LU R9, [R1+0x9b38] ;  /* 0x009b380001097983 */ /* 0x000ee80000300800 */
        /* <DEDUP_REMOVED lines=34> */
[----:B------:R-:W-:Y:S04]  /*163330*/  STL [R1], R2 ;  /* 0x0000000201007387 */ /* 0x000fe80000100800 */
[----:B------:R-:W-:Y:S01]  /*163340*/  STL [R1+0x4], R3 ;  /* 0x0000040301007387 */ /* 0x000fe20000100800 */
[----:B--2---:R-:W-:-:S15]  /*163350*/  HMMA.16816.F32 R8, R4, R2, R8 ;  /* 0x000000020408723c */ /* 0x004fde0000001808 */
[----:B------:R-:W-:-:S08]  /*163360*/  NOP ;  /* 0x0000000000007918 */ /* 0x000fd00000000000 */
[----:B------:R-:W-:Y:S04]  /*163370*/  STL.64 [R1+0x1fe0], R8 ;  /* 0x001fe00801007387 */ /* 0x000fe80000100a00 */
[----:B------:R0:W-:Y:S04]  /*163380*/  STL.64 [R1+0x1fe8], R10 ;  /* 0x001fe80a01007387 */ /* 0x0001e80000100a00 */
[----:B0-----:R-:W2:Y:S04]  /*163390*/  LDL.LU.64 R10, [R1+0x9ae0] ;  /* 0x009ae000010a7983 */ /* 0x001ea80000300a00 */
[----:B------:R-:W2:Y:S01]  /*1633a0*/  LDL.LU.64 R8, [R1+0x9ad8] ;  /* 0x009ad80001087983 */ /* 0x000ea20000300a00 */
[----:B------:R-:W-:-:S02]  /*1633b0*/  F2FP.F16.E4M3.UNPACK_B R28, R28.H1 ;  /* 0x0000001cff1c723e */ /* 0x000fc400030006ff */
[----:B------:R-:W-:-:S07]  /*1633c0*/  F2FP.F16.E4M3.UNPACK_B R29, R29.H1 ;  /* 0x0000001dff1d723e */ /* 0x000fce00030006ff */
[----:B--2---:R-:W-:-:S15]  /*1633d0*/  HMMA.16816.F32 R8, R4, R28, R8 ;  /* 0x0000001c0408723c */ /* 0x004fde0000001808 */
[----:B------:R-:W-:-:S08]  /*1633e0*/  NOP ;  /* 0x0000000000007918 */ /* 0x000fd00000000000 */
[----:B------:R-:W-:Y:S04]  /*1633f0*/  STL.64 [R1+0x1fd0], R8 ;  /* 0x001fd00801007387 */ /* 0x000fe80000100a00 */
[----:B------:R0:W-:Y:S04]  /*163400*/  STL.64 [R1+0x1fd8], R10 ;  /* 0x001fd80a01007387 */ /* 0x0001e80000100a00 */
[----:B0-----:R-:W2:Y:S04]  /*163410*/  LDL.LU.64 R10, [R1+0x9ad0] ;  /* 0x009ad000010a7983 */ /* 0x001ea80000300a00 */
[----:B------:R-:W2:Y:S01]  /*163420*/  LDL.LU.64 R8, [R1+0x9ac8] ;  /* 0x009ac80001087983 */ /* 0x000ea20000300a00 */
[----:B---3--:R-:W-:-:S02]  /*163430*/  F2FP.F16.E4M3.UNPACK_B R26, R26.H1 ;  /* 0x0000001aff1a723e */ /* 0x008fc400030006ff */
[----:B------:R-:W-:Y:S02]  /*163440*/  F2FP.F16.E4M3.UNPACK_B R27, R27.H1 ;  /* 0x0000001bff1b723e */ /* 0x000fe400030006ff */
[----:B----4-:R-:W-:Y:S02]  /*163450*/  F2FP.F16.E4M3.UNPACK_B R24, R24.H1 ;  /* 0x00000018ff18723e */ /* 0x010fe400030006ff */
[----:B------:R-:W-:-:S03]  /*163460*/  F2FP.F16.E4M3.UNPACK_B R25, R25.H1 ;  /* 0x00000019ff19723e */ /* 0x000fc600030006ff */
[----:B------:R-:W-:Y:S01]  /*163470*/  HMMA.16816.F32 R12, R4, R26, R12 ;  /* 0x0000001a040c723c */ /* 0x000fe2000000180c */
[----:B------:R-:W-:Y:S04]  /*163480*/  STL [R1+0x9aac], R28 ;  /* 0x009aac1c01007387 */ /* 0x000fe80000100800 */
[----:B------:R-:W-:Y:S01]  /*163490*/  STL [R1+0x9aa8], R29 ;  /* 0x009aa81d01007387 */ /* 0x000fe20000100800 */
[----:B------:R-:W-:Y:S02]  /*1634a0*/  F2FP.F16.E4M3.UNPACK_B R22, R22.H1 ;  /* 0x00000016ff16723e */ /* 0x000fe400030006ff */
[----:B------:R-:W-:-:S15]  /*1634b0*/  F2FP.F16.E4M3.UNPACK_B R23, R23.H1 ;  /* 0x00000017ff17723e */ /* 0x000fde00030006ff */
[----:B------:R-:W-:Y:S04]  /*1634c0*/  STL.64 [R1+0x1fc0], R12 ;  /* 0x001fc00c01007387 */ /* 0x000fe80000100a00 */
[----:B------:R-:W-:Y:S04]  /*1634d0*/  STL.64 [R1+0x1fc8], R14 ;  /* 0x001fc80e01007387 */ /* 0x000fe80000100a00 */
[----:B------:R-:W-:Y:S04]  /*1634e0*/  STL.64 [R1+0x98f0], R26 ;  /* 0x0098f01a01007387 */ /* 0x000fe80000100a00 */
[----:B------:R0:W-:Y:S01]  /*1634f0*/  STL.64 [R1+0x98e8], R24 ;  /* 0x0098e81801007387 */ /* 0x0001e20000100a00 */
[----:B--2---:R-:W-:-:S15]  /*163500*/  HMMA.16816.F32 R8, R4, R24, R8 ;  /* 0x000000180408723c */ /* 0x004fde0000001808 */
[----:B------:R-:W-:-:S08]  /*163510*/  NOP ;  /* 0x0000000000007918 */ /* 0x000fd00000000000 */
[----:B------:R-:W-:Y:S04]  /*163520*/  STL.64 [R1+0x1fb0], R8 ;  /* 0x001fb00801007387 */ /* 0x000fe80000100a00 */
[----:B------:R1:W-:Y:S04]  /*163530*/  STL.64 [R1+0x1fb8], R10 ;  /* 0x001fb80a01007387 */ /* 0x0003e80000100a00 */
        /* <DEDUP_REMOVED lines=11> */
[----:B------:R-:W3:Y:S04]  /*1635f0*/  LDL.LU R28, [R1+0x70a0] ;  /* 0x0070a000011c7983 */ /* 0x000ee80000300800 */
[----:B---3--:R0:W-:Y:S04]  /*163600*/  STL [R1+0x9ab0], R28 ;  /* 0x009ab01c01007387 */ /* 0x0081e80000100800 */
[----:B0-----:R-:W3:Y:S04]  /*163610*/  LDL.LU R28, [R1+0x7098] ;  /* 0x00709800011c7983 */ /* 0x001ee80000300800 */
[----:B------:R-:W2:Y:S04]  /*163620*/  LDL.LU R13, [R1+0x709c] ;  /* 0x00709c00010d7983 */ /* 0x000ea80000300800 */
[----:B------:R-:W3:Y:S04]  /*163630*/  LDL.LU R29, [R1+0x70a8] ;  /* 0x0070a800011d7983 */ /* 0x000ee80000300800 */
[----:B------:R-:W4:Y:S04]  /*163640*/  LDL.LU R14, [R1+0x70a4] ;  /* 0x0070a400010e7983 */ /* 0x000f280000300800 */
[----:B------:R-:W3:Y:S04]  /*163650*/  LDL.LU R16, [R1+0x3928] ;  /* 0x0039280001107983 */ /* 0x000ee80000300800 */
[----:B------:R-:W3:Y:S04]  /*163660*/  LDL.LU R17, [R1+0x392c] ;  /* 0x00392c0001117983 */ /* 0x000ee80000300800 */
[----:B------:R-:W3:Y:S04]  /*163670*/  LDL.LU R0, [R1+0x70b0] ;  /* 0x0070b00001007983 */ /* 0x000ee80000300800 */
        /* <DEDUP_REMOVED lines=11> */
[----:B------:R-:W-:-:S02]  /*163730*/  F2FP.F16.E4M3.UNPACK_B R20, R20.H1 ;  /* 0x00000014ff14723e */ /* 0x000fc400030006ff */
[----:B------:R-:W-:Y:S01]  /*163740*/  F2FP.F16.E4M3.UNPACK_B R21, R21.H1 ;  /* 0x00000015ff15723e */ /* 0x000fe200030006ff */
        /* <DEDUP_REMOVED lines=34> */
[----:B----4-:R-:W-:Y:S02]  /*163970*/  IMAD R12, R12, 0x100, R28 ;  /* 0x000001000c0c7824 */ /* 0x010fe400078e021c */
[----:B------:R-:W4:Y:S01]  /*163980*/  LDL.LU R28, [R1+0x9ab0] ;  /* 0x009ab000011c7983 */ /* 0x000f220000300800 */
[----:B------:R-:W-:Y:S01]  /*163990*/  F2FP.F16.E4M3.UNPACK_B R17, R17.H1 ;  /* 0x00000011ff11723e */ /* 0x000fe200030006ff */
[C---:B------:R-:W-:Y:S06]  /*1639a0*/  HMMA.16816.F32 R8, R4.reuse, R18, R8 ;  /* 0x000000120408723c */ /* 0x040fec0000001808 */
[----:B--2---:R-:W-:Y:S01]  /*1639b0*/  HMMA.16816.F32 R24, R4, R16, R24 ;  /* 0x000000100418723c */ /* 0x004fe20000001818 */
[----:B---3--:R-:W-:-:S02]  /*1639c0*/  IMAD R14, R14, 0x100, R29 ;  /* 0x000001000e0e7824 */ /* 0x008fc400078e021d */
[----:B------:R-:W-:Y:S02]  /*1639d0*/  IMAD R15, R15, 0x100, R0 ;  /* 0x000001000f0f7824 */ /* 0x000fe400078e0200 */
[----:B----4-:R-:W-:Y:S02]  /*1639e0*/  IMAD R13, R13, 0x100, R28 ;  /* 0x000001000d0d7824 */ /* 0x010fe400078e021c */
[----:B------:R-:W2:Y:S04]  /*1639f0*/  LDL.LU R28, [R1+0x9aac] ;  /* 0x009aac00011c7983 */ /* 0x000ea80000300800 */
[----:B------:R-:W2:Y:S06]  /*163a00*/  LDL.LU R29, [R1+0x9aa8] ;  /* 0x009aa800011d7983 */ /* 0x000eac0000300800 */
[----:B------:R-:W-:Y:S04]  /*163a10*/  STL.64 [R1+0x1f80], R8 ;  /* 0x001f800801007387 */ /* 0x000fe80000100a00 */
[----:B------:R0:W-:Y:S04]  /*163a20*/  STL.64 [R1+0x1f88], R10 ;  /* 0x001f880a01007387 */ /* 0x0001e80000100a00 */
[----:B0-----:R-:W3:Y:S04]  /*163a30*/  LDL.LU.64 R10, [R1+0x9aa0] ;  /* 0x009aa000010a7983 */ /* 0x001ee80000300a00 */
[----:B------:R-:W4:Y:S04]  /*163a40*/  LDL.LU.64 R8, [R1+0x9a98] ;  /* 0x009a980001087983 */ /* 0x000f280000300a00 */
[----:B------:R-:W2:Y:S04]  /*163a50*/  LDL.LU R0, [R1+0x9a90] ;  /* 0x009a900001007983 */ /* 0x000ea80000300800 */
[----:B------:R-:W-:Y:S04]  /*163a60*/  STL.64 [R1+0x2070], R24 ;  /* 0x0020701801007387 */ /* 0x000fe80000100a00 */
[----:B------:R0:W-:Y:S04]  /*163a70*/  STL.64 [R1+0x2078], R26 ;  /* 0x0020781a01007387 */ /* 0x0001e80000100a00 */
[----:B0-----:R-:W4:Y:S04]  /*163a80*/  LDL.LU.64 R26, [R1+0x9a88] ;  /* 0x009a8800011a7983 */ /* 0x001f280000300a00 */
[----:B------:R-:W4:Y:S04]  /*163a90*/  LDL.LU.64 R24, [R1+0x9a80] ;  /* 0x009a800001187983 */ /* 0x000f280000300a00 */
[----:B------:R-:W-:Y:S04]  /*163aa0*/  STL [R1+0x989c], R16 ;  /* 0x00989c1001007387 */ /* 0x000fe80000100800 */
[----:B------:R-:W-:Y:S01]  /*163ab0*/  STL [R1+0x9898], R17 ;  /* 0x0098981101007387 */ /* 0x000fe20000100800 */
[----:B---3--:R-:W-:-:S02]  /*163ac0*/  F2FP.F16.E4M3.UNPACK_B R10, R10.H1 ;  /* 0x0000000aff0a723e */ /* 0x008fc400030006ff */
[----:B------:R-:W-:-:S07]  /*163ad0*/  F2FP.F16.E4M3.UNPACK_B R11, R11.H1 ;  /* 0x0000000bff0b723e */ /* 0x000fce00030006ff */
[----:B----4-:R-:W-:Y:S01]  /*163ae0*/  HMMA.16816.F32 R24, R4, R10, R24 ;  /* 0x0000000a0418723c */ /* 0x010fe20000001818 */
[----:B------:R-:W-:Y:S02]  /*163af0*/  F2FP.F16.E4M3.UNPACK_B R8, R8.H1 ;  /* 0x00000008ff08723e */ /* 0x000fe400030006ff */
[----:B------:R-:W-:-:S07]  /*163b00*/  F2FP.F16.E4M3.UNPACK_B R9, R9.H1 ;  /* 0x00000009ff09723e */ /* 0x000fce00030006ff */
[----:B------:R-:W-:-:S13]  /*163b10*/  HMMA.16816.F32 R20, R4, R8, R20 ;  /* 0x000000080414723c */ /* 0x000fda0000001814 */
[----:B------:R-:W-:Y:S04]  /*163b20*/  STL.64 [R1+0x2080], R24 ;  /* 0x0020801801007387 */ /* 0x000fe80000100a00 */
[----:B------:R0:W-:Y:S04]  /*163b30*/  STL.64 [R1+0x2088], R26 ;  /* 0x0020881a01007387 */ /* 0x0001e80000100a00 */
[----:B0-----:R-:W3:Y:S04]  /*163b40*/  LDL.LU.64 R26, [R1+0x9a78] ;  /* 0x009a7800011a7983 */ /* 0x001ee80000300a00 */
[----:B------:R-:W3:Y:S04]  /*163b50*/  LDL.LU.64 R24, [R1+0x9a70] ;  /* 0x009a700001187983 */ /* 0x000ee80000300a00 */
[----:B------:R-:W-:Y:S04]  /*163b60*/  STL [R1+0x9874], R10 ;  /* 0x0098740a01007387 */ /* 0x000fe80000100800 */
[----:B------:R-:W-:Y:S04]  /*163b70*/  STL [R1+0x9870], R11 ;  /* 0x0098700b01007387 */ /* 0x000fe80000100800 */
[----:B------:R-:W-:Y:S04]  /*163b80*/  STL [R1+0x987c], R8 ;  /* 0x00987c0801007387 */ /* 0x000fe80000100800 */
[----:B------:R0:W-:Y:S04]  /*163b90*/  STL [R1+0x9878], R9 ;  /* 0x0098780901007387 */ /* 0x0001e80000100800 */
[----:B------:R-:W-:Y:S04]  /*163ba0*/  STL.64 [R1+0x20a0], R20 ;  /* 0x0020a01401007387 */ /* 0x000fe80000100a00 */
[----:B------:R-:W-:Y:S04]  /*163bb0*/  STL.64 [R1+0x20a8], R22 ;  /* 0x0020a81601007387 */ /* 0x000fe80000100a00 */
[----:B0-----:R-:W4:Y:S01]  /*163bc0*/  LDL.64 R8, [R1+0x98] ;  /* 0x0000980001087983 */ /* 0x001f220000100a00 */
[----:B------:R-:W-:-:S02]  /*163bd0*/  F2FP.F16.E4M3.UNPACK_B R2, R2.H1 ;  /* 0x00000002ff02723e */ /* 0x000fc400030006ff */
[----:B------:R-:W-:-:S07]  /*163be0*/  F2FP.F16.E4M3.UNPACK_B R3, R3.H1 ;  /* 0x00000003ff03723e */ /* 0x000fce00030006ff */
[----:B---3--:R-:W-:Y:S01]  /*163bf0*/  HMMA.16816.F32 R4, R4, R2, R24 ;  /* 0x000000020404723c */ /* 0x008fe20000001818 */
[----:B----4-:R-:W-:-:S15]  /*163c00*/  STL.64 [R1+0x9a50], R8 ;  /* 0x009a500801007387 */ /* 0x010fde0000100a00 */
[----:B------:R-:W-:-:S07]  /*163c10*/  NOP ;  /* 0x0000000000007918 */ /* 0x000fce0000000000 */
[----:B------:R0:W-:Y:S04]  /*163c20*/  STL.64 [R1+0x2090], R4 ;  /* 0x0020900401007387 */ /* 0x0001e80000100a00 */
[----:B------:R-:W-:Y:S04]  /*163c30*/  STL.64 [R1+0x2098], R6 ;  /* 0x0020980601007387 */ /* 0x000fe80000100a00 */
[----:B0-----:R-:W3:Y:S04]  /*163c40*/  LDL.64 R4, [R1+0x80] ;  /* 0x0000800001047983 */ /* 0x001ee80000100a00 */
[----:B---3--:R0:W-:Y:S04]  /*163c50*/  STL.64 [R1+0x9a68], R4 ;  /* 0x009a680401007387 */ /* 0x0081e80000100a00 */
[----:B------:R-:W3:Y:S04]  /*163c60*/  LDL.LU R20, [R1+0x1e70] ;  /* 0x001e700001147983 */ /* 0x000ee80000300800 */
[----:B------:R-:W3:Y:S04]  /*163c70*/  LDL.LU R21, [R1+0x1e74] ;  /* 0x001e740001157983 */ /* 0x000ee80000300800 */
[----:B------:R-:W4:Y:S04]  /*163c80*/  LDL.LU R22, [R1+0x1e78] ;  /* 0x001e780001167983 */ /* 0x000f280000300800 */
[----:B------:R-:W4:Y:S04]  /*163c90*/  LDL.LU R23, [R1+0x1e7c] ;  /* 0x001e7c0001177983 */ /* 0x000f280000300800 */
[----:B------:R-:W2:Y:S04]  /*163ca0*/  LDL R10, [R1+0xa0] ;  /* 0x0000a000010a7983 */ /* 0x000ea80000100800 */
[----:B0-----:R-:W2:Y:S04]  /*163cb0*/  LDL.LU R4, [R1+0x1f70] ;  /* 0x001f700001047983 */ /* 0x001ea80000300800 */
[----:B------:R-:W2:Y:S04]  /*163cc0*/  LDL.LU R5, [R1+0x1f74] ;  /* 0x001f740001057983 */ /* 0x000ea80000300800 */
[----:B------:R-:W2:Y:S04]  /*163cd0*/  LDL.LU R6, [R1+0x1f78] ;  /* 0x001f780001067983 */ /* 0x000ea80000300800 */
[----:B------:R-:W2:Y:S04]  /*163ce0*/  LDL.LU R7, [R1+0x1f7c] ;  /* 0x001f7c0001077983 */ /* 0x000ea80000300800 */
        /* <DEDUP_REMOVED lines=22> */
[----:B------:R-:W-:-:S07]  /*163e50*/  F2FP.F16.E4M3.UNPACK_B R15, R15 ;  /* 0x0000000fff0f723e */ /* 0x000fce00020006ff */
[----:B--2---:R-:W-:Y:S01]  /*163e60*/  HMMA.16816.F32 R4, R12, R8, R4 ;  /* 0x000000080c04723c */ /* 0x004fe20000001804 */
[----:B----4-:R-:W-:Y:S04]  /*163e70*/  STL.64 [R1+0x9a60], R22 ;  /* 0x009a601601007387 */ /* 0x010fe80000100a00 */
[----:B---3--:R0:W-:Y:S04]  /*163e80*/  STL.64 [R1+0x9a58], R20 ;  /* 0x009a581401007387 */ /* 0x0081e80000100a00 */
[----:B0-----:R-:W2:Y:S04]  /*163e90*/  LDL.LU R20, [R1+0x1f40] ;  /* 0x001f400001147983 */ /* 0x001ea80000300800 */
[----:B------:R-:W2:Y:S04]  /*163ea0*/  LDL.LU R21, [R1+0x1f44] ;  /* 0x001f440001157983 */ /* 0x000ea80000300800 */
[----:B------:R-:W2:Y:S04]  /*163eb0*/  LDL.LU R22, [R1+0x1f48] ;  /* 0x001f480001167983 */ /* 0x000ea80000300800 */
[----:B------:R-:W2:Y:S01]  /*163ec0*/  LDL.LU R23, [R1+0x1f4c] ;  /* 0x001f4c0001177983 */ /* 0x000ea20000300800 */
[----:B------:R-:W-:-:S03]  /*163ed0*/  IMAD.MOV.U32 R11, RZ, RZ, R0 ;  /* 0x000000ffff0b7224 */ /* 0x000fc600078e0000 */
[----:B------:R-:W3:Y:S04]  /*163ee0*/  LDL.64 R16, [R1+0x78] ;  /* 0x0000780001107983 */ /* 0x000ee80000100a00 */
[----:B------:R-:W4:Y:S04]  /*163ef0*/  LDL.64 R24, [R1+0x70] ;  /* 0x0000700001187983 */ /* 0x000f280000100a00 */
[----:B------:R-:W4:Y:S04]  /*163f00*/  LDL.64 R26, [R1+0x68] ;  /* 0x00006800011a7983 */ /* 0x000f280000100a00 */
[----:B------:R-:W-:Y:S04]  /*163f10*/  STL [R1+0x9884], R2 ;  /* 0x0098840201007387 */ /* 0x000fe80000100800 */
[----:B------:R0:W-:Y:S04]  /*163f20*/  STL [R1+0x9880], R3 ;  /* 0x0098800301007387 */ /* 0x0001e80000100800 */
[----:B0-----:R-:W3:Y:S04]  /*163f30*/  LDL.64 R2, [R1+0x90] ;  /* 0x0000900001027983 */ /* 0x001ee80000100a00 */
[----:B------:R0:W-:Y:S04]  /*163f40*/  STL.64 [R1+0x1f70], R4 ;  /* 0x001f700401007387 */ /* 0x0001e80000100a00 */
[----:B------:R1:W-:Y:S04]  /*163f50*/  STL.64 [R1+0x1f78], R6 ;  /* 0x001f780601007387 */ /* 0x0003e80000100a00 */
[----:B0-----:R-:W4:Y:S01]  /*163f60*/  LDL.LU.64 R4, [R1+0x9a68] ;  /* 0x009a680001047983 */ /* 0x001f220000300a00 */
[----:B-1----:R-:W-:-:S02]  /*163f70*/  IMAD.MOV.U32 R7, RZ, RZ, R8 ;  /* 0x000000ffff077224 */ /* 0x002fc400078e0008 */
        /* <DEDUP_REMOVED lines=8> */
[----:B------:R0:W-:Y:S04]  /*164000*/  STL.64 [R1+0x1f40], R8 ;  /* 0x001f400801007387 */ /* 0x0001e80000100a00 */
[----:B------:R1:W-:Y:S04]  /*164010*/  STL.64 [R1+0x1f48], R10 ;  /* 0x001f480a01007387 */ /* 0x0003e80000100a00 */
[----:B0-----:R-:W2:Y:S02]  /*164020*/  LDL.LU.64 R8, [R1+0x9a50] ;  /* 0x009a500001087983 */ /* 0x001ea40000300a00 */
[----:B--2---:R-:W-:Y:S06]  /*164030*/  HMMA.16816.F32 R20, R12, R8, R20 ;  /* 0x000000080c14723c */ /* 0x004fec0000001814 */
[----:B-1----:R-:W-:-:S02]  /*164040*/  IMAD.MOV.U32 R10, RZ, RZ, R9 ;  /* 0x000000ffff0a7224 */ /* 0x002fc400078e0009 */
[----:B------:R-:W-:-:S15]  /*164050*/  IMAD.MOV.U32 R11, RZ, RZ, R8 ;  /* 0x000000ffff0b7224 */ /* 0x000fde00078e0008 */
[----:B------:R-:W-:Y:S04]  /*164060*/  STL.64 [R1+0x1f10], R20 ;  /* 0x001f101401007387 */ /* 0x000fe80000100a00 */
[----:B------:R0:W-:Y:S04]  /*164070*/  STL.64 [R1+0x1f18], R22 ;  /* 0x001f181601007387 */ /* 0x0001e80000100a00 */
[----:B0-----:R-:W3:Y:S04]  /*164080*/  LDL.LU.64 R22, [R1+0x9a48] ;  /* 0x009a480001167983 */ /* 0x001ee80000300a00 */
[----:B------:R-:W3:Y:S04]  /*164090*/  LDL.LU.64 R20, [R1+0x9a40] ;  /* 0x009a400001147983 */ /* 0x000ee80000300a00 */
[----:B------:R0:W-:Y:S04]  /*1640a0*/  STL [R1+0x9894], R10 ;  /* 0x0098940a01007387 */ /* 0x0001e80000100800 */
[----:B------:R1:W-:Y:S04]  /*1640b0*/  STL [R1+0x9890], R11 ;  /* 0x0098900b01007387 */ /* 0x0003e80000100800 */
[----:B------:R-:W2:Y:S04]  /*1640c0*/  LDL.LU R8, [R1+0x1ee0] ;  /* 0x001ee00001087983 */ /* 0x000ea80000300800 */
[----:B------:R-:W2:Y:S04]  /*1640d0*/  LDL.LU R9, [R1+0x1ee4] ;  /* 0x001ee40001097983 */ /* 0x000ea80000300800 */
[----:B0-----:R-:W2:Y:S04]  /*1640e0*/  LDL.LU R10, [R1+0x1ee8] ;  /* 0x001ee800010a7983 */ /* 0x001ea80000300800 */
[----:B-1----:R-:W2:Y:S01]  /*1640f0*/  LDL.LU R11, [R1+0x1eec] ;  /* 0x001eec00010b7983 */ /* 0x002ea20000300800 */
[C---:B---3--:R-:W-:Y:S06]  /*164100*/  HMMA.16816.F32 R20, R12.reuse, R6, R20 ;  /* 0x000000060c14723c */ /* 0x048fec0000001814 */
[----:B--2---:R-:W-:-:S15]  /*164110*/  HMMA.16816.F32 R8, R12, R2, R8 ;  /* 0x000000020c08723c */ /* 0x004fde0000001808 */
[----:B------:R-:W-:-:S08]  /*164120*/  NOP ;  /* 0x0000000000007918 */ /* 0x000fd00000000000 */
[----:B------:R0:W-:Y:S04]  /*164130*/  STL.64 [R1+0x1ee0], R8 ;  /* 0x001ee00801007387 */ /* 0x0001e80000100a00 */
[----:B------:R-:W-:Y:S01]  /*164140*/  STL.64 [R1+0x1ee8], R10 ;  /* 0x001ee80a01007387 */ /* 0x000fe20000100a00 */
[----:B0-----:R-:W-:Y:S02]  /*164150*/  IMAD.MOV.U32 R9, RZ, RZ, R3 ;  /* 0x000000ffff097224 */ /* 0x001fe400078e0003 */
[----:B------:R-:W-:-:S03]  /*164160*/  IMAD.MOV.U32 R8, RZ, RZ, R2 ;  /* 0x000000ffff087224 */ /* 0x000fc600078e0002 */
[----:B------:R-:W-:Y:S04]  /*164170*/  STL [R1+0x98a4], R9 ;  /* 0x0098a40901007387 */ /* 0x000fe80000100800 */
[----:B------:R0:W-:Y:S04]  /*164180*/  STL [R1+0x98a0], R8 ;  /* 0x0098a00801007387 */ /* 0x0001e80000100800 */
        /* <DEDUP_REMOVED lines=8> */
[----:B------:R-:W-:-:S02]  /*164210*/  IMAD.MOV.U32 R2, RZ, RZ, R6 ;  /* 0x000000ffff027224 */ /* 0x000fc400078e0006 */
[----:B------:R-:W-:Y:S02]  /*164220*/  IMAD.MOV.U32 R3, RZ, RZ, R7 ;  /* 0x000000ffff037224 */ /* 0x000fe400078e0007 */
[----:B----4-:R-:W-:Y:S02]  /*164230*/  IMAD.MOV.U32 R6, RZ, RZ, R4 ;  /* 0x000000ffff067224 */ /* 0x010fe400078e0004 */
[----:B------:R-:W-:Y:S01]  /*164240*/  IMAD.MOV.U32 R7, RZ, RZ, R5 ;  /* 0x000000ffff077224 */ /* 0x000fe200078e0005 */
[----:B---3--:R-:W-:-:S15]  /*164250*/  HMMA.16816.F32 R20, R12, R4, R20 ;  /* 0x000000040c14723c */ /* 0x008fde0000001814 */
[----:B------:R-:W-:-:S08]  /*164260*/  NOP ;  /* 0x0000000000007918 */ /* 0x000fd00000000000 */
[----:B------:R-:W-:Y:S04]  /*164270*/  STL.64 [R1+0x1ea0], R20 ;  /* 0x001ea01401007387 */ /* 0x000fe80000100a00 */
[----:B------:R0:W-:Y:S04]  /*164280*/  STL.64 [R1+0x1ea8], R22 ;  /* 0x001ea81601007387 */ /* 0x0001e80000100a00 */
[----:B0-----:R-:W3:Y:S04]  /*164290*/  LDL.LU.64 R22, [R1+0x9a28] ;  /* 0x009a280001167983 */ /* 0x001ee80000300a00 */
[----:B------:R-:W3:Y:S04]  /*1642a0*/  LDL.LU.64 R20, [R1+0x9a20] ;  /* 0x009a200001147983 */ /* 0x000ee80000300a00 */
[----:B------:R0:W-:Y:S04]  /*1642b0*/  STL.64 [R1+0x9948], R6 ;  /* 0x0099480601007387 */ /* 0x0001e80000100a00 */
[----:B------:R-:W4:Y:S04]  /*1642c0*/  LDL.LU R4, [R1+0x1e80] ;  /* 0x001e800001047983 */ /* 0x000f280000300800 */
[----:B------:R-:W4:Y:S04]  /*1642d0*/  LDL.LU R5, [R1+0x1e84] ;  /* 0x001e840001057983 */ /* 0x000f280000300800 */
[----:B0-----:R-:W4:Y:S04]  /*1642e0*/  LDL.LU R6, [R1+0x1e88] ;  /* 0x001e880001067983 */ /* 0x001f280000300800 */
[----:B------:R-:W4:Y:S01]  /*1642f0*/  LDL.LU R7, [R1+0x1e8c] ;  /* 0x001e8c0001077983 */ /* 0x000f220000300800 */
[----:B--2---:R-:W-:-:S15]  /*164300*/  HMMA.16816.F32 R8, R12, R16, R8 ;  /* 0x000000100c08723c */ /* 0x004fde0000001808 */
[----:B------:R-:W-:-:S08]  /*164310*/  NOP ;  /* 0x0000000000007918 */ /* 0x000fd00000000000 */
[----:B------:R-:W-:Y:S04]  /*164320*/  STL.64 [R1+0x1e90], R8 ;  /* 0x001e900801007387 */ /* 0x000fe80000100a00 */
[----:B------:R0:W-:Y:S02]  /*164330*/  STL.64 [R1+0x1e98], R10 ;  /* 0x001e980a01007387 */ /* 0x0001e40000100a00 */
[----:B0-----:R-:W-:Y:S02]  /*164340*/  IMAD.MOV.U32 R10, RZ, RZ, R16 ;  /* 0x000000ffff0a7224 */ /* 0x001fe400078e0010 */
[----:B------:R-:W-:-:S05]  /*164350*/  IMAD.MOV.U32 R11, RZ, RZ, R17 ;  /* 0x000000ffff0b7224 */ /* 0x000fca00078e0011 */
[----:B------:R4:W-:Y:S01]  /*164360*/  STL.64 [R1+0x9a18], R10 ;  /* 0x009a180a01007387 */ /* 0x0009e20000100a00 */
[----:B------:R-:W-:Y:S02]  /*164370*/  IMAD.MOV.U32 R0, RZ, RZ, R25 ;  /* 0x000000ffff007224 */ /* 0x000fe400078e0019 */
[----:B------:R-:W-:Y:S02]  /*164380*/  IMAD.MOV.U32 R16, RZ, RZ, R26 ;  /* 0x000000ffff107224 */ /* 0x000fe400078e001a */
[----:B------:R-:W-:Y:S01]  /*164390*/  IMAD.MOV.U32 R17, RZ, RZ, R27 ;  /* 0x000000ffff117224 */ /* 0x000fe200078e001b */
        /* <DEDUP_REMOVED lines=127> */
[----:B----4-:R-:W-:Y:S03]  /*164b90*/  HMMA.16816.F32 R8, R12, R6, R8 ;  /* 0x000000060c08723c */ /* 0x010fe60000001808 */
        /* <DEDUP_REMOVED lines=20> */
[----:B------:R-:W-:Y:S02]  /*164ce0*/  IMAD.MOV.U32 R8, RZ, RZ, R7 ;  /* 0x000000ffff087224 */ /* 0x000fe400078e0007 */
[C---:B------:R-:W-:Y:S01]  /*164cf0*/  HMMA.16816.F32 R4, R12.reuse, R4, R24 ;  /* 0x000000040c04723c */ /* 0x040fe20000001818 */
[----:B------:R0:W-:Y:S04]  /*164d00*/  STL.64 [R1+0x2ef8], R10 ;  /* 0x002ef80a01007387 */ /* 0x0001e80000100a00 */
[----:B0-----:R-:W4:Y:S04]  /*164d10*/  LDL.LU.64 R10, [R1+0x9a18] ;  /* 0x009a1800010a7983 */ /* 0x001f280000300a00 */
[----:B------:R-:W2:Y:S04]  /*164d20*/  LDL.LU.64 R26, [R1+0x9a10] ;  /* 0x009a1000011a7983 */ /* 0x000ea80000300a00 */
[----:B------:R-:W2:Y:S10]  /*164d30*/  LDL.LU.64 R24, [R1+0x9a08] ;  /* 0x009a080001187983 */ /* 0x000eb40000300a00 */
        /* <DEDUP_REMOVED lines=53> */
[----:B------:R-:W2:-:S15]  /*165090*/  LDL.LU.64 R26, [R1+0x9950] ;  /* 0x00995000011a7983 */ /* 0x000e9e0000300a00 */
[----:B------:R-:W-:-:S06]  /*1650a0*/  NOP ;  /* 0x0000000000007918 */ /* 0x000fcc0000000000 */
[----:B------:R-:W-:Y:S04]  /*1650b0*/  STL.64 [R1+0x2e60], R4 ;  /* 0x002e600401007387 */ /* 0x000fe80000100a00 */
[----:B------:R0:W-:Y:S04]  /*1650c0*/  STL.64 [R1+0x2e68], R6 ;  /* 0x002e680601007387 */ /* 0x0001e80000100a00 */
[----:B0-----:R-:W4:Y:S04]  /*1650d0*/  LDL.LU.64 R6, [R1+0x9948] ;  /* 0x0099480001067983 */ /* 0x001f280000300a00 */
[----:B------:R-:W4:Y:S04]  /*1650e0*/  LDL.LU R4, [R1+0x70b4] ;  /* 0x0070b40001047983 */ /* 0x000f280000300800 */
        /* <DEDUP_REMOVED lines=61> */
[----:B----4-:R-:W-:Y:S07]  /*1654c0*/  HMMA.16816.F32 R20, R12, R18, R24 ;  /* 0x000000120c14723c */ /* 0x010fee0000001818 */
[----:B------:R-:W-:-:S02]  /*1654d0*/  IMAD.MOV.U32 R26, RZ, RZ, R9 ;  /* 0x000000ffff1a7224 */ /* 0x000fc400078e0009 */
[----:B------:R-:W-:Y:S01]  /*1654e0*/  IMAD.MOV.U32 R27, RZ, RZ, R8 ;  /* 0x000000ffff1b7224 */ /* 0x000fe200078e0008 */
[----:B------:R-:W3:Y:S01]  /*1654f0*/  LDL.LU R9, [R1+0x98a4] ;  /* 0x0098a40001097983 */ /* 0x000ee20000300800 */
[----:B--2---:R-:W-:Y:S02]  /*165500*/  IMAD.MOV.U32 R24, RZ, RZ, R16 ;  /* 0x000000ffff187224 */ /* 0x004fe400078e0010 */
[----:B------:R-:W-:-:S10]  /*165510*/  IMAD.MOV.U32 R25, RZ, RZ, R17 ;  /* 0x000000ffff197224 */ /* 0x000fd400078e0011 */
[----:B------:R-:W-:Y:S04]  /*165520*/  STL.64 [R1+0x2dd0], R20 ;  /* 0x002dd01401007387 */ /* 0x000fe80000100a00 */
[----:B------:R-:W-:Y:S04]  /*165530*/  STL.64 [R1+0x2dd8], R22 ;  /* 0x002dd81601007387 */ /* 0x000fe80000100a00 */
[----:B------:R-:W2:Y:S04]  /*165540*/  LDL.LU R8, [R1+0x98a0] ;  /* 0x0098a00001087983 */ /* 0x000ea80000300800 */
        /* <DEDUP_REMOVED lines=14> */
[----:B------:R-:W4:Y:S04]  /*165630*/  LDL.LU R23, [R1+0x70c0] ;  /* 0x0070c00001177983 */ /* 0x000f280000300800 */
[----:B---3--:R0:W-:Y:S01]  /*165640*/  STL.64 [R1+0x97a8], R20 ;  /* 0x0097a81401007387 */ /* 0x0081e20000100a00 */
[----:B--2---:R-:W-:-:S02]  /*165650*/  IMAD R4, R4, 0x100, R22 ;  /* 0x0000010004047824 */ /* 0x004fc400078e0216 */
[----:B----4-:R-:W-:Y:S02]  /*165660*/  IMAD R5, R5, 0x100, R23 ;  /* 0x0000010005057824 */ /* 0x010fe400078e0217 */
[----:B0-----:R-:W-:Y:S07]  /*165670*/  HMMA.16816.F32 R20, R12, R16, R24 ;  /* 0x000000100c14723c */ /* 0x001fee0000001818 */
[----:B------:R-:W-:Y:S02]  /*165680*/  IMAD.MOV.U32 R26, RZ, RZ, R10 ;  /* 0x000000ffff1a7224 */ /* 0x000fe400078e000a */
        /* <DEDUP_REMOVED lines=28> */
[----:B------:R-:W2:Y:S04]  /*165850*/  LDL.LU R3, [R1+0x9880] ;  /* 0x0098800001037983 */ /* 0x000ea80000300800 */
[----:B------:R-:W3:Y:S04]  /*165860*/  LDL.LU R8, [R1+0x987c] ;  /* 0x00987c0001087983 */ /* 0x000ee80000300800 */
[----:B------:R-:W3:Y:S04]  /*165870*/  LDL.LU R9, [R1+0x9878] ;  /* 0x0098780001097983 */ /* 0x000ee80000300800 */
[----:B------:R-:W-:Y:S04]  /*165880*/  STL.64 [R1+0x97e8], R26 ;  /* 0x0097e81a01007387 */ /* 0x000fe80000100a00 */
[----:B------:R1:W-:Y:S04]  /*165890*/  STL.64 [R1+0x9800], R24 ;  /* 0x0098001801007387 */ /* 0x0003e80000100a00 */
[----:B0-----:R-:W2:Y:S04]  /*1658a0*/  LDL.LU R20, [R1+0x1cb0] ;  /* 0x001cb00001147983 */ /* 0x001ea80000300800 */
[----:B------:R-:W2:Y:S04]  /*1658b0*/  LDL.LU R21, [R1+0x1cb4] ;  /* 0x001cb40001157983 */ /* 0x000ea80000300800 */
[----:B------:R-:W3:Y:S04]  /*1658c0*/  LDL.LU R22, [R1+0x1cb8] ;  /* 0x001cb80001167983 */ /* 0x000ee80000300800 */
[----:B------:R-:W3:Y:S04]  /*1658d0*/  LDL.LU R23, [R1+0x1cbc] ;  /* 0x001cbc0001177983 */ /* 0x000ee80000300800 */
[----:B-1----:R-:W2:Y:S01]  /*1658e0*/  LDL.64 R24, [R1+0xa0] ;  /* 0x0000a00001187983 */ /* 0x002ea20000100a00 */
[----:B------:R-:W-:-:S02]  /*1658f0*/  IMAD.MOV.U32 R26, RZ, RZ, R11 ;  /* 0x000000ffff1a7224 */ /* 0x000fc400078e000b */
[----:B------:R-:W-:-:S05]  /*165900*/  IMAD.MOV.U32 R27, RZ, RZ, R10 ;  /* 0x000000ffff1b7224 */ /* 0x000fca00078e000a */
[----:B------:R4:W-:Y:S02]  /*165910*/  STL.64 [R1+0x9830], R26 ;  /* 0x0098301a01007387 */ /* 0x0009e40000100a00 */
        /* <DEDUP_REMOVED lines=9> */
[----:B------:R0:W-:Y:S04]  /*1659b0*/  STL.64 [R1+0x9848], R26 ;  /* 0x0098481a01007387 */ /* 0x0001e80000100a00 */
[----:B------:R-:W4:Y:S04]  /*1659c0*/  LDL.LU R24, [R1+0x1d00] ;  /* 0x001d000001187983 */ /* 0x000f280000300800 */
[----:B------:R-:W4:Y:S04]  /*1659d0*/  LDL.LU R25, [R1+0x1d04] ;  /* 0x001d040001197983 */ /* 0x000f280000300800 */
[----:B0-----:R-:W2:Y:S04]  /*1659e0*/  LDL.LU R26, [R1+0x1d08] ;  /* 0x001d0800011a7983 */ /* 0x001ea80000300800 */
        /* <DEDUP_REMOVED lines=9> */
[----:B------:R-:W3:Y:S04]  /*165a80*/  LDL.LU R11, [R1+0x70d0] ;  /* 0x0070d000010b7983 */ /* 0x000ee80000300800 */
[----:B------:R-:W3:Y:S04]  /*165a90*/  LDL.LU R7, [R1+0x70cc] ;  /* 0x0070cc0001077983 */ /* 0x000ee80000300800 */
        /* <DEDUP_REMOVED lines=52> */
[----:B------:R-:W3:-:S15]  /*165de0*/  LDL.LU.64 R26, [R1+0x9848] ;  /* 0x00984800011a7983 */ /* 0x000ede0000300a00 */
[----:B------:R-:W-:-:S07]  /*165df0*/  NOP ;  /* 0x0000000000007918 */ /* 0x000fce0000000000 */
[----:B------:R-:W-:Y:S04]  /*165e00*/  STL.64 [R1+0x1d00], R12 ;  /* 0x001d000c01007387 */ /* 0x000fe80000100a00 */
[----:B------:R0:W-:Y:S04]  /*165e10*/  STL.64 [R1+0x1d08], R14 ;  /* 0x001d080e01007387 */ /* 0x0001e80000100a00 */
[----:B0-----:R-:W2:Y:S01]  /*165e20*/  LDL R14, [R1+0x70] ;  /* 0x00007000010e7983 */ /* 0x001ea20000100800 */
        /* <DEDUP_REMOVED lines=63> */
[----:B0-----:R-:W2:Y:S04]  /*166220*/  LDL.LU R14, [R1+0x70e4] ;  /* 0x0070e400010e7983 */ /* 0x001ea80000300800 */
[----:B------:R-:W2:Y:S01]  /*166230*/  LDL.LU R15, [R1+0x70ec] ;  /* 0x0070ec00010f7983 */ /* 0x000ea20000300800 */
[----:B----4-:R-:W-:-:S15]  /*166240*/  HMMA.16816.F32 R8, R4, R24, R16 ;  /* 0x000000180408723c */ /* 0x010fde0000001810 */
[----:B------:R-:W-:-:S08]  /*166250*/  NOP ;  /* 0x0000000000007918 */ /* 0x000fd00000000000 */
[----:B------:R-:W-:Y:S04]  /*166260*/  STL.64 [R1+0x2d10], R8 ;  /* 0x002d100801007387 */ /* 0x000fe80000100a00 */
[----:B------:R3:W-:Y:S02]  /*166270*/  STL.64 [R1+0x2d18], R10 ;  /* 0x002d180a01007387 */ /* 0x0007e40000100a00 */
[----:B---3--:R-:W-:Y:S02]  /*166280*/  HMMA.16816.F32 R8, R4, R26, R20 ;  /* 0x0000001a0408723c */ /* 0x008fe40000001814 */
[----:B------:R-:W3:-:S15]  /*166290*/  LDL.LU R20, [R1+0x1b70] ;  /* 0x001b700001147983 */ /* 0x000ede0000300800 */
[----:B------:R-:W-:-:S06]  /*1662a0*/  NOP ;  /* 0x0000000000007918 */ /* 0x000fcc0000000000 */
[----:B------:R-:W-:Y:S04]  /*1662b0*/  STL.64 [R1+0x2d00], R8 ;  /* 0x002d000801007387 */ /* 0x000fe80000100a00 */
[----:B------:R-:W-:Y:S04]  /*1662c0*/  STL.64 [R1+0x2d08], R10 ;  /* 0x002d080a01007387 */ /* 0x000fe80000100a00 */
        /* <DEDUP_REMOVED lines=264> */
[----:B------:R0:W-:Y:S01]  /*167350*/  STL.64 [R1+0x94c8], R20 ;  /* 0x0094c81401007387 */ /* 0x0001e20000100a00 */
[----:B--2---:R-:W-:Y:S01]  /*167360*/  HMMA.16816.F32 R8, R4, R18, R8 ;  /* 0x000000120408723c */ /* 0x004fe20000001808 */
[----:B----4-:R-:W-:-:S02]  /*167370*/  IMAD R12, R12, 0x100, R22 ;  /* 0x000001000c0c7824 */ /* 0x010fc400078e0216 */
[----:B---3--:R-:W-:-:S03]  /*167380*/  IMAD R13, R13, 0x100, R23 ;  /* 0x000001000d0d7824 */ /* 0x008fc600078e0217 */
[----:B0-----:R-:W-:-:S15]  /*167390*/  HMMA.16816.F32 R20, R4, R16, R24 ;  /* 0x000000100414723c */ /* 0x001fde0000001818 */
        /* <DEDUP_REMOVED lines=8> */
[----:B------:R-:W-:Y:S04]  /*167420*/  STL.64 [R1+0x2bd8], R22 ;  /* 0x002bd81601007387 */ /* 0x000fe80000100a00 */
[----:B0-----:R-:W4:Y:S04]  /*167430*/  LDL.64 R20, [R1+0x90] ;  /* 0x0000900001147983 */ /* 0x001f280000100a00 */
        /* <DEDUP_REMOVED lines=12> */
[----:B------:R-:W3:Y:S04]  /*167500*/  LDL.LU R11, [R1+0x9608] ;  /* 0x00960800010b7983 */ /* 0x000ee80000300800 */
[----:B--2---:R0:W-:Y:S04]  /*167510*/  STL.64 [R1+0x95a8], R16 ;  /* 0x0095a81001007387 */ /* 0x0041e80000100a00 */
[----:B0-----:R-:W2:Y:S01]  /*167520*/  LDL.64 R16, [R1+0xa8] ;  /* 0x0000a80001107983 */ /* 0x001ea20000100a00 */
[----:B------:R-:W-:-:S05]  /*167530*/  IMAD.MOV.U32 R19, RZ, RZ, R0 ;  /* 0x000000ffff137224 */ /* 0x000fca00078e0000 */
        /* <DEDUP_REMOVED lines=19> */
[----:B--2---:R-:W-:Y:S04]  /*167670*/  STL.64 [R1+0x95c0], R22 ;  /* 0x0095c01601007387 */ /* 0x004fe80000100a00 */
[----:B------:R0:W-:Y:S04]  /*167680*/  STL.64 [R1+0x95b8], R20 ;  /* 0x0095b81401007387 */ /* 0x0001e80000100a00 */
[----:B0-----:R-:W2:Y:S04]  /*167690*/  LDL.LU R20, [R1+0x1960] ;  /* 0x0019600001147983 */ /* 0x001ea80000300800 */
[----:B------:R-:W2:Y:S04]  /*1676a0*/  LDL.LU R21, [R1+0x1964] ;  /* 0x0019640001157983 */ /* 0x000ea80000300800 */
[----:B------:R-:W4:Y:S04]  /*1676b0*/  LDL.LU R22, [R1+0x1968] ;  /* 0x0019680001167983 */ /* 0x000f280000300800 */
[----:B------:R-:W4:Y:S01]  /*1676c0*/  LDL.LU R23, [R1+0x196c] ;  /* 0x00196c0001177983 */ /* 0x000f220000300800 */
[----:B---3--:R-:W-:Y:S01]  /*1676d0*/  HMMA.16816.F32 R16, R4, R10, R16 ;  /* 0x0000000a0410723c */ /* 0x008fe20000001810 */
[----:B------:R-:W-:-:S02]  /*1676e0*/  IMAD R14, R14, 0x100, R28 ;  /* 0x000001000e0e7824 */ /* 0x000fc400078e021c */
[----:B------:R-:W-:Y:S01]  /*1676f0*/  IMAD R15, R15, 0x100, R29 ;  /* 0x000001000f0f7824 */ /* 0x000fe200078e021d */
        /* <DEDUP_REMOVED lines=23> */
[----:B------:R-:W-:-:S02]  /*167870*/  F2FP.F16.E4M3.UNPACK_B R12, R12 ;  /* 0x0000000cff0c723e */ /* 0x000fc400020006ff */
[----:B------:R-:W-:Y:S02]  /*167880*/  F2FP.F16.E4M3.UNPACK_B R13, R13 ;  /* 0x0000000dff0d723e */ /* 0x000fe400020006ff */
[----:B------:R-:W-:Y:S01]  /*167890*/  F2FP.F16.E4M3.UNPACK_B R14, R14 ;  /* 0x0000000eff0e723e */ /* 0x000fe200020006ff */
[----:B----4-:R-:W-:Y:S01]  /*1678a0*/  HMMA.16816.F32 R4, R4, R2, R16 ;  /* 0x000000020404723c */ /* 0x010fe20000001810 */
[----:B------:R-:W4:Y:S04]  /*1678b0*/  LDL.LU.64 R18, [R1+0x95e0] ;  /* 0x0095e00001127983 */ /* 0x000f280000300a00 */
[----:B------:R-:W2:Y:S01]  /*1678c0*/  LDL.LU.64 R16, [R1+0x95d8] ;  /* 0x0095d80001107983 */ /* 0x000ea20000300a00 */
[----:B------:R-:W-:-:S15]  /*1678d0*/  F2FP.F16.E4M3.UNPACK_B R15, R15 ;  /* 0x0000000fff0f723e */ /* 0x000fde00020006ff */
[----:B------:R-:W-:-:S02]  /*1678e0*/  NOP ;  /* 0x0000000000007918 */ /* 0x000fc40000000000 */
[----:B------:R0:W-:Y:S04]  /*1678f0*/  STL.64 [R1+0x1980], R4 ;  /* 0x0019800401007387 */ /* 0x0001e80000100a00 */
[----:B------:R1:W-:Y:S04]  /*167900*/  STL.64 [R1+0x1988], R6 ;  /* 0x0019880601007387 */ /* 0x0003e80000100a00 */
[----:B0-----:R-:W3:Y:S04]  /*167910*/  LDL.LU R4, [R1+0x1940] ;  /* 0x0019400001047983 */ /* 0x001ee80000300800 */
[----:B------:R-:W3:Y:S04]  /*167920*/  LDL.LU R5, [R1+0x1944] ;  /* 0x0019440001057983 */ /* 0x000ee80000300800 */
[----:B-1----:R-:W3:Y:S04]  /*167930*/  LDL.LU R6, [R1+0x1948] ;  /* 0x0019480001067983 */ /* 0x002ee80000300800 */
[----:B------:R-:W3:Y:S04]  /*167940*/  LDL.LU R7, [R1+0x194c] ;  /* 0x00194c0001077983 */ /* 0x000ee80000300800 */
        /* <DEDUP_REMOVED lines=10> */
[----:B------:R-:W-:Y:S04]  /*1679f0*/  STL [R1+0x93f4], R0 ;  /* 0x0093f40001007387 */ /* 0x000fe80000100800 */
[----:B------:R0:W-:Y:S04]  /*167a00*/  STL [R1+0x93f0], R9 ;  /* 0x0093f00901007387 */ /* 0x0001e80000100800 */
[----:B0-----:R-:W2:Y:S01]  /*167a10*/  LDL.64 R8, [R1+0x98] ;  /* 0x0000980001087983 */ /* 0x001ea20000100a00 */
[----:B----4-:R-:W-:Y:S03]  /*167a20*/  HMMA.16816.F32 R16, R12, R18, R20 ;  /* 0x000000120c10723c */ /* 0x010fe60000001814 */
[----:B------:R-:W4:Y:S04]  /*167a30*/  LDL.LU.64 R22, [R1+0x95c0] ;  /* 0x0095c00001167983 */ /* 0x000f280000300a00 */
[----:B------:R-:W3:-:S15]  /*167a40*/  LDL.LU.64 R20, [R1+0x95b8] ;  /* 0x0095b80001147983 */ /* 0x000ede0000300a00 */
        /* <DEDUP_REMOVED lines=134> */
[----:B------:R-:W-:Y:S04]  /*1682b0*/  STL [R1+0x9440], R9 ;  /* 0x0094400901007387 */ /* 0x000fe80000100800 */
[----:B------:R-:W-:-:S13]  /*1682c0*/  STL.64 [R1+0x9550], R10 ;  /* 0x0095500a01007387 */ /* 0x000fda0000100a00 */
        /* <DEDUP_REMOVED lines=92> */
[C---:B0-----:R-:W-:Y:S06]  /*168890*/  HMMA.16816.F32 R4, R12.reuse, R22, R16 ;  /* 0x000000160c04723c */ /* 0x041fec0000001810 */
[----:B------:R-:W-:Y:S01]  /*1688a0*/  HMMA.16816.F32 R16, R12, R28, R24 ;  /* 0x0000001c0c10723c */ /* 0x000fe20000001818 */
[----:B------:R-:W-:Y:S04]  /*1688b0*/  STL [R1+0x9474], R8 ;  /* 0x0094740801007387 */ /* 0x000fe80000100800 */
[----:B------:R-:W-:-:S12]  /*1688c0*/  STL [R1+0x9470], R9 ;  /* 0x0094700901007387 */ /* 0x000fd80000100800 */
[----:B------:R-:W-:Y:S04]  /*1688d0*/  STL.64 [R1+0x2880], R4 ;  /* 0x0028800401007387 */ /* 0x000fe80000100a00 */
[----:B------:R0:W-:Y:S04]  /*1688e0*/  STL.64 [R1+0x2888], R6 ;  /* 0x0028880601007387 */ /* 0x0001e80000100a00 */
[----:B0-----:R-:W2:Y:S04]  /*1688f0*/  LDL.LU R6, [R1+0x7104] ;  /* 0x0071040001067983 */ /* 0x001ea80000300800 */
[----:B------:R-:W2:Y:S04]  /*168900*/  LDL.LU R7, [R1+0x710c] ;  /* 0x00710c0001077983 */ /* 0x000ea80000300800 */
[----:B------:R-:W-:Y:S04]  /*168910*/  STL [R1+0x947c], R2 ;  /* 0x00947c0201007387 */ /* 0x000fe80000100800 */
[----:B------:R-:W-:Y:S04]  /*168920*/  STL [R1+0x9478], R3 ;  /* 0x0094780301007387 */ /* 0x000fe80000100800 */
[----:B------:R-:W-:Y:S04]  /*168930*/  STL.64 [R1+0x2870], R16 ;  /* 0x0028701001007387 */ /* 0x000fe80000100a00 */
[----:B------:R-:W-:Y:S04]  /*168940*/  STL.64 [R1+0x2878], R18 ;  /* 0x0028781201007387 */ /* 0x000fe80000100a00 */
[----:B------:R-:W3:Y:S04]  /*168950*/  LDL.LU R20, [R1+0x17f0] ;  /* 0x0017f00001147983 */ /* 0x000ee80000300800 */
[----:B------:R-:W3:Y:S04]  /*168960*/  LDL.LU R21, [R1+0x17f4] ;  /* 0x0017f40001157983 */ /* 0x000ee80000300800 */
[----:B------:R-:W4:Y:S04]  /*168970*/  LDL.LU R22, [R1+0x17f8] ;  /* 0x0017f80001167983 */ /* 0x000f280000300800 */
[----:B------:R-:W4:Y:S01]  /*168980*/  LDL.LU R23, [R1+0x17fc] ;  /* 0x0017fc0001177983 */ /* 0x000f220000300800 */
[----:B------:R-:W-:-:S02]  /*168990*/  IMAD.MOV.U32 R9, RZ, RZ, R28 ;  /* 0x000000ffff097224 */ /* 0x000fc400078e001c */
[----:B------:R-:W-:Y:S02]  /*1689a0*/  IMAD.MOV.U32 R0, RZ, RZ, R29 ;  /* 0x000000ffff007224 */ /* 0x000fe400078e001d */
[----:B------:R-:W2:Y:S04]  /*1689b0*/  LDL.64 R28, [R1] ;  /* 0x00000000011c7983 */ /* 0x000ea80000100a00 */
        /* <DEDUP_REMOVED lines=34> */
[----:B------:R-:W-:Y:S04]  /*168be0*/  STL.64 [R1+0x94a0], R6 ;  /* 0x0094a00601007387 */ /* 0x000fe80000100a00 */
[----:B---3--:R0:W-:Y:S04]  /*168bf0*/  STL.64 [R1+0x9498], R4 ;  /* 0x0094980401007387 */ /* 0x0081e80000100a00 */
[----:B0-----:R-:W3:Y:S04]  /*168c00*/  LDL.LU R4, [R1+0x17c0] ;  /* 0x0017c00001047983 */ /* 0x001ee80000300800 */
[----:B------:R-:W3:Y:S04]  /*168c10*/  LDL.LU R5, [R1+0x17c4] ;  /* 0x0017c40001057983 */ /* 0x000ee80000300800 */
[----:B------:R-:W3:Y:S04]  /*168c20*/  LDL.LU R6, [R1+0x17c8] ;  /* 0x0017c80001067983 */ /* 0x000ee80000300800 */
[----:B------:R-:W3:Y:S04]  /*168c30*/  LDL.LU R7, [R1+0x17cc] ;  /* 0x0017cc0001077983 */ /* 0x000ee80000300800 */
        /* <DEDUP_REMOVED lines=18> */
[----:B------:R-:W2:Y:S04]  /*168d60*/  LDL.LU.64 R28, [R1+0x94f8] ;  /* 0x0094f800011c7983 */ /* 0x000ea80000300a00 */
        /* <DEDUP_REMOVED lines=48> */
[C---:B---3--:R-:W-:Y:S06]  /*169070*/  HMMA.16816.F32 R4, R12.reuse, R18, R4 ;  /* 0x000000120c04723c */ /* 0x048fec0000001804 */
[----:B--2---:R-:W-:-:S15]  /*169080*/  HMMA.16816.F32 R8, R12, R16, R8 ;  /* 0x000000100c08723c */ /* 0x004fde0000001808 */
[----:B------:R-:W-:-:S02]  /*169090*/  NOP ;  /* 0x0000000000007918 */ /* 0x000fc40000000000 */
[----:B------:R-:W-:Y:S04]  /*1690a0*/  STL.64 [R1+0x27f0], R4 ;  /* 0x0027f00401007387 */ /* 0x000fe80000100a00 */
[----:B------:R0:W-:Y:S04]  /*1690b0*/  STL.64 [R1+0x27f8], R6 ;  /* 0x0027f80601007387 */ /* 0x0001e80000100a00 */
[----:B0-----:R-:W4:Y:S04]  /*1690c0*/  LDL.LU.64 R6, [R1+0x94a0] ;  /* 0x0094a00001067983 */ /* 0x001f280000300a00 */
[----:B------:R-:W2:Y:S04]  /*1690d0*/  LDL.LU.64 R4, [R1+0x9498] ;  /* 0x0094980001047983 */ /* 0x000ea80000300a00 */
[----:B------:R-:W-:Y:S04]  /*1690e0*/  STL.64 [R1+0x27e0], R8 ;  /* 0x0027e00801007387 */ /* 0x000fe80000100a00 */
[----:B------:R0:W-:Y:S04]  /*1690f0*/  STL.64 [R1+0x27e8], R10 ;  /* 0x0027e80a01007387 */ /* 0x0001e80000100a00 */
[----:B0-----:R-:W3:Y:S04]  /*169100*/  LDL.LU.64 R10, [R1+0x9490] ;  /* 0x00949000010a7983 */ /* 0x001ee80000300a00 */
[----:B------:R-:W3:Y:S04]  /*169110*/  LDL.LU.64 R8, [R1+0x9488] ;  /* 0x0094880001087983 */ /* 0x000ee80000300a00 */
[----:B------:R-:W-:Y:S04]  /*169120*/  STL.64 [R1+0x9188], R18 ;  /* 0x0091881201007387 */ /* 0x000fe80000100a00 */
[----:B------:R0:W-:Y:S04]  /*169130*/  STL.64 [R1+0x9180], R16 ;  /* 0x0091801001007387 */ /* 0x0001e80000100a00 */
[----:B0-----:R-:W3:Y:S01]  /*169140*/  LDL.LU R16, [R1+0x1610] ;  /* 0x0016100001107983 */ /* 0x001ee20000300800 */
[----:B----4-:R-:W-:-:S02]  /*169150*/  IMAD R6, R6, 0x100, R22 ;  /* 0x0000010006067824 */ /* 0x010fc400078e0216 */
[----:B--2---:R-:W-:Y:S02]  /*169160*/  IMAD R4, R4, 0x100, R20 ;  /* 0x0000010004047824 */ /* 0x004fe400078e0214 */
[----:B------:R-:W-:Y:S02]  /*169170*/  IMAD R5, R5, 0x100, R21 ;  /* 0x0000010005057824 */ /* 0x000fe400078e0215 */
[----:B------:R-:W-:Y:S02]  /*169180*/  IMAD R7, R7, 0x100, R23 ;  /* 0x0000010007077824 */ /* 0x000fe400078e0217 */
[----:B---3--:R-:W-:-:S15]  /*169190*/  HMMA.16816.F32 R20, R12, R10, R24 ;  /* 0x0000000a0c14723c */ /* 0x008fde0000001818 */
[----:B------:R-:W-:-:S08]  /*1691a0*/  NOP ;  /* 0x0000000000007918 */ /* 0x000fd00000000000 */
[----:B------:R-:W-:Y:S04]  /*1691b0*/  STL.64 [R1+0x27d0], R20 ;  /* 0x0027d01401007387 */ /* 0x000fe80000100a00 */
[----:B------:R0:W-:Y:S04]  /*1691c0*/  STL.64 [R1+0x27d8], R22 ;  /* 0x0027d81601007387 */ /* 0x0001e80000100a00 */
        /* <DEDUP_REMOVED lines=12> */
[----:B--2---:R-:W-:Y:S04]  /*169290*/  STL.64 [R1+0x91d0], R24 ;  /* 0x0091d01801007387 */ /* 0x004fe80000100a00 */
[----:B------:R-:W2:Y:S04]  /*1692a0*/  LDL.LU R9, [R1+0x9480] ;  /* 0x0094800001097983 */ /* 0x000ea80000300800 */
[----:B------:R-:W3:Y:S04]  /*1692b0*/  LDL.LU R2, [R1+0x947c] ;  /* 0x00947c0001027983 */ /* 0x000ee80000300800 */
[----:B-1----:R-:W4:Y:S04]  /*1692c0*/  LDL.LU R16, [R1+0x1640] ;  /* 0x0016400001107983 */ /* 0x002f280000300800 */
        /* <DEDUP_REMOVED lines=10> */
[----:B------:R1:W-:Y:S01]  /*169370*/  STL.64 [R1+0x91f0], R20 ;  /* 0x0091f01401007387 */ /* 0x0003e20000100a00 */
[----:B0-----:R-:W-:-:S02]  /*169380*/  IMAD.MOV.U32 R18, RZ, RZ, R9 ;  /* 0x000000ffff127224 */ /* 0x001fc400078e0009 */
[----:B------:R-:W-:Y:S01]  /*169390*/  IMAD.MOV.U32 R19, RZ, RZ, R0 ;  /* 0x000000ffff137224 */ /* 0x000fe200078e0000 */
[----:B------:R-:W4:Y:S04]  /*1693a0*/  LDL.LU R9, [R1+0x9470] ;  /* 0x0094700001097983 */ /* 0x000f280000300800 */
[----:B------:R-:W4:Y:S04]  /*1693b0*/  LDL.LU R0, [R1+0x946c] ;  /* 0x00946c0001007983 */ /* 0x000f280000300800 */
[----:B------:R-:W-:Y:S04]  /*1693c0*/  STL.64 [R1+0x9200], R18 ;  /* 0x0092001201007387 */ /* 0x000fe80000100a00 */
[----:B-1----:R-:W4:Y:S04]  /*1693d0*/  LDL.LU R20, [R1+0x1660] ;  /* 0x0016600001147983 */ /* 0x002f280000300800 */
        /* <DEDUP_REMOVED lines=172> */
[----:B--2---:R0:W-:Y:S04]  /*169ea0*/  STL.64 [R1+0x93b0], R18 ;  /* 0x0093b01201007387 */ /* 0x0041e80000100a00 */
[----:B------:R-:W-:Y:S04]  /*169eb0*/  STL.64 [R1+0x93a8], R16 ;  /* 0x0093a81001007387 */ /* 0x000fe80000100a00 */
[----:B----4-:R-:W-:Y:S04]  /*169ec0*/  STL.64 [R1+0x9360], R22 ;  /* 0x0093601601007387 */ /* 0x010fe80000100a00 */
[----:B---3--:R1:W-:Y:S01]  /*169ed0*/  STL.64 [R1+0x9358], R20 ;  /* 0x0093581401007387 */ /* 0x0083e20000100a00 */
[----:B0-----:R-:W-:-:S02]  /*169ee0*/  IMAD.MOV.U32 R18, RZ, RZ, R9 ;  /* 0x000000ffff127224 */ /* 0x001fc400078e0009 */
[----:B------:R-:W-:Y:S01]  /*169ef0*/  IMAD.MOV.U32 R19, RZ, RZ, R0 ;  /* 0x000000ffff137224 */ /* 0x000fe200078e0000 */
[----:B-1----:R-:W2:Y:S04]  /*169f00*/  LDL.LU R20, [R1+0x1750] ;  /* 0x0017500001147983 */ /* 0x002ea80000300800 */
[----:B------:R-:W2:Y:S04]  /*169f10*/  LDL.LU R21, [R1+0x1754] ;  /* 0x0017540001157983 */ /* 0x000ea80000300800 */
[----:B------:R-:W3:Y:S04]  /*169f20*/  LDL.LU R22, [R1+0x1758] ;  /* 0x0017580001167983 */ /* 0x000ee80000300800 */
[----:B------:R-:W3:Y:S04]  /*169f30*/  LDL.LU R23, [R1+0x175c] ;  /* 0x00175c0001177983 */ /* 0x000ee80000300800 */
[----:B------:R-:W4:Y:S04]  /*169f40*/  LDL.LU R9, [R1+0x93e0] ;  /* 0x0093e00001097983 */ /* 0x000f280000300800 */
[----:B------:R0:W-:Y:S04]  /*169f50*/  STL.64 [R1+0x93c8], R18 ;  /* 0x0093c81201007387 */ /* 0x0001e80000100a00 */
[----:B------:R-:W2:Y:S04]  /*169f60*/  LDL.LU R16, [R1+0x17a0] ;  /* 0x0017a00001107983 */ /* 0x000ea80000300800 */
[----:B------:R-:W2:Y:S04]  /*169f70*/  LDL.LU R17, [R1+0x17a4] ;  /* 0x0017a40001117983 */ /* 0x000ea80000300800 */
[----:B0-----:R-:W3:Y:S04]  /*169f80*/  LDL.LU R18, [R1+0x17a8] ;  /* 0x0017a80001127983 */ /* 0x001ee80000300800 */
        /* <DEDUP_REMOVED lines=46> */
[----:B------:R-:W2:-:S15]  /*16a270*/  LDL.LU.64 R18, [R1+0x93c8] ;  /* 0x0093c80001127983 */ /* 0x000e9e0000300a00 */
[----:B------:R-:W-:-:S07]  /*16a280*/  NOP ;  /* 0x0000000000007918 */ /* 0x000fce0000000000 */
        /* <DEDUP_REMOVED lines=174> */
[----:B------:R0:W-:-:S15]  /*16ad70*/  STL.64 [R1+0x8f78], R26 ;  /* 0x008f781a01007387 */ /* 0x0001de0000100a00 */
[----:B------:R-:W-:-:S06]  /*16ad80*/  NOP ;  /* 0x0000000000007918 */ /* 0x000fcc0000000000 */
[----:B------:R-:W-:Y:S04]  /*16ad90*/  STL.64 [R1+0x2630], R12 ;  /* 0x0026300c01007387 */ /* 0x000fe80000100a00 */
[----:B------:R-:W-:Y:S04]  /*16ada0*/  STL.64 [R1+0x2638], R14 ;  /* 0x0026380e01007387 */ /* 0x000fe80000100a00 */
[----:B------:R-:W2:Y:S04]  /*16adb0*/  LDL.LU R16, [R1+0x15f0] ;  /* 0x0015f00001107983 */ /* 0x000ea80000300800 */
[----:B------:R-:W2:Y:S04]  /*16adc0*/  LDL.LU R17, [R1+0x15f4] ;  /* 0x0015f40001117983 */ /* 0x000ea80000300800 */
[----:B------:R-:W3:Y:S04]  /*16add0*/  LDL.LU R18, [R1+0x15f8] ;  /* 0x0015f80001127983 */ /* 0x000ee80000300800 */
[----:B------:R-:W3:Y:S01]  /*16ade0*/  LDL.LU R19, [R1+0x15fc] ;  /* 0x0015fc0001137983 */ /* 0x000ee20000300800 */
[----:B0-----:R-:W-:-:S03]  /*16adf0*/  IMAD.MOV.U32 R26, RZ, RZ, R11 ;  /* 0x000000ffff1a7224 */ /* 0x001fc600078e000b */
        /* <DEDUP_REMOVED lines=9> */
[----:B--2---:R-:W-:Y:S04]  /*16ae90*/  STL.64 [R1+0x9168], R10 ;  /* 0x0091680a01007387 */ /* 0x004fe80000100a00 */
        /* <DEDUP_REMOVED lines=15> */
[----:B------:R0:W-:Y:S04]  /*16af90*/  STL.64 [R1+0x8f70], R24 ;  /* 0x008f701801007387 */ /* 0x0001e80000100a00 */
[----:B0-----:R-:W4:Y:S04]  /*16afa0*/  LDL.64 R24, [R1+0xa8] ;  /* 0x0000a80001187983 */ /* 0x001f280000100a00 */
[----:B------:R-:W-:Y:S01]  /*16afb0*/  STL.64 [R1+0x9140], R26 ;  /* 0x0091401a01007387 */ /* 0x000fe20000100a00 */
[C---:B------:R-:W-:Y:S03]  /*16afc0*/  HMMA.16816.F32 R16, R4.reuse, R22, R16 ;  /* 0x000000160410723c */ /* 0x040fe60000001810 */
        /* <DEDUP_REMOVED lines=32> */
[----:B------:R-:W3:Y:S04]  /*16b1d0*/  LDL.LU.64 R8, [R1+0x9170] ;  /* 0x0091700001087983 */ /* 0x000ee80000300a00 */
[----:B------:R0:W-:Y:S04]  /*16b1e0*/  STL [R1+0x8f3c], R18 ;  /* 0x008f3c1201007387 */ /* 0x0001e80000100800 */
[----:B0-----:R-:W4:Y:S04]  /*16b1f0*/  LDL.LU R18, [R1+0x7120] ;  /* 0x0071200001127983 */ /* 0x001f280000300800 */
[----:B------:R0:W-:Y:S04]  /*16b200*/  STL [R1+0x8f38], R19 ;  /* 0x008f381301007387 */ /* 0x0001e80000100800 */
[----:B0-----:R-:W2:Y:S01]  /*16b210*/  LDL.LU R19, [R1+0x7118] ;  /* 0x0071180001137983 */ /* 0x001ea20000300800 */
        /* <DEDUP_REMOVED lines=8> */
[----:B----4-:R-:W-:-:S02]  /*16b2a0*/  IMAD R13, R13, 0x100, R18 ;  /* 0x000001000d0d7824 */ /* 0x010fc400078e0212 */
[----:B--2---:R-:W-:Y:S01]  /*16b2b0*/  IMAD R12, R12, 0x100, R19 ;  /* 0x000001000c0c7824 */ /* 0x004fe200078e0213 */
[----:B0-----:R-:W2:Y:S04]  /*16b2c0*/  LDL.LU R16, [R1+0x15b0] ;  /* 0x0015b00001107983 */ /* 0x001ea80000300800 */
[----:B-1----:R-:W2:Y:S04]  /*16b2d0*/  LDL.LU R17, [R1+0x15b4] ;  /* 0x0015b40001117983 */ /* 0x002ea80000300800 */
[----:B------:R-:W2:Y:S04]  /*16b2e0*/  LDL.LU R18, [R1+0x15b8] ;  /* 0x0015b80001127983 */ /* 0x000ea80000300800 */
[----:B------:R-:W2:Y:S01]  /*16b2f0*/  LDL.LU R19, [R1+0x15bc] ;  /* 0x0015bc0001137983 */ /* 0x000ea20000300800 */
[----:B---3--:R-:W-:-:S03]  /*16b300*/  IMAD R14, R14, 0x100, R11 ;  /* 0x000001000e0e7824 */ /* 0x008fc600078e020b */
[----:B------:R-:W3:Y:S02]  /*16b310*/  LDL.LU R11, [R1+0x9158] ;  /* 0x00915800010b7983 */ /* 0x000ee40000300800 */
[----:B---3--:R-:W-:-:S15]  /*16b320*/  HMMA.16816.F32 R24, R4, R10, R24 ;  /* 0x0000000a0418723c */ /* 0x008fde0000001818 */
        /* <DEDUP_REMOVED lines=11> */
[----:B------:R-:W2:Y:S04]  /*16b3e0*/  LDL.LU.64 R24, [R1+0x9138] ;  /* 0x0091380001187983 */ /* 0x000ea80000300a00 */
[----:B------:R-:W-:Y:S04]  /*16b3f0*/  STL [R1+0x8f48], R10 ;  /* 0x008f480a01007387 */ /* 0x000fe80000100800 */
        /* <DEDUP_REMOVED lines=10> */
[----:B----4-:R-:W-:Y:S06]  /*16b4a0*/  HMMA.16816.F32 R4, R4, R2, R8 ;  /* 0x000000020404723c */ /* 0x010fec0000001808 */
[----:B--2---:R-:W-:-:S15]  /*16b4b0*/  HMMA.16816.F32 R8, R12, R24, R16 ;  /* 0x000000180c08723c */ /* 0x004fde0000001810 */
[----:B------:R-:W-:-:S02]  /*16b4c0*/  NOP ;  /* 0x0000000000007918 */ /* 0x000fc40000000000 */
[----:B------:R0:W-:Y:S04]  /*16b4d0*/  STL.64 [R1+0x15c0], R4 ;  /* 0x0015c00401007387 */ /* 0x0001e80000100a00 */
[----:B------:R-:W-:Y:S04]  /*16b4e0*/  STL.64 [R1+0x15c8], R6 ;  /* 0x0015c80601007387 */ /* 0x000fe80000100a00 */
[----:B------:R-:W-:Y:S04]  /*16b4f0*/  STL.64 [R1+0x25c0], R8 ;  /* 0x0025c00801007387 */ /* 0x000fe80000100a00 */
[----:B------:R-:W-:Y:S01]  /*16b500*/  STL.64 [R1+0x25c8], R10 ;  /* 0x0025c80a01007387 */ /* 0x000fe20000100a00 */
[----:B0-----:R-:W-:-:S05]  /*16b510*/  IMAD.MOV.U32 R4, RZ, RZ, R24 ;  /* 0x000000ffff047224 */ /* 0x001fca00078e0018 */
[----:B------:R3:W-:Y:S02]  /*16b520*/  STL [R1+0x9108], R4 ;  /* 0x0091080401007387 */ /* 0x0007e40000100800 */
[----:B---3--:R-:W-:Y:S02]  /*16b530*/  HMMA.16816.F32 R4, R12, R26, R20 ;  /* 0x0000001a0c04723c */ /* 0x008fe40000001814 */
[----:B------:R-:W2:Y:S01]  /*16b540*/  LDL.LU R20, [R1+0x1430] ;  /* 0x0014300001147983 */ /* 0x000ea20000300800 */
[----:B------:R-:W-:-:S15]  /*16b550*/  IMAD.MOV.U32 R0, RZ, RZ, R25 ;  /* 0x000000ffff007224 */ /* 0x000fde00078e0019 */
[----:B------:R-:W-:-:S05]  /*16b560*/  NOP ;  /* 0x0000000000007918 */ /* 0x000fca0000000000 */
        /* <DEDUP_REMOVED lines=136> */
[----:B--2---:R-:W-:Y:S04]  /*16bdf0*/  STL.64 [R1+0x90f8], R24 ;  /* 0x0090f81801007387 */ /* 0x004fe80000100a00 */
[----:B------:R-:W2:Y:S04]  /*16be00*/  LDL R10, [R1+0x80] ;  /* 0x00008000010a7983 */ /* 0x000ea80000100800 */
[----:B------:R-:W2:Y:S04]  /*16be10*/  LDL R11, [R1+0x84] ;  /* 0x00008400010b7983 */ /* 0x000ea80000100800 */
[----:B------:R-:W4:Y:S04]  /*16be20*/  LDL.LU R4, [R1+0x1570] ;  /* 0x0015700001047983 */ /* 0x000f280000300800 */
[----:B------:R-:W4:Y:S04]  /*16be30*/  LDL.LU R5, [R1+0x1574] ;  /* 0x0015740001057983 */ /* 0x000f280000300800 */
[----:B------:R-:W3:Y:S04]  /*16be40*/  LDL.LU R6, [R1+0x1578] ;  /* 0x0015780001067983 */ /* 0x000ee80000300800 */
[----:B------:R-:W3:Y:S04]  /*16be50*/  LDL.LU R7, [R1+0x157c] ;  /* 0x00157c0001077983 */ /* 0x000ee80000300800 */
[----:B---3--:R0:W-:Y:S04]  /*16be60*/  STL.64 [R1+0x9118], R6 ;  /* 0x0091180601007387 */ /* 0x0081e80000100a00 */
[----:B0-----:R-:W3:Y:S04]  /*16be70*/  LDL R6, [R1+0x90] ;  /* 0x0000900001067983 */ /* 0x001ee80000100800 */
[----:B------:R-:W3:Y:S04]  /*16be80*/  LDL R7, [R1+0x94] ;  /* 0x0000940001077983 */ /* 0x000ee80000100800 */
[----:B------:R-:W3:Y:S04]  /*16be90*/  LDL.LU R16, [R1+0x1590] ;  /* 0x0015900001107983 */ /* 0x000ee80000300800 */
[----:B------:R-:W3:Y:S04]  /*16bea0*/  LDL.LU R17, [R1+0x1594] ;  /* 0x0015940001117983 */ /* 0x000ee80000300800 */
[----:B------:R-:W3:Y:S04]  /*16beb0*/  LDL.LU R18, [R1+0x1598] ;  /* 0x0015980001127983 */ /* 0x000ee80000300800 */
[----:B------:R-:W3:Y:S04]  /*16bec0*/  LDL.LU R19, [R1+0x159c] ;  /* 0x00159c0001137983 */ /* 0x000ee80000300800 */
[----:B----4-:R0:W-:Y:S04]  /*16bed0*/  STL.64 [R1+0x9110], R4 ;  /* 0x0091100401007387 */ /* 0x0101e80000100a00 */
[----:B------:R-:W4:Y:S04]  /*16bee0*/  LDL.64 R8, [R1+0x88] ;  /* 0x0000880001087983 */ /* 0x000f280000100a00 */
[----:B0-----:R-:W3:Y:S04]  /*16bef0*/  LDL.64 R4, [R1+0x98] ;  /* 0x0000980001047983 */ /* 0x001ee80000100a00 */
        /* <DEDUP_REMOVED lines=40> */
[----:B------:R-:W-:Y:S01]  /*16c180*/  HMMA.16816.F32 R4, R12, R6, R8 ;  /* 0x000000060c04723c */ /* 0x000fe20000001808 */
[----:B------:R-:W4:Y:S04]  /*16c190*/  LDL.LU.64 R10, [R1+0x9128] ;  /* 0x00912800010a7983 */ /* 0x000f280000300a00 */
[----:B------:R-:W2:-:S15]  /*16c1a0*/  LDL.LU.64 R8, [R1+0x9120] ;  /* 0x0091200001087983 */ /* 0x000e9e0000300a00 */
[----:B------:R-:W-:-:S03]  /*16c1b0*/  NOP ;  /* 0x0000000000007918 */ /* 0x000fc60000000000 */
[----:B------:R-:W-:Y:S04]  /*16c1c0*/  STL.64 [R1+0x2590], R4 ;  /* 0x0025900401007387 */ /* 0x000fe80000100a00 */
[----:B------:R0:W-:Y:S04]  /*16c1d0*/  STL.64 [R1+0x2598], R6 ;  /* 0x0025980601007387 */ /* 0x0001e80000100a00 */
[----:B0-----:R-:W2:Y:S04]  /*16c1e0*/  LDL.LU.64 R6, [R1+0x9118] ;  /* 0x0091180001067983 */ /* 0x001ea80000300a00 */
[----:B------:R-:W2:Y:S02]  /*16c1f0*/  LDL.LU.64 R4, [R1+0x9110] ;  /* 0x0091100001047983 */ /* 0x000ea40000300a00 */
[----:B--2---:R-:W-:-:S15]  /*16c200*/  HMMA.16816.F32 R4, R12, R8, R4 ;  /* 0x000000080c04723c */ /* 0x004fde0000001804 */
[----:B------:R-:W-:-:S08]  /*16c210*/  NOP ;  /* 0x0000000000007918 */ /* 0x000fd00000000000 */
[----:B------:R0:W-:Y:S04]  /*16c220*/  STL.64 [R1+0x2580], R4 ;  /* 0x0025800401007387 */ /* 0x0001e80000100a00 */
[----:B------:R1:W-:Y:S01]  /*16c230*/  STL.64 [R1+0x2588], R6 ;  /* 0x0025880601007387 */ /* 0x0003e20000100a00 */
[----:B0-----:R-:W-:Y:S02]  /*16c240*/  IMAD.MOV.U32 R5, RZ, RZ, R9 ;  /* 0x000000ffff057224 */ /* 0x001fe400078e0009 */
[----:B-1----:R-:W-:Y:S01]  /*16c250*/  IMAD.MOV.U32 R6, RZ, RZ, R8 ;  /* 0x000000ffff067224 */ /* 0x002fe200078e0008 */
[----:B------:R-:W2:Y:S01]  /*16c260*/  LDL.LU R4, [R1+0x9108] ;  /* 0x0091080001047983 */ /* 0x000ea20000300800 */
        /* <DEDUP_REMOVED lines=148> */
[----:B0-----:R-:W3:Y:S04]  /*16cbb0*/  LDL.LU R24, [R1+0x1410] ;  /* 0x0014100001187983 */ /* 0x001ee80000300800 */
[----:B------:R-:W3:Y:S04]  /*16cbc0*/  LDL.LU R25, [R1+0x1414] ;  /* 0x0014140001197983 */ /* 0x000ee80000300800 */
[----:B------:R-:W3:Y:S04]  /*16cbd0*/  LDL.LU R26, [R1+0x1418] ;  /* 0x00141800011a7983 */ /* 0x000ee80000300800 */
[----:B------:R-:W3:Y:S01]  /*16cbe0*/  LDL.LU R27, [R1+0x141c] ;  /* 0x00141c00011b7983 */ /* 0x000ee20000300800 */
[----:B------:R-:W-:-:S15]  /*16cbf0*/  HMMA.16816.F32 R8, R12, R22, R8 ;  /* 0x000000160c08723c */ /* 0x000fde0000001808 */
[----:B------:R-:W-:-:S08]  /*16cc00*/  NOP ;  /* 0x0000000000007918 */ /* 0x000fd00000000000 */
[----:B------:R-:W-:Y:S04]  /*16cc10*/  STL.64 [R1+0x2430], R8 ;  /* 0x0024300801007387 */ /* 0x000fe80000100a00 */
[----:B------:R0:W-:Y:S04]  /*16cc20*/  STL.64 [R1+0x2438], R10 ;  /* 0x0024380a01007387 */ /* 0x0001e80000100a00 */
[----:B0-----:R-:W2:Y:S04]  /*16cc30*/  LDL.LU R10, [R1+0x8f48] ;  /* 0x008f4800010a7983 */ /* 0x001ea80000300800 */
[----:B------:R-:W4:Y:S01]  /*16cc40*/  LDL.LU.64 R8, [R1+0x8f40] ;  /* 0x008f400001087983 */ /* 0x000f220000300a00 */
[----:B---3--:R-:W-:-:S15]  /*16cc50*/  HMMA.16816.F32 R24, R12, R20, R24 ;  /* 0x000000140c18723c */ /* 0x008fde0000001818 */
[----:B------:R-:W-:-:S08]  /*16cc60*/  NOP ;  /* 0x0000000000007918 */ /* 0x000fd00000000000 */
[----:B------:R0:W-:Y:S04]  /*16cc70*/  STL.64 [R1+0x2420], R24 ;  /* 0x0024201801007387 */ /* 0x0001e80000100a00 */
[----:B------:R1:W-:Y:S04]  /*16cc80*/  STL.64 [R1+0x2428], R26 ;  /* 0x0024281a01007387 */ /* 0x0003e80000100a00 */
[----:B0-----:R-:W3:Y:S04]  /*16cc90*/  LDL.LU R24, [R1+0x13c0] ;  /* 0x0013c00001187983 */ /* 0x001ee80000300800 */
[----:B------:R-:W3:Y:S04]  /*16cca0*/  LDL.LU R25, [R1+0x13c4] ;  /* 0x0013c40001197983 */ /* 0x000ee80000300800 */
[----:B-1----:R-:W2:Y:S04]  /*16ccb0*/  LDL.LU R26, [R1+0x13c8] ;  /* 0x0013c800011a7983 */ /* 0x002ea80000300800 */
[----:B------:R-:W2:Y:S01]  /*16ccc0*/  LDL.LU R27, [R1+0x13cc] ;  /* 0x0013cc00011b7983 */ /* 0x000ea20000300800 */
[----:B------:R-:W-:-:S03]  /*16ccd0*/  IMAD.MOV.U32 R29, RZ, RZ, R5 ;  /* 0x000000ffff1d7224 */ /* 0x000fc600078e0005 */
[----:B--2---:R0:W-:Y:S04]  /*16cce0*/  STL.64 [R1+0x8ec8], R26 ;  /* 0x008ec81a01007387 */ /* 0x0041e80000100a00 */
[----:B---3--:R1:W-:Y:S01]  /*16ccf0*/  STL.64 [R1+0x8ec0], R24 ;  /* 0x008ec01801007387 */ /* 0x0083e20000100a00 */
[----:B0-----:R-:W-:Y:S02]  /*16cd00*/  IMAD.MOV.U32 R26, RZ, RZ, R4 ;  /* 0x000000ffff1a7224 */ /* 0x001fe400078e0004 */
[----:B------:R-:W-:-:S05]  /*16cd10*/  IMAD.MOV.U32 R27, RZ, RZ, R0 ;  /* 0x000000ffff1b7224 */ /* 0x000fca00078e0000 */
[----:B------:R0:W-:Y:S04]  /*16cd20*/  STL.64 [R1+0x8ee0], R26 ;  /* 0x008ee01a01007387 */ /* 0x0001e80000100a00 */
[----:B-1----:R-:W2:Y:S04]  /*16cd30*/  LDL.LU R24, [R1+0x13e0] ;  /* 0x0013e00001187983 */ /* 0x002ea80000300800 */
[----:B------:R-:W2:Y:S04]  /*16cd40*/  LDL.LU R25, [R1+0x13e4] ;  /* 0x0013e40001197983 */ /* 0x000ea80000300800 */
[----:B0-----:R-:W3:Y:S04]  /*16cd50*/  LDL.LU R26, [R1+0x13e8] ;  /* 0x0013e800011a7983 */ /* 0x001ee80000300800 */
[----:B------:R-:W3:Y:S04]  /*16cd60*/  LDL.LU R27, [R1+0x13ec] ;  /* 0x0013ec00011b7983 */ /* 0x000ee80000300800 */
[----:B------:R-:W2:Y:S04]  /*16cd70*/  LDL.LU R16, [R1+0x7138] ;  /* 0x0071380001107983 */ /* 0x000ea80000300800 */
[----:B------:R-:W2:Y:S04]  /*16cd80*/  LDL.LU R4, [R1+0x7134] ;  /* 0x0071340001047983 */ /* 0x000ea80000300800 */
[----:B------:R-:W2:Y:S04]  /*16cd90*/  LDL.LU R17, [R1+0x7140] ;  /* 0x0071400001117983 */ /* 0x000ea80000300800 */
        /* <DEDUP_REMOVED lines=32> */
[----:B------:R0:W-:Y:S02]  /*16cfa0*/  STL.64 [R1+0x8d30], R20 ;  /* 0x008d301401007387 */ /* 0x0001e40000100a00 */
[----:B0-----:R-:W-:-:S02]  /*16cfb0*/  IMAD.MOV.U32 R20, RZ, RZ, R18 ;  /* 0x000000ffff147224 */ /* 0x001fc400078e0012 */
[----:B------:R-:W-:Y:S01]  /*16cfc0*/  IMAD.MOV.U32 R21, RZ, RZ, R19 ;  /* 0x000000ffff157224 */ /* 0x000fe200078e0013 */
[----:B------:R-:W4:Y:S04]  /*16cfd0*/  LDL.LU R18, [R1+0x8f3c] ;  /* 0x008f3c0001127983 */ /* 0x000f280000300800 */
[----:B------:R-:W4:Y:S01]  /*16cfe0*/  LDL.LU R19, [R1+0x8f38] ;  /* 0x008f380001137983 */ /* 0x000f220000300800 */
[----:B------:R-:W-:Y:S02]  /*16cff0*/  IMAD R4, R4, 0x100, R16 ;  /* 0x0000010004047824 */ /* 0x000fe400078e0210 */
[----:B------:R-:W-:Y:S01]  /*16d000*/  IMAD R5, R5, 0x100, R17 ;  /* 0x0000010005057824 */ /* 0x000fe200078e0211 */
[C---:B----4-:R-:W-:Y:S01]  /*16d010*/  HMMA.16816.F32 R8, R12.reuse, R18, R8 ;  /* 0x000000120c08723c */ /* 0x050fe20000001808 */
[----:B---3--:R-:W-:Y:S04]  /*16d020*/  STL.64 [R1+0x8ed8], R22 ;  /* 0x008ed81601007387 */ /* 0x008fe80000100a00 */
        /* <DEDUP_REMOVED lines=16> */
[----:B------:R-:W3:Y:S04]  /*16d130*/  LDL.LU.64 R8, [R1+0x8f10] ;  /* 0x008f100001087983 */ /* 0x000ee80000300a00 */
[----:B------:R0:W-:Y:S04]  /*16d140*/  STL [R1+0x8cfc], R16 ;  /* 0x008cfc1001007387 */ /* 0x0001e80000100800 */
[----:B------:R1:W-:Y:S04]  /*16d150*/  STL [R1+0x8cf8], R17 ;  /* 0x008cf81101007387 */ /* 0x0003e80000100800 */
[----:B------:R2:W-:Y:S04]  /*16d160*/  STL.64 [R1+0x8d78], R18 ;  /* 0x008d781201007387 */ /* 0x0005e80000100a00 */
[----:B0-----:R-:W3:Y:S04]  /*16d170*/  LDL.LU R16, [R1+0x13a0] ;  /* 0x0013a00001107983 */ /* 0x001ee80000300800 */
[----:B-1----:R-:W3:Y:S04]  /*16d180*/  LDL.LU R17, [R1+0x13a4] ;  /* 0x0013a40001117983 */ /* 0x002ee80000300800 */
[----:B--2---:R-:W2:Y:S04]  /*16d190*/  LDL.LU R18, [R1+0x13a8] ;  /* 0x0013a80001127983 */ /* 0x004ea80000300800 */
[----:B------:R-:W2:Y:S01]  /*16d1a0*/  LDL.LU R19, [R1+0x13ac] ;  /* 0x0013ac0001137983 */ /* 0x000ea20000300800 */
[----:B----4-:R-:W-:-:S03]  /*16d1b0*/  IMAD R6, R6, 0x100, R11 ;  /* 0x0000010006067824 */ /* 0x010fc600078e020b */
[----:B------:R-:W4:Y:S02]  /*16d1c0*/  LDL.LU R11, [R1+0x8f08] ;  /* 0x008f0800010b7983 */ /* 0x000f240000300800 */
[----:B----4-:R-:W-:-:S15]  /*16d1d0*/  HMMA.16816.F32 R24, R12, R10, R24 ;  /* 0x0000000a0c18723c */ /* 0x010fde0000001818 */
[----:B------:R-:W-:-:S08]  /*16d1e0*/  NOP ;  /* 0x0000000000007918 */ /* 0x000fd00000000000 */
[----:B------:R-:W-:Y:S04]  /*16d1f0*/  STL.64 [R1+0x23f0], R24 ;  /* 0x0023f01801007387 */ /* 0x000fe80000100a00 */
[----:B------:R0:W-:Y:S04]  /*16d200*/  STL.64 [R1+0x23f8], R26 ;  /* 0x0023f81a01007387 */ /* 0x0001e80000100a00 */
[----:B0-----:R-:W3:Y:S04]  /*16d210*/  LDL.LU.64 R26, [R1+0x8f00] ;  /* 0x008f0000011a7983 */ /* 0x001ee80000300a00 */
[----:B------:R-:W3:Y:S04]  /*16d220*/  LDL.LU.64 R24, [R1+0x8ef8] ;  /* 0x008ef80001187983 */ /* 0x000ee80000300a00 */
[----:B------:R-:W-:Y:S04]  /*16d230*/  STL [R1+0x8ce4], R10 ;  /* 0x008ce40a01007387 */ /* 0x000fe80000100800 */
[----:B------:R0:W-:Y:S04]  /*16d240*/  STL [R1+0x8ce0], R11 ;  /* 0x008ce00b01007387 */ /* 0x0001e80000100800 */
[----:B0-----:R-:W4:Y:S01]  /*16d250*/  LDL.64 R10, [R1+0xa0] ;  /* 0x0000a000010a7983 */ /* 0x001f220000100a00 */
        /* <DEDUP_REMOVED lines=10> */
[----:B------:R-:W-:Y:S01]  /*16d300*/  F2FP.F16.E4M3.UNPACK_B R7, R7 ;  /* 0x00000007ff07723e */ /* 0x000fe200020006ff */
[----:B---3--:R-:W-:Y:S01]  /*16d310*/  HMMA.16816.F32 R12, R12, R2, R24 ;  /* 0x000000020c0c723c */ /* 0x008fe20000001818 */
        /* <DEDUP_REMOVED lines=10> */
[----:B------:R-:W2:-:S15]  /*16d3c0*/  LDL.LU.64 R20, [R1+0x8ed0] ;  /* 0x008ed00001147983 */ /* 0x000e9e0000300a00 */
[----:B------:R-:W-:-:S01]  /*16d3d0*/  NOP ;  /* 0x0000000000007918 */ /* 0x000fc20000000000 */
[----:B------:R-:W-:Y:S04]  /*16d3e0*/  STL.64 [R1+0x23d0], R24 ;  /* 0x0023d01801007387 */ /* 0x000fe80000100a00 */
[----:B------:R0:W-:Y:S04]  /*16d3f0*/  STL.64 [R1+0x23d8], R26 ;  /* 0x0023d81a01007387 */ /* 0x0001e80000100a00 */
[----:B0-----:R-:W3:Y:S04]  /*16d400*/  LDL.LU.64 R26, [R1+0x8ec8] ;  /* 0x008ec800011a7983 */ /* 0x001ee80000300a00 */
[----:B------:R-:W3:Y:S01]  /*16d410*/  LDL.LU.64 R24, [R1+0x8ec0] ;  /* 0x008ec00001187983 */ /* 0x000ee20000300a00 */
[----:B----4-:R-:W-:Y:S01]  /*16d420*/  IMAD.MOV.U32 R0, RZ, RZ, R11 ;  /* 0x000000ffff007224 */ /* 0x010fe200078e000b */
[----:B---3--:R-:W-:-:S15]  /*16d430*/  HMMA.16816.F32 R24, R4, R10, R24 ;  /* 0x0000000a0418723c */ /* 0x008fde0000001818 */
[----:B------:R-:W-:-:S08]  /*16d440*/  NOP ;  /* 0x0000000000007918 */ /* 0x000fd00000000000 */
[----:B------:R-:W-:Y:S04]  /*16d450*/  STL.64 [R1+0x23c0], R24 ;  /* 0x0023c01801007387 */ /* 0x000fe80000100a00 */
[----:B------:R0:W-:Y:S04]  /*16d460*/  STL.64 [R1+0x23c8], R26 ;  /* 0x0023c81a01007387 */ /* 0x0001e80000100a00 */
[----:B0-----:R-:W3:Y:S04]  /*16d470*/  LDL.LU.64 R26, [R1+0x8eb8] ;  /* 0x008eb800011a7983 */ /* 0x001ee80000300a00 */
[----:B------:R-:W3:Y:S01]  /*16d480*/  LDL.LU.64 R24, [R1+0x8eb0] ;  /* 0x008eb00001187983 */ /* 0x000ee20000300a00 */
[----:B--2---:R-:W-:Y:S03]  /*16d490*/  HMMA.16816.F32 R12, R4, R20, R12 ;  /* 0x00000014040c723c */ /* 0x004fe6000000180c */
[----:B------:R-:W-:-:S15]  /*16d4a0*/  STL [R1+0x8cb8], R0 ;  /* 0x008cb80001007387 */ /* 0x000fde0000100800 */
[----:B------:R-:W-:-:S05]  /*16d4b0*/  NOP ;  /* 0x0000000000007918 */ /* 0x000fca0000000000 */
[----:B------:R-:W-:Y:S04]  /*16d4c0*/  STL.64 [R1+0x23b0], R12 ;  /* 0x0023b00c01007387 */ /* 0x000fe80000100a00 */
[----:B------:R0:W-:Y:S02]  /*16d4d0*/  STL.64 [R1+0x23b8], R14 ;  /* 0x0023b80e01007387 */ /* 0x0001e40000100a00 */
[----:B0-----:R-:W-:Y:S06]  /*16d4e0*/  HMMA.16816.F32 R12, R4, R22, R16 ;  /* 0x00000016040c723c */ /* 0x001fec0000001810 */
[----:B------:R-:W-:-:S05]  /*16d4f0*/  IMAD.MOV.U32 R0, RZ, RZ, R23 ;  /* 0x000000ffff007224 */ /* 0x000fca00078e0017 */
[----:B------:R-:W-:-:S12]  /*16d500*/  STL [R1+0x8cbc], R0 ;  /* 0x008cbc0001007387 */ /* 0x000fd80000100800 */
[----:B------:R-:W-:Y:S04]  /*16d510*/  STL.64 [R1+0x23a0], R12 ;  /* 0x0023a00c01007387 */ /* 0x000fe80000100a00 */
[----:B------:R3:W-:Y:S02]  /*16d520*/  STL.64 [R1+0x23a8], R14 ;  /* 0x0023a80e01007387 */ /* 0x0007e40000100a00 */
[----:B---3--:R-:W-:Y:S02]  /*16d530*/  HMMA.16816.F32 R12, R4, R28, R24 ;  /* 0x0000001c040c723c */ /* 0x008fe40000001818 */
[----:B------:R-:W2:-:S15]  /*16d540*/  LDL R28, [R1+0x8] ;  /* 0x00000800011c7983 */ /* 0x000e9e0000100800 */
[----:B------:R-:W-:-:S06]  /*16d550*/  NOP ;  /* 0x0000000000007918 */ /* 0x000fcc0000000000 */
[----:B------:R0:W-:Y:S04]  /*16d560*/  STL.64 [R1+0x2390], R12 ;  /* 0x0023900c01007387 */ /* 0x0001e80000100a00 */
[----:B------:R1:W-:Y:S04]  /*16d570*/  STL.64 [R1+0x2398], R14 ;  /* 0x0023980e01007387 */ /* 0x0003e80000100a00 */
[----:B------:R-:W2:Y:S04]  /*16d580*/  LDL R29, [R1+0xc] ;  /* 0x00000c00011d7983 */ /* 0x000ea80000100800 */
[----:B0-----:R-:W3:Y:S04]  /*16d590*/  LDL.LU R12, [R1+0x12a0] ;  /* 0x0012a000010c7983 */ /* 0x001ee80000300800 */
[----:B------:R-:W3:Y:S04]  /*16d5a0*/  LDL.LU R13, [R1+0x12a4] ;  /* 0x0012a400010d7983 */ /* 0x000ee80000300800 */
[----:B-1----:R-:W4:Y:S04]  /*16d5b0*/  LDL.LU R14, [R1+0x12a8] ;  /* 0x0012a800010e7983 */ /* 0x002f280000300800 */
        /* <DEDUP_REMOVED lines=17> */
[----:B--2---:R-:W-:Y:S04]  /*16d6d0*/  STL.64 [R1+0x8da8], R10 ;  /* 0x008da80a01007387 */ /* 0x004fe80000100a00 */
[----:B------:R0:W-:Y:S04]  /*16d6e0*/  STL.64 [R1+0x8da0], R8 ;  /* 0x008da00801007387 */ /* 0x0001e80000100a00 */
        /* <DEDUP_REMOVED lines=204> */
[----:B------:R-:W-:Y:S01]  /*16e3b0*/  HMMA.16816.F32 R16, R4, R20, R16 ;  /* 0x000000140410723c */ /* 0x000fe20000001810 */
[----:B------:R-:W-:-:S05]  /*16e3c0*/  IMAD.MOV.U32 R0, RZ, RZ, R11 ;  /* 0x000000ffff007224 */ /* 0x000fca00078e000b */
[----:B------:R3:W-:Y:S02]  /*16e3d0*/  STL [R1+0x8cd8], R0 ;  /* 0x008cd80001007387 */ /* 0x0007e40000100800 */
[----:B---3--:R-:W-:-:S15]  /*16e3e0*/  IMAD.MOV.U32 R0, RZ, RZ, R23 ;  /* 0x000000ffff007224 */ /* 0x008fde00078e0017 */
[----:B------:R-:W-:Y:S04]  /*16e3f0*/  STL.64 [R1+0x22b0], R16 ;  /* 0x0022b01001007387 */ /* 0x000fe80000100a00 */
[----:B------:R0:W-:Y:S04]  /*16e400*/  STL.64 [R1+0x22b8], R18 ;  /* 0x0022b81201007387 */ /* 0x0001e80000100a00 */
[----:B0-----:R-:W3:Y:S04]  /*16e410*/  LDL.LU.64 R18, [R1+0x8d78] ;  /* 0x008d780001127983 */ /* 0x001ee80000300a00 */
[----:B------:R-:W-:Y:S01]  /*16e420*/  STL [R1+0x8cdc], R0 ;  /* 0x008cdc0001007387 */ /* 0x000fe20000100800 */
[----:B--2---:R-:W-:-:S15]  /*16e430*/  HMMA.16816.F32 R12, R4, R22, R12 ;  /* 0x00000016040c723c */ /* 0x004fde000000180c */
[----:B------:R-:W-:-:S08]  /*16e440*/  NOP ;  /* 0x0000000000007918 */ /* 0x000fd00000000000 */
        /* <DEDUP_REMOVED lines=18> */
[----:B------:R-:W2:Y:S04]  /*16e570*/  LDL.LU R24, [R1+0x1270] ;  /* 0x0012700001187983 */ /* 0x000ea80000300800 */
[----:B------:R-:W2:Y:S04]  /*16e580*/  LDL.LU R25, [R1+0x1274] ;  /* 0x0012740001197983 */ /* 0x000ea80000300800 */
[----:B------:R-:W2:Y:S04]  /*16e590*/  LDL.LU R26, [R1+0x1278] ;  /* 0x00127800011a7983 */ /* 0x000ea80000300800 */
[----:B------:R-:W2:Y:S04]  /*16e5a0*/  LDL.LU R27, [R1+0x127c] ;  /* 0x00127c00011b7983 */ /* 0x000ea80000300800 */
[----:B0-----:R-:W4:Y:S04]  /*16e5b0*/  LDL.LU R20, [R1+0x1280] ;  /* 0x0012800001147983 */ /* 0x001f280000300800 */
[----:B------:R-:W4:Y:S04]  /*16e5c0*/  LDL.LU R21, [R1+0x1284] ;  /* 0x0012840001157983 */ /* 0x000f280000300800 */
[----:B------:R-:W4:Y:S04]  /*16e5d0*/  LDL.LU R22, [R1+0x1288] ;  /* 0x0012880001167983 */ /* 0x000f280000300800 */
[----:B------:R-:W4:Y:S04]  /*16e5e0*/  LDL.LU R23, [R1+0x128c] ;  /* 0x00128c0001177983 */ /* 0x000f280000300800 */
[----:B------:R-:W4:Y:S04]  /*16e5f0*/  LDL.64 R28, [R1] ;  /* 0x00000000011c7983 */ /* 0x000f280000100a00 */
        /* <DEDUP_REMOVED lines=16> */
[----:B------:R-:W2:Y:S04]  /*16e700*/  LDL.LU R10, [R1+0x7168] ;  /* 0x00716800010a7983 */ /* 0x000ea80000300800 */
[----:B------:R-:W3:Y:S04]  /*16e710*/  LDL.LU R14, [R1+0x7164] ;  /* 0x00716400010e7983 */ /* 0x000ee80000300800 */
[----:B------:R-:W2:Y:S01]  /*16e720*/  LDL.LU R11, [R1+0x7170] ;  /* 0x00717000010b7983 */ /* 0x000ea20000300800 */
[----:B----4-:R-:W-:Y:S03]  /*16e730*/  HMMA.16816.F32 R20, R4, R28, R20 ;  /* 0x0000001c0414723c */ /* 0x010fe60000001814 */
[----:B--2---:R-:W-:Y:S04]  /*16e740*/  STL.64 [R1+0x8cf0], R10 ;  /* 0x008cf00a01007387 */ /* 0x004fe80000100a00 */
[----:B------:R0:W-:Y:S04]  /*16e750*/  STL.64 [R1+0x8ce8], R8 ;  /* 0x008ce80801007387 */ /* 0x0001e80000100a00 */
        /* <DEDUP_REMOVED lines=59> */
[----:B--2---:R-:W-:Y:S01]  /*16eb10*/  HMMA.16816.F32 R8, R4, R18, R8 ;  /* 0x000000120408723c */ /* 0x004fe20000001808 */
[----:B---3--:R-:W-:-:S02]  /*16eb20*/  IMAD R12, R12, 0x100, R16 ;  /* 0x000001000c0c7824 */ /* 0x008fc400078e0210 */
[----:B------:R-:W-:-:S15]  /*16eb30*/  IMAD R13, R13, 0x100, R17 ;  /* 0x000001000d0d7824 */ /* 0x000fde00078e0211 */
[----:B------:R-:W-:-:S05]  /*16eb40*/  NOP ;  /* 0x0000000000007918 */ /* 0x000fca0000000000 */
        /* <DEDUP_REMOVED lines=14> */
[----:B------:R4:W-:Y:S04]  /*16ec30*/  STL.64 [R1+0x8aa8], R18 ;  /* 0x008aa81201007387 */ /* 0x0009e80000100a00 */
[----:B0-----:R-:W3:Y:S04]  /*16ec40*/  LDL.LU R16, [R1+0x1ab0] ;  /* 0x001ab00001107983 */ /* 0x001ee80000300800 */
[----:B-1----:R-:W3:Y:S04]  /*16ec50*/  LDL.LU R17, [R1+0x1ab4] ;  /* 0x001ab40001117983 */ /* 0x002ee80000300800 */
[----:B----4-:R-:W3:Y:S04]  /*16ec60*/  LDL.LU R18, [R1+0x1ab8] ;  /* 0x001ab80001127983 */ /* 0x010ee80000300800 */
[----:B------:R-:W3:Y:S01]  /*16ec70*/  LDL.LU R19, [R1+0x1abc] ;  /* 0x001abc0001137983 */ /* 0x000ee20000300800 */
[----:B--2---:R-:W-:-:S02]  /*16ec80*/  IMAD R14, R14, 0x100, R10 ;  /* 0x000001000e0e7824 */ /* 0x004fc400078e020a */
[----:B------:R-:W-:Y:S01]  /*16ec90*/  IMAD R15, R15, 0x100, R11 ;  /* 0x000001000f0f7824 */ /* 0x000fe200078e020b */
[----:B------:R-:W3:Y:S04]  /*16eca0*/  LDL.LU R10, [R1+0x8ce4] ;  /* 0x008ce400010a7983 */ /* 0x000ee80000300800 */
[----:B------:R-:W3:Y:S02]  /*16ecb0*/  LDL.LU R11, [R1+0x8ce0] ;  /* 0x008ce000010b7983 */ /* 0x000ee40000300800 */
[----:B---3--:R-:W-:Y:S06]  /*16ecc0*/  HMMA.16816.F32 R16, R4, R10, R16 ;  /* 0x0000000a0410723c */ /* 0x008fec0000001810 */
[----:B------:R-:W-:Y:S04]  /*16ecd0*/  STL [R1+0x8a5c], R10 ;  /* 0x008a5c0a01007387 */ /* 0x000fe80000100800 */
[----:B------:R-:W-:-:S13]  /*16ece0*/  STL [R1+0x8a58], R11 ;  /* 0x008a580b01007387 */ /* 0x000fda0000100800 */
[----:B------:R-:W-:Y:S04]  /*16ecf0*/  STL.64 [R1+0x2200], R16 ;  /* 0x0022001001007387 */ /* 0x000fe80000100a00 */
[----:B------:R0:W-:Y:S02]  /*16ed00*/  STL.64 [R1+0x2208], R18 ;  /* 0x0022081201007387 */ /* 0x0001e40000100a00 */
[C---:B0-----:R-:W-:Y:S06]  /*16ed10*/  HMMA.16816.F32 R16, R4.reuse, R8, R20 ;  /* 0x000000080410723c */ /* 0x041fec0000001814 */
[----:B------:R-:W-:Y:S01]  /*16ed20*/  HMMA.16816.F32 R4, R4, R2, R24 ;  /* 0x000000020404723c */ /* 0x000fe20000001818 */
[----:B------:R-:W-:-:S15]  /*16ed30*/  STL.64 [R1+0x8c90], R8 ;  /* 0x008c900801007387 */ /* 0x000fde0000100a00 */
        /* <DEDUP_REMOVED lines=171> */
[----:B------:R-:W2:Y:S04]  /*16f7f0*/  LDL.LU R8, [R1+0x11d0] ;  /* 0x0011d00001087983 */ /* 0x000ea80000300800 */
[----:B------:R-:W2:Y:S04]  /*16f800*/  LDL.LU R9, [R1+0x11d4] ;  /* 0x0011d40001097983 */ /* 0x000ea80000300800 */
[----:B------:R-:W3:Y:S04]  /*16f810*/  LDL.LU R10, [R1+0x11d8] ;  /* 0x0011d800010a7983 */ /* 0x000ee80000300800 */
[----:B------:R-:W3:Y:S04]  /*16f820*/  LDL.LU R11, [R1+0x11dc] ;  /* 0x0011dc00010b7983 */ /* 0x000ee80000300800 */
[----:B---3--:R-:W-:Y:S04]  /*16f830*/  STL.64 [R1+0x8ca0], R10 ;  /* 0x008ca00a01007387 */ /* 0x008fe80000100a00 */
[----:B--2---:R0:W-:Y:S04]  /*16f840*/  STL.64 [R1+0x8c98], R8 ;  /* 0x008c980801007387 */ /* 0x0041e80000100a00 */
[----:B------:R-:W2:Y:S04]  /*16f850*/  LDL R6, [R1+0xa0] ;  /* 0x0000a00001067983 */ /* 0x000ea80000100800 */
[----:B------:R-:W3:Y:S04]  /*16f860*/  LDL.64 R4, [R1+0xa8] ;  /* 0x0000a80001047983 */ /* 0x000ee80000100a00 */
        /* <DEDUP_REMOVED lines=50> */
[----:B--2---:R-:W-:Y:S01]  /*16fb90*/  HMMA.16816.F32 R4, R12, R6, R8 ;  /* 0x000000060c04723c */ /* 0x004fe20000001808 */
[----:B------:R-:W2:Y:S04]  /*16fba0*/  LDL.LU.64 R10, [R1+0x8ca0] ;  /* 0x008ca000010a7983 */ /* 0x000ea80000300a00 */
[----:B------:R-:W2:-:S15]  /*16fbb0*/  LDL.LU.64 R8, [R1+0x8c98] ;  /* 0x008c980001087983 */ /* 0x000e9e0000300a00 */
[----:B------:R-:W-:-:S03]  /*16fbc0*/  NOP ;  /* 0x0000000000007918 */ /* 0x000fc60000000000 */
        /* <DEDUP_REMOVED lines=8> */
[----:B------:R0:W-:Y:S04]  /*16fc50*/  STL.64 [R1+0x21c0], R8 ;  /* 0x0021c00801007387 */ /* 0x0001e80000100a00 */
[----:B------:R1:W-:Y:S04]  /*16fc60*/  STL.64 [R1+0x21c8], R10 ;  /* 0x0021c80a01007387 */ /* 0x0003e80000100a00 */
[----:B0-----:R-:W2:Y:S01]  /*16fc70*/  LDL.LU.64 R8, [R1+0x8c90] ;  /* 0x008c900001087983 */ /* 0x001ea20000300a00 */
[----:B-1----:R-:W-:Y:S02]  /*16fc80*/  IMAD.MOV.U32 R11, RZ, RZ, R20 ;  /* 0x000000ffff0b7224 */ /* 0x002fe400078e0014 */
        /* <DEDUP_REMOVED lines=147> */
[----:B------:R-:W-:Y:S04]  /*1705c0*/  STL.64 [R1+0x1240], R20 ;  /* 0x0012401401007387 */ /* 0x000fe80000100a00 */
[----:B------:R0:W-:Y:S04]  /*1705d0*/  STL.64 [R1+0x1248], R22 ;  /* 0x0012481601007387 */ /* 0x0001e80000100a00 */
[----:B0-----:R-:W3:Y:S04]  /*1705e0*/  LDL.LU.64 R22, [R1+0x8aa0] ;  /* 0x008aa00001167983 */ /* 0x001ee80000300a00 */
[----:B------:R-:W4:Y:S04]  /*1705f0*/  LDL.LU.64 R20, [R1+0x8a98] ;  /* 0x008a980001147983 */ /* 0x000f280000300a00 */
[----:B------:R-:W-:Y:S04]  /*170600*/  STL.64 [R1+0x88b0], R26 ;  /* 0x0088b01a01007387 */ /* 0x000fe80000100a00 */
[----:B------:R0:W-:Y:S04]  /*170610*/  STL.64 [R1+0x88a8], R24 ;  /* 0x0088a81801007387 */ /* 0x0001e80000100a00 */
[----:B0-----:R-:W2:Y:S01]  /*170620*/  LDL.64 R24, [R1+0xa0] ;  /* 0x0000a00001187983 */ /* 0x001ea20000100a00 */
[----:B------:R-:W-:-:S02]  /*170630*/  IMAD.MOV.U32 R26, RZ, RZ, R11 ;  /* 0x000000ffff1a7224 */ /* 0x000fc400078e000b */
[----:B------:R-:W-:-:S05]  /*170640*/  IMAD.MOV.U32 R27, RZ, RZ, R10 ;  /* 0x000000ffff1b7224 */ /* 0x000fca00078e000a */
[----:B------:R-:W-:Y:S01]  /*170650*/  STL.64 [R1+0x8a30], R26 ;  /* 0x008a301a01007387 */ /* 0x000fe20000100a00 */
[----:B---3--:R-:W-:Y:S03]  /*170660*/  HMMA.16816.F32 R4, R12, R22, R4 ;  /* 0x000000160c04723c */ /* 0x008fe60000001804 */
[----:B--2---:R0:W-:Y:S04]  /*170670*/  STL.64 [R1+0x8a28], R24 ;  /* 0x008a281801007387 */ /* 0x0041e80000100a00 */
[----:B0-----:R-:W2:-:S15]  /*170680*/  LDL.LU R24, [R1+0x1020] ;  /* 0x0010200001187983 */ /* 0x001e9e0000300800 */
[----:B------:R-:W-:-:S01]  /*170690*/  NOP ;  /* 0x0000000000007918 */ /* 0x000fc20000000000 */
[----:B------:R0:W-:Y:S04]  /*1706a0*/  STL.64 [R1+0x1250], R4 ;  /* 0x0012500401007387 */ /* 0x0001e80000100a00 */
[----:B------:R-:W-:Y:S04]  /*1706b0*/  STL.64 [R1+0x1258], R6 ;  /* 0x0012580601007387 */ /* 0x000fe80000100a00 */
[----:B------:R-:W2:Y:S04]  /*1706c0*/  LDL.LU R25, [R1+0x1024] ;  /* 0x0010240001197983 */ /* 0x000ea80000300800 */
[----:B------:R-:W3:Y:S04]  /*1706d0*/  LDL.LU R26, [R1+0x1028] ;  /* 0x00102800011a7983 */ /* 0x000ee80000300800 */
[----:B------:R-:W3:Y:S04]  /*1706e0*/  LDL.LU R27, [R1+0x102c] ;  /* 0x00102c00011b7983 */ /* 0x000ee80000300800 */
[----:B------:R-:W4:Y:S04]  /*1706f0*/  LDL.LU R16, [R1+0x7178] ;  /* 0x0071780001107983 */ /* 0x000f280000300800 */
[----:B0-----:R-:W2:Y:S04]  /*170700*/  LDL.LU R4, [R1+0x7174] ;  /* 0x0071740001047983 */ /* 0x001ea80000300800 */
[----:B------:R-:W4:Y:S04]  /*170710*/  LDL.LU R17, [R1+0x7180] ;  /* 0x0071800001117983 */ /* 0x000f280000300800 */
[----:B------:R-:W-:Y:S04]  /*170720*/  STL.64 [R1+0x8a90], R18 ;  /* 0x008a901201007387 */ /* 0x000fe80000100a00 */
[----:B----4-:R0:W-:Y:S04]  /*170730*/  STL.64 [R1+0x8a88], R16 ;  /* 0x008a881001007387 */ /* 0x0101e80000100a00 */
[----:B0-----:R-:W4:Y:S04]  /*170740*/  LDL.LU R16, [R1+0x1050] ;  /* 0x0010500001107983 */ /* 0x001f280000300800 */
[----:B------:R-:W4:Y:S04]  /*170750*/  LDL.LU R17, [R1+0x1054] ;  /* 0x0010540001117983 */ /* 0x000f280000300800 */
[----:B------:R-:W4:Y:S04]  /*170760*/  LDL.LU R18, [R1+0x1058] ;  /* 0x0010580001127983 */ /* 0x000f280000300800 */
[----:B------:R-:W4:Y:S04]  /*170770*/  LDL.LU R19, [R1+0x105c] ;  /* 0x00105c0001137983 */ /* 0x000f280000300800 */
[----:B------:R-:W2:Y:S04]  /*170780*/  LDL.LU R5, [R1+0x717c] ;  /* 0x00717c0001057983 */ /* 0x000ea80000300800 */
[----:B------:R-:W3:Y:S04]  /*170790*/  LDL.LU R10, [R1+0x7188] ;  /* 0x00718800010a7983 */ /* 0x000ee80000300800 */
[----:B------:R-:W2:Y:S04]  /*1707a0*/  LDL.LU R6, [R1+0x7184] ;  /* 0x0071840001067983 */ /* 0x000ea80000300800 */
[----:B------:R-:W3:Y:S04]  /*1707b0*/  LDL.LU R11, [R1+0x7190] ;  /* 0x00719000010b7983 */ /* 0x000ee80000300800 */
        /* <DEDUP_REMOVED lines=36> */
[----:B----4-:R-:W-:Y:S01]  /*170a00*/  HMMA.16816.F32 R8, R12, R18, R8 ;  /* 0x000000120c08723c */ /* 0x010fe20000001808 */
[----:B---3--:R-:W-:-:S02]  /*170a10*/  IMAD R4, R4, 0x100, R16 ;  /* 0x0000010004047824 */ /* 0x008fc400078e0210 */
[----:B------:R-:W-:-:S15]  /*170a20*/  IMAD R5, R5, 0x100, R17 ;  /* 0x0000010005057824 */ /* 0x000fde00078e0211 */
[----:B------:R-:W-:-:S05]  /*170a30*/  NOP ;  /* 0x0000000000007918 */ /* 0x000fca0000000000 */
[----:B------:R-:W-:Y:S04]  /*170a40*/  STL.64 [R1+0x1270], R8 ;  /* 0x0012700801007387 */ /* 0x000fe80000100a00 */
[----:B------:R0:W-:Y:S04]  /*170a50*/  STL.64 [R1+0x1278], R10 ;  /* 0x0012780a01007387 */ /* 0x0001e80000100a00 */
[----:B0-----:R-:W3:Y:S04]  /*170a60*/  LDL.LU.64 R10, [R1+0x8a80] ;  /* 0x008a8000010a7983 */ /* 0x001ee80000300a00 */
[----:B------:R-:W3:Y:S04]  /*170a70*/  LDL.LU.64 R8, [R1+0x8a78] ;  /* 0x008a780001087983 */ /* 0x000ee80000300a00 */
[----:B------:R-:W3:Y:S04]  /*170a80*/  LDL.LU R16, [R1+0x8a74] ;  /* 0x008a740001107983 */ /* 0x000ee80000300800 */
[----:B------:R-:W3:Y:S02]  /*170a90*/  LDL.LU R17, [R1+0x8a70] ;  /* 0x008a700001117983 */ /* 0x000ee40000300800 */
        /* <DEDUP_REMOVED lines=27> */
[----:B------:R-:W2:Y:S04]  /*170c50*/  LDL.LU.64 R24, [R1+0x8a38] ;  /* 0x008a380001187983 */ /* 0x000ea80000300a00 */
[----:B------:R0:W-:Y:S04]  /*170c60*/  STL [R1+0x8844], R8 ;  /* 0x0088440801007387 */ /* 0x0001e80000100800 */
[----:B------:R-:W-:Y:S04]  /*170c70*/  STL [R1+0x8840], R9 ;  /* 0x0088400901007387 */ /* 0x000fe80000100800 */
[----:B0-----:R-:W3:Y:S04]  /*170c80*/  LDL R8, [R1+0xa8] ;  /* 0x0000a80001087983 */ /* 0x001ee80000100800 */
[----:B------:R-:W-:Y:S01]  /*170c90*/  STL.64 [R1+0x88f0], R10 ;  /* 0x0088f00a01007387 */ /* 0x000fe20000100a00 */
        /* <DEDUP_REMOVED lines=15> */
[----:B----4-:R-:W-:-:S05]  /*170d90*/  IMAD.MOV.U32 R0, RZ, RZ, R25 ;  /* 0x000000ffff007224 */ /* 0x010fca00078e0019 */
[C---:B---3--:R-:W-:Y:S06]  /*170da0*/  HMMA.16816.F32 R12, R4.reuse, R8, R12 ;  /* 0x00000008040c723c */ /* 0x048fec000000180c */
[----:B------:R-:W-:-:S15]  /*170db0*/  HMMA.16816.F32 R8, R4, R24, R16 ;  /* 0x000000180408723c */ /* 0x000fde0000001810 */
[----:B------:R-:W-:-:S02]  /*170dc0*/  NOP ;  /* 0x0000000000007918 */ /* 0x000fc40000000000 */
[----:B------:R-:W-:Y:S04]  /*170dd0*/  STL.64 [R1+0x12c0], R12 ;  /* 0x0012c00c01007387 */ /* 0x000fe80000100a00 */
[----:B------:R-:W-:Y:S04]  /*170de0*/  STL.64 [R1+0x12c8], R14 ;  /* 0x0012c80e01007387 */ /* 0x000fe80000100a00 */
[----:B------:R-:W-:Y:S04]  /*170df0*/  STL [R1+0x8820], R0 ;  /* 0x0088200001007387 */ /* 0x000fe80000100800 */
[----:B------:R-:W-:Y:S04]  /*170e00*/  STL.64 [R1+0x12d0], R8 ;  /* 0x0012d00801007387 */ /* 0x000fe80000100a00 */
[----:B------:R2:W-:Y:S02]  /*170e10*/  STL.64 [R1+0x12d8], R10 ;  /* 0x0012d80a01007387 */ /* 0x0005e40000100a00 */
[----:B--2---:R-:W-:Y:S02]  /*170e20*/  HMMA.16816.F32 R8, R4, R26, R20 ;  /* 0x0000001a0408723c */ /* 0x004fe40000001814 */
[----:B------:R-:W2:-:S15]  /*170e30*/  LDL R26, [R1+0x18] ;  /* 0x00001800011a7983 */ /* 0x000e9e0000100800 */
[----:B------:R-:W-:-:S06]  /*170e40*/  NOP ;  /* 0x0000000000007918 */ /* 0x000fcc0000000000 */
[----:B------:R0:W-:Y:S04]  /*170e50*/  STL.64 [R1+0x12e0], R8 ;  /* 0x0012e00801007387 */ /* 0x0001e80000100a00 */
[----:B------:R-:W-:Y:S04]  /*170e60*/  STL.64 [R1+0x12e8], R10 ;  /* 0x0012e80a01007387 */ /* 0x000fe80000100a00 */
[----:B------:R-:W2:Y:S04]  /*170e70*/  LDL R27, [R1+0x1c] ;  /* 0x00001c00011b7983 */ /* 0x000ea80000100800 */
[----:B------:R-:W3:Y:S04]  /*170e80*/  LDL.LU R16, [R1+0xf00] ;  /* 0x000f000001107983 */ /* 0x000ee80000300800 */
[----:B------:R-:W3:Y:S04]  /*170e90*/  LDL.LU R17, [R1+0xf04] ;  /* 0x000f040001117983 */ /* 0x000ee80000300800 */
[----:B------:R-:W4:Y:S04]  /*170ea0*/  LDL.LU R18, [R1+0xf08] ;  /* 0x000f080001127983 */ /* 0x000f280000300800 */
[----:B------:R-:W4:Y:S04]  /*170eb0*/  LDL.LU R19, [R1+0xf0c] ;  /* 0x000f0c0001137983 */ /* 0x000f280000300800 */
[----:B----4-:R-:W-:Y:S04]  /*170ec0*/  STL.64 [R1+0x8900], R18 ;  /* 0x0089001201007387 */ /* 0x010fe80000100a00 */
[----:B---3--:R1:W-:Y:S04]  /*170ed0*/  STL.64 [R1+0x88f8], R16 ;  /* 0x0088f81001007387 */ /* 0x0083e80000100a00 */
[----:B0-----:R-:W3:Y:S04]  /*170ee0*/  LDL R8, [R1+0x28] ;  /* 0x0000280001087983 */ /* 0x001ee80000100800 */
[----:B------:R-:W3:Y:S04]  /*170ef0*/  LDL R9, [R1+0x2c] ;  /* 0x00002c0001097983 */ /* 0x000ee80000100800 */
[----:B-1----:R-:W4:Y:S04]  /*170f00*/  LDL.LU R16, [R1+0xf20] ;  /* 0x000f200001107983 */ /* 0x002f280000300800 */
        /* <DEDUP_REMOVED lines=218> */
[----:B----4-:R-:W-:Y:S03]  /*171cb0*/  HMMA.16816.F32 R8, R4, R8, R12 ;  /* 0x000000080408723c */ /* 0x010fe6000000180c */
[----:B------:R-:W-:-:S15]  /*171cc0*/  STL [R1+0x883c], R0 ;  /* 0x00883c0001007387 */ /* 0x000fde0000100800 */
[----:B------:R-:W-:-:S05]  /*171cd0*/  NOP ;  /* 0x0000000000007918 */ /* 0x000fca0000000000 */
[----:B------:R-:W-:Y:S04]  /*171ce0*/  STL.64 [R1+0x13c0], R8 ;  /* 0x0013c00801007387 */ /* 0x000fe80000100a00 */
[----:B------:R3:W-:Y:S02]  /*171cf0*/  STL.64 [R1+0x13c8], R10 ;  /* 0x0013c80a01007387 */ /* 0x0007e40000100a00 */
[C---:B---3--:R-:W-:Y:S06]  /*171d00*/  HMMA.16816.F32 R8, R4.reuse, R26, R20 ;  /* 0x0000001a0408723c */ /* 0x048fec0000001814 */
[----:B--2---:R-:W-:-:S15]  /*171d10*/  HMMA.16816.F32 R12, R4, R24, R16 ;  /* 0x00000018040c723c */ /* 0x004fde0000001810 */
        /* <DEDUP_REMOVED lines=17> */
[----:B--2---:R1:W-:Y:S04]  /*171e30*/  STL.64 [R1+0x88b8], R20 ;  /* 0x0088b81401007387 */ /* 0x0043e80000100a00 */
[----:B------:R-:W2:Y:S04]  /*171e40*/  LDL.LU R24, [R1+0xeb0] ;  /* 0x000eb00001187983 */ /* 0x000ea80000300800 */
[----:B------:R-:W2:Y:S04]  /*171e50*/  LDL.LU R25, [R1+0xeb4] ;  /* 0x000eb40001197983 */ /* 0x000ea80000300800 */
[----:B------:R-:W3:Y:S04]  /*171e60*/  LDL.LU R26, [R1+0xeb8] ;  /* 0x000eb800011a7983 */ /* 0x000ee80000300800 */
[----:B------:R-:W3:Y:S04]  /*171e70*/  LDL.LU R27, [R1+0xebc] ;  /* 0x000ebc00011b7983 */ /* 0x000ee80000300800 */
[----:B---3--:R-:W-:Y:S04]  /*171e80*/  STL.64 [R1+0x88d0], R26 ;  /* 0x0088d01a01007387 */ /* 0x008fe80000100a00 */
[----:B--2---:R-:W-:Y:S04]  /*171e90*/  STL.64 [R1+0x88c8], R24 ;  /* 0x0088c81801007387 */ /* 0x004fe80000100a00 */
[----:B0-----:R-:W2:Y:S04]  /*171ea0*/  LDL R22, [R1] ;  /* 0x0000000001167983 */ /* 0x001ea80000100800 */
[----:B------:R-:W2:Y:S04]  /*171eb0*/  LDL R23, [R1+0x4] ;  /* 0x0000040001177983 */ /* 0x000ea80000100800 */
[----:B-1----:R-:W3:Y:S04]  /*171ec0*/  LDL R20, [R1+0x8] ;  /* 0x0000080001147983 */ /* 0x002ee80000100800 */
[----:B------:R-:W3:Y:S04]  /*171ed0*/  LDL R21, [R1+0xc] ;  /* 0x00000c0001157983 */ /* 0x000ee80000100800 */
[----:B------:R-:W4:Y:S04]  /*171ee0*/  LDL.LU R8, [R1+0xee0] ;  /* 0x000ee00001087983 */ /* 0x000f280000300800 */
[----:B------:R-:W4:Y:S04]  /*171ef0*/  LDL.LU R9, [R1+0xee4] ;  /* 0x000ee40001097983 */ /* 0x000f280000300800 */
[----:B------:R-:W4:Y:S04]  /*171f00*/  LDL.LU R10, [R1+0xee8] ;  /* 0x000ee800010a7983 */ /* 0x000f280000300800 */
[----:B------:R-:W4:Y:S04]  /*171f10*/  LDL.LU R11, [R1+0xeec] ;  /* 0x000eec00010b7983 */ /* 0x000f280000300800 */
[----:B--2---:R0:W-:Y:S04]  /*171f20*/  STL.64 [R1+0x88d8], R22 ;  /* 0x0088d81601007387 */ /* 0x0041e80000100a00 */
        /* <DEDUP_REMOVED lines=34> */
[----:B0-----:R-:W4:Y:S01]  /*172150*/  LDL.LU.64 R10, [R1+0x88f0] ;  /* 0x0088f000010a7983 */ /* 0x001f220000300a00 */
[----:B------:R-:W-:-:S02]  /*172160*/  IMAD.MOV.U32 R8, RZ, RZ, R22 ;  /* 0x000000ffff087224 */ /* 0x000fc400078e0016 */
[----:B------:R-:W-:Y:S02]  /*172170*/  IMAD.MOV.U32 R9, RZ, RZ, R23 ;  /* 0x000000ffff097224 */ /* 0x000fe400078e0017 */
[C---:B------:R-:W-:Y:S01]  /*172180*/  HMMA.16816.F32 R20, R4.reuse, R20, R24 ;  /* 0x000000140414723c */ /* 0x040fe20000001818 */
[----:B----4-:R-:W-:Y:S04]  /*172190*/  STL.64 [R1+0x8850], R10 ;  /* 0x0088500a01007387 */ /* 0x010fe80000100a00 */
[----:B------:R0:W-:Y:S04]  /*1721a0*/  STL.64 [R1+0x8848], R8 ;  /* 0x0088480801007387 */ /* 0x0001e80000100a00 */
[----:B0-----:R-:W4:Y:S04]  /*1721b0*/  LDL.LU R8, [R1+0xe50] ;  /* 0x000e500001087983 */ /* 0x001f280000300800 */
        /* <DEDUP_REMOVED lines=55> */
[----:B------:R0:W-:Y:S04]  /*172530*/  STL.64 [R1+0x8618], R20 ;  /* 0x0086181401007387 */ /* 0x0001e80000100a00 */
[----:B0-----:R-:W3:Y:S04]  /*172540*/  LDL.LU R20, [R1+0x7198] ;  /* 0x0071980001147983 */ /* 0x001ee80000300800 */
[----:B------:R-:W3:Y:S01]  /*172550*/  LDL.LU R21, [R1+0x71a0] ;  /* 0x0071a00001157983 */ /* 0x000ee20000300800 */
[C---:B--2---:R-:W-:Y:S06]  /*172560*/  HMMA.16816.F32 R12, R4.reuse, R18, R12 ;  /* 0x00000012040c723c */ /* 0x044fec000000180c */
[----:B----4-:R-:W-:-:S15]  /*172570*/  HMMA.16816.F32 R8, R4, R16, R8 ;  /* 0x000000100408723c */ /* 0x010fde0000001808 */
[----:B------:R-:W-:-:S02]  /*172580*/  NOP ;  /* 0x0000000000007918 */ /* 0x000fc40000000000 */
[----:B------:R-:W-:Y:S04]  /*172590*/  STL.64 [R1+0x1470], R12 ;  /* 0x0014700c01007387 */ /* 0x000fe80000100a00 */
[----:B------:R0:W-:Y:S04]  /*1725a0*/  STL.64 [R1+0x1478], R14 ;  /* 0x0014780e01007387 */ /* 0x0001e80000100a00 */
[----:B0-----:R-:W3:Y:S04]  /*1725b0*/  LDL.LU.64 R14, [R1+0x8860] ;  /* 0x00886000010e7983 */ /* 0x001ee80000300a00 */
[----:B------:R-:W2:Y:S04]  /*1725c0*/  LDL.LU.64 R12, [R1+0x8858] ;  /* 0x00885800010c7983 */ /* 0x000ea80000300a00 */
[----:B------:R-:W-:Y:S04]  /*1725d0*/  STL.64 [R1+0x1480], R8 ;  /* 0x0014800801007387 */ /* 0x000fe80000100a00 */
[----:B------:R0:W-:Y:S04]  /*1725e0*/  STL.64 [R1+0x1488], R10 ;  /* 0x0014880a01007387 */ /* 0x0001e80000100a00 */
[----:B0-----:R-:W4:Y:S04]  /*1725f0*/  LDL.LU.64 R10, [R1+0x8850] ;  /* 0x00885000010a7983 */ /* 0x001f280000300a00 */
[----:B------:R-:W4:Y:S04]  /*172600*/  LDL.LU.64 R8, [R1+0x8848] ;  /* 0x0088480001087983 */ /* 0x000f280000300a00 */
[----:B------:R0:W-:Y:S04]  /*172610*/  STL [R1+0x85e4], R16 ;  /* 0x0085e41001007387 */ /* 0x0001e80000100800 */
[----:B------:R1:W-:Y:S04]  /*172620*/  STL [R1+0x85e0], R17 ;  /* 0x0085e01101007387 */ /* 0x0003e80000100800 */
[----:B------:R1:W-:Y:S04]  /*172630*/  STL.64 [R1+0x8680], R18 ;  /* 0x0086801201007387 */ /* 0x0003e80000100a00 */
[----:B0-----:R-:W4:Y:S04]  /*172640*/  LDL.LU R16, [R1+0xe40] ;  /* 0x000e400001107983 */ /* 0x001f280000300800 */
[----:B-1----:R-:W4:Y:S04]  /*172650*/  LDL.LU R17, [R1+0xe44] ;  /* 0x000e440001117983 */ /* 0x002f280000300800 */
[----:B------:R-:W4:Y:S04]  /*172660*/  LDL.LU R18, [R1+0xe48] ;  /* 0x000e480001127983 */ /* 0x000f280000300800 */
[----:B------:R-:W4:Y:S01]  /*172670*/  LDL.LU R19, [R1+0xe4c] ;  /* 0x000e4c0001137983 */ /* 0x000f220000300800 */
[----:B---3--:R-:W-:-:S02]  /*172680*/  IMAD R14, R14, 0x100, R22 ;  /* 0x000001000e0e7824 */ /* 0x008fc400078e0216 */
[----:B--2---:R-:W-:Y:S02]  /*172690*/  IMAD R12, R12, 0x100, R20 ;  /* 0x000001000c0c7824 */ /* 0x004fe400078e0214 */
[----:B------:R-:W-:Y:S02]  /*1726a0*/  IMAD R13, R13, 0x100, R21 ;  /* 0x000001000d0d7824 */ /* 0x000fe400078e0215 */
[----:B------:R-:W-:Y:S02]  /*1726b0*/  IMAD R15, R15, 0x100, R23 ;  /* 0x000001000f0f7824 */ /* 0x000fe400078e0217 */
[----:B----4-:R-:W-:Y:S07]  /*1726c0*/  HMMA.16816.F32 R20, R4, R10, R24 ;  /* 0x0000000a0414723c */ /* 0x010fee0000001818 */
[----:B------:R-:W-:-:S02]  /*1726d0*/  IMAD.MOV.U32 R26, RZ, RZ, R8 ;  /* 0x000000ffff1a7224 */ /* 0x000fc400078e0008 */
[----:B------:R-:W2:Y:S01]  /*1726e0*/  LDL.LU R8, [R1+0x8844] ;  /* 0x0088440001087983 */ /* 0x000ea20000300800 */
[----:B------:R-:W-:-:S13]  /*1726f0*/  IMAD.MOV.U32 R27, RZ, RZ, R9 ;  /* 0x000000ffff1b7224 */ /* 0x000fda00078e0009 */
[----:B------:R0:W-:Y:S04]  /*172700*/  STL.64 [R1+0x1490], R20 ;  /* 0x0014901401007387 */ /* 0x0001e80000100a00 */
[----:B------:R1:W-:Y:S04]  /*172710*/  STL.64 [R1+0x1498], R22 ;  /* 0x0014981601007387 */ /* 0x0003e80000100a00 */
[----:B------:R-:W2:Y:S04]  /*172720*/  LDL.LU R9, [R1+0x8840] ;  /* 0x0088400001097983 */ /* 0x000ea80000300800 */
[----:B0-----:R-:W3:Y:S04]  /*172730*/  LDL.LU R20, [R1+0xd00] ;  /* 0x000d000001147983 */ /* 0x001ee80000300800 */
[----:B------:R-:W3:Y:S04]  /*172740*/  LDL.LU R21, [R1+0xd04] ;  /* 0x000d040001157983 */ /* 0x000ee80000300800 */
[----:B-1----:R-:W4:Y:S04]  /*172750*/  LDL.LU R22, [R1+0xd08] ;  /* 0x000d080001167983 */ /* 0x002f280000300800 */
[----:B------:R-:W4:Y:S04]  /*172760*/  LDL.LU R23, [R1+0xd0c] ;  /* 0x000d0c0001177983 */ /* 0x000f280000300800 */
[----:B----4-:R-:W-:Y:S04]  /*172770*/  STL.64 [R1+0x8690], R22 ;  /* 0x0086901601007387 */ /* 0x010fe80000100a00 */
[----:B---3--:R0:W-:Y:S04]  /*172780*/  STL.64 [R1+0x8688], R20 ;  /* 0x0086881401007387 */ /* 0x0081e80000100a00 */
[----:B0-----:R-:W2:Y:S04]  /*172790*/  LDL.LU R20, [R1+0x1a60] ;  /* 0x001a600001147983 */ /* 0x001ea80000300800 */
[----:B------:R-:W2:Y:S04]  /*1727a0*/  LDL.LU R21, [R1+0x1a64] ;  /* 0x001a640001157983 */ /* 0x000ea80000300800 */
[----:B------:R-:W2:Y:S04]  /*1727b0*/  LDL.LU R22, [R1+0x1a68] ;  /* 0x001a680001167983 */ /* 0x000ea80000300800 */
[----:B------:R-:W2:Y:S04]  /*1727c0*/  LDL.LU R23, [R1+0x1a6c] ;  /* 0x001a6c0001177983 */ /* 0x000ea80000300800 */
[----:B------:R-:W3:Y:S04]  /*1727d0*/  LDL R24, [R1+0x18] ;  /* 0x0000180001187983 */ /* 0x000ee80000100800 */
[----:B------:R-:W3:Y:S04]  /*1727e0*/  LDL R25, [R1+0x1c] ;  /* 0x00001c0001197983 */ /* 0x000ee80000100800 */
[----:B------:R-:W-:Y:S01]  /*1727f0*/  STL.64 [R1+0x86a0], R26 ;  /* 0x0086a01a01007387 */ /* 0x000fe20000100a00 */
[C---:B--2---:R-:W-:Y:S06]  /*172800*/  HMMA.16816.F32 R20, R4.reuse, R8, R20 ;  /* 0x000000080414723c */ /* 0x044fec0000001814 */
[----:B------:R-:W-:Y:S01]  /*172810*/  HMMA.16816.F32 R4, R4, R2, R16 ;  /* 0x000000020404723c */ /* 0x000fe20000001810 */
[----:B---3--:R0:W-:Y:S04]  /*172820*/  STL.64 [R1+0x8698], R24 ;  /* 0x0086981801007387 */ /* 0x0081e80000100a00 */
[----:B------:R-:W-:Y:S04]  /*172830*/  STL [R1+0x85cc], R10 ;  /* 0x0085cc0a01007387 */ /* 0x000fe80000100800 */
[----:B------:R1:W-:Y:S04]  /*172840*/  STL [R1+0x85c8], R11 ;  /* 0x0085c80b01007387 */ /* 0x0003e80000100800 */
[----:B------:R-:W-:Y:S01]  /*172850*/  STL.64 [R1+0x86a8], R8 ;  /* 0x0086a80801007387 */ /* 0x000fe20000100a00 */
[----:B------:R-:W-:-:S03]  /*172860*/  IMAD.MOV.U32 R17, RZ, RZ, R0 ;  /* 0x000000ffff117224 */ /* 0x000fc600078e0000 */
[----:B------:R-:W-:Y:S04]  /*172870*/  STL.64 [R1+0x14a0], R20 ;  /* 0x0014a01401007387 */ /* 0x000fe80000100a00 */
[----:B------:R-:W-:Y:S04]  /*172880*/  STL.64 [R1+0x14a8], R22 ;  /* 0x0014a81601007387 */ /* 0x000fe80000100a00 */
[----:B------:R-:W2:Y:S04]  /*172890*/  LDL R16, [R1+0x20] ;  /* 0x0000200001107983 */ /* 0x000ea80000100800 */
[----:B------:R-:W-:Y:S04]  /*1728a0*/  STL.64 [R1+0x1010], R4 ;  /* 0x0010100401007387 */ /* 0x000fe80000100a00 */
[----:B------:R-:W-:Y:S04]  /*1728b0*/  STL.64 [R1+0x1018], R6 ;  /* 0x0010180601007387 */ /* 0x000fe80000100a00 */
[----:B------:R-:W1:Y:S04]  /*1728c0*/  LDL.LU R0, [R1+0x883c] ;  /* 0x00883c0001007983 */ /* 0x000e680000300800 */
[----:B------:R-:W3:Y:S04]  /*1728d0*/  LDL R18, [R1+0x28] ;  /* 0x0000280001127983 */ /* 0x000ee80000100800 */
[----:B------:R-:W3:Y:S04]  /*1728e0*/  LDL R19, [R1+0x2c] ;  /* 0x00002c0001137983 */ /* 0x000ee80000100800 */
[----:B---3--:R-:W-:Y:S04]  /*1728f0*/  STL.64 [R1+0x86b8], R18 ;  /* 0x0086b81201007387 */ /* 0x008fe80000100a00 */
[----:B--2---:R2:W-:Y:S04]  /*172900*/  STL.64 [R1+0x86b0], R16 ;  /* 0x0086b01001007387 */ /* 0x0045e80000100a00 */
[----:B0-----:R-:W3:Y:S04]  /*172910*/  LDL.LU R24, [R1+0xd30] ;  /* 0x000d300001187983 */ /* 0x001ee80000300800 */
[----:B------:R-:W3:Y:S04]  /*172920*/  LDL.LU R25, [R1+0xd34] ;  /* 0x000d340001197983 */ /* 0x000ee80000300800 */
[----:B------:R-:W4:Y:S04]  /*172930*/  LDL.LU R26, [R1+0xd38] ;  /* 0x000d3800011a7983 */ /* 0x000f280000300800 */
[----:B------:R-:W4:Y:S01]  /*172940*/  LDL.LU R27, [R1+0xd3c] ;  /* 0x000d3c00011b7983 */ /* 0x000f220000300800 */
[----:B-1----:R-:W-:-:S03]  /*172950*/  IMAD.MOV.U32 R11, RZ, RZ, R0 ;  /* 0x000000ffff0b7224 */ /* 0x002fc600078e0000 */
[----:B----4-:R-:W-:Y:S04]  /*172960*/  STL.64 [R1+0x86c8], R26 ;  /* 0x0086c81a01007387 */ /* 0x010fe80000100a00 */
[----:B---3--:R0:W-:Y:S04]  /*172970*/  STL.64 [R1+0x86c0], R24 ;  /* 0x0086c01801007387 */ /* 0x0081e80000100a00 */
[----:B------:R-:W3:Y:S04]  /*172980*/  LDL R10, [R1+0x30] ;  /* 0x00003000010a7983 */ /* 0x000ee80000100800 */
[----:B------:R-:W4:Y:S04]  /*172990*/  LDL.LU R0, [R1+0x8838] ;  /* 0x0088380001007983 */ /* 0x000f280000300800 */
[----:B--2---:R-:W2:Y:S04]  /*1729a0*/  LDL.LU R16, [R1+0xd40] ;  /* 0x000d400001107983 */ /* 0x004ea80000300800 */
[----:B------:R-:W2:Y:S04]  /*1729b0*/  LDL.LU R17, [R1+0xd44] ;  /* 0x000d440001117983 */ /* 0x000ea80000300800 */
[----:B------:R-:W3:Y:S04]  /*1729c0*/  LDL.LU R18, [R1+0xd48] ;  /* 0x000d480001127983 */ /* 0x000ee80000300800 */
[----:B------:R-:W3:Y:S04]  /*1729d0*/  LDL.LU R19, [R1+0xd4c] ;  /* 0x000d4c0001137983 */ /* 0x000ee80000300800 */
[----:B---3--:R4:W-:Y:S04]  /*1729e0*/  STL.64 [R1+0x86d8], R18 ;  /* 0x0086d81201007387 */ /* 0x0089e80000100a00 */
[----:B--2---:R1:W-:Y:S04]  /*1729f0*/  STL.64 [R1+0x86d0], R16 ;  /* 0x0086d01001007387 */ /* 0x0043e80000100a00 */
[----:B------:R-:W2:Y:S04]  /*172a00*/  LDL R8, [R1+0x38] ;  /* 0x0000380001087983 */ /* 0x000ea80000100800 */
[----:B------:R-:W2:Y:S04]  /*172a10*/  LDL R9, [R1+0x3c] ;  /* 0x00003c0001097983 */ /* 0x000ea80000100800 */
[----:B------:R-:W-:Y:S04]  /*172a20*/  STL.64 [R1+0x86e8], R10 ;  /* 0x0086e80a01007387 */ /* 0x000fe80000100a00 */
        /* <DEDUP_REMOVED lines=42> */
[----:B-1----:R-:W4:Y:S04]  /*172cd0*/  LDL.64 R16, [R1+0x68] ;  /* 0x0000680001107983 */ /* 0x002f280000100a00 */
        /* <DEDUP_REMOVED lines=9> */
[----:B----4-:R-:W-:Y:S04]  /*172d70*/  STL.64 [R1+0x8758], R26 ;  /* 0x0087581a01007387 */ /* 0x010fe80000100a00 */
[----:B--2---:R0:W-:Y:S04]  /*172d80*/  STL.64 [R1+0x8750], R24 ;  /* 0x0087501801007387 */ /* 0x0041e80000100a00 */
[----:B0-----:R-:W2:Y:S04]  /*172d90*/  LDL.LU R24, [R1+0xdb0] ;  /* 0x000db00001187983 */ /* 0x001ea80000300800 */
[----:B------:R-:W2:Y:S04]  /*172da0*/  LDL.LU R25, [R1+0xdb4] ;  /* 0x000db40001197983 */ /* 0x000ea80000300800 */
[----:B------:R-:W4:Y:S04]  /*172db0*/  LDL.LU R26, [R1+0xdb8] ;  /* 0x000db800011a7983 */ /* 0x000f280000300800 */
[----:B------:R-:W4:Y:S04]  /*172dc0*/  LDL.LU R27, [R1+0xdbc] ;  /* 0x000dbc00011b7983 */ /* 0x000f280000300800 */
[----:B------:R-:W2:Y:S04]  /*172dd0*/  LDL.64 R16, [R1+0x78] ;  /* 0x0000780001107983 */ /* 0x000ea80000100a00 */
[----:B------:R0:W-:Y:S04]  /*172de0*/  STL.64 [R1+0x8798], R18 ;  /* 0x0087981201007387 */ /* 0x0001e80000100a00 */
[----:B0-----:R-:W4:Y:S01]  /*172df0*/  LDL R18, [R1+0x80] ;  /* 0x0000800001127983 */ /* 0x001f220000100800 */
        /* <DEDUP_REMOVED lines=10> */
[----:B------:R3:W-:Y:S02]  /*172ea0*/  STL.64 [R1+0x87c8], R18 ;  /* 0x0087c81201007387 */ /* 0x0007e40000100a00 */
[----:B---3--:R-:W-:-:S02]  /*172eb0*/  IMAD.MOV.U32 R19, RZ, RZ, R0 ;  /* 0x000000ffff137224 */ /* 0x008fc400078e0000 */
        /* <DEDUP_REMOVED lines=160> */
[C---:B--2---:R-:W-:Y:S06]  /*1738c0*/  HMMA.16816.F32 R24, R12.reuse, R16, R24 ;  /* 0x000000100c18723c */ /* 0x044fec0000001818 */
[----:B----4-:R-:W-:-:S15]  /*1738d0*/  HMMA.16816.F32 R16, R12, R18, R8 ;  /* 0x000000120c10723c */ /* 0x010fde0000001808 */
[----:B------:R-:W-:-:S02]  /*1738e0*/  NOP ;  /* 0x0000000000007918 */ /* 0x000fc40000000000 */
[----:B------:R-:W-:Y:S04]  /*1738f0*/  STL.64 [R1+0x1580], R24 ;  /* 0x0015801801007387 */ /* 0x000fe80000100a00 */
[----:B------:R0:W-:Y:S04]  /*173900*/  STL.64 [R1+0x1588], R26 ;  /* 0x0015881a01007387 */ /* 0x0001e80000100a00 */
[----:B0-----:R-:W2:Y:S04]  /*173910*/  LDL.LU.64 R26, [R1+0x86f8] ;  /* 0x0086f800011a7983 */ /* 0x001ea80000300a00 */
[----:B------:R-:W2:Y:S04]  /*173920*/  LDL.LU.64 R24, [R1+0x86f0] ;  /* 0x0086f00001187983 */ /* 0x000ea80000300a00 */
[----:B------:R-:W4:Y:S04]  /*173930*/  LDL.LU.64 R10, [R1+0x86e8] ;  /* 0x0086e800010a7983 */ /* 0x000f280000300a00 */
[----:B------:R-:W2:Y:S04]  /*173940*/  LDL.LU.64 R8, [R1+0x86e0] ;  /* 0x0086e00001087983 */ /* 0x000ea80000300a00 */
        /* <DEDUP_REMOVED lines=11> */
[----:B------:R-:W2:Y:S04]  /*173a00*/  LDL.LU.64 R18, [R1+0x86b8] ;  /* 0x0086b80001127983 */ /* 0x000ea80000300a00 */
[----:B------:R-:W3:Y:S04]  /*173a10*/  LDL.LU.64 R16, [R1+0x86b0] ;  /* 0x0086b00001107983 */ /* 0x000ee80000300a00 */
[----:B------:R0:W-:Y:S04]  /*173a20*/  STL.64 [R1+0x15b0], R8 ;  /* 0x0015b00801007387 */ /* 0x0001e80000100a00 */
[----:B------:R-:W-:Y:S04]  /*173a30*/  STL.64 [R1+0x15b8], R10 ;  /* 0x0015b80a01007387 */ /* 0x000fe80000100a00 */
[----:B0-----:R-:W4:Y:S01]  /*173a40*/  LDL.LU.64 R8, [R1+0x86a8] ;  /* 0x0086a80001087983 */ /* 0x001f220000300a00 */
[----:B--2---:R-:W-:-:S15]  /*173a50*/  HMMA.16816.F32 R24, R12, R18, R24 ;  /* 0x000000120c18723c */ /* 0x004fde0000001818 */
[----:B------:R-:W-:-:S08]  /*173a60*/  NOP ;  /* 0x0000000000007918 */ /* 0x000fd00000000000 */
[----:B------:R-:W-:Y:S04]  /*173a70*/  STL.64 [R1+0x16b0], R24 ;  /* 0x0016b01801007387 */ /* 0x000fe80000100a00 */
[----:B------:R0:W-:Y:S04]  /*173a80*/  STL.64 [R1+0x16b8], R26 ;  /* 0x0016b81a01007387 */ /* 0x0001e80000100a00 */
[----:B0-----:R-:W2:Y:S04]  /*173a90*/  LDL.LU.64 R26, [R1+0x86a0] ;  /* 0x0086a000011a7983 */ /* 0x001ea80000300a00 */
[----:B------:R-:W4:Y:S01]  /*173aa0*/  LDL.LU.64 R24, [R1+0x8698] ;  /* 0x0086980001187983 */ /* 0x000f220000300a00 */
[----:B---3--:R-:W-:Y:S03]  /*173ab0*/  HMMA.16816.F32 R16, R12, R16, R20 ;  /* 0x000000100c10723c */ /* 0x008fe60000001814 */
[----:B------:R-:W2:Y:S04]  /*173ac0*/  LDL.LU.64 R22, [R1+0x8690] ;  /* 0x0086900001167983 */ /* 0x000ea80000300a00 */
[----:B------:R-:W2:-:S15]  /*173ad0*/  LDL.LU.64 R20, [R1+0x8688] ;  /* 0x0086880001147983 */ /* 0x000e9e0000300a00 */
[----:B------:R-:W-:-:S01]  /*173ae0*/  NOP ;  /* 0x0000000000007918 */ /* 0x000fc20000000000 */
[----:B------:R-:W-:Y:S04]  /*173af0*/  STL.64 [R1+0x15d0], R16 ;  /* 0x0015d01001007387 */ /* 0x000fe80000100a00 */
[----:B------:R0:W-:Y:S04]  /*173b00*/  STL.64 [R1+0x15d8], R18 ;  /* 0x0015d81201007387 */ /* 0x0001e80000100a00 */
[----:B0-----:R-:W3:Y:S01]  /*173b10*/  LDL.LU.64 R18, [R1+0x8680] ;  /* 0x0086800001127983 */ /* 0x001ee20000300a00 */
        /* <DEDUP_REMOVED lines=19> */
[----:B--2---:R-:W-:Y:S04]  /*173c50*/  STL.64 [R1+0x8648], R20 ;  /* 0x0086481401007387 */ /* 0x004fe80000100a00 */
[----:B------:R-:W2:Y:S04]  /*173c60*/  LDL.LU R24, [R1+0xcd0] ;  /* 0x000cd00001187983 */ /* 0x000ea80000300800 */
[----:B------:R-:W2:Y:S04]  /*173c70*/  LDL.LU R25, [R1+0xcd4] ;  /* 0x000cd40001197983 */ /* 0x000ea80000300800 */
[----:B------:R-:W4:Y:S04]  /*173c80*/  LDL.LU R26, [R1+0xcd8] ;  /* 0x000cd800011a7983 */ /* 0x000f280000300800 */
[----:B------:R-:W4:Y:S04]  /*173c90*/  LDL.LU R27, [R1+0xcdc] ;  /* 0x000cdc00011b7983 */ /* 0x000f280000300800 */
[----:B----4-:R-:W-:Y:S04]  /*173ca0*/  STL.64 [R1+0x8660], R26 ;  /* 0x0086601a01007387 */ /* 0x010fe80000100a00 */
[----:B--2---:R1:W-:Y:S04]  /*173cb0*/  STL.64 [R1+0x8658], R24 ;  /* 0x0086581801007387 */ /* 0x0043e80000100a00 */
[----:B0-----:R-:W2:Y:S04]  /*173cc0*/  LDL R22, [R1] ;  /* 0x0000000001167983 */ /* 0x001ea80000100800 */
[----:B------:R-:W2:Y:S04]  /*173cd0*/  LDL R23, [R1+0x4] ;  /* 0x0000040001177983 */ /* 0x000ea80000100800 */
        /* <DEDUP_REMOVED lines=9> */
[----:B0-----:R-:W2:Y:S04]  /*173d70*/  LDL.LU R24, [R1+0xcf0] ;  /* 0x000cf00001187983 */ /* 0x001ea80000300800 */
[----:B------:R-:W2:Y:S04]  /*173d80*/  LDL.LU R25, [R1+0xcf4] ;  /* 0x000cf40001197983 */ /* 0x000ea80000300800 */
[----:B------:R-:W2:Y:S04]  /*173d90*/  LDL.LU R26, [R1+0xcf8] ;  /* 0x000cf800011a7983 */ /* 0x000ea80000300800 */
[----:B------:R-:W2:Y:S04]  /*173da0*/  LDL.LU R27, [R1+0xcfc] ;  /* 0x000cfc00011b7983 */ /* 0x000ea80000300800 */
[----:B------:R-:W4:Y:S04]  /*173db0*/  LDL.LU R16, [R1+0x71b8] ;  /* 0x0071b80001107983 */ /* 0x000f280000300800 */
        /* <DEDUP_REMOVED lines=17> */
[----:B------:R-:W3:Y:S01]  /*173ed0*/  LDL.LU R11, [R1+0x71d0] ;  /* 0x0071d000010b7983 */ /* 0x000ee20000300800 */
[C---:B--2---:R-:W-:Y:S03]  /*173ee0*/  HMMA.16816.F32 R20, R12.reuse, R20, R24 ;  /* 0x000000140c14723c */ /* 0x044fe60000001818 */
[----:B---3--:R-:W-:Y:S04]  /*173ef0*/  STL.64 [R1+0x85d8], R10 ;  /* 0x0085d80a01007387 */ /* 0x008fe80000100a00 */
        /* <DEDUP_REMOVED lines=67> */
[----:B--2---:R-:W-:Y:S01]  /*174330*/  HMMA.16816.F32 R8, R12, R18, R8 ;  /* 0x000000120c08723c */ /* 0x004fe20000001808 */
[----:B----4-:R-:W-:-:S02]  /*174340*/  IMAD R4, R4, 0x100, R16 ;  /* 0x0000010004047824 */ /* 0x010fc400078e0210 */
        /* <DEDUP_REMOVED lines=16> */
[----:B0-----:R-:W4:Y:S04]  /*174450*/  LDL.LU R16, [R1+0x1a50] ;  /* 0x001a500001107983 */ /* 0x001f280000300800 */
[----:B------:R-:W4:Y:S04]  /*174460*/  LDL.LU R17, [R1+0x1a54] ;  /* 0x001a540001117983 */ /* 0x000f280000300800 */
[----:B------:R-:W4:Y:S04]  /*174470*/  LDL.LU R18, [R1+0x1a58] ;  /* 0x001a580001127983 */ /* 0x000f280000300800 */
[----:B------:R-:W4:Y:S01]  /*174480*/  LDL.LU R19, [R1+0x1a5c] ;  /* 0x001a5c0001137983 */ /* 0x000f220000300800 */
[----:B--2---:R-:W-:-:S02]  /*174490*/  IMAD R6, R6, 0x100, R10 ;  /* 0x0000010006067824 */ /* 0x004fc400078e020a */
[----:B---3--:R-:W-:Y:S01]  /*1744a0*/  IMAD R7, R7, 0x100, R11 ;  /* 0x0000010007077824 */ /* 0x008fe200078e020b */
[----:B------:R-:W4:Y:S04]  /*1744b0*/  LDL.LU R10, [R1+0x85cc] ;  /* 0x0085cc00010a7983 */ /* 0x000f280000300800 */
[----:B------:R-:W4:Y:S02]  /*1744c0*/  LDL.LU R11, [R1+0x85c8] ;  /* 0x0085c800010b7983 */ /* 0x000f240000300800 */
[----:B----4-:R-:W-:-:S15]  /*1744d0*/  HMMA.16816.F32 R16, R12, R10, R16 ;  /* 0x0000000a0c10723c */ /* 0x010fde0000001810 */
[----:B------:R-:W-:-:S08]  /*1744e0*/  NOP ;  /* 0x0000000000007918 */ /* 0x000fd00000000000 */
[----:B------:R-:W-:Y:S04]  /*1744f0*/  STL.64 [R1+0x1690], R16 ;  /* 0x0016901001007387 */ /* 0x000fe80000100a00 */
[----:B------:R0:W-:Y:S02]  /*174500*/  STL.64 [R1+0x1698], R18 ;  /* 0x0016981201007387 */ /* 0x0001e40000100a00 */
[C---:B0-----:R-:W-:Y:S06]  /*174510*/  HMMA.16816.F32 R16, R12.reuse, R8, R20 ;  /* 0x000000080c10723c */ /* 0x041fec0000001814 */
[----:B------:R-:W-:Y:S01]  /*174520*/  HMMA.16816.F32 R12, R12, R2, R24 ;  /* 0x000000020c0c723c */ /* 0x000fe20000001818 */
[----:B------:R-:W-:Y:S04]  /*174530*/  STL [R1+0x836c], R8 ;  /* 0x00836c0801007387 */ /* 0x000fe80000100800 */
[----:B------:R-:W-:-:S12]  /*174540*/  STL [R1+0x8368], R9 ;  /* 0x0083680901007387 */ /* 0x000fd80000100800 */
        /* <DEDUP_REMOVED lines=8> */
[----:B----4-:R1:W-:Y:S04]  /*1745d0*/  STL.64 [R1+0x84e0], R18 ;  /* 0x0084e01201007387 */ /* 0x0103e80000100a00 */
[----:B--2---:R-:W-:Y:S04]  /*1745e0*/  STL.64 [R1+0x84d8], R16 ;  /* 0x0084d81001007387 */ /* 0x004fe80000100a00 */
[----:B------:R-:W2:Y:S04]  /*1745f0*/  LDL R8, [R1+0x60] ;  /* 0x0000600001087983 */ /* 0x000ea80000100800 */
[----:B------:R-:W2:Y:S04]  /*174600*/  LDL R9, [R1+0x64] ;  /* 0x0000640001097983 */ /* 0x000ea80000100800 */
[----:B------:R-:W-:Y:S04]  /*174610*/  STL.64 [R1+0x84f0], R10 ;  /* 0x0084f00a01007387 */ /* 0x000fe80000100a00 */
[----:B--2---:R-:W-:Y:S04]  /*174620*/  STL.64 [R1+0x84e8], R8 ;  /* 0x0084e80801007387 */ /* 0x004fe80000100a00 */
[----:B0-----:R-:W2:Y:S04]  /*174630*/  LDL.LU R12, [R1+0xbc0] ;  /* 0x000bc000010c7983 */ /* 0x001ea80000300800 */
[----:B------:R-:W2:Y:S04]  /*174640*/  LDL.LU R13, [R1+0xbc4] ;  /* 0x000bc400010d7983 */ /* 0x000ea80000300800 */
[----:B---3--:R-:W3:Y:S04]  /*174650*/  LDL.LU R14, [R1+0xbc8] ;  /* 0x000bc800010e7983 */ /* 0x008ee80000300800 */
[----:B------:R-:W3:Y:S01]  /*174660*/  LDL.LU R15, [R1+0xbcc] ;  /* 0x000bcc00010f7983 */ /* 0x000ee20000300800 */
[----:B-1----:R-:W-:-:S03]  /*174670*/  IMAD.MOV.U32 R19, RZ, RZ, R0 ;  /* 0x000000ffff137224 */ /* 0x002fc600078e0000 */
[----:B---3--:R-:W-:Y:S04]  /*174680*/  STL.64 [R1+0x8500], R14 ;  /* 0x0085000e01007387 */ /* 0x008fe80000100a00 */
[----:B--2---:R0:W-:Y:S04]  /*174690*/  STL.64 [R1+0x84f8], R12 ;  /* 0x0084f80c01007387 */ /* 0x0041e80000100a00 */
[----:B------:R-:W2:Y:S04]  /*1746a0*/  LDL R18, [R1+0x68] ;  /* 0x0000680001127983 */ /* 0x000ea80000100800 */
        /* <DEDUP_REMOVED lines=148> */
[----:B----4-:R-:W-:-:S02]  /*174ff0*/  IMAD.MOV.U32 R2, RZ, RZ, R17 ;  /* 0x000000ffff027224 */ /* 0x010fc400078e0011 */
[----:B------:R-:W-:Y:S01]  /*175000*/  IMAD.MOV.U32 R3, RZ, RZ, R16 ;  /* 0x000000ffff037224 */ /* 0x000fe200078e0010 */
        /* <DEDUP_REMOVED lines=8> */
[----:B------:R-:W-:Y:S04]  /*175090*/  STL [R1+0x8370], R3 ;  /* 0x0083700301007387 */ /* 0x000fe80000100800 */
[----:B------:R-:W3:Y:S04]  /*1750a0*/  LDL.LU.64 R10, [R1+0x84f0] ;  /* 0x0084f000010a7983 */ /* 0x000ee80000300a00 */
[----:B------:R-:W2:Y:S04]  /*1750b0*/  LDL.LU.64 R8, [R1+0x84e8] ;  /* 0x0084e80001087983 */ /* 0x000ea80000300a00 */
[----:B------:R-:W-:Y:S04]  /*1750c0*/  STL.64 [R1+0x1780], R16 ;  /* 0x0017801001007387 */ /* 0x000fe80000100a00 */
[----:B------:R0:W-:Y:S04]  /*1750d0*/  STL.64 [R1+0x1788], R18 ;  /* 0x0017881201007387 */ /* 0x0001e80000100a00 */
[----:B0-----:R-:W4:Y:S04]  /*1750e0*/  LDL.LU.64 R18, [R1+0x84e0] ;  /* 0x0084e00001127983 */ /* 0x001f280000300a00 */
[----:B------:R-:W4:Y:S01]  /*1750f0*/  LDL.LU.64 R16, [R1+0x84d8] ;  /* 0x0084d80001107983 */ /* 0x000f220000300a00 */
[----:B------:R-:W-:Y:S01]  /*175100*/  IMAD.MOV.U32 R0, RZ, RZ, R25 ;  /* 0x000000ffff007224 */ /* 0x000fe200078e0019 */
[C---:B--2---:R-:W-:Y:S06]  /*175110*/  HMMA.16816.F32 R12, R4.reuse, R8, R12 ;  /* 0x00000008040c723c */ /* 0x044fec000000180c */
[----:B----4-:R-:W-:-:S15]  /*175120*/  HMMA.16816.F32 R16, R4, R24, R16 ;  /* 0x000000180410723c */ /* 0x010fde0000001810 */
[----:B------:R-:W-:-:S02]  /*175130*/  NOP ;  /* 0x0000000000007918 */ /* 0x000fc40000000000 */
[----:B------:R-:W-:Y:S04]  /*175140*/  STL.64 [R1+0x1950], R12 ;  /* 0x0019500c01007387 */ /* 0x000fe80000100a00 */
[----:B------:R0:W-:Y:S02]  /*175150*/  STL.64 [R1+0x1958], R14 ;  /* 0x0019580e01007387 */ /* 0x0001e40000100a00 */
[----:B0-----:R-:W-:Y:S06]  /*175160*/  HMMA.16816.F32 R12, R4, R26, R20 ;  /* 0x0000001a040c723c */ /* 0x001fec0000001814 */
[----:B------:R-:W-:Y:S01]  /*175170*/  IMAD.MOV.U32 R8, RZ, RZ, R26 ;  /* 0x000000ffff087224 */ /* 0x000fe200078e001a */
[----:B------:R-:W-:Y:S01]  /*175180*/  STL.64 [R1+0x17b0], R16 ;  /* 0x0017b01001007387 */ /* 0x000fe20000100a00 */
[----:B------:R-:W-:-:S03]  /*175190*/  IMAD.MOV.U32 R9, RZ, RZ, R27 ;  /* 0x000000ffff097224 */ /* 0x000fc600078e001b */
[----:B------:R-:W-:-:S12]  /*1751a0*/  STL.64 [R1+0x17b8], R18 ;  /* 0x0017b81201007387 */ /* 0x000fd80000100a00 */
[----:B------:R-:W-:Y:S04]  /*1751b0*/  STL.64 [R1+0x17d0], R12 ;  /* 0x0017d00c01007387 */ /* 0x000fe80000100a00 */
[----:B------:R-:W-:Y:S04]  /*1751c0*/  STL.64 [R1+0x17d8], R14 ;  /* 0x0017d80e01007387 */ /* 0x000fe80000100a00 */
        /* <DEDUP_REMOVED lines=256> */
[----:B------:R2:W-:Y:S02]  /*1761d0*/  STL.64 [R1+0x8128], R16 ;  /* 0x0081281001007387 */ /* 0x0005e40000100a00 */
[----:B--2---:R-:W-:Y:S07]  /*1761e0*/  HMMA.16816.F32 R16, R4, R10, R24 ;  /* 0x0000000a0410723c */ /* 0x004fee0000001818 */
[----:B------:R-:W-:-:S02]  /*1761f0*/  IMAD.MOV.U32 R26, RZ, RZ, R2 ;  /* 0x000000ffff1a7224 */ /* 0x000fc400078e0002 */
[----:B------:R-:W-:Y:S01]  /*176200*/  IMAD.MOV.U32 R27, RZ, RZ, R3 ;  /* 0x000000ffff1b7224 */ /* 0x000fe200078e0003 */
[----:B------:R-:W2:Y:S01]  /*176210*/  LDL.LU R2, [R1+0x8374] ;  /* 0x0083740001027983 */ /* 0x000ea20000300800 */
[----:B---3--:R-:W-:Y:S02]  /*176220*/  IMAD.MOV.U32 R24, RZ, RZ, R8 ;  /* 0x000000ffff187224 */ /* 0x008fe400078e0008 */
[----:B------:R-:W-:-:S10]  /*176230*/  IMAD.MOV.U32 R25, RZ, RZ, R9 ;  /* 0x000000ffff197224 */ /* 0x000fd400078e0009 */
[----:B------:R0:W-:Y:S04]  /*176240*/  STL.64 [R1+0x1930], R16 ;  /* 0x0019301001007387 */ /* 0x0001e80000100a00 */
[----:B------:R1:W-:Y:S04]  /*176250*/  STL.64 [R1+0x1938], R18 ;  /* 0x0019381201007387 */ /* 0x0003e80000100a00 */
[----:B------:R-:W3:Y:S04]  /*176260*/  LDL.LU R3, [R1+0x8370] ;  /* 0x0083700001037983 */ /* 0x000ee80000300800 */
[----:B------:R-:W2:Y:S04]  /*176270*/  LDL.LU R8, [R1+0x836c] ;  /* 0x00836c0001087983 */ /* 0x000ea80000300800 */
[----:B------:R-:W2:Y:S04]  /*176280*/  LDL.LU R9, [R1+0x8368] ;  /* 0x0083680001097983 */ /* 0x000ea80000300800 */
[----:B------:R-:W-:Y:S04]  /*176290*/  STL.64 [R1+0x8250], R26 ;  /* 0x0082501a01007387 */ /* 0x000fe80000100a00 */
[----:B------:R-:W-:Y:S04]  /*1762a0*/  STL.64 [R1+0x8248], R24 ;  /* 0x0082481801007387 */ /* 0x000fe80000100a00 */
[----:B0-----:R-:W3:Y:S04]  /*1762b0*/  LDL.LU R16, [R1+0x9c0] ;  /* 0x0009c00001107983 */ /* 0x001ee80000300800 */
[----:B------:R-:W3:Y:S04]  /*1762c0*/  LDL.LU R17, [R1+0x9c4] ;  /* 0x0009c40001117983 */ /* 0x000ee80000300800 */
[----:B-1----:R-:W2:Y:S04]  /*1762d0*/  LDL.LU R18, [R1+0x9c8] ;  /* 0x0009c80001127983 */ /* 0x002ea80000300800 */
[----:B------:R-:W2:Y:S01]  /*1762e0*/  LDL.LU R19, [R1+0x9cc] ;  /* 0x0009cc0001137983 */ /* 0x000ea20000300800 */
[----:B----4-:R-:W-:-:S02]  /*1762f0*/  IMAD R12, R12, 0x100, R20 ;  /* 0x000001000c0c7824 */ /* 0x010fc400078e0214 */
[----:B------:R-:W-:Y:S02]  /*176300*/  IMAD R13, R13, 0x100, R21 ;  /* 0x000001000d0d7824 */ /* 0x000fe400078e0215 */
[----:B------:R-:W-:Y:S02]  /*176310*/  IMAD R14, R14, 0x100, R22 ;  /* 0x000001000e0e7824 */ /* 0x000fe400078e0216 */
        /* <DEDUP_REMOVED lines=21> */
[----:B----4-:R0:W-:Y:S02]  /*176470*/  STL.64 [R1+0x8280], R22 ;  /* 0x0082801601007387 */ /* 0x0101e40000100a00 */
[----:B0-----:R-:W-:Y:S02]  /*176480*/  IMAD.MOV.U32 R22, RZ, RZ, R3 ;  /* 0x000000ffff167224 */ /* 0x001fe400078e0003 */
[----:B------:R-:W-:Y:S01]  /*176490*/  IMAD.MOV.U32 R23, RZ, RZ, R2 ;  /* 0x000000ffff177224 */ /* 0x000fe200078e0002 */
[----:B------:R-:W4:Y:S04]  /*1764a0*/  LDL.LU R3, [R1+0x8364] ;  /* 0x0083640001037983 */ /* 0x000f280000300800 */
[----:B------:R-:W4:Y:S04]  /*1764b0*/  LDL.LU R2, [R1+0x8360] ;  /* 0x0083600001027983 */ /* 0x000f280000300800 */
[----:B---3--:R0:W-:Y:S04]  /*1764c0*/  STL.64 [R1+0x8278], R20 ;  /* 0x0082781401007387 */ /* 0x0081e80000100a00 */
[----:B------:R-:W3:Y:S04]  /*1764d0*/  LDL.64 R24, [R1+0x68] ;  /* 0x0000680001187983 */ /* 0x000ee80000100a00 */
[----:B------:R-:W-:Y:S04]  /*1764e0*/  STL.64 [R1+0x8340], R14 ;  /* 0x0083400e01007387 */ /* 0x000fe80000100a00 */
[----:B------:R2:W-:Y:S04]  /*1764f0*/  STL.64 [R1+0x8338], R12 ;  /* 0x0083380c01007387 */ /* 0x0005e80000100a00 */
[----:B0-----:R-:W4:Y:S01]  /*176500*/  LDL.64 R20, [R1+0x78] ;  /* 0x0000780001147983 */ /* 0x001f220000100a00 */
[----:B--2---:R-:W-:Y:S03]  /*176510*/  HMMA.16816.F32 R12, R4, R8, R16 ;  /* 0x00000008040c723c */ /* 0x004fe60000001810 */
[----:B------:R0:W-:-:S15]  /*176520*/  STL.64 [R1+0x82b0], R22 ;  /* 0x0082b01601007387 */ /* 0x0001de0000100a00 */
[----:B------:R-:W-:-:S05]  /*176530*/  NOP ;  /* 0x0000000000007918 */ /* 0x000fca0000000000 */
[----:B------:R-:W-:Y:S04]  /*176540*/  STL.64 [R1+0x1940], R12 ;  /* 0x0019400c01007387 */ /* 0x000fe80000100a00 */
[----:B------:R-:W-:Y:S04]  /*176550*/  STL.64 [R1+0x1948], R14 ;  /* 0x0019480e01007387 */ /* 0x000fe80000100a00 */
[----:B----4-:R-:W-:Y:S04]  /*176560*/  STL.64 [R1+0x82a8], R20 ;  /* 0x0082a81401007387 */ /* 0x010fe80000100a00 */
[----:B------:R-:W2:Y:S04]  /*176570*/  LDL R26, [R1+0x60] ;  /* 0x00006000011a7983 */ /* 0x000ea80000100800 */
[----:B------:R-:W2:Y:S01]  /*176580*/  LDL R27, [R1+0x64] ;  /* 0x00006400011b7983 */ /* 0x000ea20000100800 */
[----:B0-----:R-:W-:-:S02]  /*176590*/  IMAD.MOV.U32 R22, RZ, RZ, R2 ;  /* 0x000000ffff167224 */ /* 0x001fc400078e0002 */
[----:B------:R-:W-:Y:S01]  /*1765a0*/  IMAD.MOV.U32 R23, RZ, RZ, R3 ;  /* 0x000000ffff177224 */ /* 0x000fe200078e0003 */
[----:B------:R-:W4:Y:S04]  /*1765b0*/  LDL.LU R2, [R1+0x835c] ;  /* 0x00835c0001027983 */ /* 0x000f280000300800 */
[----:B------:R-:W4:Y:S04]  /*1765c0*/  LDL.LU R3, [R1+0x8358] ;  /* 0x0083580001037983 */ /* 0x000f280000300800 */
[----:B--2---:R-:W-:Y:S04]  /*1765d0*/  STL.64 [R1+0x8290], R26 ;  /* 0x0082901a01007387 */ /* 0x004fe80000100a00 */
[----:B---3--:R0:W-:Y:S04]  /*1765e0*/  STL.64 [R1+0x8288], R24 ;  /* 0x0082881801007387 */ /* 0x0081e80000100a00 */
[----:B0-----:R-:W2:Y:S04]  /*1765f0*/  LDL.LU R24, [R1+0xa00] ;  /* 0x000a000001187983 */ /* 0x001ea80000300800 */
[----:B------:R-:W2:Y:S04]  /*176600*/  LDL.LU R25, [R1+0xa04] ;  /* 0x000a040001197983 */ /* 0x000ea80000300800 */
[----:B------:R-:W3:Y:S04]  /*176610*/  LDL.LU R26, [R1+0xa08] ;  /* 0x000a0800011a7983 */ /* 0x000ee80000300800 */
[----:B------:R-:W3:Y:S04]  /*176620*/  LDL.LU R27, [R1+0xa0c] ;  /* 0x000a0c00011b7983 */ /* 0x000ee80000300800 */
[----:B------:R-:W2:Y:S04]  /*176630*/  LDL.64 R20, [R1+0x88] ;  /* 0x0000880001147983 */ /* 0x000ea80000100a00 */
[----:B------:R4:W-:Y:S02]  /*176640*/  STL.64 [R1+0x82e0], R22 ;  /* 0x0082e01601007387 */ /* 0x0009e40000100a00 */
[----:B----4-:R-:W-:-:S02]  /*176650*/  IMAD.MOV.U32 R22, RZ, RZ, R3 ;  /* 0x000000ffff167224 */ /* 0x010fc400078e0003 */
        /* <DEDUP_REMOVED lines=10> */
[----:B------:R-:W2:Y:S04]  /*176700*/  LDL R20, [R1+0x98] ;  /* 0x0000980001147983 */ /* 0x000ea80000100800 */
[----:B------:R-:W2:Y:S04]  /*176710*/  LDL R21, [R1+0x9c] ;  /* 0x00009c0001157983 */ /* 0x000ea80000100800 */
        /* <DEDUP_REMOVED lines=54> */
[----:B------:R-:W2:Y:S04]  /*176a80*/  LDL.LU.64 R14, [R1+0x8340] ;  /* 0x00834000010e7983 */ /* 0x000ea80000300a00 */
[----:B------:R-:W2:Y:S04]  /*176a90*/  LDL.LU.64 R12, [R1+0x8338] ;  /* 0x00833800010c7983 */ /* 0x000ea80000300a00 */
[----:B------:R-:W-:Y:S04]  /*176aa0*/  STL.64 [R1+0xf80], R4 ;  /* 0x000f800401007387 */ /* 0x000fe80000100a00 */
[----:B------:R0:W-:Y:S04]  /*176ab0*/  STL.64 [R1+0xf88], R6 ;  /* 0x000f880601007387 */ /* 0x0001e80000100a00 */
[----:B0-----:R-:W4:Y:S04]  /*176ac0*/  LDL R6, [R1+0x58] ;  /* 0x0000580001067983 */ /* 0x001f280000100800 */
        /* <DEDUP_REMOVED lines=60> */
[----:B------:R-:W3:-:S15]  /*176e90*/  LDL.LU.64 R24, [R1+0x8288] ;  /* 0x0082880001187983 */ /* 0x000ede0000300a00 */
[----:B------:R-:W-:-:S03]  /*176ea0*/  NOP ;  /* 0x0000000000007918 */ /* 0x000fc60000000000 */
[----:B------:R-:W-:Y:S04]  /*176eb0*/  STL.64 [R1+0x20f0], R20 ;  /* 0x0020f01401007387 */ /* 0x000fe80000100a00 */
[----:B------:R0:W-:Y:S04]  /*176ec0*/  STL.64 [R1+0x20f8], R22 ;  /* 0x0020f81601007387 */ /* 0x0001e80000100a00 */
[----:B0-----:R-:W4:Y:S04]  /*176ed0*/  LDL.LU.64 R22, [R1+0x8280] ;  /* 0x0082800001167983 */ /* 0x001f280000300a00 */
[----:B------:R-:W4:Y:S01]  /*176ee0*/  LDL.LU.64 R20, [R1+0x8278] ;  /* 0x0082780001147983 */ /* 0x000f220000300a00 */
[----:B---3--:R-:W-:-:S02]  /*176ef0*/  IMAD.MOV.U32 R9, RZ, RZ, R24 ;  /* 0x000000ffff097224 */ /* 0x008fc400078e0018 */
[----:B------:R-:W-:Y:S01]  /*176f00*/  IMAD.MOV.U32 R8, RZ, RZ, R25 ;  /* 0x000000ffff087224 */ /* 0x000fe200078e0019 */
        /* <DEDUP_REMOVED lines=100> */
[----:B----4-:R0:W-:Y:S04]  /*177550*/  STL.64 [R1+0x8240], R24 ;  /* 0x0082401801007387 */ /* 0x0101e80000100a00 */
        /* <DEDUP_REMOVED lines=39> */
[----:B------:R0:W-:Y:S04]  /*1777d0*/  STL.64 [R1+0x1a30], R24 ;  /* 0x001a301801007387 */ /* 0x0001e80000100a00 */
[----:B------:R2:W-:Y:S04]  /*1777e0*/  STL.64 [R1+0x1a38], R26 ;  /* 0x001a381a01007387 */ /* 0x0005e80000100a00 */
[----:B0-----:R-:W2:Y:S04]  /*1777f0*/  LDL.LU.64 R24, [R1+0x8240] ;  /* 0x0082400001187983 */ /* 0x001ea80000300a00 */
[----:B------:R-:W4:Y:S04]  /*177800*/  LDL.LU R6, [R1+0x7204] ;  /* 0x0072040001067983 */ /* 0x000f280000300800 */
        /* <DEDUP_REMOVED lines=97> */
[----:B------:R0:W-:Y:S04]  /*177e20*/  STL.64 [R1+0x7f10], R22 ;  /* 0x007f101601007387 */ /* 0x0001e80000100a00 */
[----:B0-----:R-:W3:Y:S04]  /*177e30*/  LDL.LU R22, [R1+0x71f8] ;  /* 0x0071f80001167983 */ /* 0x001ee80000300800 */
[----:B------:R-:W2:Y:S04]  /*177e40*/  LDL.LU R23, [R1+0x7200] ;  /* 0x0072000001177983 */ /* 0x000ea80000300800 */
[----:B------:R0:W-:Y:S01]  /*177e50*/  STL.64 [R1+0x7f08], R20 ;  /* 0x007f081401007387 */ /* 0x0001e20000100a00 */
[----:B----4-:R-:W-:Y:S01]  /*177e60*/  HMMA.16816.F32 R8, R12, R18, R8 ;  /* 0x000000120c08723c */ /* 0x010fe20000001808 */
[----:B---3--:R-:W-:-:S02]  /*177e70*/  IMAD R4, R4, 0x100, R22 ;  /* 0x0000010004047824 */ /* 0x008fc400078e0216 */
[----:B--2---:R-:W-:-:S03]  /*177e80*/  IMAD R5, R5, 0x100, R23 ;  /* 0x0000010005057824 */ /* 0x004fc600078e0217 */
[----:B0-----:R-:W-:-:S15]  /*177e90*/  HMMA.16816.F32 R20, R12, R16, R24 ;  /* 0x000000100c14723c */ /* 0x001fde0000001818 */
[----:B------:R-:W-:-:S02]  /*177ea0*/  NOP ;  /* 0x0000000000007918 */ /* 0x000fc40000000000 */
[----:B------:R-:W-:Y:S04]  /*177eb0*/  STL.64 [R1+0x1b10], R8 ;  /* 0x001b100801007387 */ /* 0x000fe80000100a00 */
[----:B------:R0:W-:Y:S04]  /*177ec0*/  STL.64 [R1+0x1b18], R10 ;  /* 0x001b180a01007387 */ /* 0x0001e80000100a00 */
[----:B0-----:R-:W2:Y:S04]  /*177ed0*/  LDL.LU.64 R10, [R1+0x8120] ;  /* 0x00812000010a7983 */ /* 0x001ea80000300a00 */
[----:B------:R-:W3:Y:S04]  /*177ee0*/  LDL.LU.64 R8, [R1+0x8118] ;  /* 0x0081180001087983 */ /* 0x000ee80000300a00 */
[----:B------:R-:W-:Y:S04]  /*177ef0*/  STL.64 [R1+0x80a0], R18 ;  /* 0x0080a01201007387 */ /* 0x000fe80000100a00 */
[----:B------:R0:W-:Y:S04]  /*177f00*/  STL [R1+0x7ef4], R16 ;  /* 0x007ef41001007387 */ /* 0x0001e80000100800 */
[----:B------:R1:W-:Y:S04]  /*177f10*/  STL [R1+0x7ef0], R17 ;  /* 0x007ef01101007387 */ /* 0x0003e80000100800 */
[----:B------:R-:W-:Y:S04]  /*177f20*/  STL.64 [R1+0x1b20], R20 ;  /* 0x001b201401007387 */ /* 0x000fe80000100a00 */
[----:B------:R3:W-:Y:S04]  /*177f30*/  STL.64 [R1+0x1b28], R22 ;  /* 0x001b281601007387 */ /* 0x0007e80000100a00 */
[----:B0-----:R-:W2:Y:S04]  /*177f40*/  LDL.LU R16, [R1+0x1a10] ;  /* 0x001a100001107983 */ /* 0x001ea80000300800 */
[----:B-1----:R-:W2:Y:S04]  /*177f50*/  LDL.LU R17, [R1+0x1a14] ;  /* 0x001a140001117983 */ /* 0x002ea80000300800 */
[----:B------:R-:W2:Y:S04]  /*177f60*/  LDL.LU R18, [R1+0x1a18] ;  /* 0x001a180001127983 */ /* 0x000ea80000300800 */
[----:B------:R-:W2:Y:S04]  /*177f70*/  LDL.LU R19, [R1+0x1a1c] ;  /* 0x001a1c0001137983 */ /* 0x000ea80000300800 */
[----:B------:R-:W4:Y:S04]  /*177f80*/  LDL.LU R24, [R1+0x800] ;  /* 0x0008000001187983 */ /* 0x000f280000300800 */
[----:B------:R-:W4:Y:S04]  /*177f90*/  LDL.LU R25, [R1+0x804] ;  /* 0x0008040001197983 */ /* 0x000f280000300800 */
[----:B------:R-:W2:Y:S04]  /*177fa0*/  LDL.LU R26, [R1+0x808] ;  /* 0x00080800011a7983 */ /* 0x000ea80000300800 */
[----:B------:R-:W2:Y:S01]  /*177fb0*/  LDL.LU R27, [R1+0x80c] ;  /* 0x00080c00011b7983 */ /* 0x000ea20000300800 */
[----:B---3--:R-:W-:-:S02]  /*177fc0*/  IMAD.MOV.U32 R22, RZ, RZ, R9 ;  /* 0x000000ffff167224 */ /* 0x008fc400078e0009 */
[----:B------:R-:W-:Y:S01]  /*177fd0*/  IMAD.MOV.U32 R23, RZ, RZ, R8 ;  /* 0x000000ffff177224 */ /* 0x000fe200078e0008 */
[----:B--2---:R-:W-:Y:S04]  /*177fe0*/  STL.64 [R1+0x8058], R26 ;  /* 0x0080581a01007387 */ /* 0x004fe80000100a00 */
[----:B----4-:R0:W-:Y:S04]  /*177ff0*/  STL.64 [R1+0x8050], R24 ;  /* 0x0080501801007387 */ /* 0x0101e80000100a00 */
[----:B------:R-:W2:Y:S04]  /*178000*/  LDL.LU R9, [R1+0x8114] ;  /* 0x0081140001097983 */ /* 0x000ea80000300800 */
[----:B------:R-:W3:Y:S04]  /*178010*/  LDL.LU R8, [R1+0x8110] ;  /* 0x0081100001087983 */ /* 0x000ee80000300800 */
[----:B------:R-:W4:Y:S01]  /*178020*/  LDL.64 R20, [R1+0x70] ;  /* 0x0000700001147983 */ /* 0x000f220000100a00 */
[----:B------:R-:W-:Y:S03]  /*178030*/  HMMA.16816.F32 R16, R12, R10, R16 ;  /* 0x0000000a0c10723c */ /* 0x000fe60000001810 */
[----:B------:R-:W-:Y:S01]  /*178040*/  STL.64 [R1+0x8068], R22 ;  /* 0x0080681601007387 */ /* 0x000fe20000100a00 */
[----:B------:R-:W-:-:S02]  /*178050*/  IMAD R6, R6, 0x100, R28 ;  /* 0x0000010006067824 */ /* 0x000fc400078e021c */
[----:B------:R-:W-:Y:S01]  /*178060*/  IMAD R7, R7, 0x100, R29 ;  /* 0x0000010007077824 */ /* 0x000fe200078e021d */
[----:B----4-:R1:W-:Y:S04]  /*178070*/  STL.64 [R1+0x8060], R20 ;  /* 0x0080601401007387 */ /* 0x0103e80000100a00 */
[----:B------:R-:W4:Y:S04]  /*178080*/  LDL.64 R28, [R1+0x60] ;  /* 0x00006000011c7983 */ /* 0x000f280000100a00 */
[----:B0-----:R-:W2:Y:S08]  /*178090*/  LDL.LU R24, [R1+0x830] ;  /* 0x0008300001187983 */ /* 0x001eb00000300800 */
[----:B------:R0:W-:Y:S04]  /*1780a0*/  STL.64 [R1+0x1b30], R16 ;  /* 0x001b301001007387 */ /* 0x0001e80000100a00 */
[----:B------:R-:W-:Y:S04]  /*1780b0*/  STL.64 [R1+0x1b38], R18 ;  /* 0x001b381201007387 */ /* 0x000fe80000100a00 */
[----:B------:R-:W2:Y:S04]  /*1780c0*/  LDL.LU R25, [R1+0x834] ;  /* 0x0008340001197983 */ /* 0x000ea80000300800 */
[----:B------:R-:W3:Y:S04]  /*1780d0*/  LDL.LU R26, [R1+0x838] ;  /* 0x00083800011a7983 */ /* 0x000ee80000300800 */
[----:B------:R-:W3:Y:S04]  /*1780e0*/  LDL.LU R27, [R1+0x83c] ;  /* 0x00083c00011b7983 */ /* 0x000ee80000300800 */
[----:B---3--:R3:W-:Y:S04]  /*1780f0*/  STL.64 [R1+0x8078], R26 ;  /* 0x0080781a01007387 */ /* 0x0087e80000100a00 */
[----:B--2---:R-:W-:Y:S04]  /*178100*/  STL.64 [R1+0x8070], R24 ;  /* 0x0080701801007387 */ /* 0x004fe80000100a00 */
[----:B-1----:R-:W2:Y:S04]  /*178110*/  LDL.LU R20, [R1+0x840] ;  /* 0x0008400001147983 */ /* 0x002ea80000300800 */
[----:B------:R-:W2:Y:S04]  /*178120*/  LDL.LU R21, [R1+0x844] ;  /* 0x0008440001157983 */ /* 0x000ea80000300800 */
[----:B------:R-:W4:Y:S04]  /*178130*/  LDL.LU R22, [R1+0x848] ;  /* 0x0008480001167983 */ /* 0x000f280000300800 */
[----:B------:R-:W4:Y:S04]  /*178140*/  LDL.LU R23, [R1+0x84c] ;  /* 0x00084c0001177983 */ /* 0x000f280000300800 */
[----:B0-----:R-:W2:Y:S01]  /*178150*/  LDL.64 R16, [R1+0xa0] ;  /* 0x0000a00001107983 */ /* 0x001ea20000100a00 */
[----:B---3--:R-:W-:-:S02]  /*178160*/  IMAD.MOV.U32 R26, RZ, RZ, R2 ;  /* 0x000000ffff1a7224 */ /* 0x008fc400078e0002 */
[----:B------:R-:W-:Y:S01]  /*178170*/  IMAD.MOV.U32 R27, RZ, RZ, R3 ;  /* 0x000000ffff1b7224 */ /* 0x000fe200078e0003 */
[----:B----4-:R-:W-:Y:S04]  /*178180*/  STL.64 [R1+0x8088], R22 ;  /* 0x0080881601007387 */ /* 0x010fe80000100a00 */
[----:B--2---:R-:W-:Y:S04]  /*178190*/  STL.64 [R1+0x8080], R20 ;  /* 0x0080801401007387 */ /* 0x004fe80000100a00 */
[----:B------:R-:W2:Y:S04]  /*1781a0*/  LDL.LU R2, [R1+0x810c] ;  /* 0x00810c0001027983 */ /* 0x000ea80000300800 */
[----:B------:R-:W2:Y:S04]  /*1781b0*/  LDL.LU R3, [R1+0x8108] ;  /* 0x0081080001037983 */ /* 0x000ea80000300800 */
[----:B------:R-:W3:Y:S04]  /*1781c0*/  LDL.64 R18, [R1+0x98] ;  /* 0x0000980001127983 */ /* 0x000ee80000100a00 */
[----:B---3--:R0:W-:Y:S02]  /*1781d0*/  STL.64 [R1+0x80d0], R18 ;  /* 0x0080d01201007387 */ /* 0x0081e40000100a00 */
[----:B0-----:R-:W-:-:S02]  /*1781e0*/  IMAD.MOV.U32 R18, RZ, RZ, R8 ;  /* 0x000000ffff127224 */ /* 0x001fc400078e0008 */
[----:B------:R-:W-:Y:S01]  /*1781f0*/  IMAD.MOV.U32 R19, RZ, RZ, R9 ;  /* 0x000000ffff137224 */ /* 0x000fe200078e0009 */
[----:B------:R-:W3:Y:S04]  /*178200*/  LDL.LU R8, [R1+0x8104] ;  /* 0x0081040001087983 */ /* 0x000ee80000300800 */
[----:B------:R-:W3:Y:S04]  /*178210*/  LDL.LU R9, [R1+0x8100] ;  /* 0x0081000001097983 */ /* 0x000ee80000300800 */
[----:B------:R0:W-:Y:S04]  /*178220*/  STL.64 [R1+0x80c8], R16 ;  /* 0x0080c81001007387 */ /* 0x0001e80000100a00 */
[----:B------:R1:W-:Y:S04]  /*178230*/  STL.64 [R1+0x80e8], R18 ;  /* 0x0080e81201007387 */ /* 0x0003e80000100a00 */
[----:B0-----:R-:W4:Y:S04]  /*178240*/  LDL.LU R16, [R1+0x8a0] ;  /* 0x0008a00001107983 */ /* 0x001f280000300800 */
[----:B------:R-:W4:Y:S04]  /*178250*/  LDL.LU R17, [R1+0x8a4] ;  /* 0x0008a40001117983 */ /* 0x000f280000300800 */
[----:B-1----:R-:W2:Y:S04]  /*178260*/  LDL.LU R18, [R1+0x8a8] ;  /* 0x0008a80001127983 */ /* 0x002ea80000300800 */
        /* <DEDUP_REMOVED lines=72> */
[----:B------:R-:W-:Y:S04]  /*1786f0*/  STL.64 [R1+0x7f20], R10 ;  /* 0x007f200a01007387 */ /* 0x000fe80000100a00 */
[----:B------:R0:W-:Y:S04]  /*178700*/  STL.64 [R1+0x7f18], R8 ;  /* 0x007f180801007387 */ /* 0x0001e80000100a00 */
[----:B0-----:R-:W4:Y:S04]  /*178710*/  LDL.LU R8, [R1+0x820] ;  /* 0x0008200001087983 */ /* 0x001f280000300800 */
[----:B------:R-:W4:Y:S04]  /*178720*/  LDL.LU R9, [R1+0x824] ;  /* 0x0008240001097983 */ /* 0x000f280000300800 */
[----:B------:R-:W4:Y:S04]  /*178730*/  LDL.LU R10, [R1+0x828] ;  /* 0x00082800010a7983 */ /* 0x000f280000300800 */
[----:B------:R-:W4:Y:S01]  /*178740*/  LDL.LU R11, [R1+0x82c] ;  /* 0x00082c00010b7983 */ /* 0x000f220000300800 */
[----:B---3--:R-:W-:-:S02]  /*178750*/  IMAD.MOV.U32 R17, RZ, RZ, R18 ;  /* 0x000000ffff117224 */ /* 0x008fc400078e0012 */
[----:B------:R-:W-:Y:S01]  /*178760*/  IMAD.MOV.U32 R16, RZ, RZ, R19 ;  /* 0x000000ffff107224 */ /* 0x000fe200078e0013 */
[----:B--2---:R-:W-:-:S15]  /*178770*/  HMMA.16816.F32 R24, R4, R18, R24 ;  /* 0x000000120418723c */ /* 0x004fde0000001818 */
[----:B------:R-:W-:-:S08]  /*178780*/  NOP ;  /* 0x0000000000007918 */ /* 0x000fd00000000000 */
[----:B------:R-:W-:Y:S04]  /*178790*/  STL.64 [R1+0x1b80], R24 ;  /* 0x001b801801007387 */ /* 0x000fe80000100a00 */
[----:B------:R0:W-:Y:S04]  /*1787a0*/  STL.64 [R1+0x1b88], R26 ;  /* 0x001b881a01007387 */ /* 0x0001e80000100a00 */
[----:B0-----:R-:W2:Y:S04]  /*1787b0*/  LDL.LU.64 R26, [R1+0x80b0] ;  /* 0x0080b000011a7983 */ /* 0x001ea80000300a00 */
[----:B------:R-:W3:Y:S04]  /*1787c0*/  LDL.LU.64 R24, [R1+0x80a8] ;  /* 0x0080a80001187983 */ /* 0x000ee80000300a00 */
[----:B------:R-:W4:Y:S01]  /*1787d0*/  LDL.LU.64 R18, [R1+0x80a0] ;  /* 0x0080a00001127983 */ /* 0x000f220000300a00 */
[----:B---3--:R-:W-:Y:S03]  /*1787e0*/  HMMA.16816.F32 R20, R4, R24, R20 ;  /* 0x000000180414723c */ /* 0x008fe60000001814 */
[----:B----4-:R0:W-:Y:S04]  /*1787f0*/  STL.64 [R1+0x7f48], R18 ;  /* 0x007f481201007387 */ /* 0x0101e80000100a00 */
[----:B0-----:R-:W3:Y:S04]  /*178800*/  LDL R18, [R1+0x78] ;  /* 0x0000780001127983 */ /* 0x001ee80000100800 */
[----:B------:R0:W-:Y:S04]  /*178810*/  STL.64 [R1+0x7f40], R16 ;  /* 0x007f401001007387 */ /* 0x0001e80000100a00 */
[----:B0-----:R-:W4:Y:S08]  /*178820*/  LDL.64 R16, [R1+0x80] ;  /* 0x0000800001107983 */ /* 0x001f300000100a00 */
        /* <DEDUP_REMOVED lines=15> */
[----:B----4-:R-:W-:Y:S01]  /*178920*/  IMAD.MOV.U32 R0, RZ, RZ, R17 ;  /* 0x000000ffff007224 */ /* 0x010fe200078e0011 */
[----:B--2---:R-:W-:-:S15]  /*178930*/  HMMA.16816.F32 R20, R4, R16, R20 ;  /* 0x000000100414723c */ /* 0x004fde0000001814 */
        /* <DEDUP_REMOVED lines=12> */
[----:B----4-:R-:W-:Y:S06]  /*178a00*/  HMMA.16816.F32 R8, R4, R20, R8 ;  /* 0x000000140408723c */ /* 0x010fec0000001808 */
[----:B0-----:R-:W-:-:S05]  /*178a10*/  IMAD.MOV.U32 R0, RZ, RZ, R21 ;  /* 0x000000ffff007224 */ /* 0x001fca00078e0015 */
[----:B------:R-:W-:-:S12]  /*178a20*/  STL [R1+0x7e88], R0 ;  /* 0x007e880001007387 */ /* 0x000fd80000100800 */
        /* <DEDUP_REMOVED lines=235> */
[----:B------:R3:W-:Y:S04]  /*1798e0*/  STL.64 [R1+0x7ca8], R26 ;  /* 0x007ca81a01007387 */ /* 0x0007e80000100a00 */
[----:B------:R4:W-:Y:S01]  /*1798f0*/  STL.64 [R1+0x7ca0], R24 ;  /* 0x007ca01801007387 */ /* 0x0009e20000100a00 */
[----:B---3--:R-:W-:-:S02]  /*179900*/  IMAD.MOV.U32 R26, RZ, RZ, R17 ;  /* 0x000000ffff1a7224 */ /* 0x008fc400078e0011 */
[----:B------:R-:W-:-:S05]  /*179910*/  IMAD.MOV.U32 R27, RZ, RZ, R16 ;  /* 0x000000ffff1b7224 */ /* 0x000fca00078e0010 */
[----:B------:R-:W-:Y:S01]  /*179920*/  STL.64 [R1+0x7eb0], R26 ;  /* 0x007eb01a01007387 */ /* 0x000fe20000100a00 */
[----:B----4-:R-:W-:Y:S02]  /*179930*/  IMAD.MOV.U32 R24, RZ, RZ, R11 ;  /* 0x000000ffff187224 */ /* 0x010fe400078e000b */
        /* <DEDUP_REMOVED lines=18> */
[----:B0-----:R-:W2:Y:S04]  /*179a60*/  LDL.LU R12, [R1+0x7214] ;  /* 0x00721400010c7983 */ /* 0x001ea80000300800 */
[----:B------:R-:W2:Y:S04]  /*179a70*/  LDL.LU R17, [R1+0x7220] ;  /* 0x0072200001117983 */ /* 0x000ea80000300800 */
[----:B------:R-:W2:Y:S04]  /*179a80*/  LDL.LU R13, [R1+0x721c] ;  /* 0x00721c00010d7983 */ /* 0x000ea80000300800 */
[----:B------:R-:W4:Y:S04]  /*179a90*/  LDL.LU R10, [R1+0x7228] ;  /* 0x00722800010a7983 */ /* 0x000f280000300800 */
[----:B---3--:R-:W3:Y:S04]  /*179aa0*/  LDL.LU R14, [R1+0x7224] ;  /* 0x00722400010e7983 */ /* 0x008ee80000300800 */
        /* <DEDUP_REMOVED lines=18> */
[----:B------:R-:W4:Y:S04]  /*179bd0*/  LDL.LU R26, [R1+0x19e8] ;  /* 0x0019e800011a7983 */ /* 0x000f280000300800 */
[----:B------:R-:W4:Y:S01]  /*179be0*/  LDL.LU R27, [R1+0x19ec] ;  /* 0x0019ec00011b7983 */ /* 0x000f220000300800 */
[----:B------:R-:W-:-:S02]  /*179bf0*/  IMAD R12, R12, 0x100, R16 ;  /* 0x000001000c0c7824 */ /* 0x000fc400078e0210 */
[----:B------:R-:W-:Y:S01]  /*179c00*/  IMAD R13, R13, 0x100, R17 ;  /* 0x000001000d0d7824 */ /* 0x000fe200078e0211 */
[C---:B--2---:R-:W-:Y:S01]  /*179c10*/  HMMA.16816.F32 R8, R4.reuse, R18, R8 ;  /* 0x000000120408723c */ /* 0x044fe20000001808 */
        /* <DEDUP_REMOVED lines=31> */
[----:B----4-:R-:W-:-:S02]  /*179e10*/  IMAD R14, R14, 0x100, R10 ;  /* 0x000001000e0e7824 */ /* 0x010fc400078e020a */
[----:B------:R-:W-:Y:S01]  /*179e20*/  IMAD R15, R15, 0x100, R11 ;  /* 0x000001000f0f7824 */ /* 0x000fe200078e020b */
[----:B------:R-:W4:Y:S04]  /*179e30*/  LDL.LU R10, [R1+0x7edc] ;  /* 0x007edc00010a7983 */ /* 0x000f280000300800 */
[----:B------:R-:W4:Y:S02]  /*179e40*/  LDL.LU R11, [R1+0x7ed8] ;  /* 0x007ed800010b7983 */ /* 0x000f240000300800 */
[----:B----4-:R-:W-:-:S15]  /*179e50*/  HMMA.16816.F32 R24, R4, R10, R24 ;  /* 0x0000000a0418723c */ /* 0x010fde0000001818 */
[----:B------:R-:W-:-:S08]  /*179e60*/  NOP ;  /* 0x0000000000007918 */ /* 0x000fd00000000000 */
[----:B------:R-:W-:Y:S04]  /*179e70*/  STL.64 [R1+0x1d30], R24 ;  /* 0x001d301801007387 */ /* 0x000fe80000100a00 */
[----:B------:R0:W-:Y:S04]  /*179e80*/  STL.64 [R1+0x1d38], R26 ;  /* 0x001d381a01007387 */ /* 0x0001e80000100a00 */
[----:B0-----:R-:W3:Y:S04]  /*179e90*/  LDL.LU.64 R26, [R1+0x7ed0] ;  /* 0x007ed000011a7983 */ /* 0x001ee80000300a00 */
[----:B------:R-:W3:Y:S04]  /*179ea0*/  LDL.LU.64 R24, [R1+0x7ec8] ;  /* 0x007ec80001187983 */ /* 0x000ee80000300a00 */
[----:B------:R0:W-:Y:S04]  /*179eb0*/  STL [R1+0x7c64], R10 ;  /* 0x007c640a01007387 */ /* 0x0001e80000100800 */
[----:B------:R1:W-:Y:S04]  /*179ec0*/  STL [R1+0x7c60], R11 ;  /* 0x007c600b01007387 */ /* 0x0003e80000100800 */
[----:B0-----:R-:W4:Y:S04]  /*179ed0*/  LDL R10, [R1+0xa8] ;  /* 0x0000a800010a7983 */ /* 0x001f280000100800 */
[----:B-1----:R-:W4:Y:S01]  /*179ee0*/  LDL R11, [R1+0xac] ;  /* 0x0000ac00010b7983 */ /* 0x002f220000100800 */
[----:B---3--:R-:W-:-:S15]  /*179ef0*/  HMMA.16816.F32 R24, R4, R8, R24 ;  /* 0x000000080418723c */ /* 0x008fde0000001818 */
[----:B------:R-:W-:-:S08]  /*179f00*/  NOP ;  /* 0x0000000000007918 */ /* 0x000fd00000000000 */
[----:B------:R-:W-:Y:S04]  /*179f10*/  STL.64 [R1+0x1d40], R24 ;  /* 0x001d401801007387 */ /* 0x000fe80000100a00 */
[----:B------:R0:W-:Y:S04]  /*179f20*/  STL.64 [R1+0x1d48], R26 ;  /* 0x001d481a01007387 */ /* 0x0001e80000100a00 */
[----:B0-----:R-:W3:Y:S04]  /*179f30*/  LDL.LU.64 R26, [R1+0x7ec0] ;  /* 0x007ec000011a7983 */ /* 0x001ee80000300a00 */
[----:B------:R-:W3:Y:S04]  /*179f40*/  LDL.LU.64 R24, [R1+0x7eb8] ;  /* 0x007eb80001187983 */ /* 0x000ee80000300a00 */
[----:B------:R-:W-:Y:S01]  /*179f50*/  STL.64 [R1+0x7c98], R8 ;  /* 0x007c980801007387 */ /* 0x000fe20000100a00 */
[----:B---3--:R-:W-:Y:S03]  /*179f60*/  HMMA.16816.F32 R4, R4, R2, R24 ;  /* 0x000000020404723c */ /* 0x008fe60000001818 */
[----:B------:R-:W3:Y:S04]  /*179f70*/  LDL.LU.64 R26, [R1+0x7eb0] ;  /* 0x007eb000011a7983 */ /* 0x000ee80000300a00 */
[----:B------:R-:W2:-:S15]  /*179f80*/  LDL.LU.64 R24, [R1+0x7ea8] ;  /* 0x007ea80001187983 */ /* 0x000e9e0000300a00 */
        /* <DEDUP_REMOVED lines=36> */
[----:B--2---:R0:W-:Y:S04]  /*17a1d0*/  STL.64 [R1+0x7cd0], R22 ;  /* 0x007cd01601007387 */ /* 0x0041e80000100a00 */
        /* <DEDUP_REMOVED lines=8> */
[----:B0-----:R-:W4:Y:S01]  /*17a260*/  LDL R22, [R1+0x10] ;  /* 0x0000100001167983 */ /* 0x001f220000100800 */
[----:B---3--:R-:W-:-:S03]  /*17a270*/  IMAD.MOV.U32 R23, RZ, RZ, R0 ;  /* 0x000000ffff177224 */ /* 0x008fc600078e0000 */
[----:B------:R-:W3:Y:S04]  /*17a280*/  LDL.LU R0, [R1+0x7e9c] ;  /* 0x007e9c0001007983 */ /* 0x000ee80000300800 */
[----:B--2---:R0:W-:Y:S04]  /*17a290*/  STL.64 [R1+0x7ce8], R20 ;  /* 0x007ce81401007387 */ /* 0x0041e80000100a00 */
[----:B-1----:R-:W2:Y:S04]  /*17a2a0*/  LDL.LU R24, [R1+0x570] ;  /* 0x0005700001187983 */ /* 0x002ea80000300800 */
[----:B------:R-:W2:Y:S04]  /*17a2b0*/  LDL.LU R25, [R1+0x574] ;  /* 0x0005740001197983 */ /* 0x000ea80000300800 */
[----:B------:R-:W3:Y:S04]  /*17a2c0*/  LDL.LU R26, [R1+0x578] ;  /* 0x00057800011a7983 */ /* 0x000ee80000300800 */
[----:B------:R-:W3:Y:S04]  /*17a2d0*/  LDL.LU R27, [R1+0x57c] ;  /* 0x00057c00011b7983 */ /* 0x000ee80000300800 */
[----:B0-----:R-:W2:Y:S04]  /*17a2e0*/  LDL.64 R20, [R1+0x18] ;  /* 0x0000180001147983 */ /* 0x001ea80000100a00 */
        /* <DEDUP_REMOVED lines=329> */
[----:B0-----:R-:W3:Y:S01]  /*17b780*/  LDL.LU.64 R18, [R1+0x7c80] ;  /* 0x007c800001127983 */ /* 0x001ee20000300a00 */
[----:B----4-:R-:W-:Y:S03]  /*17b790*/  HMMA.16816.F32 R24, R12, R20, R24 ;  /* 0x000000140c18723c */ /* 0x010fe60000001818 */
[----:B------:R-:W-:Y:S04]  /*17b7a0*/  STL.64 [R1+0x7b30], R22 ;  /* 0x007b301601007387 */ /* 0x000fe80000100a00 */
[----:B------:R3:W-:-:S15]  /*17b7b0*/  STL.64 [R1+0x7b28], R20 ;  /* 0x007b281401007387 */ /* 0x0007de0000100a00 */
[----:B------:R-:W-:-:S01]  /*17b7c0*/  NOP ;  /* 0x0000000000007918 */ /* 0x000fc20000000000 */
[----:B------:R-:W-:Y:S04]  /*17b7d0*/  STL.64 [R1+0x1760], R24 ;  /* 0x0017601801007387 */ /* 0x000fe80000100a00 */
[----:B------:R-:W-:Y:S04]  /*17b7e0*/  STL.64 [R1+0x1768], R26 ;  /* 0x0017681a01007387 */ /* 0x000fe80000100a00 */
[----:B------:R-:W4:Y:S01]  /*17b7f0*/  LDL.LU R16, [R1+0x7238] ;  /* 0x0072380001107983 */ /* 0x000f220000300800 */
[----:B---3--:R-:W-:Y:S03]  /*17b800*/  HMMA.16816.F32 R20, R12, R18, R4 ;  /* 0x000000120c14723c */ /* 0x008fe60000001804 */
[----:B------:R-:W4:-:S15]  /*17b810*/  LDL.LU R4, [R1+0x7234] ;  /* 0x0072340001047983 */ /* 0x000f1e0000300800 */
[----:B------:R-:W-:-:S05]  /*17b820*/  NOP ;  /* 0x0000000000007918 */ /* 0x000fca0000000000 */
[----:B------:R-:W-:Y:S04]  /*17b830*/  STL.64 [R1+0x1750], R20 ;  /* 0x0017501401007387 */ /* 0x000fe80000100a00 */
[----:B------:R-:W-:Y:S04]  /*17b840*/  STL.64 [R1+0x1758], R22 ;  /* 0x0017581601007387 */ /* 0x000fe80000100a00 */
[----:B------:R-:W3:Y:S04]  /*17b850*/  LDL.LU R17, [R1+0x7240] ;  /* 0x0072400001117983 */ /* 0x000ee80000300800 */
[----:B------:R-:W3:Y:S04]  /*17b860*/  LDL.LU R5, [R1+0x723c] ;  /* 0x00723c0001057983 */ /* 0x000ee80000300800 */
[----:B------:R-:W2:Y:S04]  /*17b870*/  LDL.LU R10, [R1+0x7248] ;  /* 0x00724800010a7983 */ /* 0x000ea80000300800 */
[----:B------:R-:W3:Y:S04]  /*17b880*/  LDL.LU R6, [R1+0x7244] ;  /* 0x0072440001067983 */ /* 0x000ee80000300800 */
        /* <DEDUP_REMOVED lines=8> */
[----:B------:R-:W4:Y:S04]  /*17b910*/  LDL.LU.64 R20, [R1+0xa8] ;  /* 0x0000a80001147983 */ /* 0x000f280000300a00 */
[----:B------:R-:W3:Y:S04]  /*17b920*/  LDL.LU.64 R22, [R1+0xa0] ;  /* 0x0000a00001167983 */ /* 0x000ee80000300a00 */
        /* <DEDUP_REMOVED lines=24> */
[----:B------:R-:W4:Y:S04]  /*17bab0*/  LDL.LU.64 R28, [R1+0x98] ;  /* 0x00009800011c7983 */ /* 0x000f280000300a00 */
        /* <DEDUP_REMOVED lines=37> */
[----:B------:R-:W3:Y:S01]  /*17bd10*/  LDL.LU R11, [R1+0x4dc] ;  /* 0x0004dc00010b7983 */ /* 0x000ee20000300800 */
[----:B--2---:R-:W-:Y:S03]  /*17bd20*/  HMMA.16816.F32 R12, R12, R2, R20 ;  /* 0x000000020c0c723c */ /* 0x004fe60000001814 */
[----:B------:R-:W2:Y:S04]  /*17bd30*/  LDL.LU.64 R22, [R1+0x7c38] ;  /* 0x007c380001167983 */ /* 0x000ea80000300a00 */
[----:B------:R-:W3:Y:S01]  /*17bd40*/  LDL.LU.64 R20, [R1+0x7c30] ;  /* 0x007c300001147983 */ /* 0x000ee20000300a00 */
[----:B------:R-:W-:-:S02]  /*17bd50*/  F2FP.F16.E4M3.UNPACK_B R4, R4 ;  /* 0x00000004ff04723e */ /* 0x000fc400020006ff */
[----:B------:R-:W-:Y:S02]  /*17bd60*/  F2FP.F16.E4M3.UNPACK_B R5, R5 ;  /* 0x00000005ff05723e */ /* 0x000fe400020006ff */
[----:B------:R-:W-:Y:S02]  /*17bd70*/  F2FP.F16.E4M3.UNPACK_B R6, R6 ;  /* 0x00000006ff06723e */ /* 0x000fe400020006ff */
[----:B------:R-:W-:Y:S01]  /*17bd80*/  F2FP.F16.E4M3.UNPACK_B R7, R7 ;  /* 0x00000007ff07723e */ /* 0x000fe200020006ff */
[----:B------:R-:W-:Y:S04]  /*17bd90*/  STL [R1+0x7a6c], R2 ;  /* 0x007a6c0201007387 */ /* 0x000fe80000100800 */
[----:B------:R-:W-:Y:S04]  /*17bda0*/  STL [R1+0x7a68], R3 ;  /* 0x007a680301007387 */ /* 0x000fe80000100800 */
[----:B------:R-:W-:Y:S04]  /*17bdb0*/  STL.64 [R1+0x1160], R12 ;  /* 0x0011600c01007387 */ /* 0x000fe80000100a00 */
[----:B------:R3:W-:Y:S02]  /*17bdc0*/  STL.64 [R1+0x1168], R14 ;  /* 0x0011680e01007387 */ /* 0x0007e40000100a00 */
[----:B---3--:R-:W-:-:S15]  /*17bdd0*/  HMMA.16816.F32 R12, R4, R20, R8 ;  /* 0x00000014040c723c */ /* 0x008fde0000001808 */
[----:B------:R-:W-:-:S08]  /*17bde0*/  NOP ;  /* 0x0000000000007918 */ /* 0x000fd00000000000 */
[----:B------:R-:W-:Y:S04]  /*17bdf0*/  STL.64 [R1+0x2f90], R12 ;  /* 0x002f900c01007387 */ /* 0x000fe80000100a00 */
[----:B------:R2:W-:Y:S02]  /*17be00*/  STL.64 [R1+0x2f98], R14 ;  /* 0x002f980e01007387 */ /* 0x0005e40000100a00 */
[----:B--2---:R-:W-:Y:S01]  /*17be10*/  HMMA.16816.F32 R12, R4, R22, R16 ;  /* 0x00000016040c723c */ /* 0x004fe20000001810 */
[----:B------:R-:W-:Y:S02]  /*17be20*/  IMAD.MOV.U32 R11, RZ, RZ, R21 ;  /* 0x000000ffff0b7224 */ /* 0x000fe400078e0015 */
[----:B------:R-:W-:-:S03]  /*17be30*/  IMAD.MOV.U32 R10, RZ, RZ, R20 ;  /* 0x000000ffff0a7224 */ /* 0x000fc600078e0014 */
[----:B------:R-:W-:Y:S02]  /*17be40*/  IMAD.MOV.U32 R9, RZ, RZ, R23 ;  /* 0x000000ffff097224 */ /* 0x000fe400078e0017 */
[----:B------:R-:W-:Y:S01]  /*17be50*/  IMAD.MOV.U32 R8, RZ, RZ, R22 ;  /* 0x000000ffff087224 */ /* 0x000fe200078e0016 */
[----:B------:R-:W-:Y:S04]  /*17be60*/  STL [R1+0x7a74], R11 ;  /* 0x007a740b01007387 */ /* 0x000fe80000100800 */
[----:B------:R-:W-:Y:S10]  /*17be70*/  STL [R1+0x7a70], R10 ;  /* 0x007a700a01007387 */ /* 0x000ff40000100800 */
[----:B------:R-:W-:Y:S04]  /*17be80*/  STL.64 [R1+0x2f80], R12 ;  /* 0x002f800c01007387 */ /* 0x000fe80000100a00 */
[----:B------:R-:W-:Y:S04]  /*17be90*/  STL.64 [R1+0x2f88], R14 ;  /* 0x002f880e01007387 */ /* 0x000fe80000100a00 */
[----:B------:R-:W-:Y:S04]  /*17bea0*/  STL [R1+0x7a7c], R9 ;  /* 0x007a7c0901007387 */ /* 0x000fe80000100800 */
[----:B------:R0:W-:Y:S02]  /*17beb0*/  STL [R1+0x7a78], R8 ;  /* 0x007a780801007387 */ /* 0x0001e40000100800 */
[----:B0-----:R-:W-:-:S15]  /*17bec0*/  HMMA.16816.F32 R8, R4, R28, R24 ;  /* 0x0000001c0408723c */ /* 0x001fde0000001818 */
[----:B------:R-:W-:-:S08]  /*17bed0*/  NOP ;  /* 0x0000000000007918 */ /* 0x000fd00000000000 */
[----:B------:R0:W-:Y:S04]  /*17bee0*/  STL.64 [R1+0x2f70], R8 ;  /* 0x002f700801007387 */ /* 0x0001e80000100a00 */
[----:B------:R-:W-:Y:S04]  /*17bef0*/  STL.64 [R1+0x2f78], R10 ;  /* 0x002f780a01007387 */ /* 0x000fe80000100a00 */
[----:B------:R-:W2:Y:S04]  /*17bf00*/  LDL.LU R12, [R1+0x460] ;  /* 0x00046000010c7983 */ /* 0x000ea80000300800 */
[----:B------:R-:W2:Y:S04]  /*17bf10*/  LDL.LU R13, [R1+0x464] ;  /* 0x00046400010d7983 */ /* 0x000ea80000300800 */
[----:B------:R-:W3:Y:S04]  /*17bf20*/  LDL.LU R14, [R1+0x468] ;  /* 0x00046800010e7983 */ /* 0x000ee80000300800 */
[----:B------:R-:W3:Y:S04]  /*17bf30*/  LDL.LU R15, [R1+0x46c] ;  /* 0x00046c00010f7983 */ /* 0x000ee80000300800 */
[----:B0-----:R-:W4:Y:S04]  /*17bf40*/  LDL.LU.64 R8, [R1+0x90] ;  /* 0x0000900001087983 */ /* 0x001f280000300a00 */
        /* <DEDUP_REMOVED lines=24> */
[----:B------:R-:W2:Y:S04]  /*17c0d0*/  LDL.LU.64 R20, [R1+0x70] ;  /* 0x0000700001147983 */ /* 0x000ea80000300a00 */
[----:B------:R-:W3:Y:S04]  /*17c0e0*/  LDL.LU R16, [R1+0x450] ;  /* 0x0004500001107983 */ /* 0x000ee80000300800 */
[----:B------:R-:W3:Y:S04]  /*17c0f0*/  LDL.LU R17, [R1+0x454] ;  /* 0x0004540001117983 */ /* 0x000ee80000300800 */
[----:B------:R-:W3:Y:S04]  /*17c100*/  LDL.LU R18, [R1+0x458] ;  /* 0x0004580001127983 */ /* 0x000ee80000300800 */
[----:B------:R-:W3:Y:S04]  /*17c110*/  LDL.LU R19, [R1+0x45c] ;  /* 0x00045c0001137983 */ /* 0x000ee80000300800 */
[----:B------:R-:W3:Y:S01]  /*17c120*/  LDL.LU.64 R22, [R1+0x68] ;  /* 0x0000680001167983 */ /* 0x000ee20000300a00 */
[----:B------:R-:W-:-:S03]  /*17c130*/  IMAD.MOV.U32 R3, RZ, RZ, R29 ;  /* 0x000000ffff037224 */ /* 0x000fc600078e001d */
[----:B------:R-:W3:Y:S01]  /*17c140*/  LDL.LU R24, [R1+0x440] ;  /* 0x0004400001187983 */ /* 0x000ee20000300800 */
[----:B------:R-:W-:-:S03]  /*17c150*/  IMAD.MOV.U32 R2, RZ, RZ, R28 ;  /* 0x000000ffff027224 */ /* 0x000fc600078e001c */
[----:B------:R-:W3:Y:S04]  /*17c160*/  LDL.LU R25, [R1+0x444] ;  /* 0x0004440001197983 */ /* 0x000ee80000300800 */
[----:B------:R-:W3:Y:S04]  /*17c170*/  LDL.LU R26, [R1+0x448] ;  /* 0x00044800011a7983 */ /* 0x000ee80000300800 */
[----:B------:R-:W3:Y:S04]  /*17c180*/  LDL.LU R27, [R1+0x44c] ;  /* 0x00044c00011b7983 */ /* 0x000ee80000300800 */
[----:B------:R-:W3:Y:S04]  /*17c190*/  LDL.LU.64 R28, [R1+0x60] ;  /* 0x00006000011c7983 */ /* 0x000ee80000300a00 */
[----:B------:R-:W-:Y:S04]  /*17c1a0*/  STL [R1+0x7a84], R3 ;  /* 0x007a840301007387 */ /* 0x000fe80000100800 */
[----:B------:R0:W-:Y:S04]  /*17c1b0*/  STL [R1+0x7a80], R2 ;  /* 0x007a800201007387 */ /* 0x0001e80000100800 */
[----:B0-----:R-:W2:Y:S01]  /*17c1c0*/  LDL.LU.64 R2, [R1+0x88] ;  /* 0x0000880001027983 */ /* 0x001ea20000300a00 */
        /* <DEDUP_REMOVED lines=10> */
[----:B0-----:R-:W4:Y:S01]  /*17c270*/  LDL.LU.64 R10, [R1+0x80] ;  /* 0x00008000010a7983 */ /* 0x001f220000300a00 */
        /* <DEDUP_REMOVED lines=31> */
[----:B------:R-:W-:Y:S04]  /*17c470*/  STL [R1+0x7aa4], R11 ;  /* 0x007aa40b01007387 */ /* 0x000fe80000100800 */
[----:B------:R-:W-:Y:S01]  /*17c480*/  STL [R1+0x7aa0], R10 ;  /* 0x007aa00a01007387 */ /* 0x000fe20000100800 */
[----:B---3--:R-:W-:-:S02]  /*17c490*/  IMAD.MOV.U32 R3, RZ, RZ, R23 ;  /* 0x000000ffff037224 */ /* 0x008fc400078e0017 */
[----:B------:R-:W-:Y:S01]  /*17c4a0*/  IMAD.MOV.U32 R2, RZ, RZ, R22 ;  /* 0x000000ffff027224 */ /* 0x000fe200078e0016 */
[----:B--2---:R-:W-:-:S15]  /*17c4b0*/  HMMA.16816.F32 R12, R4, R20, R12 ;  /* 0x00000014040c723c */ /* 0x004fde000000180c */
[----:B------:R-:W-:-:S08]  /*17c4c0*/  NOP ;  /* 0x0000000000007918 */ /* 0x000fd00000000000 */
[----:B------:R-:W-:Y:S04]  /*17c4d0*/  STL.64 [R1+0x3020], R12 ;  /* 0x0030200c01007387 */ /* 0x000fe80000100a00 */
[----:B------:R-:W-:Y:S04]  /*17c4e0*/  STL.64 [R1+0x3028], R14 ;  /* 0x0030280e01007387 */ /* 0x000fe80000100a00 */
[----:B------:R-:W-:Y:S04]  /*17c4f0*/  STL [R1+0x7aac], R9 ;  /* 0x007aac0901007387 */ /* 0x000fe80000100800 */
[----:B------:R0:W-:Y:S02]  /*17c500*/  STL [R1+0x7aa8], R8 ;  /* 0x007aa80801007387 */ /* 0x0001e40000100800 */
[C---:B0-----:R-:W-:Y:S06]  /*17c510*/  HMMA.16816.F32 R8, R4.reuse, R22, R16 ;  /* 0x000000160408723c */ /* 0x041fec0000001810 */
[----:B------:R-:W-:-:S15]  /*17c520*/  HMMA.16816.F32 R12, R4, R28, R24 ;  /* 0x0000001c040c723c */ /* 0x000fde0000001818 */
[----:B------:R-:W-:-:S02]  /*17c530*/  NOP ;  /* 0x0000000000007918 */ /* 0x000fc40000000000 */
[----:B------:R-:W-:Y:S04]  /*17c540*/  STL.64 [R1+0x3010], R8 ;  /* 0x0030100801007387 */ /* 0x000fe80000100a00 */
[----:B------:R-:W-:Y:S04]  /*17c550*/  STL.64 [R1+0x3018], R10 ;  /* 0x0030180a01007387 */ /* 0x000fe80000100a00 */
[----:B------:R-:W-:Y:S04]  /*17c560*/  STL [R1+0x7ab4], R3 ;  /* 0x007ab40301007387 */ /* 0x000fe80000100800 */
[----:B------:R0:W-:Y:S04]  /*17c570*/  STL [R1+0x7ab0], R2 ;  /* 0x007ab00201007387 */ /* 0x0001e80000100800 */
[----:B------:R1:W-:Y:S04]  /*17c580*/  STL.64 [R1+0x3000], R12 ;  /* 0x0030000c01007387 */ /* 0x0003e80000100a00 */
[----:B------:R2:W-:Y:S04]  /*17c590*/  STL.64 [R1+0x3008], R14 ;  /* 0x0030080e01007387 */ /* 0x0005e80000100a00 */
[----:B0-----:R-:W3:Y:S04]  /*17c5a0*/  LDL.LU.64 R2, [R1+0x58] ;  /* 0x0000580001027983 */ /* 0x001ee80000300a00 */
[----:B-1----:R-:W4:Y:S04]  /*17c5b0*/  LDL.LU R12, [R1+0x3f0] ;  /* 0x0003f000010c7983 */ /* 0x002f280000300800 */
[----:B------:R-:W4:Y:S04]  /*17c5c0*/  LDL.LU R13, [R1+0x3f4] ;  /* 0x0003f400010d7983 */ /* 0x000f280000300800 */
[----:B--2---:R-:W2:Y:S04]  /*17c5d0*/  LDL.LU R14, [R1+0x3f8] ;  /* 0x0003f800010e7983 */ /* 0x004ea80000300800 */
        /* <DEDUP_REMOVED lines=19> */
[----:B------:R-:W2:Y:S04]  /*17c710*/  LDL.LU.64 R20, [R1+0x38] ;  /* 0x0000380001147983 */ /* 0x000ea80000300a00 */
[----:B------:R-:W4:Y:S04]  /*17c720*/  LDL.LU R16, [R1+0x3e0] ;  /* 0x0003e00001107983 */ /* 0x000f280000300800 */
[----:B------:R-:W4:Y:S04]  /*17c730*/  LDL.LU R17, [R1+0x3e4] ;  /* 0x0003e40001117983 */ /* 0x000f280000300800 */
[----:B------:R-:W4:Y:S04]  /*17c740*/  LDL.LU R18, [R1+0x3e8] ;  /* 0x0003e80001127983 */ /* 0x000f280000300800 */
[----:B------:R-:W4:Y:S04]  /*17c750*/  LDL.LU R19, [R1+0x3ec] ;  /* 0x0003ec0001137983 */ /* 0x000f280000300800 */
        /* <DEDUP_REMOVED lines=10> */
[----:B0-----:R-:W2:Y:S01]  /*17c800*/  LDL.LU.64 R10, [R1+0x50] ;  /* 0x00005000010a7983 */ /* 0x001ea20000300a00 */
        /* <DEDUP_REMOVED lines=23> */
[----:B0-----:R-:W3:Y:S01]  /*17c980*/  LDL.LU.64 R2, [R1+0x40] ;  /* 0x0000400001027983 */ /* 0x001ee20000300a00 */
        /* <DEDUP_REMOVED lines=8> */
[----:B------:R-:W3:Y:S04]  /*17ca10*/  LDL.LU R8, [R1+0x400] ;  /* 0x0004000001087983 */ /* 0x000ee80000300800 */
[----:B------:R-:W3:Y:S04]  /*17ca20*/  LDL.LU R9, [R1+0x404] ;  /* 0x0004040001097983 */ /* 0x000ee80000300800 */
[----:B0-----:R-:W3:Y:S04]  /*17ca30*/  LDL.LU R10, [R1+0x408] ;  /* 0x00040800010a7983 */ /* 0x001ee80000300800 */
[----:B------:R-:W3:Y:S02]  /*17ca40*/  LDL.LU R11, [R1+0x40c] ;  /* 0x00040c00010b7983 */ /* 0x000ee40000300800 */
[----:B---3--:R-:W-:-:S15]  /*17ca50*/  HMMA.16816.F32 R8, R4, R2, R8 ;  /* 0x000000020408723c */ /* 0x008fde0000001808 */
[----:B------:R-:W-:-:S08]  /*17ca60*/  NOP ;  /* 0x0000000000007918 */ /* 0x000fd00000000000 */
[----:B------:R0:W-:Y:S04]  /*17ca70*/  STL.64 [R1+0x2fc0], R8 ;  /* 0x002fc00801007387 */ /* 0x0001e80000100a00 */
[----:B------:R-:W-:Y:S01]  /*17ca80*/  STL.64 [R1+0x2fc8], R10 ;  /* 0x002fc80a01007387 */ /* 0x000fe20000100a00 */
[----:B0-----:R-:W-:Y:S02]  /*17ca90*/  IMAD.MOV.U32 R9, RZ, RZ, R3 ;  /* 0x000000ffff097224 */ /* 0x001fe400078e0003 */
[----:B------:R-:W-:-:S03]  /*17caa0*/  IMAD.MOV.U32 R8, RZ, RZ, R2 ;  /* 0x000000ffff087224 */ /* 0x000fc600078e0002 */
[----:B------:R-:W-:Y:S04]  /*17cab0*/  STL [R1+0x7adc], R9 ;  /* 0x007adc0901007387 */ /* 0x000fe80000100800 */
[----:B------:R2:W-:Y:S02]  /*17cac0*/  STL [R1+0x7ad8], R8 ;  /* 0x007ad80801007387 */ /* 0x0005e40000100800 */
[C---:B--2---:R-:W-:Y:S06]  /*17cad0*/  HMMA.16816.F32 R8, R4.reuse, R20, R12 ;  /* 0x000000140408723c */ /* 0x044fec000000180c */
[----:B----4-:R-:W-:Y:S01]  /*17cae0*/  HMMA.16816.F32 R12, R4, R22, R16 ;  /* 0x00000016040c723c */ /* 0x010fe20000001810 */
[----:B------:R-:W-:-:S02]  /*17caf0*/  IMAD.MOV.U32 R3, RZ, RZ, R21 ;  /* 0x000000ffff037224 */ /* 0x000fc400078e0015 */
[----:B------:R-:W-:-:S14]  /*17cb00*/  IMAD.MOV.U32 R2, RZ, RZ, R20 ;  /* 0x000000ffff027224 */ /* 0x000fdc00078e0014 */
[----:B------:R-:W-:Y:S04]  /*17cb10*/  STL.64 [R1+0x2fb0], R8 ;  /* 0x002fb00801007387 */ /* 0x000fe80000100a00 */
[----:B------:R-:W-:Y:S04]  /*17cb20*/  STL.64 [R1+0x2fb8], R10 ;  /* 0x002fb80a01007387 */ /* 0x000fe80000100a00 */
[----:B------:R-:W-:Y:S04]  /*17cb30*/  STL [R1+0x7ae4], R3 ;  /* 0x007ae40301007387 */ /* 0x000fe80000100800 */
[----:B------:R-:W-:Y:S04]  /*17cb40*/  STL [R1+0x7ae0], R2 ;  /* 0x007ae00201007387 */ /* 0x000fe80000100800 */
[----:B------:R-:W-:Y:S04]  /*17cb50*/  STL.64 [R1+0x30b0], R12 ;  /* 0x0030b00c01007387 */ /* 0x000fe80000100a00 */
[----:B------:R0:W-:Y:S02]  /*17cb60*/  STL.64 [R1+0x30b8], R14 ;  /* 0x0030b80e01007387 */ /* 0x0001e40000100a00 */
[----:B0-----:R-:W-:Y:S01]  /*17cb70*/  HMMA.16816.F32 R12, R4, R28, R24 ;  /* 0x0000001c040c723c */ /* 0x001fe20000001818 */
[----:B------:R-:W-:-:S02]  /*17cb80*/  IMAD.MOV.U32 R10, RZ, RZ, R23 ;  /* 0x000000ffff0a7224 */ /* 0x000fc400078e0017 */
[----:B------:R-:W-:-:S03]  /*17cb90*/  IMAD.MOV.U32 R11, RZ, RZ, R22 ;  /* 0x000000ffff0b7224 */ /* 0x000fc600078e0016 */
[----:B------:R-:W-:Y:S04]  /*17cba0*/  STL [R1+0x7aec], R10 ;  /* 0x007aec0a01007387 */ /* 0x000fe80000100800 */
[----:B------:R-:W-:-:S13]  /*17cbb0*/  STL [R1+0x7ae8], R11 ;  /* 0x007ae80b01007387 */ /* 0x000fda0000100800 */
        /* <DEDUP_REMOVED lines=18> */
[----:B---3--:R0:W-:Y:S04]  /*17cce0*/  STL.64 [R1+0x7b70], R24 ;  /* 0x007b701801007387 */ /* 0x0081e80000100a00 */
[----:B0-----:R-:W3:Y:S04]  /*17ccf0*/  LDL.LU.64 R24, [R1+0x8] ;  /* 0x0000080001187983 */ /* 0x001ee80000300a00 */
        /* <DEDUP_REMOVED lines=8> */
[----:B------:R-:W2:Y:S01]  /*17cd80*/  LDL R10, [R1+0x18] ;  /* 0x00001800010a7983 */ /* 0x000ea20000100800 */
[----:B------:R-:W-:-:S05]  /*17cd90*/  IMAD.MOV.U32 R11, RZ, RZ, R0 ;  /* 0x000000ffff0b7224 */ /* 0x000fca00078e0000 */
[----:B--2---:R0:W-:Y:S04]  /*17cda0*/  STL.64 [R1+0x7ba8], R10 ;  /* 0x007ba80a01007387 */ /* 0x0041e80000100a00 */
[----:B0-----:R-:W2:Y:S04]  /*17cdb0*/  LDL.LU.64 R10, [R1+0x20] ;  /* 0x00002000010a7983 */ /* 0x001ea80000300a00 */
        /* <DEDUP_REMOVED lines=14> */
[----:B------:R-:W4:Y:S04]  /*17cea0*/  LDL.64 R28, [R1] ;  /* 0x00000000011c7983 */ /* 0x000f280000100a00 */
[----:B------:R-:W-:Y:S04]  /*17ceb0*/  STL.64 [R1+0x7b40], R22 ;  /* 0x007b401601007387 */ /* 0x000fe80000100a00 */
[----:B------:R0:W-:Y:S04]  /*17cec0*/  STL.64 [R1+0x7b38], R20 ;  /* 0x007b381401007387 */ /* 0x0001e80000100a00 */
[----:B0-----:R-:W4:Y:S04]  /*17ced0*/  LDL.LU R20, [R1+0x360] ;  /* 0x0003600001147983 */ /* 0x001f280000300800 */
[----:B------:R-:W4:Y:S04]  /*17cee0*/  LDL.LU R21, [R1+0x364] ;  /* 0x0003640001157983 */ /* 0x000f280000300800 */
[----:B------:R-:W4:Y:S04]  /*17cef0*/  LDL.LU R22, [R1+0x368] ;  /* 0x0003680001167983 */ /* 0x000f280000300800 */
[----:B------:R-:W4:Y:S01]  /*17cf00*/  LDL.LU R23, [R1+0x36c] ;  /* 0x00036c0001177983 */ /* 0x000f220000300800 */
[----:B--2---:R-:W-:-:S02]  /*17cf10*/  IMAD.MOV.U32 R3, RZ, RZ, R10 ;  /* 0x000000ffff037224 */ /* 0x004fc400078e000a */
[----:B------:R-:W-:Y:S01]  /*17cf20*/  IMAD.MOV.U32 R2, RZ, RZ, R11 ;  /* 0x000000ffff027224 */ /* 0x000fe200078e000b */
[C---:B---3--:R-:W-:Y:S01]  /*17cf30*/  HMMA.16816.F32 R24, R4.reuse, R10, R24 ;  /* 0x0000000a0418723c */ /* 0x048fe20000001818 */
        /* <DEDUP_REMOVED lines=15> */
[----:B------:R-:W-:Y:S04]  /*17d030*/  STL [R1+0x7af4], R8 ;  /* 0x007af40801007387 */ /* 0x000fe80000100800 */
[----:B------:R0:W-:Y:S04]  /*17d040*/  STL [R1+0x7af0], R9 ;  /* 0x007af00901007387 */ /* 0x0001e80000100800 */
[----:B0-----:R-:W2:Y:S04]  /*17d050*/  LDL.LU.64 R8, [R1+0x10] ;  /* 0x0000100001087983 */ /* 0x001ea80000300a00 */
        /* <DEDUP_REMOVED lines=18> */
[----:B------:R-:W-:Y:S01]  /*17d180*/  IMAD.MOV.U32 R11, RZ, RZ, R9 ;  /* 0x000000ffff0b7224 */ /* 0x000fe200078e0009 */
[----:B---3--:R-:W-:Y:S06]  /*17d190*/  HMMA.16816.F32 R20, R4, R24, R20 ;  /* 0x000000180414723c */ /* 0x008fec0000001814 */
[----:B------:R-:W-:Y:S02]  /*17d1a0*/  IMAD.MOV.U32 R8, RZ, RZ, R24 ;  /* 0x000000ffff087224 */ /* 0x000fe400078e0018 */
[----:B------:R-:W-:-:S15]  /*17d1b0*/  IMAD.MOV.U32 R9, RZ, RZ, R25 ;  /* 0x000000ffff097224 */ /* 0x000fde00078e0019 */
[----:B------:R-:W-:Y:S04]  /*17d1c0*/  STL.64 [R1+0x3060], R20 ;  /* 0x0030601401007387 */ /* 0x000fe80000100a00 */
[----:B------:R0:W-:Y:S04]  /*17d1d0*/  STL.64 [R1+0x3068], R22 ;  /* 0x0030681601007387 */ /* 0x0001e80000100a00 */
[----:B0-----:R-:W3:Y:S04]  /*17d1e0*/  LDL.LU.64 R22, [R1+0x7b80] ;  /* 0x007b800001167983 */ /* 0x001ee80000300a00 */
[----:B------:R-:W3:Y:S04]  /*17d1f0*/  LDL.LU.64 R20, [R1+0x7b78] ;  /* 0x007b780001147983 */ /* 0x000ee80000300a00 */
[----:B------:R-:W2:Y:S04]  /*17d200*/  LDL.LU.64 R24, [R1+0x7b70] ;  /* 0x007b700001187983 */ /* 0x000ea80000300a00 */
[----:B------:R-:W-:Y:S04]  /*17d210*/  STL.64 [R1+0x7b00], R10 ;  /* 0x007b000a01007387 */ /* 0x000fe80000100a00 */
[----:B------:R0:W-:Y:S01]  /*17d220*/  STL.64 [R1+0x7af8], R8 ;  /* 0x007af80801007387 */ /* 0x0001e20000100a00 */
[----:B------:R-:W-:-:S03]  /*17d230*/  IMAD.MOV.U32 R0, RZ, RZ, R29 ;  /* 0x000000ffff007224 */ /* 0x000fc600078e001d */
        /* <DEDUP_REMOVED lines=9> */
[----:B------:R-:W2:Y:S04]  /*17d2d0*/  LDL.LU.64 R24, [R1+0x7b60] ;  /* 0x007b600001187983 */ /* 0x000ea80000300a00 */
        /* <DEDUP_REMOVED lines=48> */
[----:B------:R-:W4:Y:S01]  /*17d5e0*/  LDL.LU.64 R8, [R1+0x7af8] ;  /* 0x007af80001087983 */ /* 0x000f220000300a00 */
[----:B--2---:R-:W-:Y:S03]  /*17d5f0*/  HMMA.16816.F32 R20, R4, R16, R20 ;  /* 0x000000100414723c */ /* 0x004fe60000001814 */
[----:B------:R-:W-:Y:S04]  /*17d600*/  STL.64 [R1+0x7808], R18 ;  /* 0x0078081201007387 */ /* 0x000fe80000100a00 */
[----:B------:R-:W-:Y:S01]  /*17d610*/  STL.64 [R1+0x7800], R16 ;  /* 0x0078001001007387 */ /* 0x000fe20000100a00 */
[----:B------:R-:W-:-:S02]  /*17d620*/  IMAD R13, R13, 0x100, R26 ;  /* 0x000001000d0d7824 */ /* 0x000fc400078e021a */
[----:B------:R-:W-:Y:S02]  /*17d630*/  IMAD R14, R14, 0x100, R27 ;  /* 0x000001000e0e7824 */ /* 0x000fe400078e021b */
[----:B------:R-:W-:-:S11]  /*17d640*/  IMAD R12, R12, 0x100, R25 ;  /* 0x000001000c0c7824 */ /* 0x000fd600078e0219 */
[----:B------:R-:W-:Y:S04]  /*17d650*/  STL.64 [R1+0x3120], R20 ;  /* 0x0031201401007387 */ /* 0x000fe80000100a00 */
[----:B------:R-:W-:Y:S01]  /*17d660*/  STL.64 [R1+0x3128], R22 ;  /* 0x0031281601007387 */ /* 0x000fe20000100a00 */
[----:B----4-:R-:W-:Y:S02]  /*17d670*/  IMAD.MOV.U32 R26, RZ, RZ, R8 ;  /* 0x000000ffff1a7224 */ /* 0x010fe400078e0008 */
[----:B------:R-:W-:Y:S01]  /*17d680*/  IMAD.MOV.U32 R27, RZ, RZ, R9 ;  /* 0x000000ffff1b7224 */ /* 0x000fe200078e0009 */
[----:B------:R-:W2:Y:S04]  /*17d690*/  LDL.LU R8, [R1+0x7af4] ;  /* 0x007af40001087983 */ /* 0x000ea80000300800 */
[----:B------:R-:W4:Y:S01]  /*17d6a0*/  LDL.LU R9, [R1+0x7af0] ;  /* 0x007af00001097983 */ /* 0x000f220000300800 */
[----:B---3--:R-:W-:-:S02]  /*17d6b0*/  IMAD.MOV.U32 R24, RZ, RZ, R10 ;  /* 0x000000ffff187224 */ /* 0x008fc400078e000a */
[----:B------:R-:W-:Y:S01]  /*17d6c0*/  IMAD.MOV.U32 R25, RZ, RZ, R11 ;  /* 0x000000ffff197224 */ /* 0x000fe200078e000b */
[----:B------:R-:W3:Y:S04]  /*17d6d0*/  LDL.LU R10, [R1+0x7aec] ;  /* 0x007aec00010a7983 */ /* 0x000ee80000300800 */
        /* <DEDUP_REMOVED lines=28> */
[----:B----4-:R3:W-:Y:S04]  /*17d8a0*/  STL.64 [R1+0x78a8], R16 ;  /* 0x0078a81001007387 */ /* 0x0107e80000100a00 */
[----:B------:R-:W2:Y:S04]  /*17d8b0*/  LDL.LU R9, [R1+0x7adc] ;  /* 0x007adc0001097983 */ /* 0x000ea80000300800 */
[----:B------:R-:W4:Y:S04]  /*17d8c0*/  LDL.LU R8, [R1+0x7ad8] ;  /* 0x007ad80001087983 */ /* 0x000f280000300800 */
[----:B------:R-:W-:Y:S04]  /*17d8d0*/  STL.64 [R1+0x78c0], R26 ;  /* 0x0078c01a01007387 */ /* 0x000fe80000100a00 */
[----:B------:R-:W-:Y:S04]  /*17d8e0*/  STL.64 [R1+0x78b8], R24 ;  /* 0x0078b81801007387 */ /* 0x000fe80000100a00 */
[----:B-1----:R-:W2:Y:S04]  /*17d8f0*/  LDL.LU R20, [R1+0x1f0] ;  /* 0x0001f00001147983 */ /* 0x002ea80000300800 */
[----:B------:R-:W2:Y:S04]  /*17d900*/  LDL.LU R21, [R1+0x1f4] ;  /* 0x0001f40001157983 */ /* 0x000ea80000300800 */
[----:B------:R-:W4:Y:S04]  /*17d910*/  LDL.LU R22, [R1+0x1f8] ;  /* 0x0001f80001167983 */ /* 0x000f280000300800 */
[----:B------:R-:W4:Y:S01]  /*17d920*/  LDL.LU R23, [R1+0x1fc] ;  /* 0x0001fc0001177983 */ /* 0x000f220000300800 */
[----:B0-----:R-:W-:-:S02]  /*17d930*/  IMAD.MOV.U32 R18, RZ, RZ, R11 ;  /* 0x000000ffff127224 */ /* 0x001fc400078e000b */
[----:B------:R-:W-:Y:S02]  /*17d940*/  IMAD.MOV.U32 R19, RZ, RZ, R10 ;  /* 0x000000ffff137224 */ /* 0x000fe400078e000a */
[----:B---3--:R-:W-:Y:S02]  /*17d950*/  IMAD.MOV.U32 R16, RZ, RZ, R2 ;  /* 0x000000ffff107224 */ /* 0x008fe400078e0002 */
[----:B------:R-:W-:Y:S01]  /*17d960*/  IMAD.MOV.U32 R17, RZ, RZ, R3 ;  /* 0x000000ffff117224 */ /* 0x000fe200078e0003 */
[----:B----4-:R-:W-:Y:S04]  /*17d970*/  STL.64 [R1+0x78d0], R22 ;  /* 0x0078d01601007387 */ /* 0x010fe80000100a00 */
[----:B--2---:R0:W-:Y:S04]  /*17d980*/  STL.64 [R1+0x78c8], R20 ;  /* 0x0078c81401007387 */ /* 0x0041e80000100a00 */
[----:B------:R-:W2:Y:S04]  /*17d990*/  LDL.LU R11, [R1+0x7ad4] ;  /* 0x007ad400010b7983 */ /* 0x000ea80000300800 */
[----:B------:R-:W3:Y:S04]  /*17d9a0*/  LDL.LU R10, [R1+0x7ad0] ;  /* 0x007ad000010a7983 */ /* 0x000ee80000300800 */
[----:B------:R-:W4:Y:S04]  /*17d9b0*/  LDL.LU R2, [R1+0x7acc] ;  /* 0x007acc0001027983 */ /* 0x000f280000300800 */
[----:B------:R-:W4:Y:S04]  /*17d9c0*/  LDL.LU R3, [R1+0x7ac8] ;  /* 0x007ac80001037983 */ /* 0x000f280000300800 */
[----:B------:R1:W-:Y:S04]  /*17d9d0*/  STL.64 [R1+0x78e0], R18 ;  /* 0x0078e01201007387 */ /* 0x0003e80000100a00 */
[----:B------:R-:W-:Y:S04]  /*17d9e0*/  STL.64 [R1+0x78d8], R16 ;  /* 0x0078d81001007387 */ /* 0x000fe80000100a00 */
[----:B0-----:R-:W2:Y:S04]  /*17d9f0*/  LDL.LU R20, [R1+0x210] ;  /* 0x0002100001147983 */ /* 0x001ea80000300800 */
[----:B------:R-:W2:Y:S04]  /*17da00*/  LDL.LU R21, [R1+0x214] ;  /* 0x0002140001157983 */ /* 0x000ea80000300800 */
[----:B------:R-:W3:Y:S04]  /*17da10*/  LDL.LU R22, [R1+0x218] ;  /* 0x0002180001167983 */ /* 0x000ee80000300800 */
[----:B------:R-:W3:Y:S01]  /*17da20*/  LDL.LU R23, [R1+0x21c] ;  /* 0x00021c0001177983 */ /* 0x000ee20000300800 */
[----:B-1----:R-:W-:-:S02]  /*17da30*/  IMAD.MOV.U32 R18, RZ, RZ, R8 ;  /* 0x000000ffff127224 */ /* 0x002fc400078e0008 */
        /* <DEDUP_REMOVED lines=83> */
[----:B------:R-:W2:Y:S01]  /*17df70*/  LDL.LU R3, [R1+0x7a84] ;  /* 0x007a840001037983 */ /* 0x000ea20000300800 */
[----:B----4-:R-:W-:Y:S02]  /*17df80*/  IMAD.MOV.U32 R16, RZ, RZ, R9 ;  /* 0x000000ffff107224 */ /* 0x010fe400078e0009 */
[----:B------:R-:W-:Y:S01]  /*17df90*/  IMAD.MOV.U32 R17, RZ, RZ, R8 ;  /* 0x000000ffff117224 */ /* 0x000fe200078e0008 */
[----:B------:R-:W4:Y:S04]  /*17dfa0*/  LDL.LU R2, [R1+0x7a80] ;  /* 0x007a800001027983 */ /* 0x000f280000300800 */
[----:B------:R-:W4:Y:S04]  /*17dfb0*/  LDL.LU R9, [R1+0x7a7c] ;  /* 0x007a7c0001097983 */ /* 0x000f280000300800 */
[----:B------:R-:W4:Y:S04]  /*17dfc0*/  LDL.LU R8, [R1+0x7a78] ;  /* 0x007a780001087983 */ /* 0x000f280000300800 */
[----:B------:R-:W-:Y:S04]  /*17dfd0*/  STL.64 [R1+0x79b8], R18 ;  /* 0x0079b81201007387 */ /* 0x000fe80000100a00 */
        /* <DEDUP_REMOVED lines=33> */
[----:B------:R-:W-:Y:S01]  /*17e1f0*/  STL.64 [R1+0x7a18], R18 ;  /* 0x007a181201007387 */ /* 0x000fe20000100a00 */
        /* <DEDUP_REMOVED lines=64> */
[----:B----4-:R-:W-:Y:S03]  /*17e600*/  HMMA.16816.F32 R4, R4, R2, R16 ;  /* 0x000000020404723c */ /* 0x010fe60000001810 */
[----:B------:R-:W2:Y:S01]  /*17e610*/  LDL.LU.64 R16, [R1+0x7a30] ;  /* 0x007a300001107983 */ /* 0x000ea20000300a00 */
[----:B------:R-:W-:-:S02]  /*17e620*/  F2FP.F16.E4M3.UNPACK_B R12, R12 ;  /* 0x0000000cff0c723e */ /* 0x000fc400020006ff */
[----:B------:R-:W-:Y:S02]  /*17e630*/  F2FP.F16.E4M3.UNPACK_B R13, R13 ;  /* 0x0000000dff0d723e */ /* 0x000fe400020006ff */
[----:B------:R-:W-:Y:S02]  /*17e640*/  F2FP.F16.E4M3.UNPACK_B R14, R14 ;  /* 0x0000000eff0e723e */ /* 0x000fe400020006ff */
[----:B------:R-:W-:-:S13]  /*17e650*/  F2FP.F16.E4M3.UNPACK_B R15, R15 ;  /* 0x0000000fff0f723e */ /* 0x000fda00020006ff */
        /* <DEDUP_REMOVED lines=141> */
[----:B------:R-:W4:Y:S04]  /*17ef30*/  LDL.LU R5, [R1+0x5be4] ;  /* 0x005be40001057983 */ /* 0x000f280000300800 */
[----:B------:R-:W-:Y:S04]  /*17ef40*/  STL.64 [R1+0xbb0], R8 ;  /* 0x000bb00801007387 */ /* 0x000fe80000100a00 */
[----:B------:R-:W-:Y:S04]  /*17ef50*/  STL.64 [R1+0xbb8], R10 ;  /* 0x000bb80a01007387 */ /* 0x000fe80000100a00 */
        /* <DEDUP_REMOVED lines=25> */
[----:B0-----:R-:W2:Y:S01]  /*17f0f0*/  LDL.LU R26, [R1] ;  /* 0x00000000011a7983 */ /* 0x001ea20000300800 */
[----:B------:R-:W-:-:S03]  /*17f100*/  IMAD.MOV.U32 R27, RZ, RZ, R0 ;  /* 0x000000ffff1b7224 */ /* 0x000fc600078e0000 */
[----:B------:R-:W2:Y:S04]  /*17f110*/  LDL.LU R0, [R1+0x7874] ;  /* 0x0078740001007983 */ /* 0x000ea80000300800 */
[----:B----4-:R-:W-:Y:S04]  /*17f120*/  STL.64 [R1+0x7850], R24 ;  /* 0x0078501801007387 */ /* 0x010fe80000100a00 */
        /* <DEDUP_REMOVED lines=24> */
[----:B------:R2:W-:Y:S04]  /*17f2b0*/  STL.64 [R1+0x77c8], R6 ;  /* 0x0077c80601007387 */ /* 0x0005e80000100a00 */
[----:B------:R0:W-:Y:S01]  /*17f2c0*/  STL.64 [R1+0x77c0], R4 ;  /* 0x0077c00401007387 */ /* 0x0001e20000100a00 */
[----:B--2---:R-:W-:-:S03]  /*17f2d0*/  IMAD.MOV.U32 R6, RZ, RZ, R0 ;  /* 0x000000ffff067224 */ /* 0x004fc600078e0000 */
[----:B0-----:R-:W2:Y:S04]  /*17f2e0*/  LDL.LU R4, [R1+0xf0] ;  /* 0x0000f00001047983 */ /* 0x001ea80000300800 */
[----:B------:R-:W2:Y:S04]  /*17f2f0*/  LDL.LU R5, [R1+0xf4] ;  /* 0x0000f40001057983 */ /* 0x000ea80000300800 */
[----:B------:R-:W4:Y:S04]  /*17f300*/  LDL.LU R0, [R1+0x7870] ;  /* 0x0078700001007983 */ /* 0x000f280000300800 */
[----:B------:R-:W2:Y:S01]  /*17f310*/  LDL.LU R7, [R1+0xfc] ;  /* 0x0000fc0001077983 */ /* 0x000ea20000300800 */
[----:B---3--:R-:W-:Y:S03]  /*17f320*/  HMMA.16816.F32 R24, R12, R26, R20 ;  /* 0x0000001a0c18723c */ /* 0x008fe60000001814 */
[----:B--2---:R-:W-:Y:S04]  /*17f330*/  STL.64 [R1+0x77d8], R6 ;  /* 0x0077d80601007387 */ /* 0x004fe80000100a00 */
[----:B------:R0:W-:Y:S04]  /*17f340*/  STL.64 [R1+0x77d0], R4 ;  /* 0x0077d00401007387 */ /* 0x0001e80000100a00 */
[----:B0-----:R-:W2:Y:S04]  /*17f350*/  LDL.LU R4, [R1+0x100] ;  /* 0x0001000001047983 */ /* 0x001ea80000300800 */
[----:B------:R-:W2:Y:S04]  /*17f360*/  LDL.LU R5, [R1+0x104] ;  /* 0x0001040001057983 */ /* 0x000ea80000300800 */
[----:B------:R-:W2:Y:S01]  /*17f370*/  LDL.LU R6, [R1+0x108] ;  /* 0x0001080001067983 */ /* 0x000ea20000300800 */
[----:B----4-:R-:W-:-:S03]  /*17f380*/  IMAD.MOV.U32 R7, RZ, RZ, R0 ;  /* 0x000000ffff077224 */ /* 0x010fc600078e0000 */
[----:B------:R-:W3:Y:S04]  /*17f390*/  LDL.LU R0, [R1+0x39d4] ;  /* 0x0039d40001007983 */ /* 0x000ee80000300800 */
[----:B------:R-:W4:Y:S04]  /*17f3a0*/  LDL.LU.64 R22, [R1+0x7868] ;  /* 0x0078680001167983 */ /* 0x000f280000300a00 */
        /* <DEDUP_REMOVED lines=20> */
[----:B------:R-:W3:Y:S01]  /*17f4f0*/  LDL.LU R27, [R1+0x5bf4] ;  /* 0x005bf400011b7983 */ /* 0x000ee20000300800 */
[----:B--2---:R-:W-:-:S15]  /*17f500*/  HMMA.16816.F32 R20, R12, R24, R20 ;  /* 0x000000180c14723c */ /* 0x004fde0000001814 */
[----:B------:R-:W-:-:S08]  /*17f510*/  NOP ;  /* 0x0000000000007918 */ /* 0x000fd00000000000 */
[----:B------:R-:W-:Y:S04]  /*17f520*/  STL.64 [R1+0xaa0], R20 ;  /* 0x000aa01401007387 */ /* 0x000fe80000100a00 */
[----:B------:R0:W-:Y:S04]  /*17f530*/  STL.64 [R1+0xaa8], R22 ;  /* 0x000aa81601007387 */ /* 0x0001e80000100a00 */
[----:B0-----:R-:W2:Y:S04]  /*17f540*/  LDL.LU.64 R22, [R1+0x7828] ;  /* 0x0078280001167983 */ /* 0x001ea80000300a00 */
[----:B------:R-:W4:Y:S04]  /*17f550*/  LDL.LU.64 R20, [R1+0x7820] ;  /* 0x0078200001147983 */ /* 0x000f280000300a00 */
        /* <DEDUP_REMOVED lines=9> */
[----:B------:R-:W3:Y:S01]  /*17f5f0*/  LDL.LU R23, [R1+0x39e0] ;  /* 0x0039e00001177983 */ /* 0x000ee20000300800 */
[----:B----4-:R-:W-:-:S15]  /*17f600*/  HMMA.16816.F32 R16, R12, R20, R16 ;  /* 0x000000140c10723c */ /* 0x010fde0000001810 */
        /* <DEDUP_REMOVED lines=29> */
[----:B------:R-:W2:Y:S01]  /*17f7e0*/  LDL.LU R11, [R1+0x39a8] ;  /* 0x0039a800010b7983 */ /* 0x000ea20000300800 */
[----:B----4-:R-:W-:-:S15]  /*17f7f0*/  HMMA.16816.F32 R4, R12, R8, R4 ;  /* 0x000000080c04723c */ /* 0x010fde0000001804 */
[----:B------:R-:W-:-:S08]  /*17f800*/  NOP ;  /* 0x0000000000007918 */ /* 0x000fd00000000000 */
[----:B------:R-:W-:Y:S04]  /*17f810*/  STL.64 [R1+0x8e0], R4 ;  /* 0x0008e00401007387 */ /* 0x000fe80000100a00 */
[----:B------:R0:W-:Y:S04]  /*17f820*/  STL.64 [R1+0x8e8], R6 ;  /* 0x0008e80601007387 */ /* 0x0001e80000100a00 */
[----:B0-----:R-:W4:Y:S04]  /*17f830*/  LDL.LU.64 R6, [R1+0x77c8] ;  /* 0x0077c80001067983 */ /* 0x001f280000300a00 */
[----:B------:R-:W4:Y:S01]  /*17f840*/  LDL.LU.64 R4, [R1+0x77c0] ;  /* 0x0077c00001047983 */ /* 0x000f220000300a00 */
[----:B--2---:R-:W-:-:S02]  /*17f850*/  IADD3 R11, P3, R11, UR15, RZ ;  /* 0x0000000f0b0b7c10 */ /* 0x004fc4000ff7e0ff */
[----:B---3--:R-:W-:Y:S02]  /*17f860*/  IADD3 R16, P2, R16, UR15, RZ ;  /* 0x0000000f10107c10 */ /* 0x008fe4000ff5e0ff */
[----:B------:R-:W-:Y:S02]  /*17f870*/  IADD3 R17, P1, R17, UR15, RZ ;  /* 0x0000000f11117c10 */ /* 0x000fe4000ff3e0ff */
[----:B------:R-:W-:Y:S02]  /*17f880*/  IADD3 R18, P6, R18, UR15, RZ ;  /* 0x0000000f12127c10 */ /* 0x000fe4000ffde0ff */
[----:B------:R-:W-:Y:S02]  /*17f890*/  IADD3 R19, P5, R19, UR15, RZ ;  /* 0x0000000f13137c10 */ /* 0x000fe4000ffbe0ff */
[----:B------:R-:W-:Y:S02]  /*17f8a0*/  IADD3 R20, P0, R20, UR15, RZ ;  /* 0x0000000f14147c10 */ /* 0x000fe4000ff1e0ff */
[----:B------:R-:W-:Y:S01]  /*17f8b0*/  IADD3 R21, P4, R21, UR15, RZ ;  /* 0x0000000f15157c10 */ /* 0x000fe2000ff9e0ff */
[----:B----4-:R-:W-:Y:S01]  /*17f8c0*/  HMMA.16816.F32 R12, R12, R2, R4 ;  /* 0x000000020c0c723c */ /* 0x010fe20000001804 */
[----:B------:R-:W2:Y:S04]  /*17f8d0*/  LDL.LU.64 R6, [R1+0x77b8] ;  /* 0x0077b80001067983 */ /* 0x000ea80000300a00 */
[----:B------:R-:W3:Y:S01]  /*17f8e0*/  LDL.LU.64 R4, [R1+0x77b0] ;  /* 0x0077b00001047983 */ /* 0x000ee20000300a00 */
[----:B------:R-:W-:-:S02]  /*17f8f0*/  IADD3.X R22, R22, UR25, RZ, P3, !PT ;  /* 0x0000001916167c10 */ /* 0x000fc40009ffe4ff */
[----:B------:R-:W-:Y:S02]  /*17f900*/  IADD3 R23, P3, R23, UR15, RZ ;  /* 0x0000000f17177c10 */ /* 0x000fe4000ff7e0ff */
[----:B------:R-:W-:Y:S02]  /*17f910*/  IADD3.X R24, R24, UR25, RZ, P2, !PT ;  /* 0x0000001918187c10 */ /* 0x000fe400097fe4ff */
[----:B------:R-:W-:Y:S02]  /*17f920*/  IADD3 R25, P2, R25, UR15, RZ ;  /* 0x0000000f19197c10 */ /* 0x000fe4000ff5e0ff */
[----:B------:R-:W-:Y:S02]  /*17f930*/  IADD3.X R26, R26, UR25, RZ, P1, !PT ;  /* 0x000000191a1a7c10 */ /* 0x000fe40008ffe4ff */
[----:B------:R-:W-:Y:S02]  /*17f940*/  IADD3 R27, P1, R27, UR15, RZ ;  /* 0x0000000f1b1b7c10 */ /* 0x000fe4000ff3e0ff */
[----:B------:R-:W-:-:S02]  /*17f950*/  IADD3.X R28, R28, UR25, RZ, P6, !PT ;  /* 0x000000191c1c7c10 */ /* 0x000fc4000b7fe4ff */
[----:B------:R-:W-:-:S03]  /*17f960*/  IADD3 R29, P6, R29, UR15, RZ ;  /* 0x0000000f1d1d7c10 */ /* 0x000fc6000ffde0ff */
[----:B------:R0:W-:Y:S04]  /*17f970*/  STL.64 [R1+0xa0], R12 ;  /* 0x0000a00c01007387 */ /* 0x0001e80000100a00 */
[----:B------:R-:W-:Y:S04]  /*17f980*/  STL.64 [R1+0xa8], R14 ;  /* 0x0000a80e01007387 */ /* 0x000fe80000100a00 */
        /* <DEDUP_REMOVED lines=15> */
[----:B---3--:R-:W-:-:S02]  /*17fa80*/  IADD3.X R4, R4, UR25, RZ, P5, !PT ;  /* 0x0000001904047c10 */ /* 0x008fc4000affe4ff */
[----:B------:R-:W-:-:S03]  /*17fa90*/  IADD3 R5, P5, R5, UR15, RZ ;  /* 0x0000000f05057c10 */ /* 0x000fc6000ffbe0ff */
[----:B------:R-:W-:Y:S04]  /*17faa0*/  STL [R1+0x39c4], R4 ;  /* 0x0039c40401007387 */ /* 0x000fe80000100800 */
[----:B------:R-:W-:Y:S04]  /*17fab0*/  STL [R1+0x5be4], R5 ;  /* 0x005be40501007387 */ /* 0x000fe80000100800 */
[----:B0-----:R-:W3:Y:S01]  /*17fac0*/  LDL.LU R12, [R1+0x5bcc] ;  /* 0x005bcc00010c7983 */ /* 0x001ee20000300800 */
[----:B--2---:R-:W-:Y:S02]  /*17fad0*/  IADD3.X R6, R6, UR25, RZ, P0, !PT ;  /* 0x0000001906067c10 */ /* 0x004fe400087fe4ff */
[----:B------:R-:W-:-:S03]  /*17fae0*/  IADD3 R7, P0, R7, UR15, RZ ;  /* 0x0000000f07077c10 */ /* 0x000fc6000ff1e0ff */
[----:B------:R-:W-:Y:S04]  /*17faf0*/  STL [R1+0x39cc], R6 ;  /* 0x0039cc0601007387 */ /* 0x000fe80000100800 */
[----:B---3--:R0:W-:Y:S04]  /*17fb00*/  STL [R1+0x77a4], R12 ;  /* 0x0077a40c01007387 */ /* 0x0081e80000100800 */
[----:B------:R-:W-:Y:S04]  /*17fb10*/  STL [R1+0x5bdc], R7 ;  /* 0x005bdc0701007387 */ /* 0x000fe80000100800 */
[----:B0-----:R-:W2:Y:S01]  /*17fb20*/  LDL.LU R12, [R1+0x39dc] ;  /* 0x0039dc00010c7983 */ /* 0x001ea20000300800 */
[----:B------:R-:W-:-:S05]  /*17fb30*/  IADD3.X R0, R0, UR25, RZ, P4, !PT ;  /* 0x0000001900007c10 */ /* 0x000fca000a7fe4ff */
[----:B------:R-:W-:Y:S04]  /*17fb40*/  STL [R1+0x39d4], R0 ;  /* 0x0039d40001007387 */ /* 0x000fe80000100800 */
        /* <DEDUP_REMOVED lines=30> */
[----:B--2---:R-:W-:-:S05]  /*17fd30*/  IADD3 R12, P4, R12, UR15, RZ ;  /* 0x0000000f0c0c7c10 */ /* 0x004fca000ff9e0ff */
[----:B------:R0:W-:Y:S04]  /*17fd40*/  STL [R1+0x5bd4], R12 ;  /* 0x005bd40c01007387 */ /* 0x0001e80000100800 */
[----:B0-----:R-:W2:Y:S02]  /*17fd50*/  LDL.LU R12, [R1+0x77a8] ;  /* 0x0077a800010c7983 */ /* 0x001ea40000300800 */
[----:B--2---:R-:W-:-:S05]  /*17fd60*/  IADD3.X R12, R12, UR25, RZ, P3, !PT ;  /* 0x000000190c0c7c10 */ /* 0x004fca0009ffe4ff */
[----:B------:R0:W-:Y:S04]  /*17fd70*/  STL [R1+0x39dc], R12 ;  /* 0x0039dc0c01007387 */ /* 0x0001e80000100800 */
[----:B0-----:R-:W2:Y:S01]  /*17fd80*/  LDL.LU R12, [R1+0x77a4] ;  /* 0x0077a400010c7983 */ /* 0x001ea20000300800 */
[----:B---3--:R-:W-:Y:S02]  /*17fd90*/  IADD3.X R13, R13, UR25, RZ, P2, !PT ;  /* 0x000000190d0d7c10 */ /* 0x008fe400097fe4ff */
[----:B----4-:R-:W-:Y:S02]  /*17fda0*/  IADD3 R14, P2, R14, UR15, RZ ;  /* 0x0000000f0e0e7c10 */ /* 0x010fe4000ff5e0ff */
[----:B------:R-:W-:Y:S02]  /*17fdb0*/  IADD3.X R15, R15, UR25, RZ, P1, !PT ;  /* 0x000000190f0f7c10 */ /* 0x000fe40008ffe4ff */
[----:B------:R-:W-:-:S02]  /*17fdc0*/  IADD3 R2, P1, R2, UR15, RZ ;  /* 0x0000000f02027c10 */ /* 0x000fc4000ff3e0ff */
[----:B------:R-:W-:Y:S02]  /*17fdd0*/  IADD3.X R3, R3, UR25, RZ, P6, !PT ;  /* 0x0000001903037c10 */ /* 0x000fe4000b7fe4ff */
[----:B------:R-:W-:Y:S02]  /*17fde0*/  IADD3 R8, P6, R8, UR15, RZ ;  /* 0x0000000f08087c10 */ /* 0x000fe4000ffde0ff */
[----:B------:R-:W-:Y:S02]  /*17fdf0*/  IADD3.X R9, R9, UR25, RZ, P5, !PT ;  /* 0x0000001909097c10 */ /* 0x000fe4000affe4ff */
[----:B------:R-:W-:Y:S02]  /*17fe00*/  IADD3 R10, P5, R10, UR15, RZ ;  /* 0x0000000f0a0a7c10 */ /* 0x000fe4000ffbe0ff */
        /* <DEDUP_REMOVED lines=15> */
[----:B--2---:R-:W-:-:S05]  /*17ff00*/  IADD3 R12, P3, R12, UR15, RZ ;  /* 0x0000000f0c0c7c10 */ /* 0x004fca000ff7e0ff */
        /* <DEDUP_REMOVED lines=9> */
[----:B------:R-:W-:-:S03]  /*17ffa0*/  IADD3.X R19, R19, UR25, RZ, P3, !PT ;  /* 0x0000001913137c10 */ /* 0x000fc60009ffe4ff */
[----:B------:R-:W-:Y:S01]  /*17ffb0*/  STL [R1+0x5bd8], R11 ;  /* 0x005bd80b01007387 */ /* 0x000fe20000100800 */
[----:B------:R-:W-:-:S03]  /*17ffc0*/  IADD3 R20, P3, R20, UR15, RZ ;  /* 0x0000000f14147c10 */ /* 0x000fc6000ff7e0ff */
        /* <DEDUP_REMOVED lines=16> */
[----:B0-----:R-:W2:Y:S01]  /*1800d0*/  LDL.LU R12, [R1+0x5b80] ;  /* 0x005b8000010c7983 */ /* 0x001ea20000300800 */
[----:B------:R-:W-:-:S02]  /*1800e0*/  IADD3 R6, P4, R6, UR15, RZ ;  /* 0x0000000f06067c10 */ /* 0x000fc4000ff9e0ff */
[----:B------:R-:W-:-:S03]  /*1800f0*/  IADD3.X R7, R7, UR25, RZ, P3, !PT ;  /* 0x0000001907077c10 */ /* 0x000fc60009ffe4ff */
[----:B------:R-:W-:Y:S04]  /*180100*/  STL [R1+0x5b64], R6 ;  /* 0x005b640601007387 */ /* 0x000fe80000100800 */
[----:B--2---:R0:W-:Y:S04]  /*180110*/  STL [R1+0x779c], R12 ;  /* 0x00779c0c01007387 */ /* 0x0041e80000100800 */
[----:B------:R-:W-:Y:S04]  /*180120*/  STL [R1+0x5b90], R7 ;  /* 0x005b900701007387 */ /* 0x000fe80000100800 */
[----:B0-----:R-:W2:Y:S01]  /*180130*/  LDL.LU R12, [R1+0x5b54] ;  /* 0x005b5400010c7983 */ /* 0x001ea20000300800 */
[----:B------:R-:W-:-:S05]  /*180140*/  IADD3 R0, P3, R0, UR15, RZ ;  /* 0x0000000f00007c10 */ /* 0x000fca000ff7e0ff */
[----:B------:R-:W-:Y:S04]  /*180150*/  STL [R1+0x5b5c], R0 ;  /* 0x005b5c0001007387 */ /* 0x000fe80000100800 */
[----:B--2---:R0:W-:Y:S04]  /*180160*/  STL [R1+0x77a0], R12 ;  /* 0x0077a00c01007387 */ /* 0x0041e80000100800 */
[----:B0-----:R-:W2:Y:S04]  /*180170*/  LDL.LU R12, [R1+0x5b88] ;  /* 0x005b8800010c7983 */ /* 0x001ea80000300800 */
[----:B------:R-:W3:Y:S04]  /*180180*/  LDL.LU R13, [R1+0x5b4c] ;  /* 0x005b4c00010d7983 */ /* 0x000ee80000300800 */
        /* <DEDUP_REMOVED lines=27> */
[----:B--2---:R-:W-:-:S05]  /*180340*/  IADD3.X R12, R12, UR25, RZ, P2, !PT ;  /* 0x000000190c0c7c10 */ /* 0x004fca00097fe4ff */
[----:B------:R0:W-:Y:S04]  /*180350*/  STL [R1+0x5b88], R12 ;  /* 0x005b880c01007387 */ /* 0x0001e80000100800 */
[----:B0-----:R-:W2:Y:S02]  /*180360*/  LDL.LU R12, [R1+0x77a0] ;  /* 0x0077a000010c7983 */ /* 0x001ea40000300800 */
[----:B--2---:R-:W-:-:S05]  /*180370*/  IADD3 R12, P2, R12, UR15, RZ ;  /* 0x0000000f0c0c7c10 */ /* 0x004fca000ff5e0ff */
[----:B------:R0:W-:Y:S04]  /*180380*/  STL [R1+0x5b54], R12 ;  /* 0x005b540c01007387 */ /* 0x0001e80000100800 */
[----:B0-----:R-:W2:Y:S01]  /*180390*/  LDL.LU R12, [R1+0x779c] ;  /* 0x00779c00010c7983 */ /* 0x001ea20000300800 */
[----:B----4-:R-:W-:Y:S02]  /*1803a0*/  IADD3.X R14, R14, UR25, RZ, P6, !PT ;  /* 0x000000190e0e7c10 */ /* 0x010fe4000b7fe4ff */
[----:B---3--:R-:W-:Y:S02]  /*1803b0*/  IADD3 R15, P6, R15, UR15, RZ ;  /* 0x0000000f0f0f7c10 */ /* 0x008fe4000ffde0ff */
        /* <DEDUP_REMOVED lines=20> */
[----:B--2---:R-:W-:Y:S02]  /*180500*/  IADD3.X R12, R12, UR25, RZ, P1, !PT ;  /* 0x000000190c0c7c10 */ /* 0x004fe40008ffe4ff */
[----:B------:R-:W-:-:S03]  /*180510*/  IADD3 R13, P1, R13, UR15, RZ ;  /* 0x0000000f0d0d7c10 */ /* 0x000fc6000ff3e0ff */
        /* <DEDUP_REMOVED lines=29> */
[----:B------:R-:W-:-:S02]  /*1806f0*/  IADD3.X R6, R6, UR25, RZ, P2, !PT ;  /* 0x0000001906067c10 */ /* 0x000fc400097fe4ff */
[----:B------:R-:W-:-:S03]  /*180700*/  IADD3 R7, P2, R7, UR15, RZ ;  /* 0x0000000f07077c10 */ /* 0x000fc6000ff5e0ff */
[----:B------:R-:W-:Y:S04]  /*180710*/  STL [R1+0x5b18], R6 ;  /* 0x005b180601007387 */ /* 0x000fe80000100800 */
[----:B--2---:R0:W-:Y:S04]  /*180720*/  STL [R1+0x7794], R12 ;  /* 0x0077940c01007387 */ /* 0x0041e80000100800 */
        /* <DEDUP_REMOVED lines=4817> */
[----:B--2---:R-:W-:Y:S02]  /*193440*/  IADD3.X R12, R12, UR25, RZ, P3, !PT ;  /* 0x000000190c0c7c10 */ /* 0x004fe40009ffe4ff */
        /* <DEDUP_REMOVED lines=31> */
[----:B0-----:R-:W2:Y:S04]  /*193640*/  LDL.LU R7, [R1+0x42bc] ;  /* 0x0042bc0001077983 */ /* 0x001ea80000300800 */
[----:B------:R-:W3:Y:S01]  /*193650*/  LDL.LU R12, [R1+0x42b4] ;  /* 0x0042b400010c7983 */ /* 0x000ee20000300800 */
[----:B------:R-:W-:-:S03]  /*193660*/  IADD3.X R0, R0, UR25, RZ, P3, !PT ;  /* 0x0000001900007c10 */ /* 0x000fc60009ffe4ff */
[----:B---3--:R0:W-:Y:S04]  /*193670*/  STL [R1+0x7608], R12 ;  /* 0x0076080c01007387 */ /* 0x0081e80000100800 */
[----:B------:R1:W-:Y:S04]  /*193680*/  STL [R1+0x42f0], R0 ;  /* 0x0042f00001007387 */ /* 0x0003e80000100800 */
        /* <DEDUP_REMOVED lines=24> */
[----:B--2---:R-:W-:-:S03]  /*193810*/  IADD3 R7, P3, R7, UR15, RZ ;  /* 0x0000000f07077c10 */ /* 0x004fc6000ff7e0ff */
[----:B------:R-:W2:Y:S04]  /*193820*/  LDL.LU R4, [R1+0x4254] ;  /* 0x0042540001047983 */ /* 0x000ea80000300800 */
[----:B------:R-:W2:Y:S04]  /*193830*/  LDL.LU R5, [R1+0x4280] ;  /* 0x0042800001057983 */ /* 0x000ea80000300800 */
[----:B------:R-:W2:Y:S04]  /*193840*/  LDL.LU R6, [R1+0x424c] ;  /* 0x00424c0001067983 */ /* 0x000ea80000300800 */
[----:B-1----:R-:W2:Y:S04]  /*193850*/  LDL.LU R0, [R1+0x4278] ;  /* 0x0042780001007983 */ /* 0x002ea80000300800 */
[----:B------:R0:W-:Y:S04]  /*193860*/  STL [R1+0x42bc], R7 ;  /* 0x0042bc0701007387 */ /* 0x0001e80000100800 */
[----:B0-----:R-:W2:Y:S01]  /*193870*/  LDL.LU R7, [R1+0x4244] ;  /* 0x0042440001077983 */ /* 0x001ea20000300800 */
[----:B---3--:R-:W-:-:S05]  /*193880*/  IADD3.X R12, R12, UR25, RZ, P2, !PT ;  /* 0x000000190c0c7c10 */ /* 0x008fca00097fe4ff */
[----:B------:R0:W-:Y:S04]  /*193890*/  STL [R1+0x42e8], R12 ;  /* 0x0042e80c01007387 */ /* 0x0001e80000100800 */
[----:B0-----:R-:W3:Y:S01]  /*1938a0*/  LDL.LU R12, [R1+0x7608] ;  /* 0x00760800010c7983 */ /* 0x001ee20000300800 */
[----:B----4-:R-:W-:Y:S02]  /*1938b0*/  IADD3.X R13, R13, UR25, RZ, P1, !PT ;  /* 0x000000190d0d7c10 */ /* 0x010fe40008ffe4ff */
        /* <DEDUP_REMOVED lines=20> */
[----:B--2---:R-:W-:-:S02]  /*193a00*/  IADD3 R4, P4, R4, UR15, RZ ;  /* 0x0000000f04047c10 */ /* 0x004fc4000ff9e0ff */
[----:B------:R-:W-:Y:S02]  /*193a10*/  IADD3.X R5, R5, UR25, RZ, P3, !PT ;  /* 0x0000001905057c10 */ /* 0x000fe40009ffe4ff */
[----:B------:R-:W-:Y:S02]  /*193a20*/  IADD3 R6, P3, R6, UR15, RZ ;  /* 0x0000000f06067c10 */ /* 0x000fe4000ff7e0ff */
[----:B---3--:R-:W-:-:S05]  /*193a30*/  IADD3 R12, P2, R12, UR15, RZ ;  /* 0x0000000f0c0c7c10 */ /* 0x008fca000ff5e0ff */
        /* <DEDUP_REMOVED lines=24> */
[----:B------:R-:W-:Y:S04]  /*193bc0*/  STL [R1+0x4290], R27 ;  /* 0x0042901b01007387 */ /* 0x000fe80000100800 */
[----:B------:R-:W-:Y:S04]  /*193bd0*/  STL [R1+0x425c], R28 ;  /* 0x00425c1c01007387 */ /* 0x000fe80000100800 */
[----:B------:R-:W-:Y:S04]  /*193be0*/  STL [R1+0x4288], R29 ;  /* 0x0042881d01007387 */ /* 0x000fe80000100800 */
[----:B------:R-:W-:Y:S04]  /*193bf0*/  STL [R1+0x4254], R4 ;  /* 0x0042540401007387 */ /* 0x000fe80000100800 */
[----:B------:R0:W-:Y:S04]  /*193c00*/  STL [R1+0x4278], R0 ;  /* 0x0042780001007387 */ /* 0x0001e80000100800 */
[----:B------:R-:W-:Y:S04]  /*193c10*/  STL [R1+0x4280], R5 ;  /* 0x0042800501007387 */ /* 0x000fe80000100800 */
[----:B0-----:R-:W2:Y:S04]  /*193c20*/  LDL.LU R0, [R1+0x4270] ;  /* 0x0042700001007983 */ /* 0x001ea80000300800 */
[----:B------:R-:W-:Y:S04]  /*193c30*/  STL [R1+0x424c], R6 ;  /* 0x00424c0601007387 */ /* 0x000fe80000100800 */
[----:B------:R-:W3:Y:S01]  /*193c40*/  LDL.LU R12, [R1+0x4268] ;  /* 0x00426800010c7983 */ /* 0x000ee20000300800 */
[----:B------:R-:W-:-:S03]  /*193c50*/  IADD3 R7, P2, R7, UR15, RZ ;  /* 0x0000000f07077c10 */ /* 0x000fc6000ff5e0ff */
[----:B---3--:R0:W-:Y:S04]  /*193c60*/  STL [R1+0x7604], R12 ;  /* 0x0076040c01007387 */ /* 0x0081e80000100800 */
[----:B0-----:R-:W3:Y:S04]  /*193c70*/  LDL.LU R12, [R1+0x423c] ;  /* 0x00423c00010c7983 */ /* 0x001ee80000300800 */
[----:B------:R0:W-:Y:S04]  /*193c80*/  STL [R1+0x4244], R7 ;  /* 0x0042440701007387 */ /* 0x0001e80000100800 */
        /* <DEDUP_REMOVED lines=23> */
[----:B--2---:R-:W-:-:S03]  /*193e00*/  IADD3.X R0, R0, UR25, RZ, P1, !PT ;  /* 0x0000001900007c10 */ /* 0x004fc60008ffe4ff */
[----:B------:R-:W2:Y:S04]  /*193e10*/  LDL.LU R4, [R1+0x4208] ;  /* 0x0042080001047983 */ /* 0x000ea80000300800 */
[----:B------:R-:W2:Y:S04]  /*193e20*/  LDL.LU R5, [R1+0x41d4] ;  /* 0x0041d40001057983 */ /* 0x000ea80000300800 */
[----:B0-----:R-:W2:Y:S04]  /*193e30*/  LDL.LU R7, [R1+0x4200] ;  /* 0x0042000001077983 */ /* 0x001ea80000300800 */
[----:B------:R-:W2:Y:S04]  /*193e40*/  LDL.LU R6, [R1+0x41cc] ;  /* 0x0041cc0001067983 */ /* 0x000ea80000300800 */
[----:B------:R0:W-:Y:S04]  /*193e50*/  STL [R1+0x4270], R0 ;  /* 0x0042700001007387 */ /* 0x0001e80000100800 */
[----:B0-----:R-:W2:Y:S01]  /*193e60*/  LDL.LU R0, [R1+0x41f8] ;  /* 0x0041f80001007983 */ /* 0x001ea20000300800 */
[----:B---3--:R-:W-:-:S05]  /*193e70*/  IADD3 R12, P1, R12, UR15, RZ ;  /* 0x0000000f0c0c7c10 */ /* 0x008fca000ff3e0ff */
        /* <DEDUP_REMOVED lines=22> */
[----:B--2---:R-:W-:Y:S02]  /*193fe0*/  IADD3.X R7, R7, UR25, RZ, P1, !PT ;  /* 0x0000001907077c10 */ /* 0x004fe40008ffe4ff */
[----:B------:R-:W-:-:S02]  /*193ff0*/  IADD3.X R4, R4, UR25, RZ, P2, !PT ;  /* 0x0000001904047c10 */ /* 0x000fc400097fe4ff */
[----:B------:R-:W-:Y:S02]  /*194000*/  IADD3 R5, P2, R5, UR15, RZ ;  /* 0x0000000f05057c10 */ /* 0x000fe4000ff5e0ff */
[----:B---3--:R-:W-:Y:S02]  /*194010*/  IADD3.X R12, R12, UR25, RZ, P6, !PT ;  /* 0x000000190c0c7c10 */ /* 0x008fe4000b7fe4ff */
        /* <DEDUP_REMOVED lines=32> */
[----:B------:R-:W-:-:S02]  /*194220*/  IADD3 R6, P1, R6, UR15, RZ ;  /* 0x0000000f06067c10 */ /* 0x000fc4000ff3e0ff */
[----:B------:R-:W-:Y:S01]  /*194230*/  IADD3.X R0, R0, UR25, RZ, P6, !PT ;  /* 0x0000001900007c10 */ /* 0x000fe2000b7fe4ff */
[----:B---3--:R0:W-:Y:S04]  /*194240*/  STL [R1+0x7600], R12 ;  /* 0x0076000c01007387 */ /* 0x0081e80000100800 */
[----:B------:R-:W-:Y:S04]  /*194250*/  STL [R1+0x41cc], R6 ;  /* 0x0041cc0601007387 */ /* 0x000fe80000100800 */
        /* <DEDUP_REMOVED lines=27> */
[----:B0-----:R-:W2:Y:S04]  /*194410*/  LDL.LU R0, [R1+0x4188] ;  /* 0x0041880001007983 */ /* 0x001ea80000300800 */
[----:B------:R-:W2:Y:S04]  /*194420*/  LDL.LU R5, [R1+0x4154] ;  /* 0x0041540001057983 */ /* 0x000ea80000300800 */
[----:B------:R-:W2:Y:S04]  /*194430*/  LDL.LU R6, [R1+0x4180] ;  /* 0x0041800001067983 */ /* 0x000ea80000300800 */
        /* <DEDUP_REMOVED lines=60> */
[----:B------:R-:W-:-:S03]  /*194800*/  IADD3.X R6, R6, UR25, RZ, P5, !PT ;  /* 0x0000001906067c10 */ /* 0x000fc6000affe4ff */
[----:B------:R-:W-:Y:S01]  /*194810*/  STL [R1+0x4154], R5 ;  /* 0x0041540501007387 */ /* 0x000fe20000100800 */
[----:B------:R-:W-:-:S03]  /*194820*/  IADD3 R7, P5, R7, UR15, RZ ;  /* 0x0000000f07077c10 */ /* 0x000fc6000ffbe0ff */
        /* <DEDUP_REMOVED lines=28> */
[----:B0-----:R-:W2:Y:S04]  /*1949f0*/  LDL.LU R7, [R1+0x4110] ;  /* 0x0041100001077983 */ /* 0x001ea80000300800 */
[----:B------:R-:W2:Y:S04]  /*194a00*/  LDL.LU R4, [R1+0x40dc] ;  /* 0x0040dc0001047983 */ /* 0x000ea80000300800 */
[----:B------:R-:W2:Y:S04]  /*194a10*/  LDL.LU R5, [R1+0x4108] ;  /* 0x0041080001057983 */ /* 0x000ea80000300800 */
        /* <DEDUP_REMOVED lines=25> */
[----:B------:R-:W-:Y:S02]  /*194bb0*/  IADD3.X R28, R28, UR25, RZ, P6, !PT ;  /* 0x000000191c1c7c10 */ /* 0x000fe4000b7fe4ff */
[----:B------:R-:W-:Y:S02]  /*194bc0*/  IADD3 R29, P6, R29, UR15, RZ ;  /* 0x0000000f1d1d7c10 */ /* 0x000fe4000ffde0ff */
[----:B------:R-:W-:-:S02]  /*194bd0*/  IADD3 R4, P5, R4, UR15, RZ ;  /* 0x0000000f04047c10 */ /* 0x000fc4000ffbe0ff */
        /* <DEDUP_REMOVED lines=30> */
[----:B------:R-:W-:Y:S04]  /*194dc0*/  STL [R1+0x40dc], R4 ;  /* 0x0040dc0401007387 */ /* 0x000fe80000100800 */
[----:B------:R-:W3:Y:S01]  /*194dd0*/  LDL.LU R12, [R1+0x40c4] ;  /* 0x0040c400010c7983 */ /* 0x000ee20000300800 */
[----:B------:R-:W-:-:S02]  /*194de0*/  IADD3.X R5, R5, UR25, RZ, P0, !PT ;  /* 0x0000001905057c10 */ /* 0x000fc400087fe4ff */
[----:B------:R-:W-:-:S03]  /*194df0*/  IADD3 R6, P0, R6, UR15, RZ ;  /* 0x0000000f06067c10 */ /* 0x000fc6000ff1e0ff */
[----:B------:R-:W-:Y:S01]  /*194e00*/  STL [R1+0x4108], R5 ;  /* 0x0041080501007387 */ /* 0x000fe20000100800 */
[----:B------:R-:W-:-:S03]  /*194e10*/  IADD3.X R0, R0, UR25, RZ, P4, !PT ;  /* 0x0000001900007c10 */ /* 0x000fc6000a7fe4ff */
        /* <DEDUP_REMOVED lines=27> */
[----:B0-----:R-:W2:Y:S04]  /*194fd0*/  LDL.LU R0, [R1+0x4098] ;  /* 0x0040980001007983 */ /* 0x001ea80000300800 */
[----:B------:R-:W2:Y:S04]  /*194fe0*/  LDL.LU R29, [R1+0x4064] ;  /* 0x00406400011d7983 */ /* 0x000ea80000300800 */
[----:B------:R-:W2:Y:S04]  /*194ff0*/  LDL.LU R4, [R1+0x4090] ;  /* 0x0040900001047983 */ /* 0x000ea80000300800 */
[----:B------:R-:W2:Y:S04]  /*195000*/  LDL.LU R5, [R1+0x405c] ;  /* 0x00405c0001057983 */ /* 0x000ea80000300800 */
[----:B------:R0:W-:Y:S04]  /*195010*/  STL [R1+0x40cc], R7 ;  /* 0x0040cc0701007387 */ /* 0x0001e80000100800 */
[----:B------:R-:W2:Y:S04]  /*195020*/  LDL.LU R6, [R1+0x4088] ;  /* 0x0040880001067983 */ /* 0x000ea80000300800 */
        /* <DEDUP_REMOVED lines=26> */
[----:B------:R-:W-:Y:S02]  /*1951d0*/  IADD3.X R4, R4, UR25, RZ, P4, !PT ;  /* 0x0000001904047c10 */ /* 0x000fe4000a7fe4ff */
        /* <DEDUP_REMOVED lines=66> */
[----:B------:R-:W2:Y:S04]  /*195600*/  LDL.LU R5, [R1+0x4010] ;  /* 0x0040100001057983 */ /* 0x000ea80000300800 */
[----:B------:R-:W2:Y:S04]  /*195610*/  LDL.LU R6, [R1+0x3fdc] ;  /* 0x003fdc0001067983 */ /* 0x000ea80000300800 */
        /* <DEDUP_REMOVED lines=21> */
[----:B------:R-:W-:Y:S02]  /*195770*/  IADD3.X R26, R26, UR25, RZ, P0, !PT ;  /* 0x000000191a1a7c10 */ /* 0x000fe400087fe4ff */
[----:B------:R-:W-:Y:S02]  /*195780*/  IADD3 R27, P0, R27, UR15, RZ ;  /* 0x0000000f1b1b7c10 */ /* 0x000fe4000ff1e0ff */
[----:B------:R-:W-:Y:S02]  /*195790*/  IADD3 R28, P4, R28, UR15, RZ ;  /* 0x0000000f1c1c7c10 */ /* 0x000fe4000ff9e0ff */
[----:B------:R-:W-:Y:S02]  /*1957a0*/  IADD3.X R29, R29, UR25, RZ, P3, !PT ;  /* 0x000000191d1d7c10 */ /* 0x000fe40009ffe4ff */
        /* <DEDUP_REMOVED lines=68> */
[----:B------:R-:W2:Y:S04]  /*195bf0*/  LDL.LU R5, [R1+0x3f64] ;  /* 0x003f640001057983 */ /* 0x000ea80000300800 */
        /* <DEDUP_REMOVED lines=117> */
[----:B------:R-:W-:Y:S02]  /*196350*/  IADD3 R26, P2, R26, UR15, RZ ;  /* 0x0000000f1a1a7c10 */ /* 0x000fe4000ff5e0ff */
[----:B------:R-:W-:Y:S02]  /*196360*/  IADD3.X R27, R27, UR25, RZ, P1, !PT ;  /* 0x000000191b1b7c10 */ /* 0x000fe40008ffe4ff */
        /* <DEDUP_REMOVED lines=496> */
[----:B------:R-:W-:Y:S01]  /*198270*/  STL [R1+0x3ce0], R19 ;  /* 0x003ce01301007387 */ /* 0x000fe20000100800 */
[----:B------:R-:W-:Y:S01]  /*198280*/  IADD3 R5, P5, R5, UR15, RZ ;  /* 0x0000000f05057c10 */ /* 0x000fe2000ffbe0ff */
[----:B0-----:R-:W0:Y:S02]  /*198290*/  LDC R8, c[0x0][0x23c] ;  /* 0x00008f00ff087b82 */ /* 0x001e240000000800 */
[----:B-1----:R-:W2:Y:S04]  /*1982a0*/  LDL.LU R0, [R1+0x3ca0] ;  /* 0x003ca00001007983 */ /* 0x002ea80000300800 */
        /* <DEDUP_REMOVED lines=12> */
[----:B------:R-:W-:-:S03]  /*198370*/  IADD3.X R6, R6, UR25, RZ, P0, !PT ;  /* 0x0000001906067c10 */ /* 0x000fc600087fe4ff */
[----:B------:R-:W-:Y:S01]  /*198380*/  STL [R1+0x3c7c], R5 ;  /* 0x003c7c0501007387 */ /* 0x000fe20000100800 */
[----:B------:R-:W-:-:S03]  /*198390*/  IADD3 R7, P0, R7, UR15, RZ ;  /* 0x0000000f07077c10 */ /* 0x000fc6000ff1e0ff */
[----:B---3--:R1:W-:Y:S04]  /*1983a0*/  STL [R1+0x75d4], R12 ;  /* 0x0075d40c01007387 */ /* 0x0083e80000100800 */
[----:B------:R3:W-:Y:S04]  /*1983b0*/  STL [R1+0x3ca8], R6 ;  /* 0x003ca80601007387 */ /* 0x0007e80000100800 */
[----:B-1----:R-:W4:Y:S04]  /*1983c0*/  LDL.LU R12, [R1+0x3c6c] ;  /* 0x003c6c00010c7983 */ /* 0x002f280000300800 */
        /* <DEDUP_REMOVED lines=27> */
[----:B---3--:R-:W3:Y:S04]  /*198580*/  LDL.LU R6, [R1+0x5e88] ;  /* 0x005e880001067983 */ /* 0x008ee80000300800 */
[----:B-1----:R-:W3:Y:S04]  /*198590*/  LDL.LU R7, [R1+0x5c2c] ;  /* 0x005c2c0001077983 */ /* 0x002ee80000300800 */
[----:B0-----:R-:W3:Y:S01]  /*1985a0*/  LDL.LU R0, [R1+0x5e80] ;  /* 0x005e800001007983 */ /* 0x001ee20000300800 */
[----:B----4-:R-:W-:-:S05]  /*1985b0*/  IADD3 R12, P4, R12, UR15, RZ ;  /* 0x0000000f0c0c7c10 */ /* 0x010fca000ff9e0ff */
[----:B------:R0:W-:Y:S04]  /*1985c0*/  STL [R1+0x3c6c], R12 ;  /* 0x003c6c0c01007387 */ /* 0x0001e80000100800 */
[----:B0-----:R-:W4:Y:S01]  /*1985d0*/  LDL.LU R12, [R1+0x75d4] ;  /* 0x0075d400010c7983 */ /* 0x001f220000300800 */
[----:B------:R-:W-:Y:S01]  /*1985e0*/  IMAD.SHL.U32 R8, R8, 0x80, RZ ;  /* 0x0000008008087824 */ /* 0x000fe200078e00ff */
[----:B------:R-:W-:Y:S02]  /*1985f0*/  IADD3.X R14, R14, UR25, RZ, P2, !PT ;  /* 0x000000190e0e7c10 */ /* 0x000fe400097fe4ff */
[----:B------:R-:W-:Y:S02]  /*198600*/  IADD3 R15, P2, R15, UR15, RZ ;  /* 0x0000000f0f0f7c10 */ /* 0x000fe4000ff5e0ff */
[----:B------:R-:W-:-:S02]  /*198610*/  IADD3.X R2, R2, UR25, RZ, P1, !PT ;  /* 0x0000001902027c10 */ /* 0x000fc40008ffe4ff */
[----:B------:R-:W-:Y:S02]  /*198620*/  IADD3.X R9, R9, UR25, RZ, P6, !PT ;  /* 0x0000001909097c10 */ /* 0x000fe4000b7fe4ff */
[C---:B------:R-:W-:Y:S02]  /*198630*/  IADD3 R3, P1, R8.reuse, R3, RZ ;  /* 0x0000000308037210 */ /* 0x040fe40007f3e0ff */
[C---:B------:R-:W-:Y:S02]  /*198640*/  IADD3 R10, P6, R8.reuse, R10, RZ ;  /* 0x0000000a080a7210 */ /* 0x040fe40007fde0ff */
[----:B------:R-:W-:Y:S02]  /*198650*/  IADD3.X R11, R11, UR25, RZ, P5, !PT ;  /* 0x000000190b0b7c10 */ /* 0x000fe4000affe4ff */
[----:B------:R-:W-:Y:S02]  /*198660*/  IADD3 R16, P5, R8, R16, RZ ;  /* 0x0000001008107210 */ /* 0x000fe40007fbe0ff */
[----:B------:R-:W-:-:S02]  /*198670*/  IADD3.X R17, R17, UR25, RZ, P0, !PT ;  /* 0x0000001911117c10 */ /* 0x000fc400087fe4ff */
[C---:B------:R-:W-:Y:S02]  /*198680*/  IADD3 R18, P0, R8.reuse, R18, RZ ;  /* 0x0000001208127210 */ /* 0x040fe40007f1e0ff */
[----:B------:R-:W-:Y:S02]  /*198690*/  IADD3.X R19, R19, UR25, RZ, P4, !PT ;  /* 0x0000001913137c10 */ /* 0x000fe4000a7fe4ff */
[C---:B------:R-:W-:Y:S02]  /*1986a0*/  IADD3 R20, P4, R8.reuse, R20, RZ ;  /* 0x0000001408147210 */ /* 0x040fe40007f9e0ff */
[----:B--2---:R-:W-:Y:S02]  /*1986b0*/  IADD3.X R23, R23, UR25, RZ, P2, !PT ;  /* 0x0000001917177c10 */ /* 0x004fe400097fe4ff */
[----:B------:R-:W-:Y:S02]  /*1986c0*/  IADD3 R24, P2, R8, R24, RZ ;  /* 0x0000001808187210 */ /* 0x000fe40007f5e0ff */
[----:B----4-:R-:W-:-:S02]  /*1986d0*/  IADD3.X R12, R12, UR25, RZ, P3, !PT ;  /* 0x000000190c0c7c10 */ /* 0x010fc40009ffe4ff */
[----:B------:R-:W-:-:S03]  /*1986e0*/  IADD3 R13, P3, R13, UR15, RZ ;  /* 0x0000000f0d0d7c10 */ /* 0x000fc6000ff7e0ff */
        /* <DEDUP_REMOVED lines=9> */
[----:B------:R-:W-:Y:S01]  /*198780*/  STL [R1+0x5c30], R16 ;  /* 0x005c301001007387 */ /* 0x000fe20000100800 */
[----:B------:R-:W-:-:S03]  /*198790*/  IADD3.X R21, R21, UR25, RZ, P3, !PT ;  /* 0x0000001915157c10 */ /* 0x000fc60009ffe4ff */
[----:B------:R-:W-:Y:S01]  /*1987a0*/  STL [R1+0x3c70], R17 ;  /* 0x003c701101007387 */ /* 0x000fe20000100800 */
[----:B------:R-:W-:Y:S02]  /*1987b0*/  IADD3 R22, P3, R8, R22, RZ ;  /* 0x0000001608167210 */ /* 0x000fe40007f7e0ff */
[----:B0-----:R-:W-:Y:S01]  /*1987c0*/  SHF.R.S32.HI R2, RZ, 0x1f, R8 ;  /* 0x0000001fff027819 */ /* 0x001fe20000011408 */
[----:B------:R-:W-:Y:S04]  /*1987d0*/  STL [R1+0x5c38], R18 ;  /* 0x005c381201007387 */ /* 0x000fe80000100800 */
[----:B------:R-:W-:Y:S04]  /*1987e0*/  STL [R1+0x3c68], R19 ;  /* 0x003c681301007387 */ /* 0x000fe80000100800 */
[----:B------:R-:W-:Y:S01]  /*1987f0*/  STL [R1+0x5ea0], R20 ;  /* 0x005ea01401007387 */ /* 0x000fe20000100800 */
[----:B------:R-:W-:-:S03]  /*198800*/  IMAD.X R25, R2, 0x1, R25, P1 ;  /* 0x0000000102197824 */ /* 0x000fc600008e0619 */
[----:B------:R-:W-:Y:S01]  /*198810*/  STL [R1+0x3c60], R21 ;  /* 0x003c601501007387 */ /* 0x000fe20000100800 */
[----:B------:R-:W-:-:S03]  /*198820*/  IADD3 R26, P1, R8, R26, RZ ;  /* 0x0000001a081a7210 */ /* 0x000fc60007f3e0ff */
        /* <DEDUP_REMOVED lines=10> */
[----:B------:R-:W-:Y:S04]  /*1988d0*/  STL [R1+0x6c2c], R27 ;  /* 0x006c2c1b01007387 */ /* 0x000fe80000100800 */
[----:B------:R-:W-:Y:S01]  /*1988e0*/  STL [R1+0x5e90], R28 ;  /* 0x005e901c01007387 */ /* 0x000fe20000100800 */
[----:B---3--:R-:W-:-:S03]  /*1988f0*/  IADD3 R6, P0, R8, R6, RZ ;  /* 0x0000000608067210 */ /* 0x008fc60007f1e0ff */
[----:B------:R-:W-:Y:S01]  /*198900*/  STL [R1+0x3c54], R29 ;  /* 0x003c541d01007387 */ /* 0x000fe20000100800 */
[----:B------:R-:W-:-:S03]  /*198910*/  IMAD.X R7, R2, 0x1, R7, P4 ;  /* 0x0000000102077824 */ /* 0x000fc600020e0607 */
[----:B------:R-:W-:Y:S04]  /*198920*/  STL [R1+0x5e8c], R4 ;  /* 0x005e8c0401007387 */ /* 0x000fe80000100800 */
[----:B------:R-:W-:Y:S04]  /*198930*/  STL [R1+0x5c18], R5 ;  /* 0x005c180501007387 */ /* 0x000fe80000100800 */
[----:B------:R0:W-:Y:S01]  /*198940*/  STL [R1+0x75d0], R8 ;  /* 0x0075d00801007387 */ /* 0x0001e20000100800 */
[----:B------:R-:W-:-:S03]  /*198950*/  IADD3 R0, P4, R8, R0, RZ ;  /* 0x0000000008007210 */ /* 0x000fc60007f9e0ff */
[----:B------:R-:W-:Y:S04]  /*198960*/  STL [R1+0x5e88], R6 ;  /* 0x005e880601007387 */ /* 0x000fe80000100800 */
[----:B0-----:R-:W2:Y:S04]  /*198970*/  LDL.LU R8, [R1+0x5c28] ;  /* 0x005c280001087983 */ /* 0x001ea80000300800 */
[----:B------:R-:W-:Y:S04]  /*198980*/  STL [R1+0x5c2c], R7 ;  /* 0x005c2c0701007387 */ /* 0x000fe80000100800 */
[----:B------:R-:W3:Y:S04]  /*198990*/  LDL.LU R12, [R1+0x5c20] ;  /* 0x005c2000010c7983 */ /* 0x000ee80000300800 */
[----:B------:R-:W-:Y:S04]  /*1989a0*/  STL [R1+0x5e80], R0 ;  /* 0x005e800001007387 */ /* 0x000fe80000100800 */
[----:B---3--:R0:W-:Y:S04]  /*1989b0*/  STL [R1+0x75c4], R12 ;  /* 0x0075c40c01007387 */ /* 0x0081e80000100800 */
[----:B0-----:R-:W3:Y:S04]  /*1989c0*/  LDL.LU R12, [R1+0x5e70] ;  /* 0x005e7000010c7983 */ /* 0x001ee80000300800 */
[----:B---3--:R0:W-:Y:S04]  /*1989d0*/  STL [R1+0x75c8], R12 ;  /* 0x0075c80c01007387 */ /* 0x0081e80000100800 */
[----:B0-----:R-:W3:Y:S01]  /*1989e0*/  LDL.LU R12, [R1+0x5c24] ;  /* 0x005c2400010c7983 */ /* 0x001ee20000300800 */
[----:B--2---:R-:W-:-:S03]  /*1989f0*/  IMAD.X R8, R2, 0x1, R8, P3 ;  /* 0x0000000102087824 */ /* 0x004fc600018e0608 */
[----:B---3--:R0:W-:Y:S04]  /*198a00*/  STL [R1+0x75cc], R12 ;  /* 0x0075cc0c01007387 */ /* 0x0081e80000100800 */
        /* <DEDUP_REMOVED lines=27> */
[----:B------:R0:W-:Y:S04]  /*198bc0*/  STL [R1+0x5c28], R8 ;  /* 0x005c280801007387 */ /* 0x0001e80000100800 */
[----:B0-----:R-:W2:Y:S02]  /*198bd0*/  LDL.LU R8, [R1+0x75d0] ;  /* 0x0075d00001087983 */ /* 0x001ea40000300800 */
[----:B--2---:R-:W-:-:S05]  /*198be0*/  IADD3 R12, P3, R8, R12, RZ ;  /* 0x0000000c080c7210 */ /* 0x004fca0007f7e0ff */
[----:B------:R0:W-:Y:S04]  /*198bf0*/  STL [R1+0x5e78], R12 ;  /* 0x005e780c01007387 */ /* 0x0001e80000100800 */
[----:B0-----:R-:W2:Y:S02]  /*198c00*/  LDL.LU R12, [R1+0x75cc] ;  /* 0x0075cc00010c7983 */ /* 0x001ea40000300800 */
[----:B--2---:R-:W-:-:S05]  /*198c10*/  IMAD.X R12, R2, 0x1, R12, P2 ;  /* 0x00000001020c7824 */ /* 0x004fca00010e060c */
[----:B------:R0:W-:Y:S04]  /*198c20*/  STL [R1+0x5c24], R12 ;  /* 0x005c240c01007387 */ /* 0x0001e80000100800 */
[----:B0-----:R-:W2:Y:S02]  /*198c30*/  LDL.LU R12, [R1+0x75c8] ;  /* 0x0075c800010c7983 */ /* 0x001ea40000300800 */
[----:B--2---:R-:W-:-:S05]  /*198c40*/  IADD3 R12, P2, R8, R12, RZ ;  /* 0x0000000c080c7210 */ /* 0x004fca0007f5e0ff */
[----:B------:R0:W-:Y:S04]  /*198c50*/  STL [R1+0x5e70], R12 ;  /* 0x005e700c01007387 */ /* 0x0001e80000100800 */
[----:B0-----:R-:W2:Y:S01]  /*198c60*/  LDL.LU R12, [R1+0x75c4] ;  /* 0x0075c400010c7983 */ /* 0x001ea20000300800 */
[----:B----4-:R-:W-:Y:S01]  /*198c70*/  IMAD.X R14, R2, 0x1, R14, P6 ;  /* 0x00000001020e7824 */ /* 0x010fe200030e060e */
[----:B---3--:R-:W-:Y:S01]  /*198c80*/  IADD3 R15, P6, R8, R15, RZ ;  /* 0x0000000f080f7210 */ /* 0x008fe20007fde0ff */
[----:B------:R-:W-:Y:S01]  /*198c90*/  IMAD.X R3, R2, 0x1, R3, P5 ;  /* 0x0000000102037824 */ /* 0x000fe200028e0603 */
[----:B------:R-:W-:Y:S01]  /*198ca0*/  IADD3 R9, P5, R8, R9, RZ ;  /* 0x0000000908097210 */ /* 0x000fe20007fbe0ff */
        /* <DEDUP_REMOVED lines=18> */
[----:B------:R-:W-:-:S02]  /*198dd0*/  IMAD.X R0, R2, 0x1, R0, P2 ;  /* 0x0000000102007824 */ /* 0x000fc400010e0600 */
[----:B--2---:R-:W-:Y:S01]  /*198de0*/  IMAD.X R12, R2, 0x1, R12, P1 ;  /* 0x00000001020c7824 */ /* 0x004fe200008e060c */
[----:B------:R-:W-:-:S04]  /*198df0*/  IADD3 R13, P1, R8, R13, RZ ;  /* 0x0000000d080d7210 */ /* 0x000fc80007f3e0ff */
        /* <DEDUP_REMOVED lines=10> */
[----:B------:R-:W-:-:S03]  /*198ea0*/  IMAD.X R22, R2, 0x1, R22, P1 ;  /* 0x0000000102167824 */ /* 0x000fc600008e0616 */
[----:B------:R-:W-:Y:S01]  /*198eb0*/  STL [R1+0x5e74], R18 ;  /* 0x005e741201007387 */ /* 0x000fe20000100800 */
[----:B------:R-:W-:-:S03]  /*198ec0*/  IADD3 R23, P1, R8, R23, RZ ;  /* 0x0000001708177210 */ /* 0x000fc60007f3e0ff */
        /* <DEDUP_REMOVED lines=23> */
[----:B--2---:R-:W-:-:S03]  /*199040*/  IADD3 R2, P2, R8, R2, RZ ;  /* 0x0000000208027210 */ /* 0x004fc60007f5e0ff */
[----:B---3--:R0:W-:Y:S04]  /*199050*/  STL [R1+0x75bc], R12 ;  /* 0x0075bc0c01007387 */ /* 0x0081e80000100800 */
        /* <DEDUP_REMOVED lines=27> */
[----:B------:R0:W-:Y:S04]  /*199210*/  STL [R1+0x5e00], R2 ;  /* 0x005e000201007387 */ /* 0x0001e80000100800 */
[----:B0-----:R-:W2:Y:S02]  /*199220*/  LDL.LU R2, [R1+0x75c0] ;  /* 0x0075c00001027983 */ /* 0x001ea40000300800 */
[----:B--2---:R-:W-:-:S05]  /*199230*/  IMAD.X R12, R2, 0x1, R12, P1 ;  /* 0x00000001020c7824 */ /* 0x004fca00008e060c */
[----:B------:R0:W-:Y:S04]  /*199240*/  STL [R1+0x5e2c], R12 ;  /* 0x005e2c0c01007387 */ /* 0x0001e80000100800 */
[----:B0-----:R-:W2:Y:S02]  /*199250*/  LDL.LU R12, [R1+0x75bc] ;  /* 0x0075bc00010c7983 */ /* 0x001ea40000300800 */
[----:B--2---:R-:W-:-:S05]  /*199260*/  IADD3 R12, P1, R8, R12, RZ ;  /* 0x0000000c080c7210 */ /* 0x004fca0007f3e0ff */
[----:B------:R0:W-:Y:S04]  /*199270*/  STL [R1+0x5df8], R12 ;  /* 0x005df80c01007387 */ /* 0x0001e80000100800 */
[----:B0-----:R-:W2:Y:S02]  /*199280*/  LDL.LU R12, [R1+0x75b8] ;  /* 0x0075b800010c7983 */ /* 0x001ea40000300800 */
[----:B--2---:R-:W-:-:S05]  /*199290*/  IMAD.X R12, R2, 0x1, R12, P6 ;  /* 0x00000001020c7824 */ /* 0x004fca00030e060c */
[----:B------:R0:W-:Y:S04]  /*1992a0*/  STL [R1+0x5e24], R12 ;  /* 0x005e240c01007387 */ /* 0x0001e80000100800 */
[----:B0-----:R-:W2:Y:S01]  /*1992b0*/  LDL.LU R12, [R1+0x75b4] ;  /* 0x0075b400010c7983 */ /* 0x001ea20000300800 */
[----:B---3--:R-:W-:Y:S01]  /*1992c0*/  IMAD.X R13, R2, 0x1, R13, P5 ;  /* 0x00000001020d7824 */ /* 0x008fe200028e060d */
[----:B----4-:R-:W-:Y:S01]  /*1992d0*/  IADD3 R14, P5, R8, R14, RZ ;  /* 0x0000000e080e7210 */ /* 0x010fe20007fbe0ff */
        /* <DEDUP_REMOVED lines=21> */
[----:B------:R-:W-:-:S02]  /*199430*/  IADD3 R0, P1, R8, R0, RZ ;  /* 0x0000000008007210 */ /* 0x000fc40007f3e0ff */
[----:B--2---:R-:W-:-:S05]  /*199440*/  IADD3 R12, P6, R8, R12, RZ ;  /* 0x0000000c080c7210 */ /* 0x004fca0007fde0ff */
        /* <DEDUP_REMOVED lines=2757> */
[----:B------:R0:W-:Y:S04]  /*1a40a0*/  STL [R1+0x6a1c], R0 ;  /* 0x006a1c0001007387 */ /* 0x0001e80000100800 */
[----:B0-----:R-:W3:Y:S04]  /*1a40b0*/  LDL.LU R0, [R1+0x6aa4] ;  /* 0x006aa40001007983 */ /* 0x001ee80000300800 */
        /* <DEDUP_REMOVED lines=63> */
[----:B--2---:R-:W-:-:S05]  /*1a44b0*/  IADD3 R0, P6, R8, R0, RZ ;  /* 0x0000000008007210 */ /* 0x004fca0007fde0ff */
[----:B------:R0:W-:Y:S04]  /*1a44c0*/  STL [R1+0x6aa4], R0 ;  /* 0x006aa40001007387 */ /* 0x0001e80000100800 */
        /* <DEDUP_REMOVED lines=13> */
[----:B------:R0:W-:Y:S04]  /*1a45a0*/  STL [R1+0x6a5c], R18 ;  /* 0x006a5c1201007387 */ /* 0x0001e80000100800 */
[----:B------:R1:W-:Y:S04]  /*1a45b0*/  STL [R1+0x6ad4], R19 ;  /* 0x006ad41301007387 */ /* 0x0003e80000100800 */
[----:B------:R3:W-:Y:S04]  /*1a45c0*/  STL [R1+0x6a70], R20 ;  /* 0x006a701401007387 */ /* 0x0007e80000100800 */
[----:B------:R4:W-:Y:S04]  /*1a45d0*/  STL [R1+0x6ad8], R21 ;  /* 0x006ad81501007387 */ /* 0x0009e80000100800 */
[----:B------:R4:W-:Y:S04]  /*1a45e0*/  STL [R1+0x6a6c], R22 ;  /* 0x006a6c1601007387 */ /* 0x0009e80000100800 */
[----:B------:R4:W-:Y:S04]  /*1a45f0*/  STL [R1+0x6ae4], R23 ;  /* 0x006ae41701007387 */ /* 0x0009e80000100800 */
[----:B------:R4:W-:Y:S01]  /*1a4600*/  STL [R1+0x6a80], R24 ;  /* 0x006a801801007387 */ /* 0x0009e20000100800 */
[----:B------:R-:W-:-:S03]  /*1a4610*/  IMAD.X R29, R2, 0x1, R29, P2 ;  /* 0x00000001021d7824 */ /* 0x000fc600010e061d */
[----:B------:R4:W-:Y:S01]  /*1a4620*/  STL [R1+0x6ae8], R25 ;  /* 0x006ae81901007387 */ /* 0x0009e20000100800 */
[----:B------:R-:W-:-:S03]  /*1a4630*/  IMAD.X R4, R2, 0x1, R4, P1 ;  /* 0x0000000102047824 */ /* 0x000fc600008e0604 */
[----:B------:R-:W-:Y:S01]  /*1a4640*/  STL [R1+0x6a7c], R26 ;  /* 0x006a7c1a01007387 */ /* 0x000fe20000100800 */
[----:B------:R-:W-:-:S03]  /*1a4650*/  IMAD.X R7, R2, 0x1, R7, P0 ;  /* 0x0000000102077824 */ /* 0x000fc600000e0607 */
[----:B------:R-:W-:Y:S01]  /*1a4660*/  STL [R1+0x6af4], R27 ;  /* 0x006af41b01007387 */ /* 0x000fe20000100800 */
[----:B------:R-:W-:-:S03]  /*1a4670*/  IMAD.X R5, R2, 0x1, R5, P6 ;  /* 0x0000000102057824 */ /* 0x000fc600030e0605 */
[----:B------:R-:W-:Y:S01]  /*1a4680*/  STL [R1+0x6a90], R28 ;  /* 0x006a901c01007387 */ /* 0x000fe20000100800 */
[----:B------:R-:W-:-:S03]  /*1a4690*/  IMAD.X R6, R2, 0x1, R6, P5 ;  /* 0x0000000102067824 */ /* 0x000fc600028e0606 */
[----:B------:R-:W-:Y:S04]  /*1a46a0*/  STL [R1+0x6a8c], R29 ;  /* 0x006a8c1d01007387 */ /* 0x000fe80000100800 */
[----:B------:R-:W-:Y:S04]  /*1a46b0*/  STL [R1+0x6aa0], R4 ;  /* 0x006aa00401007387 */ /* 0x000fe80000100800 */
[----:B------:R-:W-:Y:S04]  /*1a46c0*/  STL [R1+0x6aac], R7 ;  /* 0x006aac0701007387 */ /* 0x000fe80000100800 */
[----:B------:R-:W-:Y:S04]  /*1a46d0*/  STL [R1+0x6a9c], R5 ;  /* 0x006a9c0501007387 */ /* 0x000fe80000100800 */
[----:B------:R4:W-:Y:S04]  /*1a46e0*/  STL [R1+0x6ab0], R6 ;  /* 0x006ab00601007387 */ /* 0x0009e80000100800 */
        /* <DEDUP_REMOVED lines=15> */
[----:B--2---:R-:W-:Y:S04]  /*1a47e0*/  STL [R1+0x73f0], R0 ;  /* 0x0073f00001007387 */ /* 0x004fe80000100800 */
[----:B------:R-:W2:Y:S01]  /*1a47f0*/  LDL.LU R27, [R1+0x3a00] ;  /* 0x003a0000011b7983 */ /* 0x000ea20000300800 */
[----:B------:R-:W-:Y:S01]  /*1a4800*/  IMAD.X R18, R2, 0x1, R18, P4 ;  /* 0x0000000102127824 */ /* 0x000fe200020e0612 */
[----:B------:R-:W-:-:S02]  /*1a4810*/  IADD3 R19, P4, R8, R19, RZ ;  /* 0x0000001308137210 */ /* 0x000fc40007f9e0ff */
[C---:B---3--:R-:W-:Y:S02]  /*1a4820*/  IADD3 R20, P3, R8.reuse, R20, RZ ;  /* 0x0000001408147210 */ /* 0x048fe40007f7e0ff */
[C---:B----4-:R-:W-:Y:S02]  /*1a4830*/  IADD3 R21, P6, R8.reuse, R21, RZ ;  /* 0x0000001508157210 */ /* 0x050fe40007fde0ff */
[C---:B------:R-:W-:Y:S01]  /*1a4840*/  IADD3 R22, P5, R8.reuse, R22, RZ ;  /* 0x0000001608167210 */ /* 0x040fe20007fbe0ff */
[----:B------:R-:W-:Y:S01]  /*1a4850*/  STL [R1+0x6ac0], R18 ;  /* 0x006ac01201007387 */ /* 0x000fe20000100800 */
[C---:B------:R-:W-:Y:S02]  /*1a4860*/  IADD3 R23, P2, R8.reuse, R23, RZ ;  /* 0x0000001708177210 */ /* 0x040fe40007f5e0ff */
[----:B------:R-:W-:Y:S01]  /*1a4870*/  IADD3 R24, P1, R8, R24, RZ ;  /* 0x0000001808187210 */ /* 0x000fe20007f3e0ff */
[----:B------:R-:W-:Y:S01]  /*1a4880*/  IMAD.X R6, R2, 0x1, R6, P4 ;  /* 0x0000000102067824 */ /* 0x000fe200020e0606 */
[----:B------:R-:W-:-:S02]  /*1a4890*/  IADD3 R25, P0, R8, R25, RZ ;  /* 0x0000001908197210 */ /* 0x000fc40007f1e0ff */
[----:B------:R-:W-:Y:S01]  /*1a48a0*/  IADD3 R26, P4, R8, R26, RZ ;  /* 0x0000001a081a7210 */ /* 0x000fe20007f9e0ff */
[----:B------:R-:W-:Y:S01]  /*1a48b0*/  IMAD.X R28, R2, 0x1, R28, P3 ;  /* 0x00000001021c7824 */ /* 0x000fe200018e061c */
[----:B------:R-:W-:Y:S01]  /*1a48c0*/  IADD3 R29, P3, R8, R29, RZ ;  /* 0x0000001d081d7210 */ /* 0x000fe20007f7e0ff */
[----:B--2---:R-:W-:-:S05]  /*1a48d0*/  VIADD R27, R27, 0x1 ;  /* 0x000000011b1b7836 */ /* 0x004fca0000000000 */
        /* <DEDUP_REMOVED lines=15> */
[----:B------:R-:W-:Y:S01]  /*1a49d0*/  IMAD.X R4, R2, 0x1, R4, P6 ;  /* 0x0000000102047824 */ /* 0x000fe200030e0604 */
[----:B------:R-:W-:-:S04]  /*1a49e0*/  IADD3 R5, P6, R8, R5, RZ ;  /* 0x0000000508057210 */ /* 0x000fc80007fde0ff */
[----:B------:R-:W-:Y:S04]  /*1a49f0*/  STL [R1+0x6acc], R4 ;  /* 0x006acc0401007387 */ /* 0x000fe80000100800 */
[----:B---3--:R0:W-:Y:S04]  /*1a4a00*/  STL [R1+0x7404], R27 ;  /* 0x0074041b01007387 */ /* 0x0081e80000100800 */
[----:B------:R-:W-:Y:S04]  /*1a4a10*/  STL [R1+0x6b44], R5 ;  /* 0x006b440501007387 */ /* 0x000fe80000100800 */
[----:B0-----:R-:W3:Y:S01]  /*1a4a20*/  LDL.LU R27, [R1+0x6af0] ;  /* 0x006af000011b7983 */ /* 0x001ee20000300800 */
[----:B------:R-:W-:-:S05]  /*1a4a30*/  IMAD.X R7, R2, 0x1, R7, P5 ;  /* 0x0000000102077824 */ /* 0x000fca00028e0607 */
[----:B------:R-:W-:Y:S04]  /*1a4a40*/  STL [R1+0x6ae0], R7 ;  /* 0x006ae00701007387 */ /* 0x000fe80000100800 */
        /* <DEDUP_REMOVED lines=26> */
[----:B------:R-:W4:Y:S04]  /*1a4bf0*/  LDL.LU R26, [R1+0x6b3c] ;  /* 0x006b3c00011a7983 */ /* 0x000f280000300800 */
[----:B------:R-:W4:Y:S04]  /*1a4c00*/  LDL.LU R28, [R1+0x6bb4] ;  /* 0x006bb400011c7983 */ /* 0x000f280000300800 */
[----:B------:R-:W4:Y:S04]  /*1a4c10*/  LDL.LU R29, [R1+0x6b50] ;  /* 0x006b5000011d7983 */ /* 0x000f280000300800 */
[----:B------:R-:W4:Y:S04]  /*1a4c20*/  LDL.LU R4, [R1+0x6bb8] ;  /* 0x006bb80001047983 */ /* 0x000f280000300800 */
[----:B------:R-:W4:Y:S04]  /*1a4c30*/  LDL.LU R5, [R1+0x6b4c] ;  /* 0x006b4c0001057983 */ /* 0x000f280000300800 */
[----:B0-----:R-:W4:Y:S01]  /*1a4c40*/  LDL.LU R6, [R1+0x6bc4] ;  /* 0x006bc40001067983 */ /* 0x001f220000300800 */
        /* <DEDUP_REMOVED lines=22> */
[----:B------:R-:W-:Y:S01]  /*1a4db0*/  IMAD.X R21, R2, 0x1, R21, P0 ;  /* 0x0000000102157824 */ /* 0x000fe200000e0615 */
[C---:B------:R-:W-:Y:S02]  /*1a4dc0*/  IADD3 R22, P0, R8.reuse, R22, RZ ;  /* 0x0000001608167210 */ /* 0x040fe40007f1e0ff */
[----:B------:R-:W-:Y:S01]  /*1a4dd0*/  IADD3 R23, P4, R8, R23, RZ ;  /* 0x0000001708177210 */ /* 0x000fe20007f9e0ff */
[----:B------:R-:W-:Y:S01]  /*1a4de0*/  IMAD.X R24, R2, 0x1, R24, P3 ;  /* 0x0000000102187824 */ /* 0x000fe200018e0618 */
[----:B------:R-:W-:Y:S01]  /*1a4df0*/  IADD3 R25, P3, R8, R25, RZ ;  /* 0x0000001908197210 */ /* 0x000fe20007f7e0ff */
[----:B------:R-:W-:Y:S01]  /*1a4e00*/  IMAD.X R26, R2, 0x1, R26, P6 ;  /* 0x00000001021a7824 */ /* 0x000fe200030e061a */
[----:B------:R-:W-:Y:S01]  /*1a4e10*/  IADD3 R28, P6, R8, R28, RZ ;  /* 0x0000001c081c7210 */ /* 0x000fe20007fde0ff */
[----:B------:R-:W-:Y:S01]  /*1a4e20*/  IMAD.X R29, R2, 0x1, R29, P5 ;  /* 0x00000001021d7824 */ /* 0x000fe200028e061d */
        /* <DEDUP_REMOVED lines=29> */
[----:B------:R-:W-:Y:S01]  /*1a5000*/  IADD3 R4, P5, R8, R4, RZ ;  /* 0x0000000408047210 */ /* 0x000fe20007fbe0ff */
[----:B------:R-:W-:-:S04]  /*1a5010*/  IMAD.X R5, R2, 0x1, R5, P2 ;  /* 0x0000000102057824 */ /* 0x000fc800010e0605 */
[----:B------:R-:W-:Y:S04]  /*1a5020*/  STL [R1+0x6bb8], R4 ;  /* 0x006bb80401007387 */ /* 0x000fe80000100800 */
[----:B---3--:R0:W-:Y:S04]  /*1a5030*/  STL [R1+0x73f8], R27 ;  /* 0x0073f81b01007387 */ /* 0x0081e80000100800 */
[----:B------:R-:W-:Y:S04]  /*1a5040*/  STL [R1+0x6b4c], R5 ;  /* 0x006b4c0501007387 */ /* 0x000fe80000100800 */
[----:B0-----:R-:W3:Y:S01]  /*1a5050*/  LDL.LU R27, [R1+0x6bd4] ;  /* 0x006bd400011b7983 */ /* 0x001ee20000300800 */
[----:B------:R-:W-:-:S05]  /*1a5060*/  IADD3 R6, P2, R8, R6, RZ ;  /* 0x0000000608067210 */ /* 0x000fca0007f5e0ff */
[----:B------:R-:W-:Y:S04]  /*1a5070*/  STL [R1+0x6bc4], R6 ;  /* 0x006bc40601007387 */ /* 0x000fe80000100800 */
        /* <DEDUP_REMOVED lines=31> */
[----:B0-----:R-:W3:Y:S01]  /*1a5270*/  LDL.LU R7, [R1+0x6bec] ;  /* 0x006bec0001077983 */ /* 0x001ee20000300800 */
        /* <DEDUP_REMOVED lines=22> */
[----:B--2---:R-:W-:-:S05]  /*1a53e0*/  IMAD.X R27, R2, 0x1, R27, P4 ;  /* 0x00000001021b7824 */ /* 0x004fca00020e061b */
[----:B------:R0:W-:Y:S04]  /*1a53f0*/  STL [R1+0x6b70], R27 ;  /* 0x006b701b01007387 */ /* 0x0001e80000100800 */
[----:B0-----:R-:W2:Y:S01]  /*1a5400*/  LDL.LU R27, [R1+0x73f4] ;  /* 0x0073f400011b7983 */ /* 0x001ea20000300800 */
[----:B------:R-:W-:-:S05]  /*1a5410*/  IADD3 R0, P4, R8, R0, RZ ;  /* 0x0000000008007210 */ /* 0x000fca0007f9e0ff */
[----:B------:R0:W-:Y:S01]  /*1a5420*/  STL [R1+0x6bd8], R0 ;  /* 0x006bd80001007387 */ /* 0x0001e20000100800 */
[----:B------:R-:W-:-:S03]  /*1a5430*/  IMAD.X R23, R2, 0x1, R23, P4 ;  /* 0x0000000102177824 */ /* 0x000fc600020e0617 */
[----:B0-----:R3:W5:Y:S04]  /*1a5440*/  LDL.LU R0, [R1+0x73f0] ;  /* 0x0073f00001007983 */ /* 0x0017680000300800 */
        /* <DEDUP_REMOVED lines=10> */
[----:B------:R0:W-:Y:S02]  /*1a54f0*/  STL [R1+0x6b9c], R23 ;  /* 0x006b9c1701007387 */ /* 0x0001e40000100800 */
[----:B0-----:R-:W0:Y:S01]  /*1a5500*/  LDC R23, c[0x0][0x230] ;  /* 0x00008c00ff177b82 */ /* 0x001e220000000800 */
[----:B------:R-:W-:-:S02]  /*1a5510*/  IADD3 R20, P4, R8, R20, RZ ;  /* 0x0000001408147210 */ /* 0x000fc40007f9e0ff */
[----:B------:R-:W-:Y:S01]  /*1a5520*/  IADD3 R22, P3, R8, R22, RZ ;  /* 0x0000001608167210 */ /* 0x000fe20007f7e0ff */
[----:B------:R3:W-:Y:S01]  /*1a5530*/  STL [R1+0x6ba0], R18 ;  /* 0x006ba01201007387 */ /* 0x0007e20000100800 */
[----:B------:R-:W-:-:S03]  /*1a5540*/  IMAD.X R24, R2, 0x1, R24, P6 ;  /* 0x0000000102187824 */ /* 0x000fc600030e0618 */
[----:B------:R3:W-:Y:S01]  /*1a5550*/  STL [R1+0x6bf8], R19 ;  /* 0x006bf81301007387 */ /* 0x0007e20000100800 */
[----:B------:R-:W-:-:S03]  /*1a5560*/  IADD3 R25, P6, R8, R25, RZ ;  /* 0x0000001908197210 */ /* 0x000fc60007fde0ff */
[----:B------:R3:W-:Y:S01]  /*1a5570*/  STL [R1+0x6c04], R20 ;  /* 0x006c041401007387 */ /* 0x0007e20000100800 */
[----:B------:R-:W-:-:S03]  /*1a5580*/  IMAD.X R26, R2, 0x1, R26, P5 ;  /* 0x00000001021a7824 */ /* 0x000fc600028e061a */
        /* <DEDUP_REMOVED lines=9> */
[C---:B------:R-:W-:Y:S02]  /*1a5620*/  IMAD.X R5, R2.reuse, 0x1, R5, P4 ;  /* 0x0000000102057824 */ /* 0x040fe400020e0605 */
[----:B0-----:R-:W-:Y:S01]  /*1a5630*/  VIADD R23, R23, 0x7f ;  /* 0x0000007f17177836 */ /* 0x001fe20000000000 */
[----:B------:R3:W-:Y:S01]  /*1a5640*/  STL [R1+0x6bbc], R28 ;  /* 0x006bbc1c01007387 */ /* 0x0007e20000100800 */
[----:B------:R-:W-:-:S03]  /*1a5650*/  IMAD.X R6, R2, 0x1, R6, P3 ;  /* 0x0000000102067824 */ /* 0x000fc600018e0606 */
[----:B------:R-:W-:Y:S01]  /*1a5660*/  SHF.R.S32.HI R3, RZ, 0x1f, R23 ;  /* 0x0000001fff037819 */ /* 0x000fe20000011417 */
[----:B------:R3:W-:Y:S04]  /*1a5670*/  STL [R1+0x6bd0], R29 ;  /* 0x006bd01d01007387 */ /* 0x0007e80000100800 */
[----:B------:R3:W-:Y:S04]  /*1a5680*/  STL [R1+0x6bcc], R4 ;  /* 0x006bcc0401007387 */ /* 0x0007e80000100800 */
[----:B------:R3:W-:Y:S01]  /*1a5690*/  STL [R1+0x6bec], R7 ;  /* 0x006bec0701007387 */ /* 0x0007e20000100800 */
[----:B------:R-:W-:-:S03]  /*1a56a0*/  LEA.HI R3, R3, R23, RZ, 0x7 ;  /* 0x0000001703037211 */ /* 0x000fc600078f38ff */
[----:B------:R3:W-:Y:S04]  /*1a56b0*/  STL [R1+0x6be0], R5 ;  /* 0x006be00501007387 */ /* 0x0007e80000100800 */
[----:B------:R3:W-:Y:S01]  /*1a56c0*/  STL [R1+0x6bdc], R6 ;  /* 0x006bdc0601007387 */ /* 0x0007e20000100800 */
[----:B------:R-:W-:-:S04]  /*1a56d0*/  SHF.R.S32.HI R3, RZ, 0x7, R3 ;  /* 0x00000007ff037819 */ /* 0x000fc80000011403 */
[----:B--2---:R-:W-:-:S13]  /*1a56e0*/  ISETP.NE.U32.AND P5, PT, R27, R3, PT ;  /* 0x000000031b00720c */ /* 0x004fda0003fa5070 */
[----:B---3--:R-:W-:Y:S05]  /*1a56f0*/  @P5 BRA `(.L_x_1) ;  /* 0xffffea0000185947 */ /* 0x008fea000383ffff */
.L_x_0:
[----:B-1----:R-:W2:Y:S01]  /*1a5700*/  LDL R2, [R1+0x375c] ;  /* 0x00375c0001027983 */ /* 0x002ea20000100800 */
[----:B------:R-:W-:Y:S01]  /*1a5710*/  ULDC UR6, c[0x0][0x248] ;  /* 0x0000920000067ab9 */ /* 0x000fe20000000800 */
[----:B------:R-:W-:Y:S01]  /*1a5720*/  MOV R3, UR5 ;  /* 0x0000000500037c02 */ /* 0x000fe20008000f00 */
[----:B------:R-:W-:Y:S01]  /*1a5730*/  ULDC.64 UR8, c[0x0][0x228] ;  /* 0x00008a0000087ab9 */ /* 0x000fe20000000a00 */
[----:B------:R-:W-:Y:S01]  /*1a5740*/  STL [R1+0x9acc], R11 ;  /* 0x009acc0b01007387 */ /* 0x000fe20000100800 */
[----:B-----5:R-:W-:Y:S01]  /*1a5750*/  MOV R0, UR4 ;  /* 0x0000000400007c02 */ /* 0x020fe20008000f00 */
[----:B------:R-:W-:Y:S01]  /*1a5760*/  ULDC.64 UR10, c[0x0][0x228] ;  /* 0x00008a00000a7ab9 */ /* 0x000fe20000000a00 */
[----:B------:R-:W-:Y:S01]  /*1a5770*/  ULDC UR13, c[0x0][0x248] ;  /* 0x00009200000d7ab9 */ /* 0x000fe20000000800 */
[----:B------:R2:W-:Y:S01]  /*1a5780*/  STL.64 [R1+0x7420], R12 ;  /* 0x0074200c01007387 */ /* 0x0005e20000100a00 */
[----:B------:R-:W-:Y:S01]  /*1a5790*/  ULDC UR14, c[0x0][0x248] ;  /* 0x00009200000e7ab9 */ /* 0x000fe20000000800 */
[----:B------:R-:W-:Y:S01]  /*1a57a0*/  ULDC UR16, c[0x0][0x248] ;  /* 0x0000920000107ab9 */ /* 0x000fe20000000800 */
[----:B------:R-:W-:Y:S01]  /*1a57b0*/  ULDC UR20, c[0x0][0x248] ;  /* 0x0000920000147ab9 */ /* 0x000fe20000000800 */
[----:B------:R-:W-:Y:S01]  /*1a57c0*/  STL [R1+0x508], R3 ;  /* 0x0005080301007387 */ /* 0x000fe20000100800 */
        /* <DEDUP_REMOVED lines=39> */
[----:B------:R-:W-:Y:S01]  /*1a5a40*/  ULDC.64 UR56, c[0x0][0x228] ;  /* 0x00008a0000387ab9 */ /* 0x000fe20000000a00 */
[----:B------:R-:W-:Y:S01]  /*1a5a50*/  BAR.SYNC.DEFER_BLOCKING 0x0 ;  /* 0x0000000000007b1d */ /* 0x000fe20000010000 */
[----:B--2---:R-:W-:-:S05]  /*1a5a60*/  IMAD R12, R2, UR6, RZ ;  /* 0x00000006020c7c24 */ /* 0x004fca000f8e02ff */
[----:B------:R-:W-:Y:S02]  /*1a5a70*/  ULDC UR6, c[0x0][0x248] ;  /* 0x0000920000067ab9 */ /* 0x000fe40000000800 */
[----:B------:R-:W-:Y:S01]  /*1a5a80*/  VIADD R8, R12, UR6 ;  /* 0x000000060c087c36 */ /* 0x000fe20008000000 */
[----:B------:R-:W-:Y:S01]  /*1a5a90*/  ULDC UR6, c[0x0][0x248] ;  /* 0x0000920000067ab9 */ /* 0x000fe20000000800 */
[----:B------:R-:W-:Y:S02]  /*1a5aa0*/  STL [R1+0x9ad0], R12 ;  /* 0x009ad00c01007387 */ /* 0x000fe40000100800 */
[----:B0-----:R-:W-:Y:S01]  /*1a5ab0*/  VIADD R0, R8, UR6 ;  /* 0x0000000608007c36 */ /* 0x001fe20008000000 */
[----:B------:R-:W-:Y:S01]  /*1a5ac0*/  ULDC UR6, c[0x0][0x248] ;  /* 0x0000920000067ab9 */ /* 0x000fe20000000800 */
[----:B------:R-:W-:Y:S04]  /*1a5ad0*/  STL [R1+0x9a70], R8 ;  /* 0x009a700801007387 */ /* 0x000fe80000100800 */
[----:B------:R0:W-:Y:S02]  /*1a5ae0*/  STL [R1+0x4f4], R0 ;  /* 0x0004f40001007387 */ /* 0x0001e40000100800 */
[----:B0-----:R-:W-:Y:S01]  /*1a5af0*/  VIADD R0, R0, UR6 ;  /* 0x0000000600007c36 */ /* 0x001fe20008000000 */
[----:B------:R-:W-:-:S03]  /*1a5b00*/  ULDC UR6, c[0x0][0x248] ;  /* 0x0000920000067ab9 */ /* 0x000fc60000000800 */
[----:B------:R-:W-:Y:S01]  /*1a5b10*/  VIADD R2, R0, UR6 ;  /* 0x0000000600027c36 */ /* 0x000fe20008000000 */
[----:B------:R-:W-:Y:S01]  /*1a5b20*/  ULDC UR6, c[0x0][0x248] ;  /* 0x0000920000067ab9 */ /* 0x000fe20000000800 */
[----:B------:R0:W-:Y:S02]  /*1a5b30*/  STL [R1+0x9a50], R0 ;  /* 0x009a500001007387 */ /* 0x0001e40000100800 */
[----:B------:R-:W-:Y:S01]  /*1a5b40*/  VIADD R5, R2, UR6 ;  /* 0x0000000602057c36 */ /* 0x000fe20008000000 */
[----:B------:R-:W-:Y:S01]  /*1a5b50*/  ULDC UR6, c[0x0][0x248] ;  /* 0x0000920000067ab9 */ /* 0x000fe20000000800 */
[----:B------:R-:W-:Y:S04]  /*1a5b60*/  STL [R1+0x4ec], R2 ;  /* 0x0004ec0201007387 */ /* 0x000fe80000100800 */
[----:B------:R-:W-:Y:S01]  /*1a5b70*/  STL [R1+0x9a58], R5 ;  /* 0x009a580501007387 */ /* 0x000fe20000100800 */
[----:B0-----:R-:W-:Y:S01]  /*1a5b80*/  VIADD R0, R5, UR6 ;  /* 0x0000000605007c36 */ /* 0x001fe20008000000 */
[----:B------:R-:W-:-:S04]  /*1a5b90*/  ULDC UR6, c[0x0][0x248] ;  /* 0x0000920000067ab9 */ /* 0x000fc80000000800 */
        /* <DEDUP_REMOVED lines=26> */
[----:B------:R-:W-:-:S03]  /*1a5d40*/  ULDC UR6, c[0x0][0x248] ;  /* 0x0000920000067ab9 */ /* 0x000fc60000000800 */
[----:B------:R-:W-:Y:S01]  /*1a5d50*/  VIADD R10, R0, UR6 ;  /* 0x00000006000a7c36 */ /* 0x000fe20008000000 */
[----:B------:R-:W-:Y:S01]  /*1a5d60*/  ULDC UR6, c[0x0][0x248] ;  /* 0x0000920000067ab9 */ /* 0x000fe20000000800 */
[----:B------:R0:W-:Y:S04]  /*1a5d70*/  STL [R1+0x278], R0 ;  /* 0x0002780001007387 */ /* 0x0001e80000100800 */
        /* <DEDUP_REMOVED lines=42> */
[----:B------:R0:W-:Y:S04]  /*1a6020*/  STL [R1+0x23c], R0 ;  /* 0x00023c0001007387 */ /* 0x0001e80000100800 */
[----:B------:R-:W2:Y:S04]  /*1a6030*/  LDL.LU R9, [R1+0xb0] ;  /* 0x0000b00001097983 */ /* 0x000ea80000300800 */
[----:B------:R-:W2:Y:S01]  /*1a6040*/  LDL.LU R6, [R1+0xb4] ;  /* 0x0000b40001067983 */ /* 0x000ea20000300800 */
[----:B0-----:R-:W-:Y:S01]  /*1a6050*/  VIADD R0, R0, UR6 ;  /* 0x0000000600007c36 */ /* 0x001fe20008000000 */
[----:B------:R-:W-:-:S02]  /*1a6060*/  ULDC UR6, c[0x0][0x248] ;  /* 0x0000920000067ab9 */ /* 0x000fc40000000800 */
[----:B------:R-:W3:Y:S04]  /*1a6070*/  LDL.LU R10, [R1+0xc0] ;  /* 0x0000c000010a7983 */ /* 0x000ee80000300800 */
[----:B---3--:R0:W-:Y:S04]  /*1a6080*/  STL [R1+0x9ae4], R10 ;  /* 0x009ae40a01007387 */ /* 0x0081e80000100800 */
[----:B0-----:R-:W3:Y:S04]  /*1a6090*/  LDL.LU R10, [R1+0xbc] ;  /* 0x0000bc00010a7983 */ /* 0x001ee80000300800 */
[----:B------:R-:W-:Y:S04]  /*1a60a0*/  STL [R1+0x238], R0 ;  /* 0x0002380001007387 */ /* 0x000fe80000100800 */
[----:B------:R-:W4:Y:S01]  /*1a60b0*/  LDL.LU R4, [R1+0xc4] ;  /* 0x0000c40001047983 */ /* 0x000f220000300800 */
[----:B--2---:R-:W-:-:S03]  /*1a60c0*/  F2FP.SATFINITE.E4M3.F32.PACK_AB_MERGE_C R6, R6, R9, RZ ;  /* 0x000000090606723e */ /* 0x004fc600048070ff */
[----:B----4-:R0:W-:Y:S04]  /*1a60d0*/  STL [R1+0x9ae8], R4 ;  /* 0x009ae80401007387 */ /* 0x0101e80000100800 */
[----:B0-----:R-:W3:Y:S04]  /*1a60e0*/  LDL.LU R4, [R1+0xb8] ;  /* 0x0000b80001047983 */ /* 0x001ee80000300800 */
        /* <DEDUP_REMOVED lines=18> */
[----:B------:R-:W-:Y:S01]  /*1a6210*/  VIADD R0, R0, UR6 ;  /* 0x0000000600007c36 */ /* 0x000fe20008000000 */
[----:B------:R-:W-:-:S02]  /*1a6220*/  ULDC UR6, c[0x0][0x248] ;  /* 0x0000920000067ab9 */ /* 0x000fc40000000800 */
[----:B------:R-:W4:Y:S04]  /*1a6230*/  LDL.LU R17, [R1+0x1ed0] ;  /* 0x001ed00001117983 */ /* 0x000f280000300800 */
[----:B------:R-:W4:Y:S04]  /*1a6240*/  LDL R16, [R1+0x1ed4] ;  /* 0x001ed40001107983 */ /* 0x000f280000100800 */
[----:B------:R-:W4:Y:S04]  /*1a6250*/  LDL.LU R7, [R1+0x1ed8] ;  /* 0x001ed80001077983 */ /* 0x000f280000300800 */
[----:B------:R-:W4:Y:S04]  /*1a6260*/  LDL.LU R3, [R1+0x1edc] ;  /* 0x001edc0001037983 */ /* 0x000f280000300800 */
[----:B------:R-:W4:Y:S04]  /*1a6270*/  LDL.LU R15, [R1+0x1ef0] ;  /* 0x001ef000010f7983 */ /* 0x000f280000300800 */
[----:B------:R0:W-:Y:S04]  /*1a6280*/  STL [R1+0x53d4], R6 ;  /* 0x0053d40601007387 */ /* 0x0001e80000100800 */
[----:B------:R-:W4:Y:S04]  /*1a6290*/  LDL.LU R14, [R1+0x1ef4] ;  /* 0x001ef400010e7983 */ /* 0x000f280000300800 */
[----:B------:R-:W4:Y:S04]  /*1a62a0*/  LDL.LU R9, [R1+0x1ef8] ;  /* 0x001ef80001097983 */ /* 0x000f280000300800 */
[----:B------:R-:W-:Y:S04]  /*1a62b0*/  STL [R1+0x234], R0 ;  /* 0x0002340001007387 */ /* 0x000fe80000100800 */
[----:B0-----:R-:W4:Y:S01]  /*1a62c0*/  LDL R6, [R1+0x1efc] ;  /* 0x001efc0001067983 */ /* 0x001f220000100800 */
[----:B---3--:R-:W-:-:S03]  /*1a62d0*/  F2FP.SATFINITE.E4M3.F32.PACK_AB_MERGE_C R10, R10, R4, RZ ;  /* 0x000000040a0a723e */ /* 0x008fc600048070ff */
[----:B------:R-:W3:Y:S04]  /*1a62e0*/  LDL.LU R4, [R1+0x9ae8] ;  /* 0x009ae80001047983 */ /* 0x000ee80000300800 */
[----:B------:R0:W-:Y:S04]  /*1a62f0*/  STL [R1+0x53e8], R10 ;  /* 0x0053e80a01007387 */ /* 0x0001e80000100800 */
[----:B0-----:R-:W3:Y:S01]  /*1a6300*/  LDL.LU R10, [R1+0x9ae4] ;  /* 0x009ae400010a7983 */ /* 0x001ee20000300800 */
[----:B------:R-:W-:Y:S01]  /*1a6310*/  VIADD R0, R0, UR6 ;  /* 0x0000000600007c36 */ /* 0x000fe20008000000 */
[----:B------:R-:W-:Y:S01]  /*1a6320*/  ULDC UR6, c[0x0][0x248] ;  /* 0x0000920000067ab9 */ /* 0x000fe20000000800 */
[----:B---3--:R-:W-:-:S02]  /*1a6330*/  F2FP.SATFINITE.E4M3.F32.PACK_AB_MERGE_C R10, R4, R10, RZ ;  /* 0x0000000a040a723e */ /* 0x008fc400048070ff */
[----:B--2---:R-:W-:Y:S02]  /*1a6340*/  F2FP.SATFINITE.E4M3.F32.PACK_AB_MERGE_C R4, R5, R2, RZ ;  /* 0x000000020504723e */ /* 0x004fe400048070ff */
[----:B----4-:R-:W-:Y:S01]  /*1a6350*/  F2FP.SATFINITE.E4M3.F32.PACK_AB_MERGE_C R2, R12, R8, RZ ;  /* 0x000000080c02723e */ /* 0x010fe200048070ff */
[----:B------:R-:W-:Y:S04]  /*1a6360*/  STL [R1+0x5384], R10 ;  /* 0x0053840a01007387 */ /* 0x000fe80000100800 */
[----:B------:R0:W-:Y:S04]  /*1a6370*/  STL [R1+0x538c], R4 ;  /* 0x00538c0401007387 */ /* 0x0001e80000100800 */
[----:B------:R1:W-:Y:S04]  /*1a6380*/  STL [R1+0x230], R0 ;  /* 0x0002300001007387 */ /* 0x0003e80000100800 */
[----:B------:R2:W-:Y:S01]  /*1a6390*/  STL [R1+0x5340], R2 ;  /* 0x0053400201007387 */ /* 0x0005e20000100800 */
[----:B0-----:R-:W-:Y:S01]  /*1a63a0*/  F2FP.SATFINITE.E4M3.F32.PACK_AB_MERGE_C R4, R11, R13, RZ ;  /* 0x0000000d0b04723e */ /* 0x001fe200048070ff */
[----:B-1----:R-:W-:Y:S01]  /*1a63b0*/  VIADD R0, R0, UR6 ;  /* 0x0000000600007c36 */ /* 0x002fe20008000000 */
[----:B------:R-:W-:Y:S01]  /*1a63c0*/  ULDC UR6, c[0x0][0x248] ;  /* 0x0000920000067ab9 */ /* 0x000fe20000000800 */
[----:B--2---:R-:W-:-:S02]  /*1a63d0*/  F2FP.SATFINITE.E4M3.F32.PACK_AB_MERGE_C R2, R28, R29, RZ ;  /* 0x0000001d1c02723e */ /* 0x004fc400048070ff */
        /* <DEDUP_REMOVED lines=18> */
[----:B-1----:R-:W-:-:S04]  /*1a6500*/  VIADD R0, R0, UR6 ;  /* 0x0000000600007c36 */ /* 0x002fc80008000000 */
[----:B------:R0:W-:Y:S01]  /*1a6510*/  STL [R1+0x52b8], R4 ;  /* 0x0052b80401007387 */ /* 0x0001e20000100800 */
[----:B------:R-:W-:Y:S01]  /*1a6520*/  ULDC UR6, c[0x0][0x248] ;  /* 0x0000920000067ab9 */ /* 0x000fe20000000800 */
[----:B--2---:R-:W-:Y:S02]  /*1a6530*/  F2FP.SATFINITE.E4M3.F32.PACK_AB_MERGE_C R2, R16, R17, RZ ;  /* 0x000000111002723e */ /* 0x004fe400048070ff */
[----:B------:R1:W-:Y:S04]  /*1a6540*/  STL [R1+0x220], R0 ;  /* 0x0002200001007387 */ /* 0x0003e80000100800 */
[----:B------:R2:W-:Y:S01]  /*1a6550*/  STL [R1+0x5254], R2 ;  /* 0x0052540201007387 */ /* 0x0005e20000100800 */
[----:B0-----:R-:W-:Y:S01]  /*1a6560*/  F2FP.SATFINITE.E4M3.F32.PACK_AB_MERGE_C R4, R14, R15, RZ ;  /* 0x0000000f0e04723e */ /* 0x001fe200048070ff */
[----:B-1----:R-:W-:Y:S01]  /*1a6570*/  VIADD R0, R0, UR6 ;  /* 0x0000000600007c36 */ /* 0x002fe20008000000 */
[----:B------:R-:W-:Y:S01]  /*1a6580*/  ULDC UR6, c[0x0][0x248] ;  /* 0x0000920000067ab9 */ /* 0x000fe20000000800 */
[----:B--2---:R-:W-:-:S02]  /*1a6590*/  F2FP.SATFINITE.E4M3.F32.PACK_AB_MERGE_C R2, R3, R7, RZ ;  /* 0x000000070302723e */ /* 0x004fc400048070ff */
[----:B------:R-:W2:Y:S04]  /*1a65a0*/  LDL.LU R7, [R1+0x1f00] ;  /* 0x001f000001077983 */ /* 0x000ea80000300800 */
[----:B------:R-:W2:Y:S04]  /*1a65b0*/  LDL.LU R3, [R1+0x1f04] ;  /* 0x001f040001037983 */ /* 0x000ea80000300800 */
[----:B------:R0:W-:Y:S04]  /*1a65c0*/  STL [R1+0x525c], R2 ;  /* 0x00525c0201007387 */ /* 0x0001e80000100800 */
[----:B------:R1:W-:Y:S04]  /*1a65d0*/  STL [R1+0x21c], R0 ;  /* 0x00021c0001007387 */ /* 0x0003e80000100800 */
[----:B------:R-:W-:Y:S04]  /*1a65e0*/  STL [R1+0x5204], R4 ;  /* 0x0052040401007387 */ /* 0x000fe80000100800 */
[----:B------:R-:W3:Y:S01]  /*1a65f0*/  LDL.LU R10, [R1+0x1f20] ;  /* 0x001f2000010a7983 */ /* 0x000ee20000300800 */
[----:B0-----:R-:W-:Y:S01]  /*1a6600*/  F2FP.SATFINITE.E4M3.F32.PACK_AB_MERGE_C R2, R6, R9, RZ ;  /* 0x000000090602723e */ /* 0x001fe200048070ff */
[----:B-1----:R-:W-:Y:S01]  /*1a6610*/  VIADD R0, R0, UR6 ;  /* 0x0000000600007c36 */ /* 0x002fe20008000000 */
[----:B------:R-:W-:Y:S01]  /*1a6620*/  ULDC UR6, c[0x0][0x248] ;  /* 0x0000920000067ab9 */ /* 0x000fe20000000800 */
[----:B---3--:R0:W-:Y:S04]  /*1a6630*/  STL [R1+0x9adc], R10 ;  /* 0x009adc0a01007387 */ /* 0x0081e80000100800 */
[----:B------:R-:W-:Y:S04]  /*1a6640*/  STL [R1+0x5210], R2 ;  /* 0x0052100201007387 */ /* 0x000fe80000100800 */
[----:B------:R1:W-:Y:S04]  /*1a6650*/  STL [R1+0x218], R0 ;  /* 0x0002180001007387 */ /* 0x0003e80000100800 */
[----:B0-----:R-:W3:Y:S04]  /*1a6660*/  LDL.LU R10, [R1+0x1f0c] ;  /* 0x001f0c00010a7983 */ /* 0x001ee80000300800 */
[----:B------:R-:W4:Y:S01]  /*1a6670*/  LDL.LU R4, [R1+0x1f24] ;  /* 0x001f240001047983 */ /* 0x000f220000300800 */
[----:B--2---:R-:W-:Y:S01]  /*1a6680*/  F2FP.SATFINITE.E4M3.F32.PACK_AB_MERGE_C R3, R3, R7, RZ ;  /* 0x000000070303723e */ /* 0x004fe200048070ff */
[----:B-1----:R-:W-:Y:S01]  /*1a6690*/  VIADD R0, R0, UR6 ;  /* 0x0000000600007c36 */ /* 0x002fe20008000000 */
[----:B------:R-:W-:Y:S01]  /*1a66a0*/  ULDC UR6, c[0x0][0x248] ;  /* 0x0000920000067ab9 */ /* 0x000fe20000000800 */
        /* <DEDUP_REMOVED lines=9> */
[----:B------:R-:W4:Y:S04]  /*1a6740*/  LDL R28, [R1+0x1f54] ;  /* 0x001f5400011c7983 */ /* 0x000f280000100800 */
        /* <DEDUP_REMOVED lines=9> */
[----:B------:R-:W4:Y:S04]  /*1a67e0*/  LDL R6, [R1+0x206c] ;  /* 0x00206c0001067983 */ /* 0x000f280000100800 */
[----:B------:R-:W4:Y:S04]  /*1a67f0*/  LDL.LU R19, [R1+0x2050] ;  /* 0x0020500001137983 */ /* 0x000f280000300800 */
[----:B------:R0:W-:Y:S04]  /*1a6800*/  STL [R1+0x51d8], R3 ;  /* 0x0051d80301007387 */ /* 0x0001e80000100800 */
[----:B------:R-:W4:Y:S04]  /*1a6810*/  LDL.LU R18, [R1+0x2054] ;  /* 0x0020540001127983 */ /* 0x000f280000300800 */
[----:B------:R-:W4:Y:S04]  /*1a6820*/  LDL.LU R17, [R1+0x2058] ;  /* 0x0020580001117983 */ /* 0x000f280000300800 */
[----:B------:R-:W-:Y:S04]  /*1a6830*/  STL [R1+0x214], R0 ;  /* 0x0002140001007387 */ /* 0x000fe80000100800 */
[----:B------:R-:W4:Y:S04]  /*1a6840*/  LDL.LU R16, [R1+0x205c] ;  /* 0x00205c0001107983 */ /* 0x000f280000300800 */
[----:B------:R-:W4:Y:S04]  /*1a6850*/  LDL.LU R15, [R1+0x2040] ;  /* 0x00204000010f7983 */ /* 0x000f280000300800 */
[----:B0-----:R-:W4:Y:S04]  /*1a6860*/  LDL.LU R3, [R1+0x2044] ;  /* 0x0020440001037983 */ /* 0x001f280000300800 */
[----:B------:R-:W4:Y:S04]  /*1a6870*/  LDL.LU R9, [R1+0x2048] ;  /* 0x0020480001097983 */ /* 0x000f280000300800 */
[----:B------:R-:W4:Y:S01]  /*1a6880*/  LDL.LU R7, [R1+0x204c] ;  /* 0x00204c0001077983 */ /* 0x000f220000300800 */
        /* <DEDUP_REMOVED lines=29> */
[----:B------:R-:W-:Y:S01]  /*1a6a60*/  STL [R1+0x5194], R4 ;  /* 0x0051940401007387 */ /* 0x000fe20000100800 */
[----:B------:R-:W-:Y:S01]  /*1a6a70*/  ULDC UR6, c[0x0][0x248] ;  /* 0x0000920000067ab9 */ /* 0x000fe20000000800 */
[----:B--2---:R-:W-:Y:S02]  /*1a6a80*/  F2FP.SATFINITE.E4M3.F32.PACK_AB_MERGE_C R2, R20, R21, RZ ;  /* 0x000000151402723e */ /* 0x004fe400048070ff */
[----:B------:R-:W-:Y:S04]  /*1a6a90*/  STL [R1+0x204], R0 ;  /* 0x0002040001007387 */ /* 0x000fe80000100800 */
[----:B------:R0:W-:Y:S02]  /*1a6aa0*/  STL [R1+0x5188], R2 ;  /* 0x0051880201007387 */ /* 0x0001e40000100800 */
[----:B0-----:R-:W-:-:S02]  /*1a6ab0*/  F2FP.SATFINITE.E4M3.F32.PACK_AB_MERGE_C R2, R6, R14, RZ ;  /* 0x0000000e0602723e */ /* 0x001fc400048070ff */
[----:B------:R-:W2:Y:S04]  /*1a6ac0*/  LDL.LU R14, [R1+0x2030] ;  /* 0x00203000010e7983 */ /* 0x000ea80000300800 */
[----:B------:R-:W2:Y:S01]  /*1a6ad0*/  LDL.LU R6, [R1+0x2034] ;  /* 0x0020340001067983 */ /* 0x000ea20000300800 */
[----:B------:R-:W-:Y:S01]  /*1a6ae0*/  VIADD R0, R0, UR6 ;  /* 0x0000000600007c36 */ /* 0x000fe20008000000 */
[----:B------:R-:W-:Y:S02]  /*1a6af0*/  ULDC UR6, c[0x0][0x248] ;  /* 0x0000920000067ab9 */ /* 0x000fe40000000800 */
[----:B------:R0:W-:Y:S01]  /*1a6b00*/  STL [R1+0x518c], R2 ;  /* 0x00518c0201007387 */ /* 0x0001e20000100800 */
[----:B------:R-:W-:-:S03]  /*1a6b10*/  F2FP.SATFINITE.E4M3.F32.PACK_AB_MERGE_C R4, R16, R17, RZ ;  /* 0x000000111004723e */ /* 0x000fc600048070ff */
[----:B------:R1:W-:Y:S01]  /*1a6b20*/  STL [R1+0x200], R0 ;  /* 0x0002000001007387 */ /* 0x0003e20000100800 */
[----:B0-----:R-:W-:Y:S01]  /*1a6b30*/  F2FP.SATFINITE.E4M3.F32.PACK_AB_MERGE_C R2, R18, R19, RZ ;  /* 0x000000131202723e */ /* 0x001fe200048070ff */
[----:B-1----:R-:W-:-:S04]  /*1a6b40*/  VIADD R0, R0, UR6 ;  /* 0x0000000600007c36 */ /* 0x002fc80008000000 */
[----:B------:R0:W-:Y:S01]  /*1a6b50*/  STL [R1+0x5180], R2 ;  /* 0x0051800201007387 */ /* 0x0001e20000100800 */
[----:B------:R-:W-:-:S03]  /*1a6b60*/  ULDC UR6, c[0x0][0x248] ;  /* 0x0000920000067ab9 */ /* 0x000fc60000000800 */
[----:B------:R-:W-:Y:S04]  /*1a6b70*/  STL [R1+0x5184], R4 ;  /* 0x0051840401007387 */ /* 0x000fe80000100800 */
[----:B------:R1:W-:Y:S01]  /*1a6b80*/  STL [R1+0x1fc], R0 ;  /* 0x0001fc0001007387 */ /* 0x0003e20000100800 */
[----:B0-----:R-:W-:Y:S01]  /*1a6b90*/  F2FP.SATFINITE.E4M3.F32.PACK_AB_MERGE_C R2, R3, R15, RZ ;  /* 0x0000000f0302723e */ /* 0x001fe200048070ff */
[----:B------:R-:W-:Y:S01]  /*1a6ba0*/  VIADD R3, R0, UR6 ;  /* 0x0000000600037c36 */ /* 0x000fe20008000000 */
[----:B------:R-:W-:-:S03]  /*1a6bb0*/  ULDC UR6, c[0x0][0x248] ;  /* 0x0000920000067ab9 */ /* 0x000fc60000000800 */
[----:B------:R0:W-:Y:S01]  /*1a6bc0*/  STL [R1+0x5178], R2 ;  /* 0x0051780201007387 */ /* 0x0001e20000100800 */
[----:B-1----:R-:W-:-:S03]  /*1a6bd0*/  F2FP.SATFINITE.E4M3.F32.PACK_AB_MERGE_C R0, R7, R9, RZ ;  /* 0x000000090700723e */ /* 0x002fc600048070ff */
[----:B------:R-:W3:Y:S04]  /*1a6be0*/  LDL R10, [R1+0x203c] ;  /* 0x00203c00010a7983 */ /* 0x000ee80000100800 */
[----:B------:R-:W4:Y:S04]  /*1a6bf0*/  LDL.LU R4, [R1+0x2020] ;  /* 0x0020200001047983 */ /* 0x000f280000300800 */
[----:B------:R2:W-:Y:S04]  /*1a6c00*/  STL [R1+0x517c], R0 ;  /* 0x00517c0001007387 */ /* 0x0005e80000100800 */
[----:B0-----:R-:W4:Y:S04]  /*1a6c10*/  LDL.LU R2, [R1+0x2024] ;  /* 0x0020240001027983 */ /* 0x001f280000300800 */
[----:B------:R-:W3:Y:S04]  /*1a6c20*/  LDL.LU R5, [R1+0x2028] ;  /* 0x0020280001057983 */ /* 0x000ee80000300800 */
[----:B------:R-:W3:Y:S04]  /*1a6c30*/  LDL.LU R8, [R1+0x202c] ;  /* 0x00202c0001087983 */ /* 0x000ee80000300800 */
[----:B------:R-:W3:Y:S04]  /*1a6c40*/  LDL.LU R12, [R1+0x2010] ;  /* 0x00201000010c7983 */ /* 0x000ee80000300800 */
[----:B------:R-:W3:Y:S04]  /*1a6c50*/  LDL.LU R13, [R1+0x2014] ;  /* 0x00201400010d7983 */ /* 0x000ee80000300800 */
[----:B------:R-:W3:Y:S04]  /*1a6c60*/  LDL.LU R11, [R1+0x2018] ;  /* 0x00201800010b7983 */ /* 0x000ee80000300800 */
[----:B------:R-:W3:Y:S04]  /*1a6c70*/  LDL.LU R29, [R1+0x201c] ;  /* 0x00201c00011d7983 */ /* 0x000ee80000300800 */
[----:B------:R-:W3:Y:S04]  /*1a6c80*/  LDL.LU R28, [R1+0x2000] ;  /* 0x00200000011c7983 */ /* 0x000ee80000300800 */
[----:B------:R-:W3:Y:S04]  /*1a6c90*/  LDL R27, [R1+0x2004] ;  /* 0x00200400011b7983 */ /* 0x000ee80000100800 */
[----:B------:R-:W3:Y:S04]  /*1a6ca0*/  LDL.LU R26, [R1+0x2008] ;  /* 0x00200800011a7983 */ /* 0x000ee80000300800 */
[----:B------:R-:W3:Y:S04]  /*1a6cb0*/  LDL R25, [R1+0x200c] ;  /* 0x00200c0001197983 */ /* 0x000ee80000100800 */
        /* <DEDUP_REMOVED lines=10> */
[----:B--2---:R-:W-:-:S05]  /*1a6d60*/  F2FP.SATFINITE.E4M3.F32.PACK_AB_MERGE_C R0, R6, R14, RZ ;  /* 0x0000000e0600723e */ /* 0x004fca00048070ff */
[----:B------:R0:W-:Y:S04]  /*1a6d70*/  STL [R1+0x5170], R0 ;  /* 0x0051700001007387 */ /* 0x0001e80000100800 */
[----:B------:R-:W2:Y:S04]  /*1a6d80*/  LDL.LU R16, [R1+0x1fd8] ;  /* 0x001fd80001107983 */ /* 0x000ea80000300800 */
[----:B------:R-:W2:Y:S04]  /*1a6d90*/  LDL.LU R15, [R1+0x1fdc] ;  /* 0x001fdc00010f7983 */ /* 0x000ea80000300800 */
[----:B------:R-:W2:Y:S01]  /*1a6da0*/  LDL.LU R14, [R1+0x1fc0] ;  /* 0x001fc000010e7983 */ /* 0x000ea20000300800 */
[----:B0-----:R-:W-:Y:S01]  /*1a6db0*/  VIADD R0, R3, UR6 ;  /* 0x0000000603007c36 */ /* 0x001fe20008000000 */
[----:B------:R-:W-:-:S02]  /*1a6dc0*/  ULDC UR6, c[0x0][0x248] ;  /* 0x0000920000067ab9 */ /* 0x000fc40000000800 */
[----:B------:R-:W2:Y:S04]  /*1a6dd0*/  LDL R6, [R1+0x1fc4] ;  /* 0x001fc40001067983 */ /* 0x000ea80000100800 */
[----:B------:R-:W-:Y:S04]  /*1a6de0*/  STL [R1+0x1f8], R3 ;  /* 0x0001f80301007387 */ /* 0x000fe80000100800 */
[----:B------:R0:W-:Y:S04]  /*1a6df0*/  STL [R1+0x9ad4], R3 ;  /* 0x009ad40301007387 */ /* 0x0001e80000100800 */
[----:B0-----:R-:W3:Y:S04]  /*1a6e00*/  LDL.LU R3, [R1+0x2038] ;  /* 0x0020380001037983 */ /* 0x001ee80000300800 */
[----:B------:R0:W-:Y:S01]  /*1a6e10*/  STL [R1+0x1f4], R0 ;  /* 0x0001f40001007387 */ /* 0x0001e20000100800 */
[----:B----4-:R-:W-:Y:S01]  /*1a6e20*/  F2FP.SATFINITE.E4M3.F32.PACK_AB_MERGE_C R2, R2, R4, RZ ;  /* 0x000000040202723e */ /* 0x010fe200048070ff */
[----:B0-----:R-:W-:Y:S01]  /*1a6e30*/  VIADD R0, R0, UR6 ;  /* 0x0000000600007c36 */ /* 0x001fe20008000000 */
[----:B------:R-:W-:Y:S01]  /*1a6e40*/  ULDC UR6, c[0x0][0x248] ;  /* 0x0000920000067ab9 */ /* 0x000fe20000000800 */
[----:B---3--:R-:W-:-:S05]  /*1a6e50*/  F2FP.SATFINITE.E4M3.F32.PACK_AB_MERGE_C R3, R10, R3, RZ ;  /* 0x000000030a03723e */ /* 0x008fca00048070ff */
[----:B------:R0:W-:Y:S04]  /*1a6e60*/  STL [R1+0x5174], R3 ;  /* 0x0051740301007387 */ /* 0x0001e80000100800 */
[----:B------:R1:W-:Y:S01]  /*1a6e70*/  STL [R1+0x5168], R2 ;  /* 0x0051680201007387 */ /* 0x0003e20000100800 */
[----:B0-----:R-:W-:Y:S02]  /*1a6e80*/  F2FP.SATFINITE.E4M3.F32.PACK_AB_MERGE_C R3, R8, R5, RZ ;  /* 0x000000050803723e */ /* 0x001fe400048070ff */
[----:B-1----:R-:W-:-:S03]  /*1a6e90*/  F2FP.SATFINITE.E4M3.F32.PACK_AB_MERGE_C R2, R13, R12, RZ ;  /* 0x0000000c0d02723e */ /* 0x002fc600048070ff */
[----:B------:R0:W-:Y:S04]  /*1a6ea0*/  STL [R1+0x516c], R3 ;  /* 0x00516c0301007387 */ /* 0x0001e80000100800 */
[----:B------:R1:W-:Y:S04]  /*1a6eb0*/  STL [R1+0x1f0], R0 ;  /* 0x0001f00001007387 */ /* 0x0003e80000100800 */
[----:B------:R3:W-:Y:S01]  /*1a6ec0*/  STL [R1+0x3758], R2 ;  /* 0x0037580201007387 */ /* 0x0007e20000100800 */
[----:B0-----:R-:W-:Y:S01]  /*1a6ed0*/  F2FP.SATFINITE.E4M3.F32.PACK_AB_MERGE_C R3, R29, R11, RZ ;  /* 0x0000000b1d03723e */ /* 0x001fe200048070ff */
[----:B-1----:R-:W-:Y:S01]  /*1a6ee0*/  VIADD R0, R0, UR6 ;  /* 0x0000000600007c36 */ /* 0x002fe20008000000 */
[----:B------:R-:W-:Y:S01]  /*1a6ef0*/  ULDC UR6, c[0x0][0x248] ;  /* 0x0000920000067ab9 */ /* 0x000fe20000000800 */
[----:B---3--:R-:W-:-:S02]  /*1a6f00*/  F2FP.SATFINITE.E4M3.F32.PACK_AB_MERGE_C R2, R27, R28, RZ ;  /* 0x0000001c1b02723e */ /* 0x008fc400048070ff */
        /* <DEDUP_REMOVED lines=11> */
[----:B-1----:R-:W-:-:S04]  /*1a6fc0*/  VIADD R0, R0, UR6 ;  /* 0x0000000600007c36 */ /* 0x002fc80008000000 */
[----:B------:R-:W-:Y:S01]  /*1a6fd0*/  STL [R1+0x814], R3 ;  /* 0x0008140301007387 */ /* 0x000fe20000100800 */
[----:B------:R-:W-:Y:S01]  /*1a6fe0*/  ULDC UR6, c[0x0][0x248] ;  /* 0x0000920000067ab9 */ /* 0x000fe20000000800 */
[----:B---3--:R-:W-:Y:S02]  /*1a6ff0*/  F2FP.SATFINITE.E4M3.F32.PACK_AB_MERGE_C R2, R19, R20, RZ ;  /* 0x000000141302723e */ /* 0x008fe400048070ff */
[----:B------:R-:W-:Y:S04]  /*1a7000*/  STL [R1+0x1e4], R0 ;  /* 0x0001e40001007387 */ /* 0x000fe80000100800 */
[----:B------:R0:W-:Y:S02]  /*1a7010*/  STL [R1+0x7b4], R2 ;  /* 0x0007b40201007387 */ /* 0x0001e40000100800 */
[----:B0-----:R-:W-:-:S02]  /*1a7020*/  F2FP.SATFINITE.E4M3.F32.PACK_AB_MERGE_C R2, R7, R9, RZ ;  /* 0x000000090702723e */ /* 0x001fc400048070ff */
[----:B------:R-:W3:Y:S04]  /*1a7030*/  LDL.LU R9, [R1+0x1fc8] ;  /* 0x001fc80001097983 */ /* 0x000ee80000300800 */
[----:B------:R-:W3:Y:S01]  /*1a7040*/  LDL.LU R7, [R1+0x1fcc] ;  /* 0x001fcc0001077983 */ /* 0x000ee20000300800 */
[----:B------:R-:W-:Y:S01]  /*1a7050*/  VIADD R0, R0, UR6 ;  /* 0x0000000600007c36 */ /* 0x000fe20008000000 */
[----:B------:R-:W-:Y:S02]  /*1a7060*/  ULDC UR6, c[0x0][0x248] ;  /* 0x0000920000067ab9 */ /* 0x000fe40000000800 */
[----:B------:R0:W-:Y:S01]  /*1a7070*/  STL [R1+0x7d4], R2 ;  /* 0x0007d40201007387 */ /* 0x0001e20000100800 */
[----:B--2---:R-:W-:-:S03]  /*1a7080*/  F2FP.SATFINITE.E4M3.F32.PACK_AB_MERGE_C R3, R15, R16, RZ ;  /* 0x000000100f03723e */ /* 0x004fc600048070ff */
[----:B------:R1:W-:Y:S01]  /*1a7090*/  STL [R1+0x1e0], R0 ;  /* 0x0001e00001007387 */ /* 0x0003e20000100800 */
[----:B0-----:R-:W-:Y:S01]  /*1a70a0*/  F2FP.SATFINITE.E4M3.F32.PACK_AB_MERGE_C R2, R17, R18, RZ ;  /* 0x000000121102723e */ /* 0x001fe200048070ff */
[----:B-1----:R-:W-:-:S04]  /*1a70b0*/  VIADD R0, R0, UR6 ;  /* 0x0000000600007c36 */ /* 0x002fc80008000000 */
[----:B------:R0:W-:Y:S01]  /*1a70c0*/  STL [R1+0x774], R2 ;  /* 0x0007740201007387 */ /* 0x0001e20000100800 */
[----:B------:R-:W-:-:S03]  /*1a70d0*/  ULDC UR6, c[0x0][0x248] ;  /* 0x0000920000067ab9 */ /* 0x000fc60000000800 */
[----:B------:R-:W-:Y:S01]  /*1a70e0*/  STL [R1+0x780], R3 ;  /* 0x0007800301007387 */ /* 0x000fe20000100800 */
[----:B0-----:R-:W-:-:S03]  /*1a70f0*/  F2FP.SATFINITE.E4M3.F32.PACK_AB_MERGE_C R2, R6, R14, RZ ;  /* 0x0000000e0602723e */ /* 0x001fc600048070ff */
[----:B------:R0:W-:Y:S04]  /*1a7100*/  STL [R1+0x1dc], R0 ;  /* 0x0001dc0001007387 */ /* 0x0001e80000100800 */
[----:B------:R-:W2:Y:S04]  /*1a7110*/  LDL.LU R16, [R1+0x1fb0] ;  /* 0x001fb00001107983 */ /* 0x000ea80000300800 */
[----:B------:R1:W-:Y:S01]  /*1a7120*/  STL [R1+0x71c], R2 ;  /* 0x00071c0201007387 */ /* 0x0003e20000100800 */
[----:B0-----:R-:W-:Y:S01]  /*1a7130*/  VIADD R0, R0, UR6 ;  /* 0x0000000600007c36 */ /* 0x001fe20008000000 */
[----:B------:R-:W-:-:S02]  /*1a7140*/  ULDC UR6, c[0x0][0x248] ;  /* 0x0000920000067ab9 */ /* 0x000fc40000000800 */
[----:B------:R-:W2:Y:S04]  /*1a7150*/  LDL.LU R15, [R1+0x1fb4] ;  /* 0x001fb400010f7983 */ /* 0x000ea80000300800 */
[----:B------:R-:W4:Y:S04]  /*1a7160*/  LDL.LU R3, [R1+0x1fb8] ;  /* 0x001fb80001037983 */ /* 0x000f280000300800 */
[----:B------:R-:W4:Y:S04]  /*1a7170*/  LDL.LU R10, [R1+0x1fbc] ;  /* 0x001fbc00010a7983 */ /* 0x000f280000300800 */
[----:B------:R-:W4:Y:S04]  /*1a7180*/  LDL.LU R4, [R1+0x1fa0] ;  /* 0x001fa00001047983 */ /* 0x000f280000300800 */
[----:B------:R-:W-:Y:S04]  /*1a7190*/  STL [R1+0x1d8], R0 ;  /* 0x0001d80001007387 */ /* 0x000fe80000100800 */
[----:B-1----:R-:W4:Y:S04]  /*1a71a0*/  LDL.LU R2, [R1+0x1fa4] ;  /* 0x001fa40001027983 */ /* 0x002f280000300800 */
[----:B------:R-:W4:Y:S04]  /*1a71b0*/  LDL.LU R5, [R1+0x1fa8] ;  /* 0x001fa80001057983 */ /* 0x000f280000300800 */
[----:B------:R-:W4:Y:S04]  /*1a71c0*/  LDL R8, [R1+0x1fac] ;  /* 0x001fac0001087983 */ /* 0x000f280000100800 */
        /* <DEDUP_REMOVED lines=15> */
[----:B------:R-:W4:Y:S01]  /*1a72c0*/  LDL.LU R19, [R1+0x208c] ;  /* 0x00208c0001137983 */ /* 0x000f220000300800 */
[----:B---3--:R-:W-:-:S05]  /*1a72d0*/  F2FP.SATFINITE.E4M3.F32.PACK_AB_MERGE_C R7, R7, R9, RZ ;  /* 0x000000090707723e */ /* 0x008fca00048070ff */
[----:B------:R0:W-:Y:S04]  /*1a72e0*/  STL [R1+0x72c], R7 ;  /* 0x00072c0701007387 */ /* 0x0001e80000100800 */
[----:B------:R-:W3:Y:S04]  /*1a72f0*/  LDL.LU R18, [R1+0x20a0] ;  /* 0x0020a00001127983 */ /* 0x000ee80000300800 */
[----:B------:R-:W3:Y:S04]  /*1a7300*/  LDL.LU R17, [R1+0x20a4] ;  /* 0x0020a40001117983 */ /* 0x000ee80000300800 */
[----:B------:R-:W3:Y:S04]  /*1a7310*/  LDL.LU R9, [R1+0x20a8] ;  /* 0x0020a80001097983 */ /* 0x000ee80000300800 */
[----:B0-----:R-:W3:Y:S01]  /*1a7320*/  LDL.LU R7, [R1+0x20ac] ;  /* 0x0020ac0001077983 */ /* 0x001ee20000300800 */
[----:B------:R-:W-:Y:S01]  /*1a7330*/  VIADD R0, R0, UR6 ;  /* 0x0000000600007c36 */ /* 0x000fe20008000000 */
[----:B------:R-:W-:Y:S01]  /*1a7340*/  ULDC UR6, c[0x0][0x248] ;  /* 0x0000920000067ab9 */ /* 0x000fe20000000800 */
[----:B--2---:R-:W-:-:S02]  /*1a7350*/  F2FP.SATFINITE.E4M3.F32.PACK_AB_MERGE_C R15, R15, R16, RZ ;  /* 0x000000100f0f723e */ /* 0x004fc400048070ff */
[----:B------:R-:W2:Y:S04]  /*1a7360*/  LDL.LU R16, [R1+0x2090] ;  /* 0x0020900001107983 */ /* 0x000ea80000300800 */
[----:B------:R0:W-:Y:S01]  /*1a7370*/  STL [R1+0x6c8], R15 ;  /* 0x0006c80f01007387 */ /* 0x0001e20000100800 */
[----:B----4-:R-:W-:-:S03]  /*1a7380*/  F2FP.SATFINITE.E4M3.F32.PACK_AB_MERGE_C R3, R10, R3, RZ ;  /* 0x000000030a03723e */ /* 0x010fc600048070ff */
[----:B0-----:R-:W2:Y:S01]  /*1a7390*/  LDL.LU R15, [R1+0x2094] ;  /* 0x00209400010f7983 */ /* 0x001ea20000300800 */
[----:B------:R-:W-:-:S03]  /*1a73a0*/  F2FP.SATFINITE.E4M3.F32.PACK_AB_MERGE_C R2, R2, R4, RZ ;  /* 0x000000040202723e */ /* 0x000fc600048070ff */
[----:B------:R0:W-:Y:S04]  /*1a73b0*/  STL [R1+0x1d4], R0 ;  /* 0x0001d40001007387 */ /* 0x0001e80000100800 */
[----:B------:R1:W-:Y:S04]  /*1a73c0*/  STL [R1+0x6cc], R3 ;  /* 0x0006cc0301007387 */ /* 0x0003e80000100800 */
[----:B------:R4:W-:Y:S01]  /*1a73d0*/  STL [R1+0x6c0], R2 ;  /* 0x0006c00201007387 */ /* 0x0009e20000100800 */
[----:B0-----:R-:W-:Y:S01]  /*1a73e0*/  VIADD R0, R0, UR6 ;  /* 0x0000000600007c36 */ /* 0x001fe20008000000 */
[----:B------:R-:W-:Y:S01]  /*1a73f0*/  ULDC UR6, c[0x0][0x248] ;  /* 0x0000920000067ab9 */ /* 0x000fe20000000800 */
[----:B-1----:R-:W-:-:S02]  /*1a7400*/  F2FP.SATFINITE.E4M3.F32.PACK_AB_MERGE_C R3, R8, R5, RZ ;  /* 0x000000050803723e */ /* 0x002fc400048070ff */
[----:B----4-:R-:W-:-:S03]  /*1a7410*/  F2FP.SATFINITE.E4M3.F32.PACK_AB_MERGE_C R2, R13, R12, RZ ;  /* 0x0000000c0d02723e */ /* 0x010fc600048070ff */
[----:B------:R0:W-:Y:S04]  /*1a7420*/  STL [R1+0x6bc], R3 ;  /* 0x0006bc0301007387 */ /* 0x0001e80000100800 */
[----:B------:R1:W-:Y:S04]  /*1a7430*/  STL [R1+0x1d0], R0 ;  /* 0x0001d00001007387 */ /* 0x0003e80000100800 */
[----:B------:R4:W-:Y:S01]  /*1a7440*/  STL [R1+0x694], R2 ;  /* 0x0006940201007387 */ /* 0x0009e20000100800 */
[----:B0-----:R-:W-:Y:S01]  /*1a7450*/  F2FP.SATFINITE.E4M3.F32.PACK_AB_MERGE_C R3, R29, R11, RZ ;  /* 0x0000000b1d03723e */ /* 0x001fe200048070ff */
[----:B-1----:R-:W-:Y:S01]  /*1a7460*/  VIADD R0, R0, UR6 ;  /* 0x0000000600007c36 */ /* 0x002fe20008000000 */
[----:B------:R-:W-:Y:S01]  /*1a7470*/  ULDC UR6, c[0x0][0x248] ;  /* 0x0000920000067ab9 */ /* 0x000fe20000000800 */
[----:B----4-:R-:W-:-:S02]  /*1a7480*/  F2FP.SATFINITE.E4M3.F32.PACK_AB_MERGE_C R2, R27, R28, RZ ;  /* 0x0000001c1b02723e */ /* 0x010fc400048070ff */
        /* <DEDUP_REMOVED lines=14> */
[----:B------:R-:W-:Y:S04]  /*1a7570*/  STL [R1+0x684], R3 ;  /* 0x0006840301007387 */ /* 0x000fe80000100800 */
[----:B------:R0:W-:Y:S04]  /*1a7580*/  STL [R1+0x1c4], R0 ;  /* 0x0001c40001007387 */ /* 0x0001e80000100800 */
[----:B------:R1:W-:Y:S04]  /*1a7590*/  STL [R1+0x678], R2 ;  /* 0x0006780201007387 */ /* 0x0003e80000100800 */
[----:B------:R-:W4:Y:S01]  /*1a75a0*/  LDL.LU R14, [R1+0x2098] ;  /* 0x00209800010e7983 */ /* 0x000f220000300800 */
[----:B0-----:R-:W-:Y:S01]  /*1a75b0*/  VIADD R0, R0, UR6 ;  /* 0x0000000600007c36 */ /* 0x001fe20008000000 */
[----:B------:R-:W-:-:S02]  /*1a75c0*/  ULDC UR6, c[0x0][0x248] ;  /* 0x0000920000067ab9 */ /* 0x000fc40000000800 */
[----:B------:R-:W4:Y:S01]  /*1a75d0*/  LDL.LU R6, [R1+0x209c] ;  /* 0x00209c0001067983 */ /* 0x000f220000300800 */
[----:B-1----:R-:W-:-:S03]  /*1a75e0*/  F2FP.SATFINITE.E4M3.F32.PACK_AB_MERGE_C R2, R19, R20, RZ ;  /* 0x000000141302723e */ /* 0x002fc600048070ff */
[----:B------:R-:W-:Y:S01]  /*1a75f0*/  STL [R1+0x1c0], R0 ;  /* 0x0001c00001007387 */ /* 0x000fe20000100800 */
[----:B------:R-:W-:Y:S01]  /*1a7600*/  VIADD R10, R0, UR6 ;  /* 0x00000006000a7c36 */ /* 0x000fe20008000000 */
[----:B------:R-:W-:Y:S02]  /*1a7610*/  ULDC UR6, c[0x0][0x248] ;  /* 0x0000920000067ab9 */ /* 0x000fe40000000800 */
[----:B------:R3:W-:Y:S02]  /*1a7620*/  STL [R1+0x67c], R2 ;  /* 0x00067c0201007387 */ /* 0x0007e40000100800 */
[----:B---3--:R-:W-:-:S05]  /*1a7630*/  F2FP.SATFINITE.E4M3.F32.PACK_AB_MERGE_C R2, R17, R18, RZ ;  /* 0x000000121102723e */ /* 0x008fca00048070ff */
[----:B------:R-:W-:Y:S01]  /*1a7640*/  STL [R1+0x668], R2 ;  /* 0x0006680201007387 */ /* 0x000fe20000100800 */
[----:B------:R-:W-:-:S03]  /*1a7650*/  F2FP.SATFINITE.E4M3.F32.PACK_AB_MERGE_C R0, R7, R9, RZ ;  /* 0x000000090700723e */ /* 0x000fc600048070ff */
[----:B------:R-:W3:Y:S04]  /*1a7660*/  LDL.LU R9, [R1+0x1f70] ;  /* 0x001f700001097983 */ /* 0x000ee80000300800 */
[----:B------:R-:W3:Y:S04]  /*1a7670*/  LDL R7, [R1+0x1f74] ;  /* 0x001f740001077983 */ /* 0x000ee80000100800 */
[----:B------:R2:W-:Y:S04]  /*1a7680*/  STL [R1+0x66c], R0 ;  /* 0x00066c0001007387 */ /* 0x0005e80000100800 */
[----:B------:R-:W3:Y:S04]  /*1a7690*/  LDL.LU R3, [R1+0x1f7c] ;  /* 0x001f7c0001037983 */ /* 0x000ee80000300800 */
[----:B------:R-:W4:Y:S01]  /*1a76a0*/  LDL.LU R12, [R1+0x1f40] ;  /* 0x001f4000010c7983 */ /* 0x000f220000300800 */
[----:B--2---:R-:W-:-:S05]  /*1a76b0*/  F2FP.SATFINITE.E4M3.F32.PACK_AB_MERGE_C R0, R15, R16, RZ ;  /* 0x000000100f00723e */ /* 0x004fca00048070ff */
[----:B------:R-:W-:Y:S04]  /*1a76c0*/  STL [R1+0x660], R0 ;  /* 0x0006600001007387 */ /* 0x000fe80000100800 */
        /* <DEDUP_REMOVED lines=12> */
[----:B------:R-:W-:-:S03]  /*1a7790*/  F2FP.SATFINITE.E4M3.F32.PACK_AB_MERGE_C R6, R6, R14, RZ ;  /* 0x0000000e0606723e */ /* 0x000fc600048070ff */
[----:B------:R-:W4:Y:S01]  /*1a77a0*/  LDL R25, [R1+0x1eec] ;  /* 0x001eec0001197983 */ /* 0x000f220000100800 */
[----:B------:R-:W-:Y:S01]  /*1a77b0*/  VIADD R0, R10, UR6 ;  /* 0x000000060a007c36 */ /* 0x000fe20008000000 */
[----:B---3--:R-:W-:Y:S01]  /*1a77c0*/  F2FP.SATFINITE.E4M3.F32.PACK_AB_MERGE_C R7, R7, R9, RZ ;  /* 0x000000090707723e */ /* 0x008fe200048070ff */
[----:B------:R-:W-:Y:S01]  /*1a77d0*/  ULDC UR6, c[0x0][0x248] ;  /* 0x0000920000067ab9 */ /* 0x000fe20000000800 */
[----:B------:R-:W3:Y:S04]  /*1a77e0*/  LDL.LU R24, [R1+0x1eb0] ;  /* 0x001eb00001187983 */ /* 0x000ee80000300800 */
[----:B------:R-:W3:Y:S04]  /*1a77f0*/  LDL.LU R23, [R1+0x1eb4] ;  /* 0x001eb40001177983 */ /* 0x000ee80000300800 */
[----:B------:R-:W3:Y:S04]  /*1a7800*/  LDL.LU R22, [R1+0x1eb8] ;  /* 0x001eb80001167983 */ /* 0x000ee80000300800 */
[----:B------:R-:W3:Y:S04]  /*1a7810*/  LDL.LU R21, [R1+0x1ebc] ;  /* 0x001ebc0001157983 */ /* 0x000ee80000300800 */
[----:B------:R-:W-:Y:S04]  /*1a7820*/  STL [R1+0x1bc], R10 ;  /* 0x0001bc0a01007387 */ /* 0x000fe80000100800 */
[----:B------:R-:W3:Y:S04]  /*1a7830*/  LDL.LU R20, [R1+0x1ea0] ;  /* 0x001ea00001147983 */ /* 0x000ee80000300800 */
[----:B------:R-:W3:Y:S04]  /*1a7840*/  LDL R19, [R1+0x1ea4] ;  /* 0x001ea40001137983 */ /* 0x000ee80000100800 */
[----:B------:R0:W-:Y:S04]  /*1a7850*/  STL [R1+0x664], R6 ;  /* 0x0006640601007387 */ /* 0x0001e80000100800 */
[----:B------:R-:W-:Y:S04]  /*1a7860*/  STL [R1+0x1b8], R0 ;  /* 0x0001b80001007387 */ /* 0x000fe80000100800 */
[----:B------:R-:W3:Y:S04]  /*1a7870*/  LDL.LU R18, [R1+0x1ea8] ;  /* 0x001ea80001127983 */ /* 0x000ee80000300800 */
[----:B0-----:R-:W3:Y:S04]  /*1a7880*/  LDL.LU R6, [R1+0x1eac] ;  /* 0x001eac0001067983 */ /* 0x001ee80000300800 */
[----:B------:R-:W3:Y:S04]  /*1a7890*/  LDL.LU R17, [R1+0x1e90] ;  /* 0x001e900001117983 */ /* 0x000ee80000300800 */
[----:B------:R-:W3:Y:S04]  /*1a78a0*/  LDL.LU R16, [R1+0x1e94] ;  /* 0x001e940001107983 */ /* 0x000ee80000300800 */
[----:B------:R0:W-:Y:S04]  /*1a78b0*/  STL [R1+0x53a8], R7 ;  /* 0x0053a80701007387 */ /* 0x0001e80000100800 */
[----:B------:R-:W3:Y:S04]  /*1a78c0*/  LDL.LU R15, [R1+0x1e98] ;  /* 0x001e9800010f7983 */ /* 0x000ee80000300800 */
[----:B------:R-:W3:Y:S04]  /*1a78d0*/  LDL.LU R14, [R1+0x1e9c] ;  /* 0x001e9c00010e7983 */ /* 0x000ee80000300800 */
[----:B------:R-:W3:Y:S04]  /*1a78e0*/  LDL.LU R9, [R1+0x2f10] ;  /* 0x002f100001097983 */ /* 0x000ee80000300800 */
[----:B0-----:R-:W3:Y:S01]  /*1a78f0*/  LDL.LU R7, [R1+0x2f14] ;  /* 0x002f140001077983 */ /* 0x001ee20000300800 */
[----:B--2---:R-:W-:-:S03]  /*1a7900*/  F2FP.SATFINITE.E4M3.F32.PACK_AB_MERGE_C R3, R3, R12, RZ ;  /* 0x0000000c0303723e */ /* 0x004fc600048070ff */
[----:B------:R-:W2:Y:S01]  /*1a7910*/  LDL.LU R12, [R1+0x9ad8] ;  /* 0x009ad800010c7983 */ /* 0x000ea20000300800 */
[----:B------:R-:W-:Y:S01]  /*1a7920*/  VIADD R0, R0, UR6 ;  /* 0x0000000600007c36 */ /* 0x000fe20008000000 */
[----:B------:R-:W-:Y:S02]  /*1a7930*/  ULDC UR6, c[0x0][0x248] ;  /* 0x0000920000067ab9 */ /* 0x000fe40000000800 */
[----:B------:R0:W-:Y:S01]  /*1a7940*/  STL [R1+0x53b4], R3 ;  /* 0x0053b40301007387 */ /* 0x0001e20000100800 */
[----:B----4-:R-:W-:-:S03]  /*1a7950*/  F2FP.SATFINITE.E4M3.F32.PACK_AB_MERGE_C R4, R2, R4, RZ ;  /* 0x000000040204723e */ /* 0x010fc600048070ff */
[----:B0-----:R-:W4:Y:S01]  /*1a7960*/  LDL.LU R3, [R1+0x9ad4] ;  /* 0x009ad40001037983 */ /* 0x001f220000300800 */
[----:B------:R-:W-:Y:S02]  /*1a7970*/  F2FP.SATFINITE.E4M3.F32.PACK_AB_MERGE_C R2, R8, R5, RZ ;  /* 0x000000050802723e */ /* 0x000fe400048070ff */
[----:B---3--:R-:W-:Y:S01]  /*1a7980*/  F2FP.SATFINITE.E4M3.F32.PACK_AB_MERGE_C R5, R6, R18, RZ ;  /* 0x000000120605723e */ /* 0x008fe200048070ff */
[----:B------:R-:W-:Y:S01]  /*1a7990*/  UMOV UR4, UR9 ;  /* 0x0000000900047c82 */ /* 0x000fe20008000000 */
[----:B------:R-:W0:Y:S01]  /*1a79a0*/  LDC R18, c[0x0][0x244] ;  /* 0x00009100ff127b82 */ /* 0x000e220000000800 */
[----:B--2---:R-:W-:Y:S02]  /*1a79b0*/  F2FP.SATFINITE.E4M3.F32.PACK_AB_MERGE_C R11, R11, R12, RZ ;  /* 0x0000000c0b0b723e */ /* 0x004fe400048070ff */
[----:B------:R-:W2:Y:S04]  /*1a79c0*/  LDL.LU R12, [R1+0x9ad0] ;  /* 0x009ad000010c7983 */ /* 0x000ea80000300800 */
[----:B------:R1:W-:Y:S04]  /*1a79d0*/  STL [R1+0x5360], R11 ;  /* 0x0053600b01007387 */ /* 0x0003e80000100800 */
[----:B-1----:R-:W3:Y:S04]  /*1a79e0*/  LDL.LU R11, [R1+0x9acc] ;  /* 0x009acc00010b7983 */ /* 0x002ee80000300800 */
[----:B------:R1:W-:Y:S04]  /*1a79f0*/  STL [R1+0x1b4], R0 ;  /* 0x0001b40001007387 */ /* 0x0003e80000100800 */
[----:B------:R0:W-:Y:S01]  /*1a7a00*/  STL [R1+0x5368], R4 ;  /* 0x0053680401007387 */ /* 0x0001e20000100800 */
[----:B-1----:R-:W-:Y:S01]  /*1a7a10*/  VIADD R0, R0, UR6 ;  /* 0x0000000600007c36 */ /* 0x002fe20008000000 */
[----:B------:R-:W-:Y:S01]  /*1a7a20*/  ULDC UR6, c[0x0][0x248] ;  /* 0x0000920000067ab9 */ /* 0x000fe20000000800 */
[----:B0-----:R-:W-:-:S03]  /*1a7a30*/  F2FP.SATFINITE.E4M3.F32.PACK_AB_MERGE_C R4, R29, R13, RZ ;  /* 0x0000000d1d04723e */ /* 0x001fc600048070ff */
[----:B------:R0:W-:Y:S04]  /*1a7a40*/  STL [R1+0x1b0], R0 ;  /* 0x0001b00001007387 */ /* 0x0001e80000100800 */
[----:B------:R1:W-:Y:S01]  /*1a7a50*/  STL [R1+0x5330], R2 ;  /* 0x0053300201007387 */ /* 0x0003e20000100800 */
[----:B0-----:R-:W-:Y:S01]  /*1a7a60*/  VIADD R0, R0, UR6 ;  /* 0x0000000600007c36 */ /* 0x001fe20008000000 */
[----:B------:R-:W-:Y:S01]  /*1a7a70*/  ULDC UR6, c[0x0][0x248] ;  /* 0x0000920000067ab9 */ /* 0x000fe20000000800 */
[----:B-1----:R-:W-:Y:S01]  /*1a7a80*/  F2FP.SATFINITE.E4M3.F32.PACK_AB_MERGE_C R2, R27, R28, RZ ;  /* 0x0000001c1b02723e */ /* 0x002fe200048070ff */
[----:B------:R0:W-:Y:S04]  /*1a7a90*/  STL [R1+0x5334], R4 ;  /* 0x0053340401007387 */ /* 0x0001e80000100800 */
[----:B------:R1:W-:Y:S04]  /*1a7aa0*/  STL [R1+0x1ac], R0 ;  /* 0x0001ac0001007387 */ /* 0x0003e80000100800 */
[----:B------:R4:W-:Y:S01]  /*1a7ab0*/  STL [R1+0x52f0], R2 ;  /* 0x0052f00201007387 */ /* 0x0009e20000100800 */
[----:B0-----:R-:W-:Y:S01]  /*1a7ac0*/  F2FP.SATFINITE.E4M3.F32.PACK_AB_MERGE_C R4, R25, R26, RZ ;  /* 0x0000001a1904723e */ /* 0x001fe200048070ff */
[----:B-1----:R-:W-:-:S04]  /*1a7ad0*/  VIADD R0, R0, UR6 ;  /* 0x0000000600007c36 */ /* 0x002fc80008000000 */
[----:B------:R0:W-:Y:S01]  /*1a7ae0*/  STL [R1+0x52f4], R4 ;  /* 0x0052f40401007387 */ /* 0x0001e20000100800 */
[----:B------:R-:W-:Y:S01]  /*1a7af0*/  ULDC UR6, c[0x0][0x248] ;  /* 0x0000920000067ab9 */ /* 0x000fe20000000800 */
[----:B----4-:R-:W-:Y:S02]  /*1a7b00*/  F2FP.SATFINITE.E4M3.F32.PACK_AB_MERGE_C R2, R23, R24, RZ ;  /* 0x000000181702723e */ /* 0x010fe400048070ff */
[----:B------:R1:W-:Y:S01]  /*1a7b10*/  STL [R1+0x1a8], R0 ;  /* 0x0001a80001007387 */ /* 0x0003e20000100800 */
[----:B------:R-:W-:Y:S01]  /*1a7b20*/  F2FP.SATFINITE.E4M3.F32.PACK_AB_MERGE_C R8, R14, R15, RZ ;  /* 0x0000000f0e08723e */ /* 0x000fe200048070ff */
[----:B------:R-:W-:Y:S01]  /*1a7b30*/  IMAD.U32 R13, RZ, RZ, UR8 ;  /* 0x00000008ff0d7e24 */ /* 0x000fe2000f8e00ff */
[----:B------:R-:W-:Y:S01]  /*1a7b40*/  ULDC.64 UR8, c[0x0][0x228] ;  /* 0x00008a0000087ab9 */ /* 0x000fe20000000a00 */
[----:B------:R4:W-:Y:S01]  /*1a7b50*/  STL [R1+0x52b4], R2 ;  /* 0x0052b40201007387 */ /* 0x0009e20000100800 */
[----:B------:R-:W3:Y:S03]  /*1a7b60*/  LDC R24, c[0x0][0x244] ;  /* 0x00009100ff187b82 */ /* 0x000ee60000000800 */
[----:B0-----:R-:W3:Y:S01]  /*1a7b70*/  LDL.LU R4, [R1+0x727c] ;  /* 0x00727c0001047983 */ /* 0x001ee20000300800 */
[----:B-1----:R-:W-:Y:S01]  /*1a7b80*/  VIADD R0, R0, UR6 ;  /* 0x0000000600007c36 */ /* 0x002fe20008000000 */
[----:B------:R-:W-:-:S03]  /*1a7b90*/  ULDC UR6, c[0x0][0x248] ;  /* 0x0000920000067ab9 */ /* 0x000fc60000000800 */
[----:B------:R-:W0:Y:S01]  /*1a7ba0*/  LDC R15, c[0x0][0x244] ;  /* 0x00009100ff0f7b82 */ /* 0x000e220000000800 */
[----:B----4-:R-:W-:-:S05]  /*1a7bb0*/  F2FP.SATFINITE.E4M3.F32.PACK_AB_MERGE_C R2, R21, R22, RZ ;  /* 0x000000161502723e */ /* 0x010fca00048070ff */
[----:B------:R1:W-:Y:S01]  /*1a7bc0*/  STL [R1+0x53d0], R2 ;  /* 0x0053d00201007387 */ /* 0x0003e20000100800 */
[----:B------:R-:W-:Y:S01]  /*1a7bd0*/  UMOV UR5, UR9 ;  /* 0x0000000900057c82 */ /* 0x000fe20008000000 */
[----:B------:R-:W4:Y:S02]  /*1a7be0*/  LDC R22, c[0x0][0x244] ;  /* 0x00009100ff167b82 */ /* 0x000f240000000800 */
[----:B------:R1:W-:Y:S02]  /*1a7bf0*/  STL [R1+0x1a4], R0 ;  /* 0x0001a40001007387 */ /* 0x0003e40000100800 */
[----:B-1----:R-:W-:-:S04]  /*1a7c00*/  F2FP.SATFINITE.E4M3.F32.PACK_AB_MERGE_C R2, R19, R20, RZ ;  /* 0x000000141302723e */ /* 0x002fc800048070ff */
[----:B------:R-:W1:Y:S01]  /*1a7c10*/  LDC R14, c[0x0][0x244] ;  /* 0x00009100ff0e7b82 */ /* 0x000e620000000800 */
[----:B------:R0:W-:Y:S04]  /*1a7c20*/  STL [R1+0x526c], R2 ;  /* 0x00526c0201007387 */ /* 0x0001e80000100800 */
[----:B------:R-:W4:Y:S01]  /*1a7c30*/  LDL.LU R6, [R1+0x7280] ;  /* 0x0072800001067983 */ /* 0x000f220000300800 */
[----:B------:R-:W-:Y:S01]  /*1a7c40*/  VIADD R0, R0, UR6 ;  /* 0x0000000600007c36 */ /* 0x000fe20008000000 */
[----:B------:R-:W-:Y:S01]  /*1a7c50*/  ULDC UR6, c[0x0][0x248] ;  /* 0x0000920000067ab9 */ /* 0x000fe20000000800 */
[----:B------:R-:W1:Y:S01]  /*1a7c60*/  LDC R20, c[0x0][0x244] ;  /* 0x00009100ff147b82 */ /* 0x000e620000000800 */
[----:B0-----:R-:W4:Y:S04]  /*1a7c70*/  LDL.LU R2, [R1+0x7284] ;  /* 0x0072840001027983 */ /* 0x001f280000300800 */
[----:B------:R0:W-:Y:S04]  /*1a7c80*/  STL [R1+0x5274], R5 ;  /* 0x0052740501007387 */ /* 0x0001e80000100800 */
[----:B------:R0:W-:Y:S02]  /*1a7c90*/  STL [R1+0x1a0], R0 ;  /* 0x0001a00001007387 */ /* 0x0001e40000100800 */
[----:B0-----:R-:W-:Y:S01]  /*1a7ca0*/  F2FP.SATFINITE.E4M3.F32.PACK_AB_MERGE_C R5, R16, R17, RZ ;  /* 0x000000111005723e */ /* 0x001fe200048070ff */
[----:B------:R-:W-:-:S04]  /*1a7cb0*/  VIADD R0, R0, UR6 ;  /* 0x0000000600007c36 */ /* 0x000fc80008000000 */
[----:B------:R0:W-:Y:S01]  /*1a7cc0*/  STL [R1+0x5214], R5 ;  /* 0x0052140501007387 */ /* 0x0001e20000100800 */
[----:B------:R-:W-:-:S03]  /*1a7cd0*/  ULDC UR6, c[0x0][0x248] ;  /* 0x0000920000067ab9 */ /* 0x000fc60000000800 */
[----:B------:R-:W-:Y:S04]  /*1a7ce0*/  STL [R1+0x5218], R8 ;  /* 0x0052180801007387 */ /* 0x000fe80000100800 */
[----:B------:R1:W-:Y:S01]  /*1a7cf0*/  STL [R1+0x19c], R0 ;  /* 0x00019c0001007387 */ /* 0x0003e20000100800 */
[----:B0-----:R-:W-:-:S05]  /*1a7d00*/  F2FP.SATFINITE.E4M3.F32.PACK_AB_MERGE_C R5, R7, R9, RZ ;  /* 0x000000090705723e */ /* 0x001fca00048070ff */
[----:B------:R0:W-:Y:S01]  /*1a7d10*/  STL [R1+0x51dc], R5 ;  /* 0x0051dc0501007387 */ /* 0x0001e20000100800 */
[----:B-1----:R-:W-:Y:S01]  /*1a7d20*/  VIADD R0, R0, UR6 ;  /* 0x0000000600007c36 */ /* 0x002fe20008000000 */
[----:B------:R-:W-:Y:S02]  /*1a7d30*/  ULDC UR6, c[0x0][0x248] ;  /* 0x0000920000067ab9 */ /* 0x000fe40000000800 */
[----:B--2---:R-:W-:Y:S04]  /*1a7d40*/  STL.64 [R1+0x7430], R12 ;  /* 0x0074300c01007387 */ /* 0x004fe80000100a00 */
[----:B------:R1:W-:Y:S04]  /*1a7d50*/  STL [R1+0x198], R0 ;  /* 0x0001980001007387 */ /* 0x0003e80000100800 */
[----:B0-----:R-:W2:Y:S01]  /*1a7d60*/  LDL R5, [R1+0x3978] ;  /* 0x0039780001057983 */ /* 0x001ea20000100800 */
[----:B---3--:R-:W-:Y:S01]  /*1a7d70*/  LOP3.LUT R11, R11, 0xfffffbff, RZ, 0xc0, !PT ;  /* 0xfffffbff0b0b7812 */ /* 0x008fe200078ec0ff */
[----:B-1----:R-:W-:Y:S01]  /*1a7d80*/  VIADD R0, R0, UR6 ;  /* 0x0000000600007c36 */ /* 0x002fe20008000000 */
[----:B------:R-:W-:Y:S01]  /*1a7d90*/  ULDC UR6, c[0x0][0x248] ;  /* 0x0000920000067ab9 */ /* 0x000fe20000000800 */
[----:B------:R-:W-:-:S02]  /*1a7da0*/  ISETP.GE.AND P0, PT, R4, UR4, PT ;  /* 0x0000000404007c0c */ /* 0x000fc4000bf06270 */
[----:B------:R-:W3:Y:S01]  /*1a7db0*/  LDL.LU R4, [R1+0x7288] ;  /* 0x0072880001047983 */ /* 0x000ee20000300800 */
[----:B------:R-:W-:Y:S01]  /*1a7dc0*/  UMOV UR4, UR8 ;  /* 0x0000000800047c82 */ /* 0x000fe20008000000 */
[----:B------:R-:W-:-:S09]  /*1a7dd0*/  ULDC.64 UR8, c[0x0][0x228] ;  /* 0x00008a0000087ab9 */ /* 0x000fd20000000a00 */
[----:B------:R-:W-:Y:S01]  /*1a7de0*/  @P0 LOP3.LUT R11, R11, 0x400, RZ, 0xfc, !PT ;  /* 0x000004000b0b0812 */ /* 0x000fe200078efcff */
[----:B------:R0:W-:Y:S03]  /*1a7df0*/  STL [R1+0x194], R0 ;  /* 0x0001940001007387 */ /* 0x0001e60000100800 */
[----:B------:R-:W-:Y:S01]  /*1a7e00*/  LOP3.LUT R11, R11, 0xfffffeff, RZ, 0xc0, !PT ;  /* 0xfffffeff0b0b7812 */ /* 0x000fe200078ec0ff */
[----:B------:R-:W-:Y:S01]  /*1a7e10*/  UMOV UR7, UR9 ;  /* 0x0000000900077c82 */ /* 0x000fe20008000000 */
[----:B----4-:R-:W-:Y:S01]  /*1a7e20*/  ISETP.GE.AND P0, PT, R6, UR5, PT ;  /* 0x0000000506007c0c */ /* 0x010fe2000bf06270 */
[----:B0-----:R-:W-:Y:S01]  /*1a7e30*/  VIADD R0, R0, UR6 ;  /* 0x0000000600007c36 */ /* 0x001fe20008000000 */
[----:B------:R-:W-:-:S04]  /*1a7e40*/  ULDC UR6, c[0x0][0x248] ;  /* 0x0000920000067ab9 */ /* 0x000fc80000000800 */
[----:B------:R0:W-:Y:S07]  /*1a7e50*/  STL [R1+0x190], R0 ;  /* 0x0001900001007387 */ /* 0x0001ee0000100800 */
[----:B------:R-:W-:Y:S02]  /*1a7e60*/  @P0 LOP3.LUT R11, R11, 0x100, RZ, 0xfc, !PT ;  /* 0x000001000b0b0812 */ /* 0x000fe400078efcff */
[----:B------:R-:W-:Y:S01]  /*1a7e70*/  ISETP.GE.AND P0, PT, R2, UR7, PT ;  /* 0x0000000702007c0c */ /* 0x000fe2000bf06270 */
[----:B------:R-:W-:Y:S01]  /*1a7e80*/  VIADD R9, R0, UR6 ;  /* 0x0000000600097c36 */ /* 0x000fe20008000000 */
[----:B------:R-:W4:Y:S01]  /*1a7e90*/  LDL R2, [R1+0x3974] ;  /* 0x0039740001027983 */ /* 0x000f220000100800 */
[----:B------:R-:W-:Y:S01]  /*1a7ea0*/  LOP3.LUT R11, R11, 0xffffff7f, RZ, 0xc0, !PT ;  /* 0xffffff7f0b0b7812 */ /* 0x000fe200078ec0ff */
[----:B------:R-:W-:Y:S01]  /*1a7eb0*/  ULDC UR6, c[0x0][0x248] ;  /* 0x0000920000067ab9 */ /* 0x000fe20000000800 */
[----:B------:R-:W-:Y:S01]  /*1a7ec0*/  UMOV UR5, UR8 ;  /* 0x0000000800057c82 */ /* 0x000fe20008000000 */
[----:B0-----:R-:W-:Y:S01]  /*1a7ed0*/  VIADD R0, R9, UR6 ;  /* 0x0000000609007c36 */ /* 0x001fe20008000000 */
[----:B------:R-:W-:Y:S01]  /*1a7ee0*/  UMOV UR6, UR11 ;  /* 0x0000000b00067c82 */ /* 0x000fe20008000000 */
[----:B------:R-:W-:Y:S01]  /*1a7ef0*/  ULDC UR8, c[0x0][0x244] ;  /* 0x0000910000087ab9 */ /* 0x000fe20000000800 */
[----:B------:R-:W-:-:S04]  /*1a7f00*/  ULDC UR7, c[0x0][0x248] ;  /* 0x0000920000077ab9 */ /* 0x000fc80000000800 */
[----:B------:R-:W-:Y:S01]  /*1a7f10*/  @P0 LOP3.LUT R11, R11, 0x80, RZ, 0xfc, !PT ;  /* 0x000000800b0b0812 */ /* 0x000fe200078efcff */
[----:B------:R-:W-:Y:S03]  /*1a7f20*/  STL [R1+0x18c], R9 ;  /* 0x00018c0901007387 */ /* 0x000fe60000100800 */
[----:B------:R-:W-:Y:S01]  /*1a7f30*/  LOP3.LUT R11, R11, 0xffffffbf, RZ, 0xc0, !PT ;  /* 0xffffffbf0b0b7812 */ /* 0x000fe200078ec0ff */
[----:B------:R0:W-:Y:S02]  /*1a7f40*/  STL [R1+0x188], R0 ;  /* 0x0001880001007387 */ /* 0x0001e40000100800 */
[----:B0-----:R-:W-:Y:S01]  /*1a7f50*/  VIADD R0, R0, UR7 ;  /* 0x0000000700007c36 */ /* 0x001fe20008000000 */
[----:B------:R-:W-:-:S04]  /*1a7f60*/  ULDC UR7, c[0x0][0x248] ;  /* 0x0000920000077ab9 */ /* 0x000fc80000000800 */
[----:B------:R0:W-:Y:S01]  /*1a7f70*/  STL [R1+0x184], R0 ;  /* 0x0001840001007387 */ /* 0x0001e20000100800 */
[----:B------:R-:W-:Y:S01]  /*1a7f80*/  UMOV UR58, UR10 ;  /* 0x0000000a003a7c82 */ /* 0x000fe20008000000 */
[----:B------:R-:W-:Y:S01]  /*1a7f90*/  ULDC.64 UR10, c[0x0][0x220] ;  /* 0x00008800000a7ab9 */ /* 0x000fe20000000a00 */
[----:B--2---:R-:W-:Y:S01]  /*1a7fa0*/  IMAD R28, R5, UR8, RZ ;  /* 0x00000008051c7c24 */ /* 0x004fe2000f8e02ff */
[----:B------:R-:W-:Y:S01]  /*1a7fb0*/  ULDC.64 UR8, c[0x0][0x220] ;  /* 0x0000880000087ab9 */ /* 0x000fe20000000a00 */
[----:B---3--:R-:W-:Y:S01]  /*1a7fc0*/  ISETP.GE.AND P0, PT, R4, UR6, PT ;  /* 0x0000000604007c0c */ /* 0x008fe2000bf06270 */
[----:B------:R-:W-:Y:S02]  /*1a7fd0*/  ULDC UR6, c[0x0][0x248] ;  /* 0x0000920000067ab9 */ /* 0x000fe40000000800 */
[----:B0-----:R-:W-:Y:S01]  /*1a7fe0*/  VIADD R0, R0, UR6 ;  /* 0x0000000600007c36 */ /* 0x001fe20008000000 */
[----:B------:R-:W-:-:S09]  /*1a7ff0*/  ULDC UR6, c[0x0][0x248] ;  /* 0x0000920000067ab9 */ /* 0x000fd20000000800 */
[----:B------:R-:W-:Y:S02]  /*1a8000*/  @P0 LOP3.LUT R11, R11, 0x40, RZ, 0xfc, !PT ;  /* 0x000000400b0b0812 */ /* 0x000fe400078efcff */
[----:B------:R-:W-:-:S03]  /*1a8010*/  IADD3 R29, P0, R28, UR8, RZ ;  /* 0x000000081c1d7c10 */ /* 0x000fc6000ff1e0ff */
[----:B------:R-:W-:Y:S01]  /*1a8020*/  STL [R1+0x7680], R11 ;  /* 0x0076800b01007387 */ /* 0x000fe20000100800 */
[----:B------:R-:W-:Y:S01]  /*1a8030*/  LEA.HI.X.SX32 R28, R28, UR9, 0x1, P0 ;  /* 0x000000091c1c7c11 */ /* 0x000fe200080f0eff */
[----:B------:R-:W-:Y:S02]  /*1a8040*/  ULDC.64 UR8, c[0x0][0x220] ;  /* 0x0000880000087ab9 */ /* 0x000fe40000000a00 */
[----:B------:R-:W-:Y:S04]  /*1a8050*/  STL [R1+0x9a60], R29 ;  /* 0x009a601d01007387 */ /* 0x000fe80000100800 */
[----:B------:R0:W-:Y:S04]  /*1a8060*/  STL [R1+0x180], R0 ;  /* 0x0001800001007387 */ /* 0x0001e80000100800 */
[----:B------:R-:W-:Y:S01]  /*1a8070*/  STL [R1+0x9a64], R28 ;  /* 0x009a641c01007387 */ /* 0x000fe20000100800 */
[----:B0-----:R-:W-:Y:S01]  /*1a8080*/  VIADD R0, R0, UR6 ;  /* 0x0000000600007c36 */ /* 0x001fe20008000000 */
[----:B------:R-:W-:-:S04]  /*1a8090*/  ULDC UR6, c[0x0][0x244] ;  /* 0x0000910000067ab9 */ /* 0x000fc80000000800 */
[----:B------:R0:W-:Y:S01]  /*1a80a0*/  STL [R1+0x17c], R0 ;  /* 0x00017c0001007387 */ /* 0x0001e20000100800 */
[----:B----4-:R-:W-:Y:S01]  /*1a80b0*/  IMAD R26, R2, UR6, RZ ;  /* 0x00000006021a7c24 */ /* 0x010fe2000f8e02ff */
[----:B------:R-:W-:Y:S01]  /*1a80c0*/  ULDC UR6, c[0x0][0x248] ;  /* 0x0000920000067ab9 */ /* 0x000fe20000000800 */
[----:B0-----:R-:W-:Y:S01]  /*1a80d0*/  VIADD R0, R0, UR7 ;  /* 0x0000000700007c36 */ /* 0x001fe20008000000 */
[----:B------:R-:W-:-:S03]  /*1a80e0*/  ULDC UR7, c[0x0][0x248] ;  /* 0x0000920000077ab9 */ /* 0x000fc60000000800 */
[----:B------:R-:W-:Y:S01]  /*1a80f0*/  VIADD R8, R0, UR7 ;  /* 0x0000000700087c36 */ /* 0x000fe20008000000 */
[----:B------:R0:W-:Y:S01]  /*1a8100*/  STL [R1+0x178], R0 ;  /* 0x0001780001007387 */ /* 0x0001e20000100800 */
[----:B------:R-:W-:Y:S01]  /*1a8110*/  IADD3 R27, P0, R26, UR8, RZ ;  /* 0x000000081a1b7c10 */ /* 0x000fe2000ff1e0ff */
[----:B------:R-:W-:Y:S01]  /*1a8120*/  IMAD R24, R24, 0x80, R26 ;  /* 0x0000008018187824 */ /* 0x000fe200078e021a */
[----:B------:R-:W-:Y:S01]  /*1a8130*/  ULDC UR7, c[0x0][0x248] ;  /* 0x0000920000077ab9 */ /* 0x000fe20000000800 */
[----:B------:R-:W-:Y:S01]  /*1a8140*/  STL [R1+0x174], R8 ;  /* 0x0001740801007387 */ /* 0x000fe20000100800 */
[----:B0-----:R-:W-:-:S03]  /*1a8150*/  VIADD R0, R8, UR6 ;  /* 0x0000000608007c36 */ /* 0x001fc60008000000 */
[----:B------:R-:W-:Y:S01]  /*1a8160*/  STL [R1+0x9a68], R27 ;  /* 0x009a681b01007387 */ /* 0x000fe20000100800 */
[----:B------:R-:W-:Y:S01]  /*1a8170*/  ULDC UR6, c[0x0][0x248] ;  /* 0x0000920000067ab9 */ /* 0x000fe20000000800 */
[----:B------:R-:W-:Y:S01]  /*1a8180*/  LEA.HI.X.SX32 R26, R26, UR9, 0x1, P0 ;  /* 0x000000091a1a7c11 */ /* 0x000fe200080f0eff */
[----:B------:R-:W-:Y:S01]  /*1a8190*/  ULDC.64 UR8, c[0x0][0x220] ;  /* 0x0000880000087ab9 */ /* 0x000fe20000000a00 */
[----:B------:R0:W-:Y:S01]  /*1a81a0*/  STL [R1+0x170], R0 ;  /* 0x0001700001007387 */ /* 0x0001e20000100800 */
[----:B------:R-:W-:Y:S01]  /*1a81b0*/  IADD3 R25, P0, R24, UR8, RZ ;  /* 0x0000000818197c10 */ /* 0x000fe2000ff1e0ff */
[----:B------:R-:W-:Y:S02]  /*1a81c0*/  IMAD R22, R22, 0x40, R24 ;  /* 0x0000004016167824 */ /* 0x000fe400078e0218 */
[----:B------:R-:W-:Y:S01]  /*1a81d0*/  STL [R1+0x9a6c], R26 ;  /* 0x009a6c1a01007387 */ /* 0x000fe20000100800 */
[----:B0-----:R-:W-:Y:S01]  /*1a81e0*/  VIADD R0, R0, UR6 ;  /* 0x0000000600007c36 */ /* 0x001fe20008000000 */
[----:B------:R-:W-:-:S03]  /*1a81f0*/  ULDC UR6, c[0x0][0x248] ;  /* 0x0000920000067ab9 */ /* 0x000fc60000000800 */
[----:B------:R-:W-:Y:S01]  /*1a8200*/  VIADD R13, R0, UR6 ;  /* 0x00000006000d7c36 */ /* 0x000fe20008000000 */
[----:B------:R-:W-:Y:S01]  /*1a8210*/  ULDC UR6, c[0x0][0x248] ;  /* 0x0000920000067ab9 */ /* 0x000fe20000000800 */
[----:B------:R0:W-:Y:S01]  /*1a8220*/  STL [R1+0x16c], R0 ;  /* 0x00016c0001007387 */ /* 0x0001e20000100800 */
[----:B------:R-:W-:Y:S01]  /*1a8230*/  LEA.HI.X.SX32 R24, R24, UR9, 0x1, P0 ;  /* 0x0000000918187c11 */ /* 0x000fe200080f0eff */
[----:B------:R-:W-:Y:S02]  /*1a8240*/  ULDC.64 UR8, c[0x0][0x220] ;  /* 0x0000880000087ab9 */ /* 0x000fe40000000a00 */
[----:B------:R-:W-:Y:S01]  /*1a8250*/  STL [R1+0x9a74], R25 ;  /* 0x009a741901007387 */ /* 0x000fe20000100800 */
[----:B0-----:R-:W-:-:S03]  /*1a8260*/  VIADD R0, R13, UR6 ;  /* 0x000000060d007c36 */ /* 0x001fc60008000000 */
[----:B------:R-:W-:Y:S01]  /*1a8270*/  STL [R1+0x168], R13 ;  /* 0x0001680d01007387 */ /* 0x000fe20000100800 */
[----:B------:R-:W-:-:S03]  /*1a8280*/  ULDC UR6, c[0x0][0x248] ;  /* 0x0000920000067ab9 */ /* 0x000fc60000000800 */
[----:B------:R-:W-:Y:S04]  /*1a8290*/  STL [R1+0x9a78], R24 ;  /* 0x009a781801007387 */ /* 0x000fe80000100800 */
[----:B------:R0:W-:Y:S01]  /*1a82a0*/  STL [R1+0x164], R0 ;  /* 0x0001640001007387 */ /* 0x0001e20000100800 */
[----:B------:R-:W-:Y:S01]  /*1a82b0*/  IADD3 R23, P0, R22, UR8, RZ ;  /* 0x0000000816177c10 */ /* 0x000fe2000ff1e0ff */
[----:B------:R-:W-:Y:S02]  /*1a82c0*/  IMAD R20, R20, 0x40, R22 ;  /* 0x0000004014147824 */ /* 0x000fe400078e0216 */
[----:B0-----:R-:W-:Y:S01]  /*1a82d0*/  VIADD R0, R0, UR6 ;  /* 0x0000000600007c36 */ /* 0x001fe20008000000 */
[----:B------:R-:W-:-:S03]  /*1a82e0*/  ULDC UR6, c[0x0][0x248] ;  /* 0x0000920000067ab9 */ /* 0x000fc60000000800 */
[----:B------:R-:W-:Y:S01]  /*1a82f0*/  VIADD R26, R0, UR6 ;  /* 0x00000006001a7c36 */ /* 0x000fe20008000000 */
[----:B------:R0:W-:Y:S01]  /*1a8300*/  STL [R1+0x160], R0 ;  /* 0x0001600001007387 */ /* 0x0001e20000100800 */
[----:B------:R-:W-:Y:S01]  /*1a8310*/  LEA.HI.X.SX32 R22, R22, UR9, 0x1, P0 ;  /* 0x0000000916167c11 */ /* 0x000fe200080f0eff */
[----:B------:R-:W-:Y:S01]  /*1a8320*/  ULDC UR6, c[0x0][0x248] ;  /* 0x0000920000067ab9 */ /* 0x000fe20000000800 */
[----:B------:R-:W-:Y:S01]  /*1a8330*/  ULDC.64 UR8, c[0x0][0x220] ;  /* 0x0000880000087ab9 */ /* 0x000fe20000000a00 */
[----:B------:R-:W-:Y:S01]  /*1a8340*/  STL [R1+0x15c], R26 ;  /* 0x00015c1a01007387 */ /* 0x000fe20000100800 */
[----:B0-----:R-:W-:-:S03]  /*1a8350*/  VIADD R0, R26, UR7 ;  /* 0x000000071a007c36 */ /* 0x001fc60008000000 */
[----:B------:R-:W-:Y:S01]  /*1a8360*/  STL.64 [R1+0x9a40], R22 ;  /* 0x009a401601007387 */ /* 0x000fe20000100a00 */
[----:B------:R-:W-:Y:S01]  /*1a8370*/  IADD3 R21, P0, R20, UR8, RZ ;  /* 0x0000000814157c10 */ /* 0x000fe2000ff1e0ff */
[----:B------:R-:W-:Y:S01]  /*1a8380*/  IMAD R18, R18, 0x40, R20 ;  /* 0x0000004012127824 */ /* 0x000fe200078e0214 */
[----:B------:R-:W-:Y:S01]  /*1a8390*/  ULDC UR8, c[0x0][0x248] ;  /* 0x0000920000087ab9 */ /* 0x000fe20000000800 */
[----:B------:R0:W-:Y:S01]  /*1a83a0*/  STL [R1+0x158], R0 ;  /* 0x0001580001007387 */ /* 0x0001e20000100800 */
[----:B------:R-:W-:Y:S01]  /*1a83b0*/  LEA.HI.X.SX32 R20, R20, UR9, 0x1, P0 ;  /* 0x0000000914147c11 */ /* 0x000fe200080f0eff */
[----:B0-----:R-:W-:Y:S01]  /*1a83c0*/  VIADD R0, R0, UR6 ;  /* 0x0000000600007c36 */ /* 0x001fe20008000000 */
[----:B------:R-:W-:-:S03]  /*1a83d0*/  ULDC UR6, c[0x0][0x248] ;  /* 0x0000920000067ab9 */ /* 0x000fc60000000800 */
[----:B------:R-:W-:Y:S01]  /*1a83e0*/  VIADD R27, R0, UR6 ;  /* 0x00000006001b7c36 */ /* 0x000fe20008000000 */
[----:B------:R-:W-:Y:S01]  /*1a83f0*/  ULDC.64 UR6, c[0x0][0x220] ;  /* 0x0000880000067ab9 */ /* 0x000fe20000000a00 */
[----:B------:R0:W-:Y:S01]  /*1a8400*/  STL [R1+0x154], R0 ;  /* 0x0001540001007387 */ /* 0x0001e20000100800 */
[----:B------:R-:W-:Y:S01]  /*1a8410*/  IADD3 R19, P0, R18, UR6, RZ ;  /* 0x0000000612137c10 */ /* 0x000fe2000ff1e0ff */
[----:B------:R-:W-:Y:S02]  /*1a8420*/  ULDC UR6, c[0x0][0x248] ;  /* 0x0000920000067ab9 */ /* 0x000fe40000000800 */
[----:B------:R-:W-:Y:S01]  /*1a8430*/  STL.64 [R1+0x9a48], R20 ;  /* 0x009a481401007387 */ /* 0x000fe20000100a00 */
[----:B0-----:R-:W-:-:S03]  /*1a8440*/  VIADD R0, R27, UR8 ;  /* 0x000000081b007c36 */ /* 0x001fc60008000000 */
[----:B------:R-:W-:Y:S01]  /*1a8450*/  STL [R1+0x150], R27 ;  /* 0x0001501b01007387 */ /* 0x000fe20000100800 */
[----:B------:R-:W-:Y:S01]  /*1a8460*/  IMAD R15, R15, 0x40, R18 ;  /* 0x000000400f0f7824 */ /* 0x000fe200078e0212 */
[----:B------:R-:W-:Y:S02]  /*1a8470*/  ULDC.64 UR8, c[0x0][0x220] ;  /* 0x0000880000087ab9 */ /* 0x000fe40000000a00 */
[----:B------:R-:W-:Y:S01]  /*1a8480*/  STL [R1+0x9a7c], R19 ;  /* 0x009a7c1301007387 */ /* 0x000fe20000100800 */
[----:B------:R-:W-:Y:S01]  /*1a8490*/  LEA.HI.X.SX32 R18, R18, UR7, 0x1, P0 ;  /* 0x0000000712127c11 */ /* 0x000fe200080f0eff */
[----:B------:R-:W-:Y:S02]  /*1a84a0*/  ULDC UR7, c[0x0][0x248] ;  /* 0x0000920000077ab9 */ /* 0x000fe40000000800 */
[----:B------:R0:W-:Y:S01]  /*1a84b0*/  STL [R1+0x14c], R0 ;  /* 0x00014c0001007387 */ /* 0x0001e20000100800 */
[----:B------:R-:W-:Y:S01]  /*1a84c0*/  IADD3 R17, P1, R15, UR10, RZ ;  /* 0x0000000a0f117c10 */ /* 0x000fe2000ff3e0ff */
[----:B------:R-:W-:Y:S01]  /*1a84d0*/  IMAD R14, R14, 0x40, R15 ;  /* 0x000000400e0e7824 */ /* 0x000fe200078e020f */
[----:B------:R-:W-:Y:S01]  /*1a84e0*/  ULDC UR10, c[0x0][0x248] ;  /* 0x00009200000a7ab9 */ /* 0x000fe20000000800 */
[----:B------:R-:W-:Y:S01]  /*1a84f0*/  STL [R1+0x9a84], R18 ;  /* 0x009a841201007387 */ /* 0x000fe20000100800 */
[----:B0-----:R-:W-:Y:S01]  /*1a8500*/  VIADD R0, R0, UR6 ;  /* 0x0000000600007c36 */ /* 0x001fe20008000000 */
[----:B------:R-:W-:-:S03]  /*1a8510*/  ULDC UR6, c[0x0][0x248] ;  /* 0x0000920000067ab9 */ /* 0x000fc60000000800 */
[----:B------:R-:W-:Y:S01]  /*1a8520*/  VIADD R7, R0, UR6 ;  /* 0x0000000600077c36 */ /* 0x000fe20008000000 */
[----:B------:R0:W-:Y:S01]  /*1a8530*/  STL [R1+0x148], R0 ;  /* 0x0001480001007387 */ /* 0x0001e20000100800 */
[----:B------:R-:W-:-:S03]  /*1a8540*/  ULDC UR6, c[0x0][0x248] ;  /* 0x0000920000067ab9 */ /* 0x000fc60000000800 */
[----:B------:R-:W-:Y:S01]  /*1a8550*/  STL [R1+0x144], R7 ;  /* 0x0001440701007387 */ /* 0x000fe20000100800 */
[----:B0-----:R-:W-:-:S03]  /*1a8560*/  VIADD R0, R7, UR7 ;  /* 0x0000000707007c36 */ /* 0x001fc60008000000 */
[----:B------:R-:W-:Y:S01]  /*1a8570*/  STL [R1+0x9a88], R17 ;  /* 0x009a881101007387 */ /* 0x000fe20000100800 */
[C---:B------:R-:W-:Y:S01]  /*1a8580*/  IADD3 R16, P0, R14.reuse, UR8, RZ ;  /* 0x000000080e107c10 */ /* 0x040fe2000ff1e0ff */
[----:B------:R-:W-:Y:S01]  /*1a8590*/  ULDC UR7, c[0x0][0x248] ;  /* 0x0000920000077ab9 */ /* 0x000fe20000000800 */
[----:B------:R-:W-:Y:S01]  /*1a85a0*/  LEA.HI.X.SX32 R15, R15, UR11, 0x1, P1 ;  /* 0x0000000b0f0f7c11 */ /* 0x000fe200088f0eff */
[----:B------:R0:W-:Y:S01]  /*1a85b0*/  STL [R1+0x140], R0 ;  /* 0x0001400001007387 */ /* 0x0001e20000100800 */
[----:B------:R-:W-:Y:S01]  /*1a85c0*/  LEA.HI.X.SX32 R14, R14, UR9, 0x1, P0 ;  /* 0x000000090e0e7c11 */ /* 0x000fe200080f0eff */
[----:B------:R-:W-:Y:S01]  /*1a85d0*/  ULDC UR8, c[0x0][0x248] ;  /* 0x0000920000087ab9 */ /* 0x000fe20000000800 */
[----:B------:R-:W-:Y:S01]  /*1a85e0*/  ULDC UR9, c[0x0][0x248] ;  /* 0x0000920000097ab9 */ /* 0x000fe20000000800 */
[----:B------:R-:W-:Y:S01]  /*1a85f0*/  STL [R1+0x9a8c], R16 ;  /* 0x009a8c1001007387 */ /* 0x000fe20000100800 */
[----:B------:R-:W-:Y:S01]  /*1a8600*/  ULDC UR11, c[0x0][0x248] ;  /* 0x00009200000b7ab9 */ /* 0x000fe20000000800 */
[----:B0-----:R-:W-:Y:S01]  /*1a8610*/  VIADD R0, R0, UR6 ;  /* 0x0000000600007c36 */ /* 0x001fe20008000000 */
[----:B------:R-:W-:Y:S01]  /*1a8620*/  ULDC UR6, c[0x0][0x248] ;  /* 0x0000920000067ab9 */ /* 0x000fe20000000800 */
[----:B------:R-:W-:Y:S02]  /*1a8630*/  STL [R1+0x9a90], R15 ;  /* 0x009a900f01007387 */ /* 0x000fe40000100800 */
[----:B------:R-:W-:Y:S01]  /*1a8640*/  VIADD R28, R0, UR6 ;  /* 0x00000006001c7c36 */ /* 0x000fe20008000000 */
[----:B------:R-:W-:Y:S01]  /*1a8650*/  ULDC UR6, c[0x0][0x248] ;  /* 0x0000920000067ab9 */ /* 0x000fe20000000800 */
[----:B------:R0:W-:Y:S04]  /*1a8660*/  STL [R1+0x13c], R0 ;  /* 0x00013c0001007387 */ /* 0x0001e80000100800 */
[----:B------:R-:W-:Y:S01]  /*1a8670*/  STL [R1+0x9a94], R14 ;  /* 0x009a940e01007387 */ /* 0x000fe20000100800 */
[----:B0-----:R-:W-:-:S03]  /*1a8680*/  VIADD R0, R28, UR6 ;  /* 0x000000061c007c36 */ /* 0x001fc60008000000 */
[----:B------:R-:W-:Y:S01]  /*1a8690*/  STL [R1+0x138], R28 ;  /* 0x0001381c01007387 */ /* 0x000fe20000100800 */
[----:B------:R-:W-:-:S03]  /*1a86a0*/  ULDC UR6, c[0x0][0x248] ;  /* 0x0000920000067ab9 */ /* 0x000fc60000000800 */
[----:B------:R0:W-:Y:S02]  /*1a86b0*/  STL [R1+0x134], R0 ;  /* 0x0001340001007387 */ /* 0x0001e40000100800 */
[----:B0-----:R-:W-:Y:S01]  /*1a86c0*/  VIADD R0, R0, UR7 ;  /* 0x0000000700007c36 */ /* 0x001fe20008000000 */
[----:B------:R-:W-:-:S03]  /*1a86d0*/  ULDC UR7, c[0x0][0x248] ;  /* 0x0000920000077ab9 */ /* 0x000fc60000000800 */
[----:B------:R-:W-:Y:S01]  /*1a86e0*/  VIADD R29, R0, UR8 ;  /* 0x00000008001d7c36 */ /* 0x000fe20008000000 */
[----:B------:R0:W-:Y:S01]  /*1a86f0*/  STL [R1+0x130], R0 ;  /* 0x0001300001007387 */ /* 0x0001e20000100800 */
[----:B------:R-:W-:-:S03]  /*1a8700*/  ULDC UR8, c[0x0][0x248] ;  /* 0x0000920000087ab9 */ /* 0x000fc60000000800 */
[----:B------:R-:W-:Y:S01]  /*1a8710*/  STL [R1+0x12c], R29 ;  /* 0x00012c1d01007387 */ /* 0x000fe20000100800 */
[----:B0-----:R-:W-:Y:S01]  /*1a8720*/  VIADD R0, R29, UR6 ;  /* 0x000000061d007c36 */ /* 0x001fe20008000000 */
[----:B------:R-:W-:-:S04]  /*1a8730*/  ULDC UR6, c[0x0][0x248] ;  /* 0x0000920000067ab9 */ /* 0x000fc80000000800 */
        /* <DEDUP_REMOVED lines=20> */
[----:B------:R-:W-:Y:S01]  /*1a8880*/  SHF.R.S32.HI R3, RZ, 0x1f, R3 ;  /* 0x0000001fff037819 */ /* 0x000fe20000011403 */
[----:B------:R-:W-:Y:S02]  /*1a8890*/  ULDC UR20, c[0x0][0x248] ;  /* 0x0000920000147ab9 */ /* 0x000fe40000000800 */
[----:B------:R-:W-:Y:S01]  /*1a88a0*/  VIADD R5, R0, UR23 ;  /* 0x0000001700057c36 */ /* 0x000fe20008000000 */
[----:B------:R0:W-:Y:S01]  /*1a88b0*/  STL [R1+0x10c], R0 ;  /* 0x00010c0001007387 */ /* 0x0001e20000100800 */
[----:B------:R-:W-:-:S03]  /*1a88c0*/  ULDC UR23, c[0x0][0x248] ;  /* 0x0000920000177ab9 */ /* 0x000fc60000000800 */
[----:B------:R-:W-:Y:S01]  /*1a88d0*/  STL [R1+0x108], R5 ;  /* 0x0001080501007387 */ /* 0x000fe20000100800 */
[----:B0-----:R-:W-:-:S03]  /*1a88e0*/  VIADD R0, R5, UR26 ;  /* 0x0000001a05007c36 */ /* 0x001fc60008000000 */
[----:B------:R-:W-:Y:S01]  /*1a88f0*/  STL [R1+0x9ac8], R5 ;  /* 0x009ac80501007387 */ /* 0x000fe20000100800 */
[----:B------:R-:W-:Y:S01]  /*1a8900*/  SHF.R.S32.HI R10, RZ, 0x1f, R10 ;  /* 0x0000001fff0a7819 */ /* 0x000fe2000001140a */
[----:B------:R-:W-:Y:S02]  /*1a8910*/  ULDC UR26, c[0x0][0x248] ;  /* 0x00009200001a7ab9 */ /* 0x000fe40000000800 */
[----:B------:R0:W-:Y:S02]  /*1a8920*/  STL [R1+0x104], R0 ;  /* 0x0001040001007387 */ /* 0x0001e40000100800 */
[----:B0-----:R-:W-:Y:S01]  /*1a8930*/  VIADD R0, R0, UR29 ;  /* 0x0000001d00007c36 */ /* 0x001fe20008000000 */
[----:B------:R-:W-:Y:S01]  /*1a8940*/  SHF.R.S32.HI R9, RZ, 0x1f, R9 ;  /* 0x0000001fff097819 */ /* 0x000fe20000011409 */
[----:B------:R-:W-:Y:S02]  /*1a8950*/  ULDC UR29, c[0x0][0x248] ;  /* 0x00009200001d7ab9 */ /* 0x000fe40000000800 */
[----:B------:R-:W-:Y:S01]  /*1a8960*/  VIADD R23, R0, UR32 ;  /* 0x0000002000177c36 */ /* 0x000fe20008000000 */
[----:B------:R0:W-:Y:S01]  /*1a8970*/  STL [R1+0x100], R0 ;  /* 0x0001000001007387 */ /* 0x0001e20000100800 */
[----:B------:R-:W-:Y:S01]  /*1a8980*/  SHF.R.S32.HI R8, RZ, 0x1f, R8 ;  /* 0x0000001fff087819 */ /* 0x000fe20000011408 */
[----:B------:R-:W-:-:S02]  /*1a8990*/  ULDC UR32, c[0x0][0x248] ;  /* 0x0000920000207ab9 */ /* 0x000fc40000000800 */
        /* <DEDUP_REMOVED lines=15> */
[----:B------:R-:W-:-:S03]  /*1a8a90*/  ULDC UR44, c[0x0][0x248] ;  /* 0x00009200002c7ab9 */ /* 0x000fc60000000800 */
[----:B------:R0:W-:Y:S04]  /*1a8aa0*/  STL [R1+0xec], R0 ;  /* 0x0000ec0001007387 */ /* 0x0001e80000100800 */
[----:B------:R-:W2:Y:S04]  /*1a8ab0*/  LDL R18, [R1+0x260] ;  /* 0x0002600001127983 */ /* 0x000ea80000100800 */
[----:B------:R-:W3:Y:S01]  /*1a8ac0*/  LDL R22, [R1+0x258] ;  /* 0x0002580001167983 */ /* 0x000ee20000100800 */
[----:B0-----:R-:W-:Y:S01]  /*1a8ad0*/  VIADD R0, R0, UR19 ;  /* 0x0000001300007c36 */ /* 0x001fe20008000000 */
[----:B------:R-:W-:-:S02]  /*1a8ae0*/  ULDC UR19, c[0x0][0x248] ;  /* 0x0000920000137ab9 */ /* 0x000fc40000000800 */
[----:B------:R-:W4:Y:S04]  /*1a8af0*/  LDL R11, [R1+0x25c] ;  /* 0x00025c00010b7983 */ /* 0x000f280000100800 */
[----:B------:R0:W-:Y:S04]  /*1a8b00*/  STL [R1+0xe8], R0 ;  /* 0x0000e80001007387 */ /* 0x0001e80000100800 */
[----:B------:R-:W4:Y:S04]  /*1a8b10*/  LDL R12, [R1+0x254] ;  /* 0x00025400010c7983 */ /* 0x000f280000100800 */
[----:B------:R-:W4:Y:S01]  /*1a8b20*/  LDL R25, [R1+0x250] ;  /* 0x0002500001197983 */ /* 0x000f220000100800 */
[----:B0-----:R-:W-:Y:S01]  /*1a8b30*/  VIADD R0, R0, UR7 ;  /* 0x0000000700007c36 */ /* 0x001fe20008000000 */
[----:B------:R-:W-:-:S03]  /*1a8b40*/  ULDC UR7, c[0x0][0x248] ;  /* 0x0000920000077ab9 */ /* 0x000fc60000000800 */
[----:B------:R-:W-:Y:S01]  /*1a8b50*/  VIADD R2, R0, UR11 ;  /* 0x0000000b00027c36 */ /* 0x000fe20008000000 */
[----:B------:R-:W-:Y:S01]  /*1a8b60*/  STL [R1+0xe4], R0 ;  /* 0x0000e40001007387 */ /* 0x000fe20000100800 */
[----:B------:R-:W-:-:S03]  /*1a8b70*/  ULDC UR11, c[0x0][0x248] ;  /* 0x00009200000b7ab9 */ /* 0x000fc60000000800 */
[----:B------:R-:W-:Y:S04]  /*1a8b80*/  STL [R1+0x9ab0], R0 ;  /* 0x009ab00001007387 */ /* 0x000fe80000100800 */
[----:B------:R0:W-:Y:S04]  /*1a8b90*/  STL [R1+0xe0], R2 ;  /* 0x0000e00201007387 */ /* 0x0001e80000100800 */
[----:B------:R-:W4:Y:S04]  /*1a8ba0*/  LDL R15, [R1+0x248] ;  /* 0x00024800010f7983 */ /* 0x000f280000100800 */
[----:B------:R-:W4:Y:S01]  /*1a8bb0*/  LDL R19, [R1+0x244] ;  /* 0x0002440001137983 */ /* 0x000f220000100800 */
[----:B0-----:R-:W-:Y:S01]  /*1a8bc0*/  VIADD R2, R2, UR12 ;  /* 0x0000000c02027c36 */ /* 0x001fe20008000000 */
[----:B------:R-:W-:-:S02]  /*1a8bd0*/  ULDC UR12, c[0x0][0x248] ;  /* 0x00009200000c7ab9 */ /* 0x000fc40000000800 */
[----:B------:R-:W4:Y:S01]  /*1a8be0*/  LDL R21, [R1+0x240] ;  /* 0x0002400001157983 */ /* 0x000f220000100800 */
[----:B------:R-:W-:Y:S01]  /*1a8bf0*/  VIADD R20, R2, UR6 ;  /* 0x0000000602147c36 */ /* 0x000fe20008000000 */
[----:B------:R-:W-:Y:S02]  /*1a8c00*/  UMOV UR54, UR57 ;  /* 0x0000003900367c82 */ /* 0x000fe40008000000 */
[----:B------:R0:W-:Y:S01]  /*1a8c10*/  STL [R1+0xdc], R2 ;  /* 0x0000dc0201007387 */ /* 0x0001e20000100800 */
[----:B------:R-:W-:-:S03]  /*1a8c20*/  ULDC UR6, c[0x0][0x248] ;  /* 0x0000920000067ab9 */ /* 0x000fc60000000800 */
[----:B------:R-:W4:Y:S01]  /*1a8c30*/  LDL R0, [R1+0x23c] ;  /* 0x00023c0001007983 */ /* 0x000f220000100800 */
[----:B------:R-:W-:-:S03]  /*1a8c40*/  VIADD R23, R20, UR8 ;  /* 0x0000000814177c36 */ /* 0x000fc60008000000 */
[----:B------:R-:W4:Y:S04]  /*1a8c50*/  LDL R24, [R1+0x234] ;  /* 0x0002340001187983 */ /* 0x000f280000100800 */
[----:B0-----:R-:W4:Y:S01]  /*1a8c60*/  LDL R2, [R1+0x238] ;  /* 0x0002380001027983 */ /* 0x001f220000100800 */
[----:B--2---:R-:W-:Y:S02]  /*1a8c70*/  SHF.R.S32.HI R5, RZ, 0x1f, R18 ;  /* 0x0000001fff057819 */ /* 0x004fe40000011412 */
[----:B---3--:R-:W-:-:S03]  /*1a8c80*/  SHF.R.S32.HI R16, RZ, 0x1f, R22 ;  /* 0x0000001fff107819 */ /* 0x008fc60000011416 */
[----:B------:R0:W-:Y:S04]  /*1a8c90*/  STL [R1+0x4e0], R5 ;  /* 0x0004e00501007387 */ /* 0x0001e80000100800 */
[----:B------:R-:W2:Y:S01]  /*1a8ca0*/  LDL R14, [R1+0x228] ;  /* 0x00022800010e7983 */ /* 0x000ea20000100800 */
[----:B----4-:R-:W-:-:S03]  /*1a8cb0*/  SHF.R.S32.HI R11, RZ, 0x1f, R11 ;  /* 0x0000001fff0b7819 */ /* 0x010fc6000001140b */
[----:B0-----:R-:W3:Y:S01]  /*1a8cc0*/  LDL R5, [R1+0x22c] ;  /* 0x00022c0001057983 */ /* 0x001ee20000100800 */
[----:B------:R-:W-:-:S03]  /*1a8cd0*/  SHF.R.S32.HI R17, RZ, 0x1f, R12 ;  /* 0x0000001fff117819 */ /* 0x000fc6000001140c */
[----:B------:R0:W-:Y:S04]  /*1a8ce0*/  STL [R1+0x2a4], R16 ;  /* 0x0002a41001007387 */ /* 0x0001e80000100800 */
[----:B------:R-:W4:Y:S04]  /*1a8cf0*/  LDL R18, [R1+0x220] ;  /* 0x0002200001127983 */ /* 0x000f280000100800 */
[----:B0-----:R-:W4:Y:S04]  /*1a8d00*/  LDL R16, [R1+0x224] ;  /* 0x0002240001107983 */ /* 0x001f280000100800 */
[----:B------:R-:W-:Y:S04]  /*1a8d10*/  STL [R1+0xd8], R20 ;  /* 0x0000d81401007387 */ /* 0x000fe80000100800 */
[----:B------:R0:W-:Y:S04]  /*1a8d20*/  STL [R1+0x9aa8], R20 ;  /* 0x009aa81401007387 */ /* 0x0001e80000100800 */
[----:B0-----:R-:W2:Y:S04]  /*1a8d30*/  LDL R20, [R1+0x230] ;  /* 0x0002300001147983 */ /* 0x001ea80000100800 */
[----:B------:R-:W-:Y:S04]  /*1a8d40*/  STL [R1+0xd4], R23 ;  /* 0x0000d41701007387 */ /* 0x000fe80000100800 */
[----:B------:R-:W4:Y:S04]  /*1a8d50*/  LDL R12, [R1+0x21c] ;  /* 0x00021c00010c7983 */ /* 0x000f280000100800 */
[----:B------:R0:W-:Y:S04]  /*1a8d60*/  STL [R1+0x2a8], R17 ;  /* 0x0002a81101007387 */ /* 0x0001e80000100800 */
[----:B------:R-:W-:Y:S04]  /*1a8d70*/  STL [R1+0x2a0], R11 ;  /* 0x0002a00b01007387 */ /* 0x000fe80000100800 */
[----:B------:R1:W-:Y:S01]  /*1a8d80*/  STL [R1+0x76a0], R11 ;  /* 0x0076a00b01007387 */ /* 0x0003e20000100800 */
[----:B------:R-:W-:-:S03]  /*1a8d90*/  SHF.R.S32.HI R25, RZ, 0x1f, R25 ;  /* 0x0000001fff197819 */ /* 0x000fc60000011419 */
[----:B0-----:R-:W4:Y:S04]  /*1a8da0*/  LDL R17, [R1+0x218] ;  /* 0x0002180001117983 */ /* 0x001f280000100800 */
[----:B------:R-:W4:Y:S04]  /*1a8db0*/  LDL R22, [R1+0x214] ;  /* 0x0002140001167983 */ /* 0x000f280000100800 */
[----:B-1----:R-:W3:Y:S04]  /*1a8dc0*/  LDL R11, [R1+0x24c] ;  /* 0x00024c00010b7983 */ /* 0x002ee80000100800 */
[----:B------:R0:W-:Y:S04]  /*1a8dd0*/  STL [R1+0x2ac], R25 ;  /* 0x0002ac1901007387 */ /* 0x0001e80000100800 */
[----:B0-----:R-:W4:Y:S01]  /*1a8de0*/  LDL R25, [R1+0x210] ;  /* 0x0002100001197983 */ /* 0x001f220000100800 */
[----:B------:R-:W-:-:S02]  /*1a8df0*/  SHF.R.S32.HI R19, RZ, 0x1f, R19 ;  /* 0x0000001fff137819 */ /* 0x000fc40000011413 */
[----:B------:R-:W-:Y:S02]  /*1a8e00*/  SHF.R.S32.HI R0, RZ, 0x1f, R0 ;  /* 0x0000001fff007819 */ /* 0x000fe40000011400 */
[----:B--2---:R-:W-:Y:S02]  /*1a8e10*/  SHF.R.S32.HI R20, RZ, 0x1f, R20 ;  /* 0x0000001fff147819 */ /* 0x004fe40000011414 */
[----:B---3--:R-:W-:-:S05]  /*1a8e20*/  SHF.R.S32.HI R11, RZ, 0x1f, R11 ;  /* 0x0000001fff0b7819 */ /* 0x008fca000001140b */
[----:B------:R0:W-:Y:S02]  /*1a8e30*/  STL [R1+0x2b0], R11 ;  /* 0x0002b00b01007387 */ /* 0x0001e40000100800 */
[----:B0-----:R-:W-:Y:S01]  /*1a8e40*/  VIADD R11, R23, UR9 ;  /* 0x00000009170b7c36 */ /* 0x001fe20008000000 */
[----:B------:R-:W-:Y:S01]  /*1a8e50*/  SHF.R.S32.HI R23, RZ, 0x1f, R15 ;  /* 0x0000001fff177819 */ /* 0x000fe2000001140f */
[----:B------:R-:W-:Y:S01]  /*1a8e60*/  ULDC.64 UR8, c[0x0][0x228] ;  /* 0x00008a0000087ab9 */ /* 0x000fe20000000a00 */
[----:B------:R-:W-:-:S03]  /*1a8e70*/  SHF.R.S32.HI R15, RZ, 0x1f, R21 ;  /* 0x0000001fff0f7819 */ /* 0x000fc60000011415 */
[----:B------:R0:W-:Y:S04]  /*1a8e80*/  STL [R1+0x2b4], R23 ;  /* 0x0002b41701007387 */ /* 0x0001e80000100800 */
[----:B------:R1:W-:Y:S04]  /*1a8e90*/  STL [R1+0xd0], R11 ;  /* 0x0000d00b01007387 */ /* 0x0003e80000100800 */
[----:B------:R2:W-:Y:S04]  /*1a8ea0*/  STL [R1+0x2b8], R19 ;  /* 0x0002b81301007387 */ /* 0x0005e80000100800 */
[----:B------:R3:W-:Y:S04]  /*1a8eb0*/  STL [R1+0x2bc], R15 ;  /* 0x0002bc0f01007387 */ /* 0x0007e80000100800 */
[----:B0-----:R-:W4:Y:S01]  /*1a8ec0*/  LDL R23, [R1+0x20c] ;  /* 0x00020c0001177983 */ /* 0x001f220000100800 */
[----:B------:R-:W-:Y:S01]  /*1a8ed0*/  VIADD R21, R11, UR10 ;  /* 0x0000000a0b157c36 */ /* 0x000fe20008000000 */
[----:B-1----:R-:W-:-:S02]  /*1a8ee0*/  SHF.R.S32.HI R11, RZ, 0x1f, R2 ;  /* 0x0000001fff0b7819 */ /* 0x002fc40000011402 */
[----:B--2---:R-:W2:Y:S04]  /*1a8ef0*/  LDL R19, [R1+0x204] ;  /* 0x0002040001137983 */ /* 0x004ea80000100800 */
[----:B---3--:R-:W3:Y:S01]  /*1a8f00*/  LDL R15, [R1+0x208] ;  /* 0x00020800010f7983 */ /* 0x008ee20000100800 */
[----:B------:R-:W-:-:S03]  /*1a8f10*/  SHF.R.S32.HI R2, RZ, 0x1f, R24 ;  /* 0x0000001fff027819 */ /* 0x000fc60000011418 */
[----:B------:R0:W-:Y:S04]  /*1a8f20*/  STL [R1+0x2c0], R0 ;  /* 0x0002c00001007387 */ /* 0x0001e80000100800 */
[----:B0-----:R-:W3:Y:S04]  /*1a8f30*/  LDL R0, [R1+0x200] ;  /* 0x0002000001007983 */ /* 0x001ee80000100800 */
[----:B------:R0:W-:Y:S04]  /*1a8f40*/  STL [R1+0x2c4], R11 ;  /* 0x0002c40b01007387 */ /* 0x0001e80000100800 */
[----:B------:R-:W3:Y:S04]  /*1a8f50*/  LDL R24, [R1+0x1fc] ;  /* 0x0001fc0001187983 */ /* 0x000ee80000100800 */
[----:B------:R1:W-:Y:S01]  /*1a8f60*/  STL [R1+0x2c8], R2 ;  /* 0x0002c80201007387 */ /* 0x0003e20000100800 */
[----:B0-----:R-:W-:-:S03]  /*1a8f70*/  SHF.R.S32.HI R11, RZ, 0x1f, R5 ;  /* 0x0000001fff0b7819 */ /* 0x001fc60000011405 */
[----:B------:R-:W-:Y:S01]  /*1a8f80*/  STL [R1+0xcc], R21 ;  /* 0x0000cc1501007387 */ /* 0x000fe20000100800 */
[----:B------:R-:W-:Y:S01]  /*1a8f90*/  SHF.R.S32.HI R5, RZ, 0x1f, R14 ;  /* 0x0000001fff057819 */ /* 0x000fe2000001140e */
[----:B-1----:R-:W-:Y:S02]  /*1a8fa0*/  VIADD R2, R21, UR13 ;  /* 0x0000000d15027c36 */ /* 0x002fe40008000000 */
[----:B------:R-:W-:Y:S04]  /*1a8fb0*/  STL [R1+0x9aa0], R21 ;  /* 0x009aa01501007387 */ /* 0x000fe80000100800 */
[----:B------:R0:W-:Y:S04]  /*1a8fc0*/  STL [R1+0xc8], R2 ;  /* 0x0000c80201007387 */ /* 0x0001e80000100800 */
[----:B------:R-:W-:Y:S04]  /*1a8fd0*/  STL [R1+0x2cc], R20 ;  /* 0x0002cc1401007387 */ /* 0x000fe80000100800 */
[----:B------:R4:W-:Y:S01]  /*1a8fe0*/  STL [R1+0x2d0], R11 ;  /* 0x0002d00b01007387 */ /* 0x0009e20000100800 */
[----:B0-----:R-:W-:-:S03]  /*1a8ff0*/  VIADD R2, R2, UR14 ;  /* 0x0000000e02027c36 */ /* 0x001fc60008000000 */
[----:B------:R0:W-:Y:S01]  /*1a9000*/  STL [R1+0x2d4], R5 ;  /* 0x0002d40501007387 */ /* 0x0001e20000100800 */
[----:B----4-:R-:W-:Y:S02]  /*1a9010*/  SHF.R.S32.HI R11, RZ, 0x1f, R16 ;  /* 0x0000001fff0b7819 */ /* 0x010fe40000011410 */
[----:B0-----:R-:W-:Y:S02]  /*1a9020*/  SHF.R.S32.HI R5, RZ, 0x1f, R18 ;  /* 0x0000001fff057819 */ /* 0x001fe40000011412 */
[----:B------:R-:W4:Y:S04]  /*1a9030*/  LDL R18, [R1+0x1f4] ;  /* 0x0001f40001127983 */ /* 0x000f280000100800 */
[----:B------:R0:W-:Y:S04]  /*1a9040*/  STL [R1+0x2d8], R11 ;  /* 0x0002d80b01007387 */ /* 0x0001e80000100800 */
[----:B------:R-:W-:Y:S04]  /*1a9050*/  STL [R1+0xc4], R2 ;  /* 0x0000c40201007387 */ /* 0x000fe80000100800 */
[----:B------:R1:W-:Y:S01]  /*1a9060*/  STL [R1+0x2dc], R5 ;  /* 0x0002dc0501007387 */ /* 0x0003e20000100800 */
[----:B0-----:R-:W-:-:S03]  /*1a9070*/  SHF.R.S32.HI R11, RZ, 0x1f, R12 ;  /* 0x0000001fff0b7819 */ /* 0x001fc6000001140c */
[----:B------:R-:W4:Y:S01]  /*1a9080*/  LDL R16, [R1+0x1ec] ;  /* 0x0001ec0001107983 */ /* 0x000f220000100800 */
[----:B------:R-:W-:-:S03]  /*1a9090*/  SHF.R.S32.HI R14, RZ, 0x1f, R17 ;  /* 0x0000001fff0e7819 */ /* 0x000fc60000011411 */
[----:B-1----:R-:W4:Y:S01]  /*1a90a0*/  LDL R5, [R1+0x1f0] ;  /* 0x0001f00001057983 */ /* 0x002f220000100800 */
[----:B------:R-:W-:-:S03]  /*1a90b0*/  VIADD R12, R2, UR15 ;  /* 0x0000000f020c7c36 */ /* 0x000fc60008000000 */
[----:B------:R0:W-:Y:S01]  /*1a90c0*/  STL [R1+0x2e0], R11 ;  /* 0x0002e00b01007387 */ /* 0x0001e20000100800 */
[----:B------:R-:W-:Y:S01]  /*1a90d0*/  SHF.R.S32.HI R2, RZ, 0x1f, R25 ;  /* 0x0000001fff027819 */ /* 0x000fe20000011419 */
[----:B------:R-:W-:Y:S01]  /*1a90e0*/  UMOV UR57, UR56 ;  /* 0x0000003800397c82 */ /* 0x000fe20008000000 */
[----:B------:R-:W-:Y:S01]  /*1a90f0*/  ULDC.64 UR14, c[0x0][0x228] ;  /* 0x00008a00000e7ab9 */ /* 0x000fe20000000a00 */
[----:B------:R1:W-:Y:S04]  /*1a9100*/  STL [R1+0x2e4], R14 ;  /* 0x0002e40e01007387 */ /* 0x0003e80000100800 */
[----:B------:R-:W4:Y:S01]  /*1a9110*/  LDL R17, [R1+0x1e8] ;  /* 0x0001e80001117983 */ /* 0x000f220000100800 */
[----:B0-----:R-:W-:-:S05]  /*1a9120*/  SHF.R.S32.HI R11, RZ, 0x1f, R22 ;  /* 0x0000001fff0b7819 */ /* 0x001fca0000011416 */
[----:B------:R-:W-:Y:S04]  /*1a9130*/  STL [R1+0x2e8], R11 ;  /* 0x0002e80b01007387 */ /* 0x000fe80000100800 */
[----:B------:R-:W4:Y:S04]  /*1a9140*/  LDL R22, [R1+0x1e4] ;  /* 0x0001e40001167983 */ /* 0x000f280000100800 */
[----:B------:R0:W-:Y:S04]  /*1a9150*/  STL [R1+0x2ec], R2 ;  /* 0x0002ec0201007387 */ /* 0x0001e80000100800 */
[----:B------:R-:W4:Y:S01]  /*1a9160*/  LDL R25, [R1+0x1e0] ;  /* 0x0001e00001197983 */ /* 0x000f220000100800 */
[----:B-1----:R-:W-:-:S03]  /*1a9170*/  VIADD R14, R12, UR16 ;  /* 0x000000100c0e7c36 */ /* 0x002fc60008000000 */
[----:B------:R-:W-:Y:S04]  /*1a9180*/  STL [R1+0xc0], R12 ;  /* 0x0000c00c01007387 */ /* 0x000fe80000100800 */
[----:B------:R3:W-:Y:S01]  /*1a9190*/  STL [R1+0x9a98], R12 ;  /* 0x009a980c01007387 */ /* 0x0007e20000100800 */
[----:B0-----:R-:W-:Y:S02]  /*1a91a0*/  SHF.R.S32.HI R2, RZ, 0x1f, R23 ;  /* 0x0000001fff027819 */ /* 0x001fe40000011417 */
[----:B--2---:R-:W-:-:S03]  /*1a91b0*/  SHF.R.S32.HI R11, RZ, 0x1f, R19 ;  /* 0x0000001fff0b7819 */ /* 0x004fc60000011413 */
[----:B------:R0:W-:Y:S01]  /*1a91c0*/  STL [R1+0x2f0], R2 ;  /* 0x0002f00201007387 */ /* 0x0001e20000100800 */
[----:B---3--:R-:W-:-:S03]  /*1a91d0*/  SHF.R.S32.HI R12, RZ, 0x1f, R15 ;  /* 0x0000001fff0c7819 */ /* 0x008fc6000001140f */
[----:B0-----:R-:W2:Y:S04]  /*1a91e0*/  LDL R2, [R1+0x1dc] ;  /* 0x0001dc0001027983 */ /* 0x001ea80000100800 */
[----:B------:R-:W-:Y:S04]  /*1a91f0*/  STL [R1+0x2f4], R12 ;  /* 0x0002f40c01007387 */ /* 0x000fe80000100800 */
[----:B------:R-:W3:Y:S01]  /*1a9200*/  LDL R23, [R1+0x1d8] ;  /* 0x0001d80001177983 */ /* 0x000ee20000100800 */
[----:B------:R-:W-:-:S03]  /*1a9210*/  SHF.R.S32.HI R0, RZ, 0x1f, R0 ;  /* 0x0000001fff007819 */ /* 0x000fc60000011400 */
[----:B------:R0:W-:Y:S04]  /*1a9220*/  STL [R1+0x2f8], R11 ;  /* 0x0002f80b01007387 */ /* 0x0001e80000100800 */
[----:B------:R-:W3:Y:S04]  /*1a9230*/  LDL R19, [R1+0x1d4] ;  /* 0x0001d40001137983 */ /* 0x000ee80000100800 */
[----:B------:R-:W-:Y:S01]  /*1a9240*/  STL [R1+0xbc], R14 ;  /* 0x0000bc0e01007387 */ /* 0x000fe20000100800 */
[----:B0-----:R-:W-:-:S03]  /*1a9250*/  SHF.R.S32.HI R11, RZ, 0x1f, R24 ;  /* 0x0000001fff0b7819 */ /* 0x001fc60000011418 */
[----:B------:R-:W-:Y:S04]  /*1a9260*/  STL [R1+0x9a9c], R14 ;  /* 0x009a9c0e01007387 */ /* 0x000fe80000100800 */
[----:B------:R0:W-:Y:S01]  /*1a9270*/  STL [R1+0x2fc], R0 ;  /* 0x0002fc0001007387 */ /* 0x0001e20000100800 */
[----:B------:R-:W-:Y:S01]  /*1a9280*/  VIADD R15, R14, UR17 ;  /* 0x000000110e0f7c36 */ /* 0x000fe20008000000 */
[----:B------:R-:W-:Y:S02]  /*1a9290*/  ULDC.64 UR16, c[0x0][0x228] ;  /* 0x00008a0000107ab9 */ /* 0x000fe40000000a00 */
[----:B0-----:R-:W3:Y:S04]  /*1a92a0*/  LDL R0, [R1+0x1d0] ;  /* 0x0001d00001007983 */ /* 0x001ee80000100800 */
[----:B------:R-:W-:Y:S04]  /*1a92b0*/  STL [R1+0x300], R11 ;  /* 0x0003000b01007387 */ /* 0x000fe80000100800 */
[----:B------:R-:W3:Y:S04]  /*1a92c0*/  LDL R24, [R1+0x1cc] ;  /* 0x0001cc0001187983 */ /* 0x000ee80000100800 */
[----:B------:R0:W-:Y:S04]  /*1a92d0*/  STL [R1+0x304], R3 ;  /* 0x0003040301007387 */ /* 0x0001e80000100800 */
[----:B------:R-:W-:Y:S04]  /*1a92e0*/  STL [R1+0xb8], R15 ;  /* 0x0000b80f01007387 */ /* 0x000fe80000100800 */
[----:B------:R-:W-:Y:S01]  /*1a92f0*/  STL [R1+0x9aa4], R15 ;  /* 0x009aa40f01007387 */ /* 0x000fe20000100800 */
[----:B----4-:R-:W-:-:S03]  /*1a9300*/  SHF.R.S32.HI R12, RZ, 0x1f, R18 ;  /* 0x0000001fff0c7819 */ /* 0x010fc60000011412 */
[----:B------:R-:W4:Y:S04]  /*1a9310*/  LDL R18, [R1+0x1c8] ;  /* 0x0001c80001127983 */ /* 0x000f280000100800 */
[----:B------:R1:W-:Y:S01]  /*1a9320*/  STL [R1+0x308], R12 ;  /* 0x0003080c01007387 */ /* 0x0003e20000100800 */
[----:B0-----:R-:W-:-:S03]  /*1a9330*/  VIADD R3, R15, UR18 ;  /* 0x000000120f037c36 */ /* 0x001fc60008000000 */
[----:B-1----:R-:W4:Y:S01]  /*1a9340*/  LDL R12, [R1+0x1c4] ;  /* 0x0001c400010c7983 */ /* 0x002f220000100800 */
[----:B------:R-:W-:Y:S02]  /*1a9350*/  SHF.R.S32.HI R11, RZ, 0x1f, R5 ;  /* 0x0000001fff0b7819 */ /* 0x000fe40000011405 */
[----:B------:R-:W-:-:S03]  /*1a9360*/  SHF.R.S32.HI R5, RZ, 0x1f, R16 ;  /* 0x0000001fff057819 */ /* 0x000fc60000011410 */
[----:B------:R0:W-:Y:S04]  /*1a9370*/  STL [R1+0x30c], R11 ;  /* 0x00030c0b01007387 */ /* 0x0001e80000100800 */
[----:B------:R-:W4:Y:S01]  /*1a9380*/  LDL R21, [R1+0x1c0] ;  /* 0x0001c00001157983 */ /* 0x000f220000100800 */
[----:B------:R-:W-:-:S03]  /*1a9390*/  VIADD R16, R3, UR20 ;  /* 0x0000001403107c36 */ /* 0x000fc60008000000 */
[----:B------:R1:W-:Y:S01]  /*1a93a0*/  STL [R1+0x310], R5 ;  /* 0x0003100501007387 */ /* 0x0003e20000100800 */
[----:B0-----:R-:W-:-:S03]  /*1a93b0*/  SHF.R.S32.HI R11, RZ, 0x1f, R17 ;  /* 0x0000001fff0b7819 */ /* 0x001fc60000011411 */
[----:B------:R-:W-:Y:S04]  /*1a93c0*/  STL [R1+0xb4], R3 ;  /* 0x0000b40301007387 */ /* 0x000fe80000100800 */
[----:B------:R0:W-:Y:S01]  /*1a93d0*/  STL [R1+0x9aac], R3 ;  /* 0x009aac0301007387 */ /* 0x0001e20000100800 */
[----:B-1----:R-:W-:-:S03]  /*1a93e0*/  SHF.R.S32.HI R5, RZ, 0x1f, R22 ;  /* 0x0000001fff057819 */ /* 0x002fc60000011416 */
[----:B------:R-:W-:Y:S01]  /*1a93f0*/  STL [R1+0x314], R11 ;  /* 0x0003140b01007387 */ /* 0x000fe20000100800 */
[----:B0-----:R-:W-:-:S03]  /*1a9400*/  SHF.R.S32.HI R3, RZ, 0x1f, R25 ;  /* 0x0000001fff037819 */ /* 0x001fc60000011419 */
[----:B------:R-:W4:Y:S04]  /*1a9410*/  LDL R25, [R1+0x1b8] ;  /* 0x0001b80001197983 */ /* 0x000f280000100800 */
[----:B------:R0:W-:Y:S04]  /*1a9420*/  STL [R1+0x318], R5 ;  /* 0x0003180501007387 */ /* 0x0001e80000100800 */
[----:B0-----:R-:W4:Y:S04]  /*1a9430*/  LDL R5, [R1+0x1b4] ;  /* 0x0001b40001057983 */ /* 0x001f280000100800 */
[----:B------:R-:W-:Y:S04]  /*1a9440*/  STL [R1+0x31c], R3 ;  /* 0x00031c0301007387 */ /* 0x000fe80000100800 */
[----:B------:R-:W4:Y:S04]  /*1a9450*/  LDL R22, [R1+0x1b0] ;  /* 0x0001b00001167983 */ /* 0x000f280000100800 */
[----:B------:R-:W-:Y:S01]  /*1a9460*/  STL [R1+0xb0], R16 ;  /* 0x0000b01001007387 */ /* 0x000fe20000100800 */
[----:B------:R-:W-:Y:S01]  /*1a9470*/  VIADD R17, R16, UR21 ;  /* 0x0000001510117c36 */ /* 0x000fe20008000000 */
[----:B------:R-:W-:-:S02]  /*1a9480*/  ULDC.64 UR20, c[0x0][0x228] ;  /* 0x00008a0000147ab9 */ /* 0x000fc40000000a00 */
[----:B------:R-:W-:Y:S01]  /*1a9490*/  STL [R1+0x9ab4], R16 ;  /* 0x009ab41001007387 */ /* 0x000fe20000100800 */
[----:B--2---:R-:W-:-:S05]  /*1a94a0*/  SHF.R.S32.HI R2, RZ, 0x1f, R2 ;  /* 0x0000001fff027819 */ /* 0x004fca0000011402 */
[----:B------:R0:W-:Y:S01]  /*1a94b0*/  STL [R1+0x320], R2 ;  /* 0x0003200201007387 */ /* 0x0001e20000100800 */
[----:B---3--:R-:W-:-:S03]  /*1a94c0*/  SHF.R.S32.HI R11, RZ, 0x1f, R23 ;  /* 0x0000001fff0b7819 */ /* 0x008fc60000011417 */
[----:B0-----:R-:W2:Y:S01]  /*1a94d0*/  LDL R2, [R1+0x1ac] ;  /* 0x0001ac0001027983 */ /* 0x001ea20000100800 */
[----:B------:R-:W-:-:S03]  /*1a94e0*/  SHF.R.S32.HI R3, RZ, 0x1f, R19 ;  /* 0x0000001fff037819 */ /* 0x000fc60000011413 */
[----:B------:R-:W-:Y:S04]  /*1a94f0*/  STL [R1+0x324], R11 ;  /* 0x0003240b01007387 */ /* 0x000fe80000100800 */
[----:B------:R-:W3:Y:S04]  /*1a9500*/  LDL R23, [R1+0x1a8] ;  /* 0x0001a80001177983 */ /* 0x000ee80000100800 */
[----:B------:R0:W-:Y:S04]  /*1a9510*/  STL [R1+0x328], R3 ;  /* 0x0003280301007387 */ /* 0x0001e80000100800 */
[----:B------:R-:W3:Y:S04]  /*1a9520*/  LDL R19, [R1+0x1a4] ;  /* 0x0001a40001137983 */ /* 0x000ee80000100800 */
[----:B------:R-:W-:Y:S01]  /*1a9530*/  STL [R1+0x9c], R17 ;  /* 0x00009c1101007387 */ /* 0x000fe20000100800 */
[----:B------:R-:W-:-:S03]  /*1a9540*/  SHF.R.S32.HI R0, RZ, 0x1f, R0 ;  /* 0x0000001fff007819 */ /* 0x000fc60000011400 */
[----:B------:R-:W-:Y:S04]  /*1a9550*/  STL [R1+0x9abc], R17 ;  /* 0x009abc1101007387 */ /* 0x000fe80000100800 */
[----:B------:R-:W3:Y:S01]  /*1a9560*/  LDL R20, [R1+0x1a0] ;  /* 0x0001a00001147983 */ /* 0x000ee20000100800 */
[----:B0-----:R-:W-:-:S03]  /*1a9570*/  SHF.R.S32.HI R3, RZ, 0x1f, R24 ;  /* 0x0000001fff037819 */ /* 0x001fc60000011418 */
[----:B------:R0:W-:Y:S01]  /*1a9580*/  STL [R1+0x32c], R0 ;  /* 0x00032c0001007387 */ /* 0x0001e20000100800 */
[----:B------:R-:W-:-:S03]  /*1a9590*/  VIADD R11, R17, UR22 ;  /* 0x00000016110b7c36 */ /* 0x000fc60008000000 */
[----:B0-----:R-:W3:Y:S04]  /*1a95a0*/  LDL R0, [R1+0x19c] ;  /* 0x00019c0001007983 */ /* 0x001ee80000100800 */
[----:B------:R0:W-:Y:S04]  /*1a95b0*/  STL [R1+0x330], R3 ;  /* 0x0003300301007387 */ /* 0x0001e80000100800 */
[----:B------:R-:W3:Y:S01]  /*1a95c0*/  LDL R24, [R1+0x198] ;  /* 0x0001980001187983 */ /* 0x000ee20000100800 */
[----:B----4-:R-:W-:-:S03]  /*1a95d0*/  SHF.R.S32.HI R15, RZ, 0x1f, R18 ;  /* 0x0000001fff0f7819 */ /* 0x010fc60000011412 */
[----:B------:R-:W4:Y:S04]  /*1a95e0*/  LDL R14, [R1+0x190] ;  /* 0x00019000010e7983 */ /* 0x000f280000100800 */
[----:B0-----:R-:W4:Y:S01]  /*1a95f0*/  LDL R3, [R1+0x194] ;  /* 0x0001940001037983 */ /* 0x001f220000100800 */
[----:B------:R-:W-:Y:S01]  /*1a9600*/  VIADD R18, R11, UR23 ;  /* 0x000000170b127c36 */ /* 0x000fe20008000000 */
[----:B------:R-:W-:Y:S02]  /*1a9610*/  SHF.R.S32.HI R12, RZ, 0x1f, R12 ;  /* 0x0000001fff0c7819 */ /* 0x000fe4000001140c */
[----:B------:R0:W-:Y:S04]  /*1a9620*/  STL [R1+0x334], R15 ;  /* 0x0003340f01007387 */ /* 0x0001e80000100800 */
[----:B------:R-:W-:Y:S04]  /*1a9630*/  STL [R1+0x98], R11 ;  /* 0x0000980b01007387 */ /* 0x000fe80000100800 */
[----:B------:R1:W-:Y:S04]  /*1a9640*/  STL [R1+0x9ac4], R11 ;  /* 0x009ac40b01007387 */ /* 0x0003e80000100800 */
[----:B------:R-:W-:Y:S04]  /*1a9650*/  STL [R1+0x338], R12 ;  /* 0x0003380c01007387 */ /* 0x000fe80000100800 */
[----:B0-----:R-:W4:Y:S01]  /*1a9660*/  LDL R15, [R1+0x188] ;  /* 0x00018800010f7983 */ /* 0x001f220000100800 */
[----:B-1----:R-:W-:-:S05]  /*1a9670*/  SHF.R.S32.HI R11, RZ, 0x1f, R21 ;  /* 0x0000001fff0b7819 */ /* 0x002fca0000011415 */
[----:B------:R0:W-:Y:S04]  /*1a9680*/  STL [R1+0x33c], R11 ;  /* 0x00033c0b01007387 */ /* 0x0001e80000100800 */
[----:B------:R-:W4:Y:S04]  /*1a9690*/  LDL R21, [R1+0x184] ;  /* 0x0001840001157983 */ /* 0x000f280000100800 */
[----:B------:R-:W-:Y:S04]  /*1a96a0*/  STL [R1+0x340], R10 ;  /* 0x0003400a01007387 */ /* 0x000fe80000100800 */
[----:B------:R-:W-:Y:S01]  /*1a96b0*/  STL [R1+0x94], R18 ;  /* 0x0000941201007387 */ /* 0x000fe20000100800 */
[----:B0-----:R-:W-:-:S03]  /*1a96c0*/  SHF.R.S32.HI R11, RZ, 0x1f, R25 ;  /* 0x0000001fff0b7819 */ /* 0x001fc60000011419 */
[----:B------:R-:W4:Y:S04]  /*1a96d0*/  LDL R25, [R1+0x180] ;  /* 0x0001800001197983 */ /* 0x000f280000100800 */
[----:B------:R-:W-:Y:S04]  /*1a96e0*/  STL [R1+0x344], R11 ;  /* 0x0003440b01007387 */ /* 0x000fe80000100800 */
[----:B------:R-:W4:Y:S01]  /*1a96f0*/  LDL R12, [R1+0x17c] ;  /* 0x00017c00010c7983 */ /* 0x000f220000100800 */
[----:B------:R-:W-:-:S05]  /*1a9700*/  SHF.R.S32.HI R5, RZ, 0x1f, R5 ;  /* 0x0000001fff057819 */ /* 0x000fca0000011405 */
[----:B------:R0:W-:Y:S04]  /*1a9710*/  STL [R1+0x348], R5 ;  /* 0x0003480501007387 */ /* 0x0001e80000100800 */
[----:B0-----:R-:W4:Y:S01]  /*1a9720*/  LDL R5, [R1+0x178] ;  /* 0x0001780001057983 */ /* 0x001f220000100800 */
[----:B------:R-:W-:Y:S01]  /*1a9730*/  SHF.R.S32.HI R11, RZ, 0x1f, R22 ;  /* 0x0000001fff0b7819 */ /* 0x000fe20000011416 */
[----:B------:R-:W-:-:S04]  /*1a9740*/  VIADD R10, R18, UR24 ;  /* 0x00000018120a7c36 */ /* 0x000fc80008000000 */
[----:B------:R-:W-:Y:S01]  /*1a9750*/  STL [R1+0x34c], R11 ;  /* 0x00034c0b01007387 */ /* 0x000fe20000100800 */
[----:B------:R-:W-:-:S03]  /*1a9760*/  VIADD R22, R10, UR25 ;  /* 0x000000190a167c36 */ /* 0x000fc60008000000 */
[----:B------:R-:W-:Y:S01]  /*1a9770*/  STL [R1+0x90], R10 ;  /* 0x0000900a01007387 */ /* 0x000fe20000100800 */
[----:B--2---:R-:W-:-:S05]  /*1a9780*/  SHF.R.S32.HI R2, RZ, 0x1f, R2 ;  /* 0x0000001fff027819 */ /* 0x004fca0000011402 */
[----:B------:R0:W-:Y:S01]  /*1a9790*/  STL [R1+0x350], R2 ;  /* 0x0003500201007387 */ /* 0x0001e20000100800 */
[----:B---3--:R-:W-:-:S03]  /*1a97a0*/  SHF.R.S32.HI R16, RZ, 0x1f, R23 ;  /* 0x0000001fff107819 */ /* 0x008fc60000011417 */
[----:B0-----:R-:W2:Y:S01]  /*1a97b0*/  LDL R2, [R1+0x170] ;  /* 0x0001700001027983 */ /* 0x001ea20000100800 */
[----:B------:R-:W-:-:S03]  /*1a97c0*/  SHF.R.S32.HI R11, RZ, 0x1f, R19 ;  /* 0x0000001fff0b7819 */ /* 0x000fc60000011413 */
[----:B------:R0:W-:Y:S04]  /*1a97d0*/  STL [R1+0x354], R16 ;  /* 0x0003541001007387 */ /* 0x0001e80000100800 */
[----:B------:R-:W3:Y:S01]  /*1a97e0*/  LDL R23, [R1+0x16c] ;  /* 0x00016c0001177983 */ /* 0x000ee20000100800 */
[----:B0-----:R-:W-:-:S03]  /*1a97f0*/  SHF.R.S32.HI R16, RZ, 0x1f, R20 ;  /* 0x0000001fff107819 */ /* 0x001fc60000011414 */
[----:B------:R0:W-:Y:S01]  /*1a9800*/  STL [R1+0x358], R11 ;  /* 0x0003580b01007387 */ /* 0x0001e20000100800 */
[----:B------:R-:W-:-:S03]  /*1a9810*/  VIADD R19, R22, UR28 ;  /* 0x0000001c16137c36 */ /* 0x000fc60008000000 */
[----:B------:R-:W-:Y:S04]  /*1a9820*/  STL [R1+0x8c], R22 ;  /* 0x00008c1601007387 */ /* 0x000fe80000100800 */
[----:B------:R-:W-:Y:S01]  /*1a9830*/  STL [R1+0x35c], R16 ;  /* 0x00035c1001007387 */ /* 0x000fe20000100800 */
[----:B------:R-:W-:-:S03]  /*1a9840*/  SHF.R.S32.HI R0, RZ, 0x1f, R0 ;  /* 0x0000001fff007819 */ /* 0x000fc60000011400 */
[----:B------:R-:W2:Y:S04]  /*1a9850*/  LDL R20, [R1+0x164] ;  /* 0x0001640001147983 */ /* 0x000ea80000100800 */
[----:B------:R1:W-:Y:S01]  /*1a9860*/  STL [R1+0x360], R0 ;  /* 0x0003600001007387 */ /* 0x0003e20000100800 */
[----:B0-----:R-:W-:-:S03]  /*1a9870*/  SHF.R.S32.HI R11, RZ, 0x1f, R24 ;  /* 0x0000001fff0b7819 */ /* 0x001fc60000011418 */
[----:B-1----:R-:W3:Y:S01]  /*1a9880*/  LDL R0, [R1+0x160] ;  /* 0x0001600001007983 */ /* 0x002ee20000100800 */
[----:B----4-:R-:W-:-:S03]  /*1a9890*/  SHF.R.S32.HI R3, RZ, 0x1f, R3 ;  /* 0x0000001fff037819 */ /* 0x010fc60000011403 */
[----:B------:R0:W-:Y:S04]  /*1a98a0*/  STL [R1+0x364], R11 ;  /* 0x0003640b01007387 */ /* 0x0001e80000100800 */
[----:B------:R-:W-:Y:S01]  /*1a98b0*/  STL [R1+0x88], R19 ;  /* 0x0000881301007387 */ /* 0x000fe20000100800 */
[----:B0-----:R-:W-:-:S03]  /*1a98c0*/  SHF.R.S32.HI R11, RZ, 0x1f, R14 ;  /* 0x0000001fff0b7819 */ /* 0x001fc6000001140e */
[----:B------:R0:W-:Y:S01]  /*1a98d0*/  STL [R1+0x368], R3 ;  /* 0x0003680301007387 */ /* 0x0001e20000100800 */
[----:B------:R-:W-:-:S03]  /*1a98e0*/  VIADD R24, R19, UR27 ;  /* 0x0000001b13187c36 */ /* 0x000fc60008000000 */
[----:B0-----:R-:W4:Y:S04]  /*1a98f0*/  LDL R3, [R1+0x158] ;  /* 0x0001580001037983 */ /* 0x001f280000100800 */
[----:B------:R0:W-:Y:S04]  /*1a9900*/  STL [R1+0x36c], R11 ;  /* 0x00036c0b01007387 */ /* 0x0001e80000100800 */
[----:B------:R-:W4:Y:S04]  /*1a9910*/  LDL R14, [R1+0x154] ;  /* 0x00015400010e7983 */ /* 0x000f280000100800 */
[----:B------:R1:W-:Y:S01]  /*1a9920*/  STL [R1+0x370], R9 ;  /* 0x0003700901007387 */ /* 0x0003e20000100800 */
[----:B0-----:R-:W-:-:S03]  /*1a9930*/  SHF.R.S32.HI R11, RZ, 0x1f, R15 ;  /* 0x0000001fff0b7819 */ /* 0x001fc6000001140f */
[----:B------:R-:W-:Y:S01]  /*1a9940*/  STL [R1+0x84], R24 ;  /* 0x0000841801007387 */ /* 0x000fe20000100800 */
[----:B------:R-:W-:-:S03]  /*1a9950*/  SHF.R.S32.HI R15, RZ, 0x1f, R21 ;  /* 0x0000001fff0f7819 */ /* 0x000fc60000011415 */
[----:B------:R-:W4:Y:S01]  /*1a9960*/  LDL R21, [R1+0x14c] ;  /* 0x00014c0001157983 */ /* 0x000f220000100800 */
[----:B-1----:R-:W-:Y:S01]  /*1a9970*/  VIADD R9, R24, UR26 ;  /* 0x0000001a18097c36 */ /* 0x002fe20008000000 */
[----:B------:R-:W-:Y:S02]  /*1a9980*/  SHF.R.S32.HI R5, RZ, 0x1f, R5 ;  /* 0x0000001fff057819 */ /* 0x000fe40000011405 */
[----:B------:R0:W-:Y:S01]  /*1a9990*/  STL [R1+0x374], R11 ;  /* 0x0003740b01007387 */ /* 0x0001e20000100800 */
[----:B--2---:R-:W-:-:S03]  /*1a99a0*/  SHF.R.S32.HI R16, RZ, 0x1f, R20 ;  /* 0x0000001fff107819 */ /* 0x004fc60000011414 */
[----:B------:R1:W-:Y:S01]  /*1a99b0*/  STL [R1+0x378], R15 ;  /* 0x0003780f01007387 */ /* 0x0003e20000100800 */
[----:B0-----:R-:W-:Y:S01]  /*1a99c0*/  SHF.R.S32.HI R11, RZ, 0x1f, R25 ;  /* 0x0000001fff0b7819 */ /* 0x001fe20000011419 */
[----:B------:R-:W-:Y:S02]  /*1a99d0*/  ULDC.64 UR26, c[0x0][0x228] ;  /* 0x00008a00001a7ab9 */ /* 0x000fe40000000a00 */
[----:B-1----:R-:W2:Y:S04]  /*1a99e0*/  LDL R15, [R1+0x148] ;  /* 0x00014800010f7983 */ /* 0x002ea80000100800 */
[----:B------:R-:W-:Y:S04]  /*1a99f0*/  STL [R1+0x80], R9 ;  /* 0x0000800901007387 */ /* 0x000fe80000100800 */
[----:B------:R0:W-:Y:S02]  /*1a9a00*/  STL [R1+0x37c], R11 ;  /* 0x00037c0b01007387 */ /* 0x0001e40000100800 */
[----:B0-----:R-:W-:-:S02]  /*1a9a10*/  SHF.R.S32.HI R11, RZ, 0x1f, R12 ;  /* 0x0000001fff0b7819 */ /* 0x001fc4000001140c */
[----:B------:R-:W2:Y:S04]  /*1a9a20*/  LDL R12, [R1+0x140] ;  /* 0x00014000010c7983 */ /* 0x000ea80000100800 */
[----:B------:R-:W-:Y:S04]  /*1a9a30*/  STL [R1+0x380], R11 ;  /* 0x0003800b01007387 */ /* 0x000fe80000100800 */
[----:B------:R0:W-:Y:S04]  /*1a9a40*/  STL [R1+0x384], R5 ;  /* 0x0003840501007387 */ /* 0x0001e80000100800 */
[----:B0-----:R-:W2:Y:S01]  /*1a9a50*/  LDL R5, [R1+0x13c] ;  /* 0x00013c0001057983 */ /* 0x001ea20000100800 */
[----:B------:R-:W-:Y:S01]  /*1a9a60*/  VIADD R25, R9, UR31 ;  /* 0x0000001f09197c36 */ /* 0x000fe20008000000 */
[----:B------:R-:W-:-:S02]  /*1a9a70*/  SHF.R.S32.HI R11, RZ, 0x1f, R2 ;  /* 0x0000001fff0b7819 */ /* 0x000fc40000011402 */
[----:B---3--:R-:W-:Y:S02]  /*1a9a80*/  SHF.R.S32.HI R2, RZ, 0x1f, R23 ;  /* 0x0000001fff027819 */ /* 0x008fe40000011417 */
[----:B------:R-:W-:Y:S04]  /*1a9a90*/  STL [R1+0x48], R25 ;  /* 0x0000481901007387 */ /* 0x000fe80000100800 */
[----:B------:R0:W-:Y:S04]  /*1a9aa0*/  STL [R1+0x388], R8 ;  /* 0x0003880801007387 */ /* 0x0001e80000100800 */
[----:B------:R-:W3:Y:S04]  /*1a9ab0*/  LDL R23, [R1+0x134] ;  /* 0x0001340001177983 */ /* 0x000ee80000100800 */
[----:B------:R1:W-:Y:S01]  /*1a9ac0*/  STL [R1+0x38c], R11 ;  /* 0x00038c0b01007387 */ /* 0x0003e20000100800 */
[----:B0-----:R-:W-:-:S03]  /*1a9ad0*/  VIADD R8, R25, UR30 ;  /* 0x0000001e19087c36 */ /* 0x001fc60008000000 */
[----:B------:R0:W-:Y:S01]  /*1a9ae0*/  STL [R1+0x390], R2 ;  /* 0x0003900201007387 */ /* 0x0001e20000100800 */
[----:B------:R-:W-:Y:S01]  /*1a9af0*/  SHF.R.S32.HI R0, RZ, 0x1f, R0 ;  /* 0x0000001fff007819 */ /* 0x000fe20000011400 */
[----:B------:R-:W-:Y:S01]  /*1a9b00*/  ULDC.64 UR30, c[0x0][0x228] ;  /* 0x00008a00001e7ab9 */ /* 0x000fe20000000a00 */
[----:B-1----:R-:W-:Y:S01]  /*1a9b10*/  SHF.R.S32.HI R11, RZ, 0x1f, R13 ;  /* 0x0000001fff0b7819 */ /* 0x002fe2000001140d */
[----:B0-----:R-:W3:Y:S01]  /*1a9b20*/  LDL R2, [R1+0x130] ;  /* 0x0001300001027983 */ /* 0x001ee20000100800 */
[----:B------:R-:W-:Y:S01]  /*1a9b30*/  VIADD R13, R8, UR29 ;  /* 0x0000001d080d7c36 */ /* 0x000fe20008000000 */
[----:B------:R-:W-:Y:S01]  /*1a9b40*/  SHF.R.S32.HI R18, RZ, 0x1f, R18 ;  /* 0x0000001fff127819 */ /* 0x000fe20000011412 */
[----:B------:R-:W-:Y:S01]  /*1a9b50*/  ULDC.64 UR28, c[0x0][0x228] ;  /* 0x00008a00001c7ab9 */ /* 0x000fe20000000a00 */
[----:B------:R-:W-:Y:S04]  /*1a9b60*/  STL [R1+0x44], R8 ;  /* 0x0000440801007387 */ /* 0x000fe80000100800 */
[----:B------:R0:W-:Y:S04]  /*1a9b70*/  STL [R1+0x394], R11 ;  /* 0x0003940b01007387 */ /* 0x0001e80000100800 */
[----:B------:R4:W-:Y:S04]  /*1a9b80*/  STL [R1+0x398], R16 ;  /* 0x0003981001007387 */ /* 0x0009e80000100800 */
[----:B------:R-:W3:Y:S01]  /*1a9b90*/  LDL R20, [R1+0x128] ;  /* 0x0001280001147983 */ /* 0x000ee20000100800 */
[----:B0-----:R-:W-:-:S03]  /*1a9ba0*/  SHF.R.S32.HI R11, RZ, 0x1f, R26 ;  /* 0x0000001fff0b7819 */ /* 0x001fc6000001141a */
[----:B------:R0:W-:Y:S01]  /*1a9bb0*/  STL [R1+0x39c], R0 ;  /* 0x00039c0001007387 */ /* 0x0001e20000100800 */
[----:B------:R-:W-:Y:S01]  /*1a9bc0*/  VIADD R26, R13, UR34 ;  /* 0x000000220d1a7c36 */ /* 0x000fe20008000000 */
[----:B----4-:R-:W-:Y:S02]  /*1a9bd0*/  SHF.R.S32.HI R16, RZ, 0x1f, R3 ;  /* 0x0000001fff107819 */ /* 0x010fe40000011403 */
[----:B------:R-:W-:Y:S01]  /*1a9be0*/  SHF.R.S32.HI R3, RZ, 0x1f, R27 ;  /* 0x0000001fff037819 */ /* 0x000fe2000001141b */
[----:B0-----:R-:W4:Y:S04]  /*1a9bf0*/  LDL R0, [R1+0x124] ;  /* 0x0001240001007983 */ /* 0x001f280000100800 */
[----:B------:R0:W-:Y:S04]  /*1a9c00*/  STL [R1+0x3a0], R11 ;  /* 0x0003a00b01007387 */ /* 0x0001e80000100800 */
[----:B------:R-:W-:Y:S01]  /*1a9c10*/  STL [R1+0x40], R13 ;  /* 0x0000400d01007387 */ /* 0x000fe20000100800 */
[----:B0-----:R-:W-:-:S03]  /*1a9c20*/  SHF.R.S32.HI R11, RZ, 0x1f, R14 ;  /* 0x0000001fff0b7819 */ /* 0x001fc6000001140e */
[----:B------:R-:W-:Y:S04]  /*1a9c30*/  STL [R1+0x3a4], R16 ;  /* 0x0003a41001007387 */ /* 0x000fe80000100800 */
[----:B------:R-:W-:Y:S04]  /*1a9c40*/  STL [R1+0x3c], R26 ;  /* 0x00003c1a01007387 */ /* 0x000fe80000100800 */
[----:B------:R-:W-:Y:S04]  /*1a9c50*/  STL [R1+0x3a8], R11 ;  /* 0x0003a80b01007387 */ /* 0x000fe80000100800 */
[----:B------:R0:W-:Y:S01]  /*1a9c60*/  STL [R1+0x3ac], R3 ;  /* 0x0003ac0301007387 */ /* 0x0001e20000100800 */
[----:B------:R-:W-:-:S03]  /*1a9c70*/  VIADD R27, R26, UR33 ;  /* 0x000000211a1b7c36 */ /* 0x000fc60008000000 */
[----:B------:R-:W4:Y:S01]  /*1a9c80*/  LDL R14, [R1+0x11c] ;  /* 0x00011c00010e7983 */ /* 0x000f220000100800 */
[----:B0-----:R-:W-:-:S03]  /*1a9c90*/  SHF.R.S32.HI R3, RZ, 0x1f, R21 ;  /* 0x0000001fff037819 */ /* 0x001fc60000011415 */
[----:B------:R-:W4:Y:S04]  /*1a9ca0*/  LDL R21, [R1+0x118] ;  /* 0x0001180001157983 */ /* 0x000f280000100800 */
[----:B------:R0:W-:Y:S04]  /*1a9cb0*/  STL [R1+0x3b0], R3 ;  /* 0x0003b00301007387 */ /* 0x0001e80000100800 */
[----:B------:R-:W-:Y:S01]  /*1a9cc0*/  STL [R1+0x38], R27 ;  /* 0x0000381b01007387 */ /* 0x000fe20000100800 */
[----:B0-----:R-:W-:Y:S02]  /*1a9cd0*/  SHF.R.S32.HI R3, RZ, 0x1f, R7 ;  /* 0x0000001fff037819 */ /* 0x001fe40000011407 */
[----:B--2---:R-:W-:-:S05]  /*1a9ce0*/  SHF.R.S32.HI R11, RZ, 0x1f, R15 ;  /* 0x0000001fff0b7819 */ /* 0x004fca000001140f */
[----:B------:R-:W-:Y:S04]  /*1a9cf0*/  STL [R1+0x3b4], R11 ;  /* 0x0003b40b01007387 */ /* 0x000fe80000100800 */
[----:B------:R0:W-:Y:S02]  /*1a9d00*/  STL [R1+0x3b8], R3 ;  /* 0x0003b80301007387 */ /* 0x0001e40000100800 */
[----:B0-----:R-:W-:Y:S02]  /*1a9d10*/  SHF.R.S32.HI R3, RZ, 0x1f, R12 ;  /* 0x0000001fff037819 */ /* 0x001fe4000001140c */
[----:B------:R-:W2:Y:S04]  /*1a9d20*/  LDL R12, [R1+0x110] ;  /* 0x00011000010c7983 */ /* 0x000ea80000100800 */
[----:B------:R0:W-:Y:S01]  /*1a9d30*/  STL [R1+0x3bc], R3 ;  /* 0x0003bc0301007387 */ /* 0x0001e20000100800 */
[----:B------:R-:W-:-:S03]  /*1a9d40*/  SHF.R.S32.HI R11, RZ, 0x1f, R5 ;  /* 0x0000001fff0b7819 */ /* 0x000fc60000011405 */
[----:B------:R-:W4:Y:S01]  /*1a9d50*/  LDL R5, [R1+0x10c] ;  /* 0x00010c0001057983 */ /* 0x000f220000100800 */
[----:B------:R-:W-:Y:S01]  /*1a9d60*/  VIADD R7, R27, UR32 ;  /* 0x000000201b077c36 */ /* 0x000fe20008000000 */
[----:B0-----:R-:W-:Y:S02]  /*1a9d70*/  SHF.R.S32.HI R3, RZ, 0x1f, R28 ;  /* 0x0000001fff037819 */ /* 0x001fe4000001141c */
[----:B---3--:R-:W-:Y:S01]  /*1a9d80*/  SHF.R.S32.HI R2, RZ, 0x1f, R2 ;  /* 0x0000001fff027819 */ /* 0x008fe20000011402 */
[----:B------:R0:W-:Y:S01]  /*1a9d90*/  STL [R1+0x3c0], R11 ;  /* 0x0003c00b01007387 */ /* 0x0001e20000100800 */
[----:B------:R-:W-:-:S03]  /*1a9da0*/  SHF.R.S32.HI R15, RZ, 0x1f, R20 ;  /* 0x0000001fff0f7819 */ /* 0x000fc60000011414 */
[----:B------:R-:W-:Y:S01]  /*1a9db0*/  STL [R1+0x34], R7 ;  /* 0x0000340701007387 */ /* 0x000fe20000100800 */
[----:B--2---:R-:W-:-:S03]  /*1a9dc0*/  SHF.R.S32.HI R12, RZ, 0x1f, R12 ;  /* 0x0000001fff0c7819 */ /* 0x004fc6000001140c */
[----:B------:R1:W-:Y:S01]  /*1a9dd0*/  STL [R1+0x3c4], R3 ;  /* 0x0003c40301007387 */ /* 0x0003e20000100800 */
[----:B----4-:R-:W-:-:S03]  /*1a9de0*/  SHF.R.S32.HI R5, RZ, 0x1f, R5 ;  /* 0x0000001fff057819 */ /* 0x010fc60000011405 */
[----:B0-----:R-:W2:Y:S01]  /*1a9df0*/  LDL R11, [R1+0x104] ;  /* 0x00010400010b7983 */ /* 0x001ea20000100800 */
[----:B-1----:R-:W-:Y:S02]  /*1a9e00*/  SHF.R.S32.HI R3, RZ, 0x1f, R23 ;  /* 0x0000001fff037819 */ /* 0x002fe40000011417 */
[----:B------:R-:W-:Y:S01]  /*1a9e10*/  SHF.R.S32.HI R10, RZ, 0x1f, R10 ;  /* 0x0000001fff0a7819 */ /* 0x000fe2000001140a */
[----:B------:R-:W3:Y:S01]  /*1a9e20*/  LDL R23, [R1+0x100] ;  /* 0x0001000001177983 */ /* 0x000ee20000100800 */
[----:B------:R-:W-:Y:S01]  /*1a9e30*/  VIADD R28, R7, UR37 ;  /* 0x00000025071c7c36 */ /* 0x000fe20008000000 */
[----:B------:R-:W-:Y:S02]  /*1a9e40*/  SHF.R.S32.HI R22, RZ, 0x1f, R22 ;  /* 0x0000001fff167819 */ /* 0x000fe40000011416 */
[----:B------:R-:W-:Y:S01]  /*1a9e50*/  SHF.R.S32.HI R19, RZ, 0x1f, R19 ;  /* 0x0000001fff137819 */ /* 0x000fe20000011413 */
[----:B------:R0:W-:Y:S01]  /*1a9e60*/  STL [R1+0x3c8], R3 ;  /* 0x0003c80301007387 */ /* 0x0001e20000100800 */
[----:B------:R-:W-:-:S02]  /*1a9e70*/  SHF.R.S32.HI R24, RZ, 0x1f, R24 ;  /* 0x0000001fff187819 */ /* 0x000fc40000011418 */
[----:B------:R-:W-:Y:S01]  /*1a9e80*/  SHF.R.S32.HI R9, RZ, 0x1f, R9 ;  /* 0x0000001fff097819 */ /* 0x000fe20000011409 */
[----:B------:R-:W4:Y:S01]  /*1a9e90*/  LDL R17, [R1+0xf8] ;  /* 0x0000f80001117983 */ /* 0x000f220000100800 */
[----:B------:R-:W-:Y:S02]  /*1a9ea0*/  SHF.R.S32.HI R25, RZ, 0x1f, R25 ;  /* 0x0000001fff197819 */ /* 0x000fe40000011419 */
[----:B------:R-:W-:Y:S01]  /*1a9eb0*/  SHF.R.S32.HI R8, RZ, 0x1f, R8 ;  /* 0x0000001fff087819 */ /* 0x000fe20000011408 */
[----:B------:R-:W-:Y:S01]  /*1a9ec0*/  UMOV UR34, UR8 ;  /* 0x0000000800227c82 */ /* 0x000fe20008000000 */
[----:B------:R-:W-:Y:S01]  /*1a9ed0*/  SHF.R.S32.HI R13, RZ, 0x1f, R13 ;  /* 0x0000001fff0d7819 */ /* 0x000fe2000001140d */
[----:B------:R-:W-:Y:S01]  /*1a9ee0*/  ULDC.64 UR32, c[0x0][0x228] ;  /* 0x00008a0000207ab9 */ /* 0x000fe20000000a00 */
[----:B0-----:R-:W-:Y:S01]  /*1a9ef0*/  SHF.R.S32.HI R3, RZ, 0x1f, R29 ;  /* 0x0000001fff037819 */ /* 0x001fe2000001141d */
[----:B------:R0:W-:Y:S01]  /*1a9f00*/  STL [R1+0x3cc], R2 ;  /* 0x0003cc0201007387 */ /* 0x0001e20000100800 */
[----:B------:R-:W-:Y:S01]  /*1a9f10*/  VIADD R29, R28, UR36 ;  /* 0x000000241c1d7c36 */ /* 0x000fe20008000000 */
[----:B--2---:R-:W-:-:S02]  /*1a9f20*/  SHF.R.S32.HI R11, RZ, 0x1f, R11 ;  /* 0x0000001fff0b7819 */ /* 0x004fc4000001140b */
[----:B0-----:R-:W2:Y:S01]  /*1a9f30*/  LDL R2, [R1+0xf4] ;  /* 0x0000f40001027983 */ /* 0x001ea20000100800 */
[----:B---3--:R-:W-:-:S03]  /*1a9f40*/  SHF.R.S32.HI R23, RZ, 0x1f, R23 ;  /* 0x0000001fff177819 */ /* 0x008fc60000011417 */
[----:B------:R0:W-:Y:S01]  /*1a9f50*/  STL [R1+0x3d0], R3 ;  /* 0x0003d00301007387 */ /* 0x0001e20000100800 */
[----:B------:R-:W-:Y:S01]  /*1a9f60*/  SHF.R.S32.HI R26, RZ, 0x1f, R26 ;  /* 0x0000001fff1a7819 */ /* 0x000fe2000001141a */
[----:B------:R-:W-:Y:S02]  /*1a9f70*/  ULDC.64 UR36, c[0x0][0x228] ;  /* 0x00008a0000247ab9 */ /* 0x000fe40000000a00 */
[----:B------:R-:W-:Y:S04]  /*1a9f80*/  STL [R1+0x30], R28 ;  /* 0x0000301c01007387 */ /* 0x000fe80000100800 */
[----:B------:R-:W3:Y:S01]  /*1a9f90*/  LDL R16, [R1+0xec] ;  /* 0x0000ec0001107983 */ /* 0x000ee20000100800 */
[----:B0-----:R-:W-:-:S03]  /*1a9fa0*/  SHF.R.S32.HI R3, RZ, 0x1f, R0 ;  /* 0x0000001fff037819 */ /* 0x001fc60000011400 */
[----:B------:R0:W-:Y:S04]  /*1a9fb0*/  STL [R1+0x3d4], R15 ;  /* 0x0003d40f01007387 */ /* 0x0001e80000100800 */
[----:B------:R-:W3:Y:S04]  /*1a9fc0*/  LDL R0, [R1+0xe8] ;  /* 0x0000e80001007983 */ /* 0x000ee80000100800 */
[----:B------:R1:W-:Y:S01]  /*1a9fd0*/  STL [R1+0x3d8], R3 ;  /* 0x0003d80301007387 */ /* 0x0003e20000100800 */
[----:B0-----:R-:W-:-:S03]  /*1a9fe0*/  SHF.R.S32.HI R15, RZ, 0x1f, R14 ;  /* 0x0000001fff0f7819 */ /* 0x001fc6000001140e */
[----:B------:R-:W3:Y:S01]  /*1a9ff0*/  LDL R20, [R1+0xdc] ;  /* 0x0000dc0001147983 */ /* 0x000ee20000100800 */
[----:B------:R-:W-:-:S03]  /*1aa000*/  SHF.R.S32.HI R14, RZ, 0x1f, R21 ;  /* 0x0000001fff0e7819 */ /* 0x000fc60000011415 */
[----:B-1----:R-:W3:Y:S04]  /*1aa010*/  LDL R3, [R1+0xe0] ;  /* 0x0000e00001037983 */ /* 0x002ee80000100800 */
[----:B------:R0:W-:Y:S04]  /*1aa020*/  STL [R1+0x3dc], R6 ;  /* 0x0003dc0601007387 */ /* 0x0001e80000100800 */
[----:B------:R-:W-:Y:S04]  /*1aa030*/  STL [R1+0x2c], R29 ;  /* 0x00002c1d01007387 */ /* 0x000fe80000100800 */
[----:B------:R1:W-:Y:S01]  /*1aa040*/  STL [R1+0x3e0], R15 ;  /* 0x0003e00f01007387 */ /* 0x0003e20000100800 */
[----:B0-----:R-:W-:-:S03]  /*1aa050*/  VIADD R6, R29, UR35 ;  /* 0x000000231d067c36 */ /* 0x001fc60008000000 */
[----:B-1----:R-:W3:Y:S04]  /*1aa060*/  LDL R15, [R1+0xd4] ;  /* 0x0000d400010f7983 */ /* 0x002ee80000100800 */
[----:B------:R0:W-:Y:S04]  /*1aa070*/  STL [R1+0x3e4], R14 ;  /* 0x0003e40e01007387 */ /* 0x0001e80000100800 */
[----:B------:R-:W3:Y:S04]  /*1aa080*/  LDL R21, [R1+0xd0] ;  /* 0x0000d00001157983 */ /* 0x000ee80000100800 */
[----:B------:R-:W-:Y:S04]  /*1aa090*/  STL [R1+0x3e8], R4 ;  /* 0x0003e80401007387 */ /* 0x000fe80000100800 */
[----:B------:R-:W-:Y:S04]  /*1aa0a0*/  STL [R1+0x28], R6 ;  /* 0x0000280601007387 */ /* 0x000fe80000100800 */
[----:B0-----:R-:W3:Y:S04]  /*1aa0b0*/  LDL R14, [R1+0xc8] ;  /* 0x0000c800010e7983 */ /* 0x001ee80000100800 */
[----:B------:R0:W-:Y:S04]  /*1aa0c0*/  STL [R1+0x3ec], R12 ;  /* 0x0003ec0c01007387 */ /* 0x0001e80000100800 */
[----:B0-----:R-:W3:Y:S04]  /*1aa0d0*/  LDL R12, [R1+0xc4] ;  /* 0x0000c400010c7983 */ /* 0x001ee80000100800 */
[----:B------:R0:W-:Y:S04]  /*1aa0e0*/  STL [R1+0x3f0], R5 ;  /* 0x0003f00501007387 */ /* 0x0001e80000100800 */
[----:B0-----:R-:W4:Y:S01]  /*1aa0f0*/  LDL.LU R5, [R1+0x9ac8] ;  /* 0x009ac80001057983 */ /* 0x001f220000300800 */
[----:B------:R-:W-:-:S05]  /*1aa100*/  VIADD R4, R6, UR40 ;  /* 0x0000002806047c36 */ /* 0x000fca0008000000 */
[----:B------:R-:W-:Y:S01]  /*1aa110*/  STL [R1+0x24], R4 ;  /* 0x0000240401007387 */ /* 0x000fe20000100800 */
[----:B----4-:R-:W-:-:S05]  /*1aa120*/  SHF.R.S32.HI R5, RZ, 0x1f, R5 ;  /* 0x0000001fff057819 */ /* 0x010fca0000011405 */
[----:B------:R-:W-:Y:S04]  /*1aa130*/  STL [R1+0x3f4], R5 ;  /* 0x0003f40501007387 */ /* 0x000fe80000100800 */
[----:B------:R0:W-:Y:S04]  /*1aa140*/  STL [R1+0x3f8], R11 ;  /* 0x0003f80b01007387 */ /* 0x0001e80000100800 */
[----:B0-----:R-:W4:Y:S04]  /*1aa150*/  LDL.LU R11, [R1+0x9ac4] ;  /* 0x009ac400010b7983 */ /* 0x001f280000300800 */
[----:B------:R0:W-:Y:S04]  /*1aa160*/  STL [R1+0x3fc], R23 ;  /* 0x0003fc1701007387 */ /* 0x0001e80000100800 */
[----:B0-----:R-:W3:Y:S01]  /*1aa170*/  LDL.LU R23, [R1+0x9ac0] ;  /* 0x009ac00001177983 */ /* 0x001ee20000300800 */
[----:B------:R-:W-:Y:S01]  /*1aa180*/  VIADD R5, R4, UR39 ;  /* 0x0000002704057c36 */ /* 0x000fe20008000000 */
[----:B------:R-:W-:-:S02]  /*1aa190*/  SHF.R.S32.HI R17, RZ, 0x1f, R17 ;  /* 0x0000001fff117819 */ /* 0x000fc40000011411 */
[----:B--2---:R-:W-:Y:S02]  /*1aa1a0*/  SHF.R.S32.HI R2, RZ, 0x1f, R2 ;  /* 0x0000001fff027819 */ /* 0x004fe40000011402 */
[----:B------:R-:W-:Y:S01]  /*1aa1b0*/  STL [R1+0x20], R5 ;  /* 0x0000200501007387 */ /* 0x000fe20000100800 */
[----:B---3--:R-:W-:-:S05]  /*1aa1c0*/  SHF.R.S32.HI R23, RZ, 0x1f, R23 ;  /* 0x0000001fff177819 */ /* 0x008fca0000011417 */
[----:B------:R-:W-:Y:S04]  /*1aa1d0*/  STL [R1+0x400], R23 ;  /* 0x0004001701007387 */ /* 0x000fe80000100800 */
[----:B------:R0:W-:Y:S04]  /*1aa1e0*/  STL [R1+0x404], R17 ;  /* 0x0004041101007387 */ /* 0x0001e80000100800 */
[----:B0-----:R-:W2:Y:S04]  /*1aa1f0*/  LDL.LU R17, [R1+0x9abc] ;  /* 0x009abc0001117983 */ /* 0x001ea80000300800 */
[----:B------:R0:W-:Y:S04]  /*1aa200*/  STL [R1+0x408], R2 ;  /* 0x0004080201007387 */ /* 0x0001e80000100800 */
[----:B0-----:R-:W3:Y:S01]  /*1aa210*/  LDL.LU R2, [R1+0x9ab8] ;  /* 0x009ab80001027983 */ /* 0x001ee20000300800 */
[----:B------:R-:W-:Y:S01]  /*1aa220*/  VIADD R23, R5, UR38 ;  /* 0x0000002605177c36 */ /* 0x000fe20008000000 */
[----:B------:R-:W-:-:S02]  /*1aa230*/  SHF.R.S32.HI R16, RZ, 0x1f, R16 ;  /* 0x0000001fff107819 */ /* 0x000fc40000011410 */
[----:B------:R-:W-:Y:S02]  /*1aa240*/  SHF.R.S32.HI R0, RZ, 0x1f, R0 ;  /* 0x0000001fff007819 */ /* 0x000fe40000011400 */
[----:B------:R-:W-:Y:S01]  /*1aa250*/  STL [R1+0x1c], R23 ;  /* 0x00001c1701007387 */ /* 0x000fe20000100800 */
[----:B---3--:R-:W-:-:S05]  /*1aa260*/  SHF.R.S32.HI R2, RZ, 0x1f, R2 ;  /* 0x0000001fff027819 */ /* 0x008fca0000011402 */
[----:B------:R-:W-:Y:S04]  /*1aa270*/  STL [R1+0x40c], R2 ;  /* 0x00040c0201007387 */ /* 0x000fe80000100800 */
[----:B------:R0:W-:Y:S04]  /*1aa280*/  STL [R1+0x410], R16 ;  /* 0x0004101001007387 */ /* 0x0001e80000100800 */
[----:B0-----:R-:W3:Y:S04]  /*1aa290*/  LDL.LU R16, [R1+0x9ab4] ;  /* 0x009ab40001107983 */ /* 0x001ee80000300800 */
[----:B------:R0:W-:Y:S04]  /*1aa2a0*/  STL [R1+0x414], R0 ;  /* 0x0004140001007387 */ /* 0x0001e80000100800 */
[----:B0-----:R-:W4:Y:S01]  /*1aa2b0*/  LDL.LU R0, [R1+0x9ab0] ;  /* 0x009ab00001007983 */ /* 0x001f220000300800 */
[----:B------:R-:W-:Y:S01]  /*1aa2c0*/  VIADD R2, R23, UR43 ;  /* 0x0000002b17027c36 */ /* 0x000fe20008000000 */
[----:B------:R-:W-:-:S02]  /*1aa2d0*/  SHF.R.S32.HI R3, RZ, 0x1f, R3 ;  /* 0x0000001fff037819 */ /* 0x000fc40000011403 */
[----:B------:R-:W-:Y:S02]  /*1aa2e0*/  SHF.R.S32.HI R20, RZ, 0x1f, R20 ;  /* 0x0000001fff147819 */ /* 0x000fe40000011414 */
[----:B------:R-:W-:Y:S01]  /*1aa2f0*/  STL [R1+0x18], R2 ;  /* 0x0000180201007387 */ /* 0x000fe20000100800 */
[----:B----4-:R-:W-:-:S05]  /*1aa300*/  SHF.R.S32.HI R0, RZ, 0x1f, R0 ;  /* 0x0000001fff007819 */ /* 0x010fca0000011400 */
[----:B------:R-:W-:Y:S04]  /*1aa310*/  STL [R1+0x418], R0 ;  /* 0x0004180001007387 */ /* 0x000fe80000100800 */
[----:B------:R0:W-:Y:S04]  /*1aa320*/  STL [R1+0x41c], R3 ;  /* 0x00041c0301007387 */ /* 0x0001e80000100800 */
[----:B0-----:R-:W4:Y:S04]  /*1aa330*/  LDL.LU R3, [R1+0x9aac] ;  /* 0x009aac0001037983 */ /* 0x001f280000300800 */
[----:B------:R0:W-:Y:S04]  /*1aa340*/  STL [R1+0x420], R20 ;  /* 0x0004201401007387 */ /* 0x0001e80000100800 */
[----:B0-----:R-:W2:Y:S01]  /*1aa350*/  LDL.LU R20, [R1+0x9aa8] ;  /* 0x009aa80001147983 */ /* 0x001ea20000300800 */
[----:B------:R-:W-:Y:S01]  /*1aa360*/  VIADD R0, R2, UR42 ;  /* 0x0000002a02007c36 */ /* 0x000fe20008000000 */
[----:B------:R-:W-:-:S02]  /*1aa370*/  SHF.R.S32.HI R15, RZ, 0x1f, R15 ;  /* 0x0000001fff0f7819 */ /* 0x000fc4000001140f */
[----:B------:R-:W-:Y:S02]  /*1aa380*/  SHF.R.S32.HI R21, RZ, 0x1f, R21 ;  /* 0x0000001fff157819 */ /* 0x000fe40000011415 */
[----:B------:R-:W-:Y:S01]  /*1aa390*/  STL [R1+0x14], R0 ;  /* 0x0000140001007387 */ /* 0x000fe20000100800 */
[----:B--2---:R-:W-:-:S05]  /*1aa3a0*/  SHF.R.S32.HI R20, RZ, 0x1f, R20 ;  /* 0x0000001fff147819 */ /* 0x004fca0000011414 */
        /* <DEDUP_REMOVED lines=14> */
[----:B0-----:R-:W3:Y:S01]  /*1aa490*/  LDL.LU R12, [R1+0x9a98] ;  /* 0x009a9800010c7983 */ /* 0x001ee20000300800 */
[----:B------:R-:W-:Y:S01]  /*1aa4a0*/  VIADD R21, R20, UR46 ;  /* 0x0000002e14157c36 */ /* 0x000fe20008000000 */
[----:B--2---:R-:W-:-:S04]  /*1aa4b0*/  SHF.R.S32.HI R15, RZ, 0x1f, R15 ;  /* 0x0000001fff0f7819 */ /* 0x004fc8000001140f */
[----:B------:R-:W-:Y:S01]  /*1aa4c0*/  STL [R1+0xc], R21 ;  /* 0x00000c1501007387 */ /* 0x000fe20000100800 */
[----:B----4-:R-:W-:Y:S02]  /*1aa4d0*/  SHF.R.S32.HI R3, RZ, 0x1f, R3 ;  /* 0x0000001fff037819 */ /* 0x010fe40000011403 */
        /* <DEDUP_REMOVED lines=13> */
[----:B---3--:R-:W-:Y:S02]  /*1aa5b0*/  SHF.R.S32.HI R14, RZ, 0x1f, R14 ;  /* 0x0000001fff0e7819 */ /* 0x008fe4000001140e */
[----:B------:R-:W-:-:S05]  /*1aa5c0*/  SHF.R.S32.HI R12, RZ, 0x1f, R12 ;  /* 0x0000001fff0c7819 */ /* 0x000fca000001140c */
[----:B------:R0:W-:Y:S04]  /*1aa5d0*/  STL [R1+0x43c], R12 ;  /* 0x00043c0c01007387 */ /* 0x0001e80000100800 */
[----:B------:R1:W-:Y:S01]  /*1aa5e0*/  STL [R1+0x440], R14 ;  /* 0x0004400e01007387 */ /* 0x0003e20000100800 */
[----:B0-----:R-:W-:-:S03]  /*1aa5f0*/  VIADD R12, R21, UR45 ;  /* 0x0000002d150c7c36 */ /* 0x001fc60008000000 */
[----:B-1----:R-:W2:Y:S04]  /*1aa600*/  LDL.LU R14, [R1+0x9a94] ;  /* 0x009a9400010e7983 */ /* 0x002ea80000300800 */
[----:B------:R0:W-:Y:S04]  /*1aa610*/  STL [R1+0x444], R15 ;  /* 0x0004440f01007387 */ /* 0x0001e80000100800 */
[----:B0-----:R-:W3:Y:S04]  /*1aa620*/  LDL.LU R15, [R1+0x9a90] ;  /* 0x009a9000010f7983 */ /* 0x001ee80000300800 */
[----:B------:R-:W-:Y:S04]  /*1aa630*/  STL [R1+0x8], R12 ;  /* 0x0000080c01007387 */ /* 0x000fe80000100800 */
[----:B------:R0:W-:Y:S04]  /*1aa640*/  STL [R1+0x448], R3 ;  /* 0x0004480301007387 */ /* 0x0001e80000100800 */
[----:B------:R1:W-:Y:S01]  /*1aa650*/  STL [R1+0x44c], R16 ;  /* 0x00044c1001007387 */ /* 0x0003e20000100800 */
[----:B0-----:R-:W-:-:S03]  /*1aa660*/  VIADD R3, R12, UR44 ;  /* 0x0000002c0c037c36 */ /* 0x001fc60008000000 */
[----:B-1----:R-:W4:Y:S04]  /*1aa670*/  LDL.LU R16, [R1+0x9a8c] ;  /* 0x009a8c0001107983 */ /* 0x002f280000300800 */
[----:B------:R0:W-:Y:S04]  /*1aa680*/  STL [R1+0x450], R17 ;  /* 0x0004501101007387 */ /* 0x0001e80000100800 */
[----:B0-----:R-:W3:Y:S04]  /*1aa690*/  LDL.LU R17, [R1+0x9a88] ;  /* 0x009a880001117983 */ /* 0x001ee80000300800 */
[----:B------:R-:W-:Y:S04]  /*1aa6a0*/  STL [R1+0x4], R3 ;  /* 0x0000040301007387 */ /* 0x000fe80000100800 */
[----:B------:R0:W-:Y:S04]  /*1aa6b0*/  STL [R1+0x454], R11 ;  /* 0x0004540b01007387 */ /* 0x0001e80000100800 */
[----:B------:R1:W-:Y:S01]  /*1aa6c0*/  STL [R1+0x458], R18 ;  /* 0x0004581201007387 */ /* 0x0003e20000100800 */
[----:B0-----:R-:W-:-:S03]  /*1aa6d0*/  VIADD R11, R3, UR48 ;  /* 0x00000030030b7c36 */ /* 0x001fc60008000000 */
[----:B-1----:R-:W3:Y:S04]  /*1aa6e0*/  LDL.LU R18, [R1+0x9a84] ;  /* 0x009a840001127983 */ /* 0x002ee80000300800 */
[----:B------:R0:W-:Y:S04]  /*1aa6f0*/  STL [R1+0x45c], R10 ;  /* 0x00045c0a01007387 */ /* 0x0001e80000100800 */
[----:B0-----:R-:W2:Y:S04]  /*1aa700*/  LDL.LU R10, [R1+0x9a80] ;  /* 0x009a8000010a7983 */ /* 0x001ea80000300800 */
[----:B------:R-:W-:Y:S04]  /*1aa710*/  STL [R1+0x460], R22 ;  /* 0x0004601601007387 */ /* 0x000fe80000100800 */
[----:B------:R-:W-:Y:S04]  /*1aa720*/  STL [R1], R11 ;  /* 0x0000000b01007387 */ /* 0x000fe80000100800 */
[----:B------:R0:W-:Y:S04]  /*1aa730*/  STL [R1+0x464], R19 ;  /* 0x0004641301007387 */ /* 0x0001e80000100800 */
[----:B0-----:R-:W3:Y:S04]  /*1aa740*/  LDL.LU R19, [R1+0x9a7c] ;  /* 0x009a7c0001137983 */ /* 0x001ee80000300800 */
[----:B------:R0:W-:Y:S04]  /*1aa750*/  STL [R1+0x468], R24 ;  /* 0x0004681801007387 */ /* 0x0001e80000100800 */
[----:B0-----:R-:W4:Y:S04]  /*1aa760*/  LDL.LU R24, [R1+0x9a78] ;  /* 0x009a780001187983 */ /* 0x001f280000300800 */
[----:B------:R-:W-:Y:S04]  /*1aa770*/  STL [R1+0x46c], R9 ;  /* 0x00046c0901007387 */ /* 0x000fe80000100800 */
        /* <DEDUP_REMOVED lines=8> */
[----:B0-----:R-:W3:Y:S04]  /*1aa800*/  LDL.LU R27, [R1+0x9a68] ;  /* 0x009a6800011b7983 */ /* 0x001ee80000300800 */
        /* <DEDUP_REMOVED lines=14> */
[----:B0-----:R-:W3:Y:S01]  /*1aa8f0*/  LDL.LU R0, [R1+0x9a50] ;  /* 0x009a500001007983 */ /* 0x001ee20000300800 */
[----:B------:R-:W-:-:S02]  /*1aa900*/  SHF.R.S32.HI R20, RZ, 0x1f, R20 ;  /* 0x0000001fff147819 */ /* 0x000fc40000011414 */
[----:B------:R-:W-:Y:S02]  /*1aa910*/  SHF.R.S32.HI R21, RZ, 0x1f, R21 ;  /* 0x0000001fff157819 */ /* 0x000fe40000011415 */
[----:B------:R-:W-:Y:S01]  /*1aa920*/  SHF.R.S32.HI R12, RZ, 0x1f, R12 ;  /* 0x0000001fff0c7819 */ /* 0x000fe2000001140c */
[----:B------:R-:W-:Y:S04]  /*1aa930*/  STL [R1+0x4a8], R20 ;  /* 0x0004a81401007387 */ /* 0x000fe80000100800 */
[----:B------:R-:W-:Y:S04]  /*1aa940*/  STL [R1+0x4ac], R21 ;  /* 0x0004ac1501007387 */ /* 0x000fe80000100800 */
[----:B------:R0:W-:Y:S02]  /*1aa950*/  STL [R1+0x4b0], R12 ;  /* 0x0004b00c01007387 */ /* 0x0001e40000100800 */
[----:B0-----:R-:W-:Y:S01]  /*1aa960*/  SHF.R.S32.HI R12, RZ, 0x1f, R11 ;  /* 0x0000001fff0c7819 */ /* 0x001fe2000001140b */
[----:B--2---:R-:W-:-:S02]  /*1aa970*/  IMAD.MOV.U32 R22, RZ, RZ, R10 ;  /* 0x000000ffff167224 */ /* 0x004fc400078e000a */
[----:B------:R-:W-:Y:S01]  /*1aa980*/  VIADD R10, R11, UR47 ;  /* 0x0000002f0b0a7c36 */ /* 0x000fe20008000000 */
[----:B------:R-:W-:-:S03]  /*1aa990*/  ULDC.64 UR46, c[0x0][0x228] ;  /* 0x00008a00002e7ab9 */ /* 0x000fc60000000a00 */
[----:B------:R-:W-:Y:S01]  /*1aa9a0*/  VIADD R9, R10, UR19 ;  /* 0x000000130a097c36 */ /* 0x000fe20008000000 */
[----:B------:R-:W-:Y:S01]  /*1aa9b0*/  ULDC.64 UR18, c[0x0][0x228] ;  /* 0x00008a0000127ab9 */ /* 0x000fe20000000a00 */
[----:B------:R-:W-:Y:S01]  /*1aa9c0*/  IMAD.MOV.U32 R21, RZ, RZ, R22 ;  /* 0x000000ffff157224 */ /* 0x000fe200078e0016 */
[----:B------:R-:W-:-:S05]  /*1aa9d0*/  SHF.R.S32.HI R22, RZ, 0x1f, R3 ;  /* 0x0000001fff167819 */ /* 0x000fca0000011403 */
[----:B------:R-:W-:Y:S04]  /*1aa9e0*/  STL [R1+0x4b4], R22 ;  /* 0x0004b41601007387 */ /* 0x000fe80000100800 */
[----:B------:R-:W-:Y:S04]  /*1aa9f0*/  STL [R1+0x9980], R9 ;  /* 0x0099800901007387 */ /* 0x000fe80000100800 */
[----:B------:R0:W-:Y:S01]  /*1aaa00*/  STL [R1+0x4b8], R12 ;  /* 0x0004b80c01007387 */ /* 0x0001e20000100800 */
[----:B----4-:R-:W-:Y:S02]  /*1aaa10*/  IMAD.MOV.U32 R13, RZ, RZ, R8 ;  /* 0x000000ffff0d7224 */ /* 0x010fe400078e0008 */
[----:B------:R-:W-:-:S04]  /*1aaa20*/  VIADD R8, R9, UR7 ;  /* 0x0000000709087c36 */ /* 0x000fc80008000000 */
[----:B------:R-:W-:Y:S01]  /*1aaa30*/  VIADD R7, R8, UR49 ;  /* 0x0000003108077c36 */ /* 0x000fe20008000000 */
[----:B------:R1:W-:Y:S01]  /*1aaa40*/  STL [R1+0x99a8], R8 ;  /* 0x0099a80801007387 */ /* 0x0003e20000100800 */
[----:B0-----:R-:W-:Y:S01]  /*1aaa50*/  IMAD.MOV.U32 R12, RZ, RZ, R13 ;  /* 0x000000ffff0c7224 */ /* 0x001fe200078e000d */
[----:B------:R-:W-:Y:S01]  /*1aaa60*/  ULDC.64 UR48, c[0x0][0x228] ;  /* 0x00008a0000307ab9 */ /* 0x000fe20000000a00 */
[----:B------:R-:W-:Y:S01]  /*1aaa70*/  VIADD R6, R7, UR50 ;  /* 0x0000003207067c36 */ /* 0x000fe20008000000 */
[----:B------:R-:W-:Y:S01]  /*1aaa80*/  SHF.R.S32.HI R9, RZ, 0x1f, R7 ;  /* 0x0000001fff097819 */ /* 0x000fe20000011407 */
[----:B------:R-:W-:Y:S04]  /*1aaa90*/  STL [R1+0x99e0], R7 ;  /* 0x0099e00701007387 */ /* 0x000fe80000100800 */
[----:B------:R-:W-:Y:S01]  /*1aaaa0*/  STL [R1+0x99f8], R6 ;  /* 0x0099f80601007387 */ /* 0x000fe20000100800 */
[----:B-1----:R-:W-:-:S05]  /*1aaab0*/  SHF.R.S32.HI R8, RZ, 0x1f, R6 ;  /* 0x0000001fff087819 */ /* 0x002fca0000011406 */
[----:B------:R0:W-:Y:S02]  /*1aaac0*/  STL.64 [R1+0x99e8], R8 ;  /* 0x0099e80801007387 */ /* 0x0001e40000100a00 */
[----:B0-----:R-:W-:Y:S02]  /*1aaad0*/  IMAD.MOV.U32 R9, RZ, RZ, R21 ;  /* 0x000000ffff097224 */ /* 0x001fe400078e0015 */
[----:B---3--:R-:W-:Y:S02]  /*1aaae0*/  IMAD.MOV.U32 R20, RZ, RZ, R4 ;  /* 0x000000ffff147224 */ /* 0x008fe400078e0004 */
[----:B------:R-:W-:Y:S02]  /*1aaaf0*/  IMAD.MOV.U32 R23, RZ, RZ, R5 ;  /* 0x000000ffff177224 */ /* 0x000fe400078e0005 */
[----:B------:R-:W-:Y:S01]  /*1aab00*/  VIADD R5, R6, UR11 ;  /* 0x0000000b06057c36 */ /* 0x000fe20008000000 */
[----:B------:R-:W-:-:S03]  /*1aab10*/  ULDC.64 UR10, c[0x0][0x228] ;  /* 0x00008a00000a7ab9 */ /* 0x000fc60000000a00 */
[----:B------:R-:W-:Y:S01]  /*1aab20*/  VIADD R4, R5, UR51 ;  /* 0x0000003305047c36 */ /* 0x000fe20008000000 */
[----:B------:R-:W-:Y:S01]  /*1aab30*/  SHF.R.S32.HI R7, RZ, 0x1f, R5 ;  /* 0x0000001fff077819 */ /* 0x000fe20000011405 */
[----:B------:R0:W-:Y:S01]  /*1aab40*/  STL [R1+0x9a18], R5 ;  /* 0x009a180501007387 */ /* 0x0001e20000100800 */
[----:B------:R-:W-:Y:S02]  /*1aab50*/  IMAD.MOV.U32 R11, RZ, RZ, R2 ;  /* 0x000000ffff0b7224 */ /* 0x000fe400078e0002 */
[----:B------:R-:W-:Y:S01]  /*1aab60*/  IMAD.MOV.U32 R13, RZ, RZ, R0 ;  /* 0x000000ffff0d7224 */ /* 0x000fe200078e0000 */
[----:B------:R-:W-:Y:S01]  /*1aab70*/  UMOV UR55, UR10 ;  /* 0x0000000a00377c82 */ /* 0x000fe20008000000 */
[----:B------:R-:W-:Y:S01]  /*1aab80*/  VIADD R3, R4, UR52 ;  /* 0x0000003404037c36 */ /* 0x000fe20008000000 */
[----:B------:R-:W-:Y:S01]  /*1aab90*/  SHF.R.S32.HI R6, RZ, 0x1f, R4 ;  /* 0x0000001fff067819 */ /* 0x000fe20000011404 */
[----:B------:R-:W-:Y:S02]  /*1aaba0*/  ULDC.64 UR50, c[0x0][0x228] ;  /* 0x00008a0000327ab9 */ /* 0x000fe40000000a00 */
[----:B------:R-:W-:Y:S01]  /*1aabb0*/  VIADD R2, R3, UR12 ;  /* 0x0000000c03027c36 */ /* 0x000fe20008000000 */
[----:B0-----:R-:W-:Y:S01]  /*1aabc0*/  SHF.R.S32.HI R5, RZ, 0x1f, R3 ;  /* 0x0000001fff057819 */ /* 0x001fe20000011403 */
[----:B------:R0:W-:Y:S01]  /*1aabd0*/  STL.64 [R1+0x9a20], R6 ;  /* 0x009a200601007387 */ /* 0x0001e20000100a00 */
[----:B------:R-:W-:Y:S01]  /*1aabe0*/  ULDC.64 UR12, c[0x0][0x228] ;  /* 0x00008a00000c7ab9 */ /* 0x000fe20000000a00 */
[----:B------:R-:W-:Y:S01]  /*1aabf0*/  VIADD R0, R2, UR53 ;  /* 0x0000003502007c36 */ /* 0x000fe20008000000 */
[----:B------:R-:W-:-:S04]  /*1aac00*/  ULDC.64 UR52, c[0x0][0x228] ;  /* 0x00008a0000347ab9 */ /* 0x000fc80000000a00 */
[C---:B------:R-:W-:Y:S02]  /*1aac10*/  IADD3 R22, P2, R0.reuse, R25, RZ ;  /* 0x0000001900167210 */ /* 0x040fe40007f5e0ff */
[----:B------:R-:W-:Y:S01]  /*1aac20*/  SHF.R.S32.HI R21, RZ, 0x1f, R0 ;  /* 0x0000001fff157819 */ /* 0x000fe20000011400 */
[----:B0-----:R-:W-:Y:S02]  /*1aac30*/  IMAD.MOV.U32 R6, RZ, RZ, R23 ;  /* 0x000000ffff067224 */ /* 0x001fe400078e0017 */
[----:B------:R-:W-:Y:S01]  /*1aac40*/  IMAD.MOV.U32 R23, RZ, RZ, R20 ;  /* 0x000000ffff177224 */ /* 0x000fe200078e0014 */
[C---:B------:R-:W-:Y:S01]  /*1aac50*/  IADD3 R8, P0, R0.reuse, R29, RZ ;  /* 0x0000001d00087210 */ /* 0x040fe20007f1e0ff */
[----:B------:R0:W-:Y:S01]  /*1aac60*/  STL [R1+0x75e0], R0 ;  /* 0x0075e00001007387 */ /* 0x0001e20000100800 */
[----:B------:R-:W-:Y:S01]  /*1aac70*/  IADD3 R20, P1, R0, R27, RZ ;  /* 0x0000001b00147210 */ /* 0x000fe20007f3e0ff */
[----:B0-----:R-:W-:Y:S02]  /*1aac80*/  IMAD.MOV.U32 R0, RZ, RZ, R23 ;  /* 0x000000ffff007224 */ /* 0x001fe400078e0017 */
[----:B------:R-:W-:-:S05]  /*1aac90*/  IMAD.X R23, R21, 0x1, R24, P2 ;  /* 0x0000000115177824 */ /* 0x000fca00010e0618 */
[----:B------:R0:W-:Y:S02]  /*1aaca0*/  STL.64 [R1+0x5160], R22 ;  /* 0x0051601601007387 */ /* 0x0001e40000100a00 */
[----:B0-----:R-:W-:Y:S02]  /*1aacb0*/  IMAD.MOV.U32 R23, RZ, RZ, R9 ;  /* 0x000000ffff177224 */ /* 0x001fe400078e0009 */
[C---:B------:R-:W-:Y:S02]  /*1aacc0*/  IMAD.X R9, R21.reuse, 0x1, R28, P0 ;  /* 0x0000000115097824 */ /* 0x040fe400000e061c */
[----:B------:R-:W-:Y:S01]  /*1aacd0*/  IMAD.X R21, R21, 0x1, R26, P1 ;  /* 0x0000000115157824 */ /* 0x000fe200008e061a */
[----:B------:R-:W-:Y:S02]  /*1aace0*/  IADD3 R22, P2, R2, R16, RZ ;  /* 0x0000001002167210 */ /* 0x000fe40007f5e0ff */
[----:B------:R0:W-:Y:S04]  /*1aacf0*/  STL.64 [R1+0x5158], R8 ;  /* 0x0051580801007387 */ /* 0x0001e80000100a00 */
[----:B------:R1:W-:Y:S01]  /*1aad00*/  STL.64 [R1+0x5150], R20 ;  /* 0x0051501401007387 */ /* 0x0003e20000100a00 */
[----:B0-----:R-:W-:Y:S01]  /*1aad10*/  IMAD.MOV.U32 R9, RZ, RZ, R23 ;  /* 0x000000ffff097224 */ /* 0x001fe200078e0017 */
[----:B------:R-:W-:-:S02]  /*1aad20*/  SHF.R.S32.HI R23, RZ, 0x1f, R2 ;  /* 0x0000001fff177819 */ /* 0x000fc40000011402 */
[----:B-1----:R-:W2:Y:S04]  /*1aad30*/  LDL.LU.64 R20, [R1+0x9a48] ;  /* 0x009a480001147983 */ /* 0x002ea80000300a00 */
[----:B------:R0:W-:Y:S01]  /*1aad40*/  STL.64 [R1+0x9a30], R10 ;  /* 0x009a300a01007387 */ /* 0x0001e20000100a00 */
[----:B------:R-:W-:-:S03]  /*1aad50*/  IMAD.X R23, R23, 0x1, R14, P2 ;  /* 0x0000000117177824 */ /* 0x000fc600010e060e */
[----:B0-----:R-:W3:Y:S04]  /*1aad60*/  LDL.LU R11, [R1+0x4ec] ;  /* 0x0004ec00010b7983 */ /* 0x001ee80000300800 */
[----:B------:R0:W-:Y:S04]  /*1aad70*/  STL.64 [R1+0x5148], R22 ;  /* 0x0051481601007387 */ /* 0x0001e80000100a00 */
[----:B0-----:R-:W4:Y:S04]  /*1aad80*/  LDL.LU.64 R22, [R1+0x9a40] ;  /* 0x009a400001167983 */ /* 0x001f280000300a00 */
[----:B------:R0:W-:Y:S01]  /*1aad90*/  STL.64 [R1+0x9a28], R6 ;  /* 0x009a280601007387 */ /* 0x0001e20000100a00 */
[----:B------:R-:W-:Y:S01]  /*1aada0*/  IADD3 R8, P0, R2, R17, RZ ;  /* 0x0000001102087210 */ /* 0x000fe20007f1e0ff */
[----:B0-----:R-:W-:-:S05]  /*1aadb0*/  IMAD.MOV.U32 R7, RZ, RZ, R9 ;  /* 0x000000ffff077224 */ /* 0x001fca00078e0009 */
[----:B------:R0:W-:Y:S01]  /*1aadc0*/  STL [R1+0x9a38], R7 ;  /* 0x009a380701007387 */ /* 0x0001e20000100800 */
[----:B------:R-:W-:Y:S02]  /*1aadd0*/  IADD3 R10, P1, R2, R19, RZ ;  /* 0x00000013020a7210 */ /* 0x000fe40007f3e0ff */
[----:B0-----:R-:W-:-:S05]  /*1aade0*/  SHF.R.S32.HI R7, RZ, 0x1f, R2 ;  /* 0x0000001fff077819 */ /* 0x001fca0000011402 */
[----:B------:R-:W-:-:S05]  /*1aadf0*/  IMAD.X R9, R7, 0x1, R15, P0 ;  /* 0x0000000107097824 */ /* 0x000fca00000e060f */
[----:B------:R3:W-:Y:S01]  /*1aae00*/  STL.64 [R1+0x5140], R8 ;  /* 0x0051400801007387 */ /* 0x0007e20000100a00 */
[----:B--2---:R-:W-:Y:S01]  /*1aae10*/  IADD3 R6, P2, R2, R21, RZ ;  /* 0x0000001502067210 */ /* 0x004fe20007f5e0ff */
[----:B---3--:R-:W-:Y:S02]  /*1aae20*/  IMAD.MOV.U32 R9, RZ, RZ, R11 ;  /* 0x000000ffff097224 */ /* 0x008fe400078e000b */
[C---:B------:R-:W-:Y:S02]  /*1aae30*/  IMAD.X R11, R7.reuse, 0x1, R18, P1 ;  /* 0x00000001070b7824 */ /* 0x040fe400008e0612 */
[----:B------:R-:W-:-:S03]  /*1aae40*/  IMAD.X R7, R7, 0x1, R20, P2 ;  /* 0x0000000107077824 */ /* 0x000fc600010e0614 */
[----:B------:R0:W-:Y:S04]  /*1aae50*/  STL.64 [R1+0x5138], R10 ;  /* 0x0051380a01007387 */ /* 0x0001e80000100a00 */
[----:B------:R1:W-:Y:S01]  /*1aae60*/  STL.64 [R1+0x5130], R6 ;  /* 0x0051300601007387 */ /* 0x0003e20000100a00 */
[----:B----4-:R-:W-:Y:S01]  /*1aae70*/  IADD3 R8, P0, R2, R23, RZ ;  /* 0x0000001702087210 */ /* 0x010fe20007f1e0ff */
[----:B0-----:R-:W-:Y:S01]  /*1aae80*/  IMAD.MOV.U32 R11, RZ, RZ, R9 ;  /* 0x000000ffff0b7224 */ /* 0x001fe200078e0009 */
[----:B-1----:R-:W-:-:S05]  /*1aae90*/  SHF.R.S32.HI R7, RZ, 0x1f, R2 ;  /* 0x0000001fff077819 */ /* 0x002fca0000011402 */
[----:B------:R-:W-:Y:S01]  /*1aaea0*/  IMAD.X R9, R7, 0x1, R22, P0 ;  /* 0x0000000107097824 */ /* 0x000fe200000e0616 */
[C---:B------:R-:W-:Y:S02]  /*1aaeb0*/  IADD3 R10, P1, R2.reuse, R25, RZ ;  /* 0x00000019020a7210 */ /* 0x040fe40007f3e0ff */
[C---:B------:R-:W-:Y:S02]  /*1aaec0*/  IADD3 R6, P2, R2.reuse, R29, RZ ;  /* 0x0000001d02067210 */ /* 0x040fe40007f5e0ff */
[----:B------:R0:W-:Y:S02]  /*1aaed0*/  STL.64 [R1+0x5128], R8 ;  /* 0x0051280801007387 */ /* 0x0001e40000100a00 */
[----:B0-----:R-:W-:Y:S01]  /*1aaee0*/  IMAD.MOV.U32 R9, RZ, RZ, R7 ;  /* 0x000000ffff097224 */ /* 0x001fe200078e0007 */
[----:B------:R-:W-:Y:S01]  /*1aaef0*/  IADD3 R8, P0, R2, R27, RZ ;  /* 0x0000001b02087210 */ /* 0x000fe20007f1e0ff */
[----:B------:R-:W-:Y:S02]  /*1aaf00*/  IMAD.MOV.U32 R2, RZ, RZ, R11 ;  /* 0x000000ffff027224 */ /* 0x000fe400078e000b */
[----:B------:R-:W-:-:S02]  /*1aaf10*/  IMAD.X R11, R9, 0x1, R24, P1 ;  /* 0x00000001090b7824 */ /* 0x000fc400008e0618 */
[C---:B------:R-:W-:Y:S02]  /*1aaf20*/  IMAD.X R7, R9.reuse, 0x1, R28, P2 ;  /* 0x0000000109077824 */ /* 0x040fe400010e061c */
[----:B------:R-:W-:Y:S01]  /*1aaf30*/  IMAD.X R9, R9, 0x1, R26, P0 ;  /* 0x0000000109097824 */ /* 0x000fe200000e061a */
[----:B------:R0:W-:Y:S04]  /*1aaf40*/  STL.64 [R1+0x5120], R10 ;  /* 0x0051200a01007387 */ /* 0x0001e80000100a00 */
[----:B------:R1:W-:Y:S04]  /*1aaf50*/  STL.64 [R1+0x5118], R6 ;  /* 0x0051180601007387 */ /* 0x0003e80000100a00 */
[----:B------:R2:W-:Y:S01]  /*1aaf60*/  STL.64 [R1+0x5110], R8 ;  /* 0x0051100801007387 */ /* 0x0005e20000100a00 */
[----:B0-----:R-:W-:-:S02]  /*1aaf70*/  IADD3 R10, P1, R3, R16, RZ ;  /* 0x00000010030a7210 */ /* 0x001fc40007f3e0ff */
[----:B-1----:R-:W-:-:S03]  /*1aaf80*/  IADD3 R6, P2, R3, R17, RZ ;  /* 0x0000001103067210 */ /* 0x002fc60007f5e0ff */
[----:B------:R-:W-:Y:S01]  /*1aaf90*/  IMAD.X R11, R5, 0x1, R14, P1 ;  /* 0x00000001050b7824 */ /* 0x000fe200008e060e */
[----:B--2---:R-:W-:Y:S01]  /*1aafa0*/  IADD3 R8, P0, R3, R19, RZ ;  /* 0x0000001303087210 */ /* 0x004fe20007f1e0ff */
[----:B------:R-:W-:-:S03]  /*1aafb0*/  IMAD.X R7, R5, 0x1, R15, P2 ;  /* 0x0000000105077824 */ /* 0x000fc600010e060f */
[----:B------:R0:W-:Y:S01]  /*1aafc0*/  STL.64 [R1+0x5108], R10 ;  /* 0x0051080a01007387 */ /* 0x0001e20000100a00 */
[----:B------:R-:W-:-:S03]  /*1aafd0*/  IMAD.X R9, R5, 0x1, R18, P0 ;  /* 0x0000000105097824 */ /* 0x000fc600000e0612 */
[----:B------:R1:W-:Y:S01]  /*1aafe0*/  STL.64 [R1+0x5100], R6 ;  /* 0x0051000601007387 */ /* 0x0003e20000100a00 */
[----:B0-----:R-:W-:Y:S01]  /*1aaff0*/  IADD3 R10, P1, R3, R21, RZ ;  /* 0x00000015030a7210 */ /* 0x001fe20007f3e0ff */
[----:B------:R-:W-:Y:S02]  /*1ab000*/  IMAD.MOV.U32 R11, RZ, RZ, R2 ;  /* 0x000000ffff0b7224 */ /* 0x000fe400078e0002 */
[----:B-1----:R-:W2:Y:S04]  /*1ab010*/  LDL.LU R7, [R1+0x9a38] ;  /* 0x009a380001077983 */ /* 0x002ea80000300800 */
[----:B------:R0:W-:Y:S02]  /*1ab020*/  STL.64 [R1+0x50f8], R8 ;  /* 0x0050f80801007387 */ /* 0x0001e40000100a00 */
[----:B0-----:R-:W-:-:S02]  /*1ab030*/  IMAD.MOV.U32 R9, RZ, RZ, R11 ;  /* 0x000000ffff097224 */ /* 0x001fc400078e000b */
[----:B------:R-:W-:-:S05]  /*1ab040*/  IMAD.X R11, R5, 0x1, R20, P1 ;  /* 0x00000001050b7824 */ /* 0x000fca00008e0614 */
[----:B------:R0:W-:Y:S04]  /*1ab050*/  STL.64 [R1+0x50f0], R10 ;  /* 0x0050f00a01007387 */ /* 0x0001e80000100a00 */
[----:B0-----:R-:W3:Y:S01]  /*1ab060*/  LDL.LU.64 R10, [R1+0x9a30] ;  /* 0x009a3000010a7983 */ /* 0x001ee20000300a00 */
[----:B------:R-:W-:Y:S01]  /*1ab070*/  IADD3 R6, P2, R3, R23, RZ ;  /* 0x0000001703067210 */ /* 0x000fe20007f5e0ff */
[----:B--2---:R-:W-:-:S04]  /*1ab080*/  IMAD.MOV.U32 R2, RZ, RZ, R7 ;  /* 0x000000ffff027224 */ /* 0x004fc800078e0007 */
[----:B------:R-:W-:Y:S01]  /*1ab090*/  IMAD.X R7, R5, 0x1, R22, P2 ;  /* 0x0000000105077824 */ /* 0x000fe200010e0616 */
[----:B---3--:R-:W-:Y:S04]  /*1ab0a0*/  STL.64 [R1+0x9a08], R10 ;  /* 0x009a080a01007387 */ /* 0x008fe80000100a00 */
[----:B------:R0:W-:Y:S04]  /*1ab0b0*/  STL.64 [R1+0x50e8], R6 ;  /* 0x0050e80601007387 */ /* 0x0001e80000100a00 */
[----:B0-----:R-:W2:Y:S01]  /*1ab0c0*/  LDL.LU.64 R6, [R1+0x9a28] ;  /* 0x009a280001067983 */ /* 0x001ea20000300a00 */
[C---:B------:R-:W-:Y:S01]  /*1ab0d0*/  IADD3 R8, P0, R3.reuse, R25, RZ ;  /* 0x0000001903087210 */ /* 0x040fe20007f1e0ff */
[----:B------:R-:W-:Y:S01]  /*1ab0e0*/  IMAD.MOV.U32 R11, RZ, RZ, R0 ;  /* 0x000000ffff0b7224 */ /* 0x000fe200078e0000 */
[C---:B------:R-:W-:Y:S01]  /*1ab0f0*/  IADD3 R10, P1, R3.reuse, R29, RZ ;  /* 0x0000001d030a7210 */ /* 0x040fe20007f3e0ff */
[----:B--2---:R-:W-:Y:S01]  /*1ab100*/  IMAD.MOV.U32 R0, RZ, RZ, R6 ;  /* 0x000000ffff007224 */ /* 0x004fe200078e0006 */
[----:B------:R-:W-:Y:S01]  /*1ab110*/  IADD3 R6, P2, R3, R27, RZ ;  /* 0x0000001b03067210 */ /* 0x000fe20007f5e0ff */
[----:B------:R-:W-:-:S02]  /*1ab120*/  IMAD.MOV.U32 R3, RZ, RZ, R9 ;  /* 0x000000ffff037224 */ /* 0x000fc400078e0009 */
[----:B------:R-:W-:Y:S02]  /*1ab130*/  IMAD.X R9, R5, 0x1, R24, P0 ;  /* 0x0000000105097824 */ /* 0x000fe400000e0618 */
[----:B------:R0:W-:Y:S04]  /*1ab140*/  STL [R1+0x50d0], R6 ;  /* 0x0050d00601007387 */ /* 0x0001e80000100800 */
[----:B0-----:R-:W2:Y:S04]  /*1ab150*/  LDL.LU.64 R6, [R1+0x9a20] ;  /* 0x009a200001067983 */ /* 0x001ea80000300a00 */
[----:B------:R0:W-:Y:S02]  /*1ab160*/  STL.64 [R1+0x50e0], R8 ;  /* 0x0050e00801007387 */ /* 0x0001e40000100a00 */
[----:B0-----:R-:W-:-:S02]  /*1ab170*/  IMAD.MOV.U32 R9, RZ, RZ, R11 ;  /* 0x000000ffff097224 */ /* 0x001fc400078e000b */
[----:B------:R-:W-:Y:S01]  /*1ab180*/  IMAD.X R11, R5, 0x1, R28, P1 ;  /* 0x00000001050b7824 */ /* 0x000fe200008e061c */
[----:B------:R-:W-:-:S04]  /*1ab190*/  IADD3 R8, P0, R4, R16, RZ ;  /* 0x0000001004087210 */ /* 0x000fc80007f1e0ff */
[----:B------:R0:W-:Y:S04]  /*1ab1a0*/  STL.64 [R1+0x50d8], R10 ;  /* 0x0050d80a01007387 */ /* 0x0001e80000100a00 */
[----:B0-----:R-:W3:Y:S01]  /*1ab1b0*/  LDL.LU R11, [R1+0x298] ;  /* 0x00029800010b7983 */ /* 0x001ee20000300800 */
[----:B------:R-:W-:-:S03]  /*1ab1c0*/  IADD3 R10, P1, R4, R17, RZ ;  /* 0x00000011040a7210 */ /* 0x000fc60007f3e0ff */
[----:B------:R0:W-:Y:S04]  /*1ab1d0*/  STL.64 [R1+0x9a10], R16 ;  /* 0x009a101001007387 */ /* 0x0001e80000100a00 */
[----:B0-----:R0:W4:Y:S02]  /*1ab1e0*/  LDL.64 R16, [R1+0x50d0] ;  /* 0x0050d00001107983 */ /* 0x0011240000100a00 */
[----:B----4-:R-:W-:Y:S02]  /*1ab1f0*/  IMAD.X R17, R5, 0x1, R26, P2 ;  /* 0x0000000105117824 */ /* 0x010fe400010e061a */
[----:B------:R-:W4:Y:S04]  /*1ab200*/  LDL.LU R5, [R1+0x9a18] ;  /* 0x009a180001057983 */ /* 0x000f280000300800 */
[----:B------:R1:W-:Y:S04]  /*1ab210*/  STL [R1+0x50d4], R17 ;  /* 0x0050d41101007387 */ /* 0x0003e80000100800 */
[----:B------:R-:W-:Y:S01]  /*1ab220*/  STL.64 [R1+0x9a00], R12 ;  /* 0x009a000c01007387 */ /* 0x000fe20000100a00 */
[----:B-1----:R-:W-:-:S02]  /*1ab230*/  IMAD.MOV.U32 R17, RZ, RZ, R9 ;  /* 0x000000ffff117224 */ /* 0x002fc400078e0009 */
[----:B--2---:R-:W-:Y:S01]  /*1ab240*/  IMAD.X R9, R6, 0x1, R14, P0 ;  /* 0x0000000106097824 */ /* 0x004fe200000e060e */
[----:B------:R-:W-:-:S04]  /*1ab250*/  IADD3 R16, P2, R4, R19, RZ ;  /* 0x0000001304107210 */ /* 0x000fc80007f5e0ff */
[----:B------:R3:W-:Y:S02]  /*1ab260*/  STL.64 [R1+0x50c8], R8 ;  /* 0x0050c80801007387 */ /* 0x0007e40000100a00 */
[----:B---3--:R-:W-:Y:S02]  /*1ab270*/  IMAD.MOV.U32 R9, RZ, RZ, R11 ;  /* 0x000000ffff097224 */ /* 0x008fe400078e000b */
[----:B------:R-:W-:Y:S01]  /*1ab280*/  IMAD.X R11, R6, 0x1, R15, P1 ;  /* 0x00000001060b7824 */ /* 0x000fe200008e060f */
[----:B------:R-:W-:Y:S01]  /*1ab290*/  IADD3 R8, P0, R4, R21, RZ ;  /* 0x0000001504087210 */ /* 0x000fe20007f1e0ff */
[----:B------:R-:W-:-:S03]  /*1ab2a0*/  IMAD.MOV.U32 R13, RZ, RZ, R9 ;  /* 0x000000ffff0d7224 */ /* 0x000fc600078e0009 */
[----:B------:R1:W-:Y:S01]  /*1ab2b0*/  STL.64 [R1+0x50c0], R10 ;  /* 0x0050c00a01007387 */ /* 0x0003e20000100a00 */
[C---:B------:R-:W-:Y:S02]  /*1ab2c0*/  IMAD.X R9, R6.reuse, 0x1, R20, P0 ;  /* 0x0000000106097824 */ /* 0x040fe400000e0614 */
[----:B-1----:R-:W-:Y:S02]  /*1ab2d0*/  IMAD.MOV.U32 R11, RZ, RZ, R17 ;  /* 0x000000ffff0b7224 */ /* 0x002fe400078e0011 */
[----:B------:R-:W-:Y:S01]  /*1ab2e0*/  IMAD.X R17, R6, 0x1, R18, P2 ;  /* 0x0000000106117824 */ /* 0x000fe200010e0612 */
[----:B------:R-:W-:-:S04]  /*1ab2f0*/  IADD3 R10, P1, R4, R23, RZ ;  /* 0x00000017040a7210 */ /* 0x000fc80007f3e0ff */
[----:B------:R1:W-:Y:S04]  /*1ab300*/  STL.64 [R1+0x50b8], R16 ;  /* 0x0050b81001007387 */ /* 0x0003e80000100a00 */
[----:B-1----:R-:W4:Y:S04]  /*1ab310*/  LDL.LU.64 R16, [R1+0x9a10] ;  /* 0x009a100001107983 */ /* 0x002f280000300a00 */
[----:B------:R1:W-:Y:S02]  /*1ab320*/  STL.64 [R1+0x50b0], R8 ;  /* 0x0050b00801007387 */ /* 0x0003e40000100a00 */
[----:B-1----:R-:W-:-:S02]  /*1ab330*/  IMAD.MOV.U32 R9, RZ, RZ, R11 ;  /* 0x000000ffff097224 */ /* 0x002fc400078e000b */
[----:B------:R-:W-:-:S05]  /*1ab340*/  IMAD.X R11, R6, 0x1, R22, P1 ;  /* 0x00000001060b7824 */ /* 0x000fca00008e0616 */
[----:B------:R1:W-:Y:S04]  /*1ab350*/  STL.64 [R1+0x50a8], R10 ;  /* 0x0050a80a01007387 */ /* 0x0003e80000100a00 */
[----:B-1----:R-:W2:Y:S01]  /*1ab360*/  LDL.LU.64 R10, [R1+0x9a08] ;  /* 0x009a0800010a7983 */ /* 0x002ea20000300a00 */
[C---:B------:R-:W-:Y:S02]  /*1ab370*/  IADD3 R12, P2, R4.reuse, R25, RZ ;  /* 0x00000019040c7210 */ /* 0x040fe40007f5e0ff */
[C---:B------:R-:W-:Y:S01]  /*1ab380*/  IADD3 R8, P0, R4.reuse, R29, RZ ;  /* 0x0000001d04087210 */ /* 0x040fe20007f1e0ff */
[----:B------:R1:W-:Y:S02]  /*1ab390*/  STL.64 [R1+0x99f0], R2 ;  /* 0x0099f00201007387 */ /* 0x0003e40000100a00 */
[----:B-1----:R-:W-:Y:S01]  /*1ab3a0*/  IADD3 R2, P1, R4, R27, RZ ;  /* 0x0000001b04027210 */ /* 0x002fe20007f3e0ff */
[----:B------:R-:W-:-:S02]  /*1ab3b0*/  IMAD.MOV.U32 R4, RZ, RZ, R13 ;  /* 0x000000ffff047224 */ /* 0x000fc400078e000d */
[----:B------:R-:W-:Y:S02]  /*1ab3c0*/  IMAD.X R13, R6, 0x1, R24, P2 ;  /* 0x00000001060d7824 */ /* 0x000fe400010e0618 */
[----:B------:R-:W-:Y:S04]  /*1ab3d0*/  STL [R1+0x5090], R2 ;  /* 0x0050900201007387 */ /* 0x000fe80000100800 */
[----:B------:R1:W-:Y:S04]  /*1ab3e0*/  STL.64 [R1+0x50a0], R12 ;  /* 0x0050a00c01007387 */ /* 0x0003e80000100a00 */
[----:B-1----:R-:W3:Y:S04]  /*1ab3f0*/  LDL.LU.64 R12, [R1+0x9a00] ;  /* 0x009a0000010c7983 */ /* 0x002ee80000300a00 */
[----:B--2---:R1:W-:Y:S04]  /*1ab400*/  STL.64 [R1+0x99d0], R10 ;  /* 0x0099d00a01007387 */ /* 0x0043e80000100a00 */
[----:B-1----:R0:W2:Y:S01]  /*1ab410*/  LDL.64 R10, [R1+0x5090] ;  /* 0x00509000010a7983 */ /* 0x0020a20000100a00 */
[----:B------:R-:W-:-:S02]  /*1ab420*/  IMAD.MOV.U32 R3, RZ, RZ, R9 ;  /* 0x000000ffff037224 */ /* 0x000fc400078e0009 */
[----:B------:R-:W-:Y:S01]  /*1ab430*/  IMAD.X R9, R6, 0x1, R28, P0 ;  /* 0x0000000106097824 */ /* 0x000fe200000e061c */
[----:B----4-:R-:W-:-:S04]  /*1ab440*/  IADD3 R2, P2, R5, R16, RZ ;  /* 0x0000001005027210 */ /* 0x010fc80007f5e0ff */
[----:B------:R1:W-:Y:S02]  /*1ab450*/  STL.64 [R1+0x5098], R8 ;  /* 0x0050980801007387 */ /* 0x0003e40000100a00 */
[----:B-1----:R-:W-:Y:S02]  /*1ab460*/  IMAD.MOV.U32 R9, RZ, RZ, R3 ;  /* 0x000000ffff097224 */ /* 0x002fe400078e0003 */
[----:B------:R-:W-:Y:S01]  /*1ab470*/  IMAD.X R3, R7, 0x1, R14, P2 ;  /* 0x0000000107037824 */ /* 0x000fe200010e060e */
[C---:B------:R-:W-:Y:S01]  /*1ab480*/  IADD3 R8, P0, R5.reuse, R17, RZ ;  /* 0x0000001105087210 */ /* 0x040fe20007f1e0ff */
[----:B--2---:R-:W-:Y:S01]  /*1ab490*/  IMAD.X R11, R6, 0x1, R26, P1 ;  /* 0x00000001060b7824 */ /* 0x004fe200008e061a */
[----:B------:R-:W-:Y:S01]  /*1ab4a0*/  IADD3 R10, P1, R5, R19, RZ ;  /* 0x00000013050a7210 */ /* 0x000fe20007f3e0ff */
[----:B------:R-:W2:Y:S04]  /*1ab4b0*/  LDL.LU R6, [R1+0x99f8] ;  /* 0x0099f80001067983 */ /* 0x000ea80000300800 */
[----:B------:R1:W-:Y:S04]  /*1ab4c0*/  STL [R1+0x5094], R11 ;  /* 0x0050940b01007387 */ /* 0x0003e80000100800 */
[----:B------:R4:W-:Y:S01]  /*1ab4d0*/  STL.64 [R1+0x5088], R2 ;  /* 0x0050880201007387 */ /* 0x0009e20000100a00 */
[----:B-1----:R-:W-:-:S02]  /*1ab4e0*/  IMAD.X R11, R7, 0x1, R18, P1 ;  /* 0x00000001070b7824 */ /* 0x002fc400008e0612 */
[----:B----4-:R-:W-:Y:S02]  /*1ab4f0*/  IMAD.MOV.U32 R3, RZ, RZ, R9 ;  /* 0x000000ffff037224 */ /* 0x010fe400078e0009 */
[----:B------:R-:W-:Y:S01]  /*1ab500*/  IMAD.X R9, R7, 0x1, R15, P0 ;  /* 0x0000000107097824 */ /* 0x000fe200000e060f */
[----:B------:R-:W-:-:S04]  /*1ab510*/  IADD3 R2, P2, R5, R21, RZ ;  /* 0x0000001505027210 */ /* 0x000fc80007f5e0ff */
[----:B------:R1:W-:Y:S04]  /*1ab520*/  STL.64 [R1+0x5080], R8 ;  /* 0x0050800801007387 */ /* 0x0003e80000100a00 */
[----:B------:R4:W-:Y:S01]  /*1ab530*/  STL.64 [R1+0x5078], R10 ;  /* 0x0050780a01007387 */ /* 0x0009e20000100a00 */
[----:B-1----:R-:W-:Y:S01]  /*1ab540*/  IADD3 R8, P0, R5, R23, RZ ;  /* 0x0000001705087210 */ /* 0x002fe20007f1e0ff */
[----:B----4-:R-:W-:Y:S02]  /*1ab550*/  IMAD.MOV.U32 R11, RZ, RZ, R3 ;  /* 0x000000ffff0b7224 */ /* 0x010fe400078e0003 */
[C---:B------:R-:W-:Y:S02]  /*1ab560*/  IMAD.X R3, R7.reuse, 0x1, R20, P2 ;  /* 0x0000000107037824 */ /* 0x040fe400010e0614 */
[----:B------:R-:W-:-:S03]  /*1ab570*/  IMAD.X R9, R7, 0x1, R22, P0 ;  /* 0x0000000107097824 */ /* 0x000fc600000e0616 */
[----:B------:R1:W-:Y:S01]  /*1ab580*/  STL.64 [R1+0x5070], R2 ;  /* 0x0050700201007387 */ /* 0x0003e20000100a00 */
[----:B------:R-:W-:-:S03]  /*1ab590*/  IADD3 R10, P1, R5, R25, RZ ;  /* 0x00000019050a7210 */ /* 0x000fc60007f3e0ff */
[----:B-1----:R-:W4:Y:S04]  /*1ab5a0*/  LDL.LU.64 R2, [R1+0x99f0] ;  /* 0x0099f00001027983 */ /* 0x002f280000300a00 */
[----:B------:R1:W-:Y:S04]  /*1ab5b0*/  STL.64 [R1+0x99d8], R20 ;  /* 0x0099d81401007387 */ /* 0x0003e80000100a00 */
[----:B------:R0:W-:Y:S01]  /*1ab5c0*/  STL.64 [R1+0x5068], R8 ;  /* 0x0050680801007387 */ /* 0x0001e20000100a00 */
[----:B-1----:R-:W-:-:S05]  /*1ab5d0*/  IADD3 R20, P2, R5, R29, RZ ;  /* 0x0000001d05147210 */ /* 0x002fca0007f5e0ff */
[----:B------:R1:W-:Y:S04]  /*1ab5e0*/  STL [R1+0x5058], R20 ;  /* 0x0050581401007387 */ /* 0x0003e80000100800 */
[----:B0-----:R-:W3:Y:S04]  /*1ab5f0*/  LDL.LU.64 R8, [R1+0x99e8] ;  /* 0x0099e80001087983 */ /* 0x001ee80000300a00 */
[----:B------:R-:W3:Y:S01]  /*1ab600*/  LDL.LU R21, [R1+0x4f4] ;  /* 0x0004f40001157983 */ /* 0x000ee20000300800 */
[----:B-1----:R-:W-:-:S03]  /*1ab610*/  IADD3 R20, P0, R5, R27, RZ ;  /* 0x0000001b05147210 */ /* 0x002fc60007f1e0ff */
[----:B------:R-:W2:Y:S04]  /*1ab620*/  LDL.LU R5, [R1+0x268] ;  /* 0x0002680001057983 */ /* 0x000ea80000300800 */
[----:B--2---:R0:W-:Y:S04]  /*1ab630*/  STL.64 [R1+0x99c8], R4 ;  /* 0x0099c80401007387 */ /* 0x0041e80000100a00 */
[----:B0-----:R0:W2:Y:S04]  /*1ab640*/  LDL.64 R4, [R1+0x5058] ;  /* 0x0050580001047983 */ /* 0x0010a80000100a00 */
[----:B----4-:R-:W-:Y:S01]  /*1ab650*/  STL.64 [R1+0x99c0], R2 ;  /* 0x0099c00201007387 */ /* 0x010fe20000100a00 */
[----:B--2---:R-:W-:-:S02]  /*1ab660*/  IMAD.MOV.U32 R5, RZ, RZ, R11 ;  /* 0x000000ffff057224 */ /* 0x004fc400078e000b */
[----:B------:R-:W-:-:S05]  /*1ab670*/  IMAD.X R11, R7, 0x1, R24, P1 ;  /* 0x00000001070b7824 */ /* 0x000fca00008e0618 */
[----:B------:R1:W-:Y:S02]  /*1ab680*/  STL.64 [R1+0x5060], R10 ;  /* 0x0050600a01007387 */ /* 0x0003e40000100a00 */
[----:B-1----:R-:W-:Y:S02]  /*1ab690*/  IMAD.MOV.U32 R11, RZ, RZ, R5 ;  /* 0x000000ffff0b7224 */ /* 0x002fe400078e0005 */
[----:B------:R-:W-:Y:S01]  /*1ab6a0*/  IMAD.X R5, R7, 0x1, R28, P2 ;  /* 0x0000000107057824 */ /* 0x000fe200010e061c */
[----:B------:R-:W-:Y:S01]  /*1ab6b0*/  IADD3 R10, P1, R6, R16, RZ ;  /* 0x00000010060a7210 */ /* 0x000fe20007f3e0ff */
[----:B------:R-:W-:-:S03]  /*1ab6c0*/  IMAD.MOV.U32 R3, RZ, RZ, R11 ;  /* 0x000000ffff037224 */ /* 0x000fc600078e000b */
[----:B------:R1:W-:Y:S01]  /*1ab6d0*/  STL [R1+0x505c], R5 ;  /* 0x00505c0501007387 */ /* 0x0003e20000100800 */
[----:B---3--:R-:W-:Y:S02]  /*1ab6e0*/  IMAD.X R11, R8, 0x1, R14, P1 ;  /* 0x00000001080b7824 */ /* 0x008fe400008e060e */
[----:B-1----:R-:W-:Y:S02]  /*1ab6f0*/  IMAD.MOV.U32 R5, RZ, RZ, R21 ;  /* 0x000000ffff057224 */ /* 0x002fe400078e0015 */
[----:B------:R-:W-:Y:S02]  /*1ab700*/  IMAD.X R21, R7, 0x1, R26, P0 ;  /* 0x0000000107157824 */ /* 0x000fe400000e061a */
[----:B------:R-:W2:Y:S04]  /*1ab710*/  LDL.LU R7, [R1+0x99e0] ;  /* 0x0099e00001077983 */ /* 0x000ea80000300800 */
[----:B------:R1:W-:Y:S04]  /*1ab720*/  STL.64 [R1+0x5050], R20 ;  /* 0x0050501401007387 */ /* 0x0003e80000100a00 */
[----:B-1----:R-:W3:Y:S04]  /*1ab730*/  LDL.LU.64 R20, [R1+0x99d8] ;  /* 0x0099d80001147983 */ /* 0x002ee80000300a00 */
[----:B------:R1:W-:Y:S04]  /*1ab740*/  STL.64 [R1+0x5048], R10 ;  /* 0x0050480a01007387 */ /* 0x0003e80000100a00 */
[----:B-1----:R-:W4:Y:S01]  /*1ab750*/  LDL.LU.64 R10, [R1+0x99d0] ;  /* 0x0099d000010a7983 */ /* 0x002f220000300a00 */
[----:B------:R-:W-:-:S02]  /*1ab760*/  IADD3 R4, P2, R6, R17, RZ ;  /* 0x0000001106047210 */ /* 0x000fc40007f5e0ff */
[----:B------:R-:W-:Y:S01]  /*1ab770*/  IADD3 R2, P0, R6, R19, RZ ;  /* 0x0000001306027210 */ /* 0x000fe20007f1e0ff */
[----:B----4-:R-:W-:Y:S04]  /*1ab780*/  STL.64 [R1+0x99b0], R10 ;  /* 0x0099b00a01007387 */ /* 0x010fe80000100a00 */
[----:B------:R1:W-:Y:S02]  /*1ab790*/  STL [R1+0x99b8], R11 ;  /* 0x0099b80b01007387 */ /* 0x0003e40000100800 */
[----:B-1----:R-:W-:Y:S02]  /*1ab7a0*/  IMAD.MOV.U32 R11, RZ, RZ, R5 ;  /* 0x000000ffff0b7224 */ /* 0x002fe400078e0005 */
[----:B------:R-:W-:Y:S01]  /*1ab7b0*/  IMAD.X R5, R8, 0x1, R15, P2 ;  /* 0x0000000108057824 */ /* 0x000fe200010e060f */
[----:B---3--:R-:W-:-:S04]  /*1ab7c0*/  IADD3 R10, P1, R6, R21, RZ ;  /* 0x00000015060a7210 */ /* 0x008fc80007f3e0ff */
[----:B------:R1:W-:Y:S02]  /*1ab7d0*/  STL.64 [R1+0x5040], R4 ;  /* 0x0050400401007387 */ /* 0x0003e40000100a00 */
[----:B-1----:R-:W-:Y:S02]  /*1ab7e0*/  IMAD.MOV.U32 R5, RZ, RZ, R3 ;  /* 0x000000ffff057224 */ /* 0x002fe400078e0003 */
[----:B------:R-:W-:Y:S01]  /*1ab7f0*/  IMAD.X R3, R8, 0x1, R18, P0 ;  /* 0x0000000108037824 */ /* 0x000fe200000e0612 */
[----:B------:R-:W-:-:S04]  /*1ab800*/  IADD3 R4, P2, R6, R23, RZ ;  /* 0x0000001706047210 */ /* 0x000fc80007f5e0ff */
[----:B------:R1:W-:Y:S02]  /*1ab810*/  STL.64 [R1+0x5038], R2 ;  /* 0x0050380201007387 */ /* 0x0003e40000100a00 */
[----:B-1----:R-:W-:Y:S02]  /*1ab820*/  IMAD.MOV.U32 R3, RZ, RZ, R11 ;  /* 0x000000ffff037224 */ /* 0x002fe400078e000b */
[----:B------:R-:W-:-:S05]  /*1ab830*/  IMAD.X R11, R8, 0x1, R20, P1 ;  /* 0x00000001080b7824 */ /* 0x000fca00008e0614 */
[----:B------:R1:W-:Y:S02]  /*1ab840*/  STL.64 [R1+0x5030], R10 ;  /* 0x0050300a01007387 */ /* 0x0003e40000100a00 */
[----:B-1----:R-:W-:Y:S02]  /*1ab850*/  IMAD.MOV.U32 R11, RZ, RZ, R5 ;  /* 0x000000ffff0b7224 */ /* 0x002fe400078e0005 */
[----:B------:R-:W-:-:S05]  /*1ab860*/  IMAD.X R5, R8, 0x1, R22, P2 ;  /* 0x0000000108057824 */ /* 0x000fca00010e0616 */
[----:B------:R1:W-:Y:S04]  /*1ab870*/  STL.64 [R1+0x5028], R4 ;  /* 0x0050280401007387 */ /* 0x0003e80000100a00 */
[----:B-1----:R-:W3:Y:S01]  /*1ab880*/  LDL.LU.64 R4, [R1+0x99c8] ;  /* 0x0099c80001047983 */ /* 0x002ee20000300a00 */
[C---:B------:R-:W-:Y:S02]  /*1ab890*/  IADD3 R2, P0, R6.reuse, R25, RZ ;  /* 0x0000001906027210 */ /* 0x040fe40007f1e0ff */
[C---:B------:R-:W-:Y:S01]  /*1ab8a0*/  IADD3 R10, P1, R6.reuse, R29, RZ ;  /* 0x0000001d060a7210 */ /* 0x040fe20007f3e0ff */
[----:B---3--:R1:W-:Y:S04]  /*1ab8b0*/  STL.64 [R1+0x99a0], R4 ;  /* 0x0099a00401007387 */ /* 0x0083e80000100a00 */
[----:B-1----:R-:W3:Y:S01]  /*1ab8c0*/  LDL.LU R5, [R1+0x29c] ;  /* 0x00029c0001057983 */ /* 0x002ee20000300800 */
[----:B------:R-:W-:-:S03]  /*1ab8d0*/  IADD3 R4, P2, R6, R27, RZ ;  /* 0x0000001b06047210 */ /* 0x000fc60007f5e0ff */
[----:B------:R1:W-:Y:S02]  /*1ab8e0*/  STL [R1+0x73f0], R6 ;  /* 0x0073f00601007387 */ /* 0x0003e40000100800 */
[----:B-1----:R-:W-:Y:S02]  /*1ab8f0*/  IMAD.MOV.U32 R6, RZ, RZ, R3 ;  /* 0x000000ffff067224 */ /* 0x002fe400078e0003 */
[----:B------:R-:W-:-:S05]  /*1ab900*/  IMAD.X R3, R8, 0x1, R24, P0 ;  /* 0x0000000108037824 */ /* 0x000fca00000e0618 */
[----:B------:R1:W-:Y:S04]  /*1ab910*/  STL.64 [R1+0x5020], R2 ;  /* 0x0050200201007387 */ /* 0x0003e80000100a00 */
[----:B-1----:R-:W4:Y:S04]  /*1ab920*/  LDL.LU.64 R2, [R1+0x99c0] ;  /* 0x0099c00001027983 */ /* 0x002f280000300a00 */
[----:B----4-:R1:W-:Y:S02]  /*1ab930*/  STL.64 [R1+0x9998], R2 ;  /* 0x0099980201007387 */ /* 0x0103e40000100a00 */
[----:B-1----:R-:W-:-:S02]  /*1ab940*/  IMAD.MOV.U32 R3, RZ, RZ, R11 ;  /* 0x000000ffff037224 */ /* 0x002fc400078e000b */
[----:B------:R-:W-:-:S05]  /*1ab950*/  IMAD.X R11, R8, 0x1, R28, P1 ;  /* 0x00000001080b7824 */ /* 0x000fca00008e061c */
[----:B------:R1:W-:Y:S04]  /*1ab960*/  STL.64 [R1+0x5018], R10 ;  /* 0x0050180a01007387 */ /* 0x0003e80000100a00 */
[----:B-1----:R0:W4:Y:S01]  /*1ab970*/  LDL.LU R11, [R1+0x99b8] ;  /* 0x0099b800010b7983 */ /* 0x0021220000300800 */
[C---:B--2---:R-:W-:Y:S02]  /*1ab980*/  IADD3 R10, P1, R7.reuse, R17, RZ ;  /* 0x00000011070a7210 */ /* 0x044fe40007f3e0ff */
[----:B------:R-:W-:-:S03]  /*1ab990*/  IADD3 R2, P0, R7, R16, RZ ;  /* 0x0000001007027210 */ /* 0x000fc60007f1e0ff */
[----:B------:R4:W-:Y:S04]  /*1ab9a0*/  STL [R1+0x5000], R10 ;  /* 0x0050000a01007387 */ /* 0x0009e80000100800 */
[----:B----4-:R-:W2:Y:S04]  /*1ab9b0*/  LDL.LU.64 R10, [R1+0x99b0] ;  /* 0x0099b000010a7983 */ /* 0x010ea80000300a00 */
[----:B------:R1:W-:Y:S04]  /*1ab9c0*/  STL.64 [R1+0x9990], R16 ;  /* 0x0099901001007387 */ /* 0x0003e80000100a00 */
[----:B-1----:R0:W3:Y:S02]  /*1ab9d0*/  LDL.64 R16, [R1+0x5000] ;  /* 0x0050000001107983 */ /* 0x0020e40000100a00 */
[----:B---3--:R-:W-:-:S02]  /*1ab9e0*/  IMAD.MOV.U32 R17, RZ, RZ, R5 ;  /* 0x000000ffff117224 */ /* 0x008fc400078e0005 */
[----:B------:R-:W-:Y:S02]  /*1ab9f0*/  IMAD.X R5, R8, 0x1, R26, P2 ;  /* 0x0000000108057824 */ /* 0x000fe400010e061a */
[----:B------:R-:W3:Y:S04]  /*1aba00*/  LDL.LU R8, [R1+0x99a8] ;  /* 0x0099a80001087983 */ /* 0x000ee80000300800 */
[----:B------:R1:W-:Y:S02]  /*1aba10*/  STL.64 [R1+0x5010], R4 ;  /* 0x0050100401007387 */ /* 0x0003e40000100a00 */
[----:B-1----:R-:W-:Y:S02]  /*1aba20*/  IMAD.MOV.U32 R5, RZ, RZ, R3 ;  /* 0x000000ffff057224 */ /* 0x002fe400078e0003 */
[----:B------:R-:W-:Y:S01]  /*1aba30*/  IMAD.X R3, R9, 0x1, R14, P0 ;  /* 0x0000000109037824 */ /* 0x000fe200000e060e */
[----:B------:R-:W-:-:S04]  /*1aba40*/  IADD3 R4, P2, R7, R19, RZ ;  /* 0x0000001307047210 */ /* 0x000fc80007f5e0ff */
[----:B------:R1:W-:Y:S04]  /*1aba50*/  STL.64 [R1+0x5008], R2 ;  /* 0x0050080201007387 */ /* 0x0003e80000100a00 */
[----:B--2---:R2:W-:Y:S01]  /*1aba60*/  STL.64 [R1+0x9970], R10 ;  /* 0x0099700a01007387 */ /* 0x0045e20000100a00 */
[----:B-1----:R-:W-:Y:S02]  /*1aba70*/  IMAD.MOV.U32 R3, RZ, RZ, R17 ;  /* 0x000000ffff037224 */ /* 0x002fe400078e0011 */
[----:B------:R-:W-:Y:S01]  /*1aba80*/  IMAD.X R17, R9, 0x1, R15, P1 ;  /* 0x0000000109117824 */ /* 0x000fe200008e060f */
[----:B------:R-:W-:Y:S01]  /*1aba90*/  IADD3 R2, P0, R7, R21, RZ ;  /* 0x0000001507027210 */ /* 0x000fe20007f1e0ff */
[----:B------:R-:W-:Y:S01]  /*1abaa0*/  STL.64 [R1+0x9988], R14 ;  /* 0x0099880e01007387 */ /* 0x000fe20000100a00 */
[----:B--2---:R-:W-:-:S03]  /*1abab0*/  IMAD.MOV.U32 R11, RZ, RZ, R3 ;  /* 0x000000ffff0b7224 */ /* 0x004fc600078e0003 */
[----:B------:R1:W-:Y:S01]  /*1abac0*/  STL [R1+0x5004], R17 ;  /* 0x0050041101007387 */ /* 0x0003e20000100800 */
[C---:B------:R-:W-:Y:S02]  /*1abad0*/  IMAD.X R3, R9.reuse, 0x1, R20, P0 ;  /* 0x0000000109037824 */ /* 0x040fe400000e0614 */
[----:B-1----:R-:W-:Y:S02]  /*1abae0*/  IMAD.MOV.U32 R17, RZ, RZ, R5 ;  /* 0x000000ffff117224 */ /* 0x002fe400078e0005 */
[----:B------:R-:W-:-:S05]  /*1abaf0*/  IMAD.X R5, R9, 0x1, R18, P2 ;  /* 0x0000000109057824 */ /* 0x000fca00010e0612 */
[----:B------:R1:W-:Y:S04]  /*1abb00*/  STL.64 [R1+0x4ff8], R4 ;  /* 0x004ff80401007387 */ /* 0x0003e80000100a00 */
[----:B-1----:R-:W2:Y:S04]  /*1abb10*/  LDL.LU.64 R4, [R1+0x99a0] ;  /* 0x0099a00001047983 */ /* 0x002ea80000300a00 */
[----:B------:R1:W-:Y:S04]  /*1abb20*/  STL.64 [R1+0x4ff0], R2 ;  /* 0x004ff00201007387 */ /* 0x0003e80000100a00 */
[----:B-1----:R-:W4:Y:S01]  /*1abb30*/  LDL.LU.64 R2, [R1+0x9998] ;  /* 0x0099980001027983 */ /* 0x002f220000300a00 */
[----:B------:R-:W-:Y:S01]  /*1abb40*/  IADD3 R16, P1, R7, R23, RZ ;  /* 0x0000001707107210 */ /* 0x000fe20007f3e0ff */
[----:B------:R-:W-:-:S04]  /*1abb50*/  IMAD.MOV.U32 R15, RZ, RZ, R17 ;  /* 0x000000ffff0f7224 */ /* 0x000fc800078e0011 */
[----:B------:R-:W-:Y:S01]  /*1abb60*/  IMAD.X R17, R9, 0x1, R22, P1 ;  /* 0x0000000109117824 */ /* 0x000fe200008e0616 */
[C---:B------:R-:W-:Y:S01]  /*1abb70*/  IADD3 R10, P2, R7.reuse, R25, RZ ;  /* 0x00000019070a7210 */ /* 0x040fe20007f5e0ff */
[----:B------:R1:W-:Y:S01]  /*1abb80*/  STL.64 [R1+0x9978], R20 ;  /* 0x0099781401007387 */ /* 0x0003e20000100a00 */
[----:B------:R-:W-:-:S03]  /*1abb90*/  IADD3 R14, P0, R7, R29, RZ ;  /* 0x0000001d070e7210 */ /* 0x000fc60007f1e0ff */
[----:B------:R0:W-:Y:S01]  /*1abba0*/  STL.64 [R1+0x4fe8], R16 ;  /* 0x004fe81001007387 */ /* 0x0001e20000100a00 */
[----:B-1----:R-:W-:Y:S01]  /*1abbb0*/  IADD3 R20, P1, R7, R27, RZ ;  /* 0x0000001b07147210 */ /* 0x002fe20007f3e0ff */
[----:B------:R-:W-:Y:S02]  /*1abbc0*/  IMAD.MOV.U32 R21, RZ, RZ, R15 ;  /* 0x000000ffff157224 */ /* 0x000fe400078e000f */
[----:B0-----:R-:W2:Y:S01]  /*1abbd0*/  LDL.LU.64 R16, [R1+0x9990] ;  /* 0x0099900001107983 */ /* 0x001ea20000300a00 */
[----:B------:R-:W-:-:S03]  /*1abbe0*/  IMAD.X R15, R9, 0x1, R28, P0 ;  /* 0x00000001090f7824 */ /* 0x000fc600000e061c */
[----:B------:R0:W-:Y:S02]  /*1abbf0*/  STL [R1+0x73f4], R7 ;  /* 0x0073f40701007387 */ /* 0x0001e40000100800 */
[----:B0-----:R-:W-:Y:S02]  /*1abc00*/  IMAD.MOV.U32 R7, RZ, RZ, R11 ;  /* 0x000000ffff077224 */ /* 0x001fe400078e000b */
[C---:B------:R-:W-:Y:S01]  /*1abc10*/  IMAD.X R11, R9.reuse, 0x1, R24, P2 ;  /* 0x00000001090b7824 */ /* 0x040fe200010e0618 */
[----:B----4-:R-:W-:Y:S04]  /*1abc20*/  STL.64 [R1+0x9960], R2 ;  /* 0x0099600201007387 */ /* 0x010fe80000100a00 */
[----:B------:R-:W-:Y:S04]  /*1abc30*/  STL.64 [R1+0x4fe0], R10 ;  /* 0x004fe00a01007387 */ /* 0x000fe80000100a00 */
[----:B------:R0:W-:Y:S04]  /*1abc40*/  STL.64 [R1+0x4fd8], R14 ;  /* 0x004fd80e01007387 */ /* 0x0001e80000100a00 */
[----:B0-----:R-:W4:Y:S01]  /*1abc50*/  LDL.LU.64 R14, [R1+0x9988] ;  /* 0x00998800010e7983 */ /* 0x001f220000300a00 */
[----:B---3--:R-:W-:Y:S01]  /*1abc60*/  SHF.R.S32.HI R11, RZ, 0x1f, R8 ;  /* 0x0000001fff0b7819 */ /* 0x008fe20000011408 */
[----:B------:R-:W-:Y:S01]  /*1abc70*/  IMAD.MOV.U32 R3, RZ, RZ, R21 ;  /* 0x000000ffff037224 */ /* 0x000fe200078e0015 */
[C---:B--2---:R-:W-:Y:S01]  /*1abc80*/  IADD3 R10, P2, R8.reuse, R16, RZ ;  /* 0x00000010080a7210 */ /* 0x044fe20007f5e0ff */
[----:B------:R-:W-:Y:S01]  /*1abc90*/  IMAD.X R21, R9, 0x1, R26, P1 ;  /* 0x0000000109157824 */ /* 0x000fe200008e061a */
[----:B------:R-:W-:Y:S01]  /*1abca0*/  STL.64 [R1+0x9968], R16 ;  /* 0x0099681001007387 */ /* 0x000fe20000100a00 */
[----:B------:R-:W-:-:S03]  /*1abcb0*/  IADD3 R2, P0, R8, R17, RZ ;  /* 0x0000001108027210 */ /* 0x000fc60007f1e0ff */
[----:B------:R-:W2:Y:S04]  /*1abcc0*/  LDL.LU R9, [R1+0x9980] ;  /* 0x0099800001097983 */ /* 0x000ea80000300800 */
[----:B------:R0:W-:Y:S04]  /*1abcd0*/  STL.64 [R1+0x4fd0], R20 ;  /* 0x004fd01401007387 */ /* 0x0001e80000100a00 */
[----:B0-----:R-:W3:Y:S04]  /*1abce0*/  LDL.LU.64 R20, [R1+0x9978] ;  /* 0x0099780001147983 */ /* 0x001ee80000300a00 */
[----:B------:R-:W2:Y:S01]  /*1abcf0*/  LDL.LU R17, [R1+0x26c] ;  /* 0x00026c0001117983 */ /* 0x000ea20000300800 */
[----:B----4-:R-:W-:-:S05]  /*1abd00*/  IMAD.X R11, R11, 0x1, R14, P2 ;  /* 0x000000010b0b7824 */ /* 0x010fca00010e060e */
[----:B------:R0:W-:Y:S04]  /*1abd10*/  STL.64 [R1+0x4fc8], R10 ;  /* 0x004fc80a01007387 */ /* 0x0001e80000100a00 */
[----:B0-----:R-:W4:Y:S01]  /*1abd20*/  LDL.LU.64 R10, [R1+0x9970] ;  /* 0x00997000010a7983 */ /* 0x001f220000300a00 */
[----:B------:R-:W-:-:S03]  /*1abd30*/  IADD3 R16, P1, R8, R19, RZ ;  /* 0x0000001308107210 */ /* 0x000fc60007f3e0ff */
[----:B----4-:R0:W-:Y:S04]  /*1abd40*/  STL.64 [R1+0x9950], R10 ;  /* 0x0099500a01007387 */ /* 0x0101e80000100a00 */
[----:B---3--:R1:W-:Y:S01]  /*1abd50*/  STL [R1+0x9948], R21 ;  /* 0x0099481501007387 */ /* 0x0083e20000100800 */
[----:B0-----:R-:W-:Y:S02]  /*1abd60*/  IADD3 R10, P2, R8, R21, RZ ;  /* 0x00000015080a7210 */ /* 0x001fe40007f5e0ff */
[----:B-1----:R-:W-:Y:S01]  /*1abd70*/  SHF.R.S32.HI R21, RZ, 0x1f, R8 ;  /* 0x0000001fff157819 */ /* 0x002fe20000011408 */
[----:B------:R-:W-:-:S04]  /*1abd80*/  IMAD.MOV.U32 R11, RZ, RZ, R3 ;  /* 0x000000ffff0b7224 */ /* 0x000fc800078e0003 */
[C---:B------:R-:W-:Y:S01]  /*1abd90*/  IMAD.X R3, R21.reuse, 0x1, R15, P0 ;  /* 0x0000000115037824 */ /* 0x040fe200000e060f */
[----:B------:R0:W-:Y:S04]  /*1abda0*/  STL.64 [R1+0x9958], R14 ;  /* 0x0099580e01007387 */ /* 0x0001e80000100a00 */
[----:B------:R2:W-:Y:S01]  /*1abdb0*/  STL.64 [R1+0x4fc0], R2 ;  /* 0x004fc00201007387 */ /* 0x0005e20000100a00 */
[----:B0-----:R-:W-:Y:S02]  /*1abdc0*/  IMAD.MOV.U32 R15, RZ, RZ, R11 ;  /* 0x000000ffff0f7224 */ /* 0x001fe400078e000b */
[----:B--2---:R-:W-:Y:S02]  /*1abdd0*/  IMAD.MOV.U32 R3, RZ, RZ, R17 ;  /* 0x000000ffff037224 */ /* 0x004fe400078e0011 */
[----:B------:R-:W-:-:S02]  /*1abde0*/  IMAD.X R17, R21, 0x1, R18, P1 ;  /* 0x0000000115117824 */ /* 0x000fc400008e0612 */
[----:B------:R-:W-:Y:S01]  /*1abdf0*/  IMAD.X R11, R21, 0x1, R20, P2 ;  /* 0x00000001150b7824 */ /* 0x000fe200010e0614 */
[----:B------:R-:W-:Y:S02]  /*1abe00*/  IADD3 R2, P0, R8, R23, RZ ;  /* 0x0000001708027210 */ /* 0x000fe40007f1e0ff */
[----:B------:R0:W-:Y:S04]  /*1abe10*/  STL.64 [R1+0x4fb8], R16 ;  /* 0x004fb81001007387 */ /* 0x0001e80000100a00 */
[----:B0-----:R-:W2:Y:S04]  /*1abe20*/  LDL.LU.64 R16, [R1+0x9968] ;  /* 0x0099680001107983 */ /* 0x001ea80000300a00 */
[----:B------:R0:W-:Y:S02]  /*1abe30*/  STL.64 [R1+0x4fb0], R10 ;  /* 0x004fb00a01007387 */ /* 0x0001e40000100a00 */
[----:B0-----:R-:W-:-:S02]  /*1abe40*/  IMAD.MOV.U32 R11, RZ, RZ, R3 ;  /* 0x000000ffff0b7224 */ /* 0x001fc400078e0003 */
[----:B------:R-:W-:-:S05]  /*1abe50*/  IMAD.X R3, R21, 0x1, R22, P0 ;  /* 0x0000000115037824 */ /* 0x000fca00000e0616 */
[----:B------:R0:W-:Y:S04]  /*1abe60*/  STL.64 [R1+0x4fa8], R2 ;  /* 0x004fa80201007387 */ /* 0x0001e80000100a00 */
[----:B0-----:R-:W3:Y:S04]  /*1abe70*/  LDL.LU.64 R2, [R1+0x9960] ;  /* 0x0099600001027983 */ /* 0x001ee80000300a00 */
[----:B------:R0:W-:Y:S04]  /*1abe80*/  STL.64 [R1+0x9940], R22 ;  /* 0x0099401601007387 */ /* 0x0001e80000100a00 */
[----:B0-----:R-:W4:Y:S01]  /*1abe90*/  LDL.LU R23, [R1+0x27c] ;  /* 0x00027c0001177983 */ /* 0x001f220000300800 */
[----:B------:R-:W-:-:S02]  /*1abea0*/  IADD3 R14, P1, R8, R25, RZ ;  /* 0x00000019080e7210 */ /* 0x000fc40007f3e0ff */
[C---:B------:R-:W-:Y:S01]  /*1abeb0*/  IADD3 R10, P2, R8.reuse, R29, RZ ;  /* 0x0000001d080a7210 */ /* 0x040fe20007f5e0ff */
[----:B---3--:R0:W-:Y:S04]  /*1abec0*/  STL.64 [R1+0x9938], R2 ;  /* 0x0099380201007387 */ /* 0x0081e80000100a00 */
[----:B------:R1:W-:Y:S01]  /*1abed0*/  STL [R1+0x73f8], R8 ;  /* 0x0073f80801007387 */ /* 0x0003e20000100800 */
[----:B0-----:R-:W-:Y:S01]  /*1abee0*/  IADD3 R2, P0, R8, R27, RZ ;  /* 0x0000001b08027210 */ /* 0x001fe20007f1e0ff */
[----:B-1----:R-:W-:Y:S02]  /*1abef0*/  IMAD.MOV.U32 R8, RZ, RZ, R15 ;  /* 0x000000ffff087224 */ /* 0x002fe400078e000f */
[----:B----4-:R-:W-:Y:S02]  /*1abf00*/  IMAD.MOV.U32 R3, RZ, RZ, R23 ;  /* 0x000000ffff037224 */ /* 0x010fe400078e0017 */
[----:B------:R-:W-:-:S02]  /*1abf10*/  IMAD.X R15, R21, 0x1, R24, P1 ;  /* 0x00000001150f7824 */ /* 0x000fc400008e0618 */
[----:B------:R-:W-:Y:S02]  /*1abf20*/  IMAD.MOV.U32 R23, RZ, RZ, R11 ;  /* 0x000000ffff177224 */ /* 0x000fe400078e000b */
[----:B------:R-:W-:Y:S01]  /*1abf30*/  IMAD.X R11, R21, 0x1, R28, P2 ;  /* 0x00000001150b7824 */ /* 0x000fe200010e061c */
[----:B------:R0:W-:Y:S04]  /*1abf40*/  STL.64 [R1+0x4fa0], R14 ;  /* 0x004fa00e01007387 */ /* 0x0001e80000100a00 */
[----:B0-----:R-:W3:Y:S04]  /*1abf50*/  LDL.LU.64 R14, [R1+0x9958] ;  /* 0x00995800010e7983 */ /* 0x001ee80000300a00 */
[----:B------:R0:W-:Y:S04]  /*1abf60*/  STL.64 [R1+0x4f98], R10 ;  /* 0x004f980a01007387 */ /* 0x0001e80000100a00 */
[----:B0-----:R-:W4:Y:S04]  /*1abf70*/  LDL.LU.64 R10, [R1+0x9950] ;  /* 0x00995000010a7983 */ /* 0x001f280000300a00 */
[----:B------:R0:W-:Y:S04]  /*1abf80*/  STL.64 [R1+0x9928], R28 ;  /* 0x0099281c01007387 */ /* 0x0001e80000100a00 */
[----:B0-----:R-:W3:Y:S01]  /*1abf90*/  LDL.LU R29, [R1+0x44] ;  /* 0x00004400011d7983 */ /* 0x001ee20000300800 */
[----:B--2---:R-:W-:-:S03]  /*1abfa0*/  IADD3 R22, P1, R9, R16, RZ ;  /* 0x0000001009167210 */ /* 0x004fc60007f3e0ff */
[----:B----4-:R-:W-:Y:S04]  /*1abfb0*/  STL.64 [R1+0x9920], R10 ;  /* 0x0099200a01007387 */ /* 0x010fe80000100a00 */
[----:B------:R3:W-:Y:S02]  /*1abfc0*/  STL.64 [R1+0x9918], R16 ;  /* 0x0099181001007387 */ /* 0x0007e40000100a00 */
[----:B---3--:R-:W-:Y:S01]  /*1abfd0*/  IMAD.MOV.U32 R16, RZ, RZ, R29 ;  /* 0x000000ffff107224 */ /* 0x008fe200078e001d */
[----:B------:R-:W-:-:S04]  /*1abfe0*/  SHF.R.S32.HI R11, RZ, 0x1f, R9 ;  /* 0x0000001fff0b7819 */ /* 0x000fc80000011409 */
[----:B------:R0:W-:Y:S01]  /*1abff0*/  STL.64 [R1+0x9930], R16 ;  /* 0x0099301001007387 */ /* 0x0001e20000100a00 */
[----:B------:R-:W-:Y:S01]  /*1ac000*/  IADD3 R10, P2, R9, R17, RZ ;  /* 0x00000011090a7210 */ /* 0x000fe20007f5e0ff */
[----:B0-----:R-:W-:Y:S02]  /*1ac010*/  IMAD.MOV.U32 R16, RZ, RZ, R3 ;  /* 0x000000ffff107224 */ /* 0x001fe400078e0003 */
[----:B------:R-:W-:Y:S02]  /*1ac020*/  IMAD.X R3, R21, 0x1, R26, P0 ;  /* 0x0000000115037824 */ /* 0x000fe400000e061a */
[----:B------:R-:W2:Y:S04]  /*1ac030*/  LDL.LU R21, [R1+0x9948] ;  /* 0x0099480001157983 */ /* 0x000ea80000300800 */
[----:B------:R0:W-:Y:S02]  /*1ac040*/  STL.64 [R1+0x4f90], R2 ;  /* 0x004f900201007387 */ /* 0x0001e40000100a00 */
[----:B0-----:R-:W-:-:S02]  /*1ac050*/  IMAD.MOV.U32 R3, RZ, RZ, R23 ;  /* 0x000000ffff037224 */ /* 0x001fc400078e0017 */
[C---:B------:R-:W-:Y:S02]  /*1ac060*/  IMAD.X R23, R11.reuse, 0x1, R14, P1 ;  /* 0x000000010b177824 */ /* 0x040fe400008e060e */
[----:B------:R-:W-:-:S03]  /*1ac070*/  IMAD.X R11, R11, 0x1, R15, P2 ;  /* 0x000000010b0b7824 */ /* 0x000fc600010e060f */
[----:B------:R0:W-:Y:S01]  /*1ac080*/  STL.64 [R1+0x4f88], R22 ;  /* 0x004f881601007387 */ /* 0x0001e20000100a00 */
[----:B------:R-:W-:-:S03]  /*1ac090*/  IADD3 R2, P0, R9, R19, RZ ;  /* 0x0000001309027210 */ /* 0x000fc60007f1e0ff */
[----:B0-----:R-:W3:Y:S04]  /*1ac0a0*/  LDL.LU.64 R22, [R1+0x9940] ;  /* 0x0099400001167983 */ /* 0x001ee80000300a00 */
[----:B------:R0:W-:Y:S04]  /*1ac0b0*/  STL [R1+0x9910], R15 ;  /* 0x0099100f01007387 */ /* 0x0001e80000100800 */
[----:B------:R1:W-:Y:S01]  /*1ac0c0*/  STL.64 [R1+0x4f80], R10 ;  /* 0x004f800a01007387 */ /* 0x0003e20000100a00 */
[----:B0-----:R-:W-:Y:S01]  /*1ac0d0*/  SHF.R.S32.HI R15, RZ, 0x1f, R9 ;  /* 0x0000001fff0f7819 */ /* 0x001fe20000011409 */
[----:B-1----:R-:W-:-:S04]  /*1ac0e0*/  IMAD.MOV.U32 R11, RZ, RZ, R3 ;  /* 0x000000ffff0b7224 */ /* 0x002fc800078e0003 */
[----:B------:R-:W-:-:S05]  /*1ac0f0*/  IMAD.X R3, R15, 0x1, R18, P0 ;  /* 0x000000010f037824 */ /* 0x000fca00000e0612 */
[----:B------:R0:W-:Y:S04]  /*1ac100*/  STL.64 [R1+0x4f78], R2 ;  /* 0x004f780201007387 */ /* 0x0001e80000100a00 */
[----:B0-----:R-:W4:Y:S01]  /*1ac110*/  LDL.LU.64 R2, [R1+0x9938] ;  /* 0x0099380001027983 */ /* 0x001f220000300a00 */
[----:B--2---:R-:W-:-:S05]  /*1ac120*/  IADD3 R28, P1, R9, R21, RZ ;  /* 0x00000015091c7210 */ /* 0x004fca0007f3e0ff */
[----:B------:R-:W-:Y:S01]  /*1ac130*/  IMAD.X R29, R15, 0x1, R20, P1 ;  /* 0x000000010f1d7824 */ /* 0x000fe200008e0614 */
[----:B----4-:R0:W-:Y:S02]  /*1ac140*/  STL.64 [R1+0x98f8], R2 ;  /* 0x0098f80201007387 */ /* 0x0101e40000100a00 */
[----:B0-----:R-:W-:Y:S01]  /*1ac150*/  IMAD.MOV.U32 R3, RZ, RZ, R16 ;  /* 0x000000ffff037224 */ /* 0x001fe200078e0010 */
[----:B------:R-:W-:-:S05]  /*1ac160*/  IADD3 R16, P0, R9, R25, RZ ;  /* 0x0000001909107210 */ /* 0x000fca0007f1e0ff */
[----:B------:R0:W-:Y:S04]  /*1ac170*/  STL [R1+0x4f60], R16 ;  /* 0x004f601001007387 */ /* 0x0001e80000100800 */
[----:B0-----:R-:W2:Y:S04]  /*1ac180*/  LDL.LU.64 R16, [R1+0x9930] ;  /* 0x0099300001107983 */ /* 0x001ea80000300a00 */
[----:B------:R0:W-:Y:S04]  /*1ac190*/  STL.64 [R1+0x4f70], R28 ;  /* 0x004f701c01007387 */ /* 0x0001e80000100a00 */
[----:B0-----:R-:W4:Y:S04]  /*1ac1a0*/  LDL.LU.64 R28, [R1+0x9928] ;  /* 0x00992800011c7983 */ /* 0x001f280000300a00 */
[----:B------:R0:W-:Y:S04]  /*1ac1b0*/  STL.64 [R1+0x9908], R20 ;  /* 0x0099081401007387 */ /* 0x0001e80000100a00 */
[----:B0-----:R0:W2:Y:S01]  /*1ac1c0*/  LDL.64 R20, [R1+0x4f60] ;  /* 0x004f600001147983 */ /* 0x0010a20000100a00 */
[----:B---3--:R-:W-:Y:S01]  /*1ac1d0*/  IADD3 R10, P2, R9, R23, RZ ;  /* 0x00000017090a7210 */ /* 0x008fe20007f5e0ff */
[----:B--2---:R-:W-:-:S02]  /*1ac1e0*/  IMAD.MOV.U32 R21, RZ, RZ, R3 ;  /* 0x000000ffff157224 */ /* 0x004fc400078e0003 */
[----:B------:R-:W-:Y:S02]  /*1ac1f0*/  IMAD.MOV.U32 R3, RZ, RZ, R11 ;  /* 0x000000ffff037224 */ /* 0x000fe400078e000b */
[----:B------:R-:W-:-:S05]  /*1ac200*/  IMAD.X R11, R15, 0x1, R22, P2 ;  /* 0x000000010f0b7824 */ /* 0x000fca00010e0616 */
[----:B------:R1:W-:Y:S04]  /*1ac210*/  STL.64 [R1+0x4f68], R10 ;  /* 0x004f680a01007387 */ /* 0x0003e80000100a00 */
[----:B-1----:R-:W2:Y:S04]  /*1ac220*/  LDL.LU.64 R10, [R1+0x9920] ;  /* 0x00992000010a7983 */ /* 0x002ea80000300a00 */
[----:B------:R1:W-:Y:S02]  /*1ac230*/  STL.64 [R1+0x9900], R22 ;  /* 0x0099001601007387 */ /* 0x0003e40000100a00 */
[----:B-1----:R-:W-:Y:S01]  /*1ac240*/  IMAD.MOV.U32 R22, RZ, RZ, R16 ;  /* 0x000000ffff167224 */ /* 0x002fe200078e0010 */
[----:B------:R-:W-:-:S05]  /*1ac250*/  IADD3 R16, P2, R9, R27, RZ ;  /* 0x0000001b09107210 */ /* 0x000fca0007f5e0ff */
[----:B------:R1:W-:Y:S04]  /*1ac260*/  STL [R1+0x4f50], R16 ;  /* 0x004f501001007387 */ /* 0x0003e80000100800 */
[----:B-1----:R-:W2:Y:S01]  /*1ac270*/  LDL.LU.64 R16, [R1+0x9918] ;  /* 0x0099180001107983 */ /* 0x002ea20000300a00 */
[----:B----4-:R-:W-:-:S03]  /*1ac280*/  IADD3 R2, P1, R9, R29, RZ ;  /* 0x0000001d09027210 */ /* 0x010fc60007f3e0ff */
[----:B------:R1:W-:Y:S02]  /*1ac290*/  STL [R1+0x73fc], R9 ;  /* 0x0073fc0901007387 */ /* 0x0003e40000100800 */
[----:B-1----:R-:W-:Y:S02]  /*1ac2a0*/  IMAD.MOV.U32 R9, RZ, RZ, R21 ;  /* 0x000000ffff097224 */ /* 0x002fe400078e0015 */
[----:B------:R-:W-:-:S05]  /*1ac2b0*/  IMAD.X R21, R15, 0x1, R24, P0 ;  /* 0x000000010f157824 */ /* 0x000fca00000e0618 */
[----:B------:R1:W-:Y:S02]  /*1ac2c0*/  STL [R1+0x4f64], R21 ;  /* 0x004f641501007387 */ /* 0x0003e40000100800 */
[----:B-1----:R-:W-:Y:S02]  /*1ac2d0*/  IMAD.MOV.U32 R21, RZ, RZ, R3 ;  /* 0x000000ffff157224 */ /* 0x002fe400078e0003 */
[----:B------:R-:W-:-:S05]  /*1ac2e0*/  IMAD.X R3, R15, 0x1, R28, P1 ;  /* 0x000000010f037824 */ /* 0x000fca00008e061c */
[----:B------:R1:W-:Y:S01]  /*1ac2f0*/  STL.64 [R1+0x4f58], R2 ;  /* 0x004f580201007387 */ /* 0x0003e20000100a00 */
[----:B--2---:R-:W-:-:S03]  /*1ac300*/  IADD3 R20, P0, R10, R16, RZ ;  /* 0x000000100a147210 */ /* 0x004fc60007f1e0ff */
[----:B------:R2:W-:Y:S01]  /*1ac310*/  STL.64 [R1+0x98e8], R16 ;  /* 0x0098e81001007387 */ /* 0x0005e20000100a00 */
[----:B-1----:R-:W-:-:S03]  /*1ac320*/  IADD3 R2, P1, R10, R17, RZ ;  /* 0x000000110a027210 */ /* 0x002fc60007f3e0ff */
[----:B--2---:R0:W2:Y:S02]  /*1ac330*/  LDL.64 R16, [R1+0x4f50] ;  /* 0x004f500001107983 */ /* 0x0040a40000100a00 */
[----:B--2---:R-:W-:Y:S02]  /*1ac340*/  IMAD.X R17, R15, 0x1, R26, P2 ;  /* 0x000000010f117824 */ /* 0x004fe400010e061a */
[----:B------:R-:W2:Y:S04]  /*1ac350*/  LDL.LU R15, [R1+0x9910] ;  /* 0x00991000010f7983 */ /* 0x000ea80000300800 */
[----:B------:R-:W-:Y:S04]  /*1ac360*/  STL.64 [R1+0x98f0], R26 ;  /* 0x0098f01a01007387 */ /* 0x000fe80000100a00 */
[----:B------:R1:W-:Y:S02]  /*1ac370*/  STL [R1+0x4f54], R17 ;  /* 0x004f541101007387 */ /* 0x0003e40000100800 */
[----:B-1----:R-:W-:Y:S01]  /*1ac380*/  SHF.R.S32.HI R17, RZ, 0x1f, R10 ;  /* 0x0000001fff117819 */ /* 0x002fe2000001140a */
[----:B------:R-:W-:-:S04]  /*1ac390*/  IMAD.MOV.U32 R26, RZ, RZ, R21 ;  /* 0x000000ffff1a7224 */ /* 0x000fc800078e0015 */
[----:B------:R-:W-:-:S05]  /*1ac3a0*/  IMAD.X R21, R17, 0x1, R14, P0 ;  /* 0x0000000111157824 */ /* 0x000fca00000e060e */
[----:B------:R1:W-:Y:S04]  /*1ac3b0*/  STL.64 [R1+0x4f48], R20 ;  /* 0x004f481401007387 */ /* 0x0003e80000100a00 */
[----:B-1----:R-:W3:Y:S01]  /*1ac3c0*/  LDL.LU.64 R20, [R1+0x9908] ;  /* 0x0099080001147983 */ /* 0x002ee20000300a00 */
[----:B------:R-:W-:Y:S01]  /*1ac3d0*/  IMAD.MOV.U32 R27, RZ, RZ, R22 ;  /* 0x000000ffff1b7224 */ /* 0x000fe200078e0016 */
[----:B------:R-:W-:Y:S01]  /*1ac3e0*/  IADD3 R16, P2, R10, R19, RZ ;  /* 0x000000130a107210 */ /* 0x000fe20007f5e0ff */
[----:B--2---:R-:W-:-:S04]  /*1ac3f0*/  IMAD.X R3, R17, 0x1, R15, P1 ;  /* 0x0000000111037824 */ /* 0x004fc800008e060f */
[----:B------:R-:W-:Y:S01]  /*1ac400*/  IMAD.X R17, R17, 0x1, R18, P2 ;  /* 0x0000000111117824 */ /* 0x000fe200010e0612 */
[----:B---3--:R-:W-:-:S05]  /*1ac410*/  IADD3 R22, P0, R10, R21, RZ ;  /* 0x000000150a167210 */ /* 0x008fca0007f1e0ff */
[----:B------:R1:W-:Y:S04]  /*1ac420*/  STL [R1+0x4f30], R22 ;  /* 0x004f301601007387 */ /* 0x0003e80000100800 */
[----:B-1----:R-:W2:Y:S04]  /*1ac430*/  LDL.LU.64 R22, [R1+0x9900] ;  /* 0x0099000001167983 */ /* 0x002ea80000300a00 */
[----:B------:R1:W-:Y:S04]  /*1ac440*/  STL.64 [R1+0x4f40], R2 ;  /* 0x004f400201007387 */ /* 0x0003e80000100a00 */
[----:B-1----:R-:W3:Y:S04]  /*1ac450*/  LDL.LU.64 R2, [R1+0x98f8] ;  /* 0x0098f80001027983 */ /* 0x002ee80000300a00 */
[----:B------:R-:W-:Y:S04]  /*1ac460*/  STL.64 [R1+0x98d0], R14 ;  /* 0x0098d00e01007387 */ /* 0x000fe80000100a00 */
[----:B------:R1:W-:Y:S02]  /*1ac470*/  STL [R1+0x98d8], R15 ;  /* 0x0098d80f01007387 */ /* 0x0003e40000100800 */
[----:B-1----:R-:W-:-:S02]  /*1ac480*/  IMAD.MOV.U32 R15, RZ, RZ, R27 ;  /* 0x000000ffff0f7224 */ /* 0x002fc400078e001b */
[----:B------:R-:W4:Y:S04]  /*1ac490*/  LDL.LU R27, [R1+0x4b4] ;  /* 0x0004b400011b7983 */ /* 0x000f280000300800 */
[----:B------:R-:W-:Y:S04]  /*1ac4a0*/  STL.64 [R1+0x4f38], R16 ;  /* 0x004f381001007387 */ /* 0x000fe80000100a00 */
[----:B------:R1:W-:Y:S04]  /*1ac4b0*/  STL.64 [R1+0x98e0], R8 ;  /* 0x0098e00801007387 */ /* 0x0003e80000100a00 */
[----:B-1----:R0:W3:Y:S01]  /*1ac4c0*/  LDL.64 R8, [R1+0x4f30] ;  /* 0x004f300001087983 */ /* 0x0020e20000100a00 */
[----:B------:R-:W-:-:S03]  /*1ac4d0*/  IMAD.MOV.U32 R14, RZ, RZ, R26 ;  /* 0x000000ffff0e7224 */ /* 0x000fc600078e001a */
[----:B------:R1:W-:Y:S01]  /*1ac4e0*/  STL [R1+0x98dc], R18 ;  /* 0x0098dc1201007387 */ /* 0x0003e20000100800 */
[C---:B------:R-:W-:Y:S02]  /*1ac4f0*/  IADD3 R16, P2, R10.reuse, R25, RZ ;  /* 0x000000190a107210 */ /* 0x040fe40007f5e0ff */
[----:B-1----:R-:W-:Y:S01]  /*1ac500*/  SHF.R.S32.HI R18, RZ, 0x1f, R10 ;  /* 0x0000001fff127819 */ /* 0x002fe2000001140a */
[----:B------:R1:W-:Y:S02]  /*1ac510*/  STL.64 [R1+0x98c8], R20 ;  /* 0x0098c81401007387 */ /* 0x0003e40000100a00 */
[----:B-1----:R-:W-:Y:S01]  /*1ac520*/  IMAD.MOV.U32 R21, RZ, RZ, R15 ;  /* 0x000000ffff157224 */ /* 0x002fe200078e000f */
[----:B--2---:R-:W-:Y:S01]  /*1ac530*/  IADD3 R26, P1, R10, R23, RZ ;  /* 0x000000170a1a7210 */ /* 0x004fe20007f3e0ff */
[----:B----4-:R-:W-:-:S04]  /*1ac540*/  IMAD.MOV.U32 R17, RZ, RZ, R27 ;  /* 0x000000ffff117224 */ /* 0x010fc800078e001b */
[C---:B------:R-:W-:Y:S02]  /*1ac550*/  IMAD.X R27, R18.reuse, 0x1, R22, P1 ;  /* 0x00000001121b7824 */ /* 0x040fe400008e0616 */
[----:B------:R-:W-:Y:S02]  /*1ac560*/  IMAD.MOV.U32 R15, RZ, RZ, R17 ;  /* 0x000000ffff0f7224 */ /* 0x000fe400078e0011 */
[C---:B------:R-:W-:Y:S02]  /*1ac570*/  IMAD.X R17, R18.reuse, 0x1, R24, P2 ;  /* 0x0000000112117824 */ /* 0x040fe400010e0618 */
[----:B---3--:R-:W-:-:S05]  /*1ac580*/  IMAD.X R9, R18, 0x1, R20, P0 ;  /* 0x0000000112097824 */ /* 0x008fca00000e0614 */
[----:B------:R-:W-:Y:S04]  /*1ac590*/  STL [R1+0x4f34], R9 ;  /* 0x004f340901007387 */ /* 0x000fe80000100800 */
[----:B------:R1:W-:Y:S04]  /*1ac5a0*/  STL.64 [R1+0x4f28], R26 ;  /* 0x004f281a01007387 */ /* 0x0003e80000100a00 */
[----:B-1----:R-:W2:Y:S04]  /*1ac5b0*/  LDL.LU.64 R26, [R1+0x98f0] ;  /* 0x0098f000011a7983 */ /* 0x002ea80000300a00 */
[----:B------:R1:W-:Y:S04]  /*1ac5c0*/  STL.64 [R1+0x98c0], R22 ;  /* 0x0098c01601007387 */ /* 0x0003e80000100a00 */
[----:B-1----:R-:W3:Y:S04]  /*1ac5d0*/  LDL R23, [R1] ;  /* 0x0000000001177983 */ /* 0x002ee80000100800 */
[----:B------:R-:W-:Y:S04]  /*1ac5e0*/  STL [R1+0x7400], R10 ;  /* 0x0074000a01007387 */ /* 0x000fe80000100800 */
[----:B------:R1:W-:Y:S04]  /*1ac5f0*/  STL.64 [R1+0x4f20], R16 ;  /* 0x004f201001007387 */ /* 0x0003e80000100a00 */
[----:B-1----:R-:W3:Y:S01]  /*1ac600*/  LDL.LU.64 R16, [R1+0x98e8] ;  /* 0x0098e80001107983 */ /* 0x002ee20000300a00 */
[----:B------:R-:W-:Y:S01]  /*1ac610*/  IADD3 R8, P0, R10, R29, RZ ;  /* 0x0000001d0a087210 */ /* 0x000fe20007f1e0ff */
[----:B------:R-:W-:-:S02]  /*1ac620*/  IMAD.MOV.U32 R22, RZ, RZ, R14 ;  /* 0x000000ffff167224 */ /* 0x000fc400078e000e */
[----:B------:R1:W-:Y:S02]  /*1ac630*/  STL.64 [R1+0x98b8], R24 ;  /* 0x0098b81801007387 */ /* 0x0003e40000100a00 */
[----:B------:R-:W-:Y:S02]  /*1ac640*/  IMAD.X R9, R18, 0x1, R28, P0 ;  /* 0x0000000112097824 */ /* 0x000fe400000e061c */
[----:B-1----:R-:W-:Y:S02]  /*1ac650*/  IMAD.MOV.U32 R24, RZ, RZ, R21 ;  /* 0x000000ffff187224 */ /* 0x002fe400078e0015 */
[----:B------:R-:W4:Y:S04]  /*1ac660*/  LDL R21, [R1+0x4b8] ;  /* 0x0004b80001157983 */ /* 0x000f280000100800 */
[----:B------:R1:W-:Y:S04]  /*1ac670*/  STL.64 [R1+0x4f18], R8 ;  /* 0x004f180801007387 */ /* 0x0003e80000100a00 */
[----:B-1----:R-:W4:Y:S04]  /*1ac680*/  LDL.LU.64 R8, [R1+0x98e0] ;  /* 0x0098e00001087983 */ /* 0x002f280000300a00 */
[----:B------:R1:W-:Y:S02]  /*1ac690*/  STL.64 [R1+0x98b0], R28 ;  /* 0x0098b01c01007387 */ /* 0x0003e40000100a00 */
[----:B-1----:R-:W-:Y:S01]  /*1ac6a0*/  IMAD.MOV.U32 R29, RZ, RZ, R15 ;  /* 0x000000ffff1d7224 */ /* 0x002fe200078e000f */
[----:B--2---:R-:W-:Y:S01]  /*1ac6b0*/  IADD3 R14, P1, R10, R27, RZ ;  /* 0x0000001b0a0e7210 */ /* 0x004fe20007f3e0ff */
[----:B------:R-:W-:-:S04]  /*1ac6c0*/  IMAD.MOV.U32 R10, RZ, RZ, R22 ;  /* 0x000000ffff0a7224 */ /* 0x000fc800078e0016 */
[----:B------:R-:W-:Y:S01]  /*1ac6d0*/  IMAD.X R15, R18, 0x1, R26, P1 ;  /* 0x00000001120f7824 */ /* 0x000fe200008e061a */
[----:B---3--:R-:W-:Y:S01]  /*1ac6e0*/  IADD3 R22, P0, R23, R17, RZ ;  /* 0x0000001117167210 */ /* 0x008fe20007f1e0ff */
[----:B------:R1:W-:Y:S04]  /*1ac6f0*/  STL [R1+0x98a8], R17 ;  /* 0x0098a81101007387 */ /* 0x0003e80000100800 */
[----:B-1----:R-:W2:Y:S04]  /*1ac700*/  LDL.LU R17, [R1] ;  /* 0x0000000001117983 */ /* 0x002ea80000300800 */
[----:B------:R-:W3:Y:S04]  /*1ac710*/  LDL.LU R18, [R1+0x98dc] ;  /* 0x0098dc0001127983 */ /* 0x000ee80000300800 */
[----:B------:R1:W-:Y:S04]  /*1ac720*/  STL.64 [R1+0x4f10], R14 ;  /* 0x004f100e01007387 */ /* 0x0003e80000100a00 */
[----:B-1----:R0:W4:Y:S01]  /*1ac730*/  LDL.LU R15, [R1+0x98d8] ;  /* 0x0098d800010f7983 */ /* 0x0021220000300800 */
[----:B--2---:R-:W-:-:S05]  /*1ac740*/  IADD3 R14, P1, R17, R19, RZ ;  /* 0x00000013110e7210 */ /* 0x004fca0007f3e0ff */
[----:B------:R4:W-:Y:S04]  /*1ac750*/  STL [R1+0x4ef8], R14 ;  /* 0x004ef80e01007387 */ /* 0x0009e80000100800 */
[----:B----4-:R-:W2:Y:S01]  /*1ac760*/  LDL.LU.64 R14, [R1+0x98d0] ;  /* 0x0098d000010e7983 */ /* 0x010ea20000300a00 */
[----:B------:R-:W-:-:S05]  /*1ac770*/  IADD3 R20, P2, R23, R16, RZ ;  /* 0x0000001017147210 */ /* 0x000fca0007f5e0ff */
[----:B--2---:R-:W-:-:S05]  /*1ac780*/  IMAD.X R21, R21, 0x1, R14, P2 ;  /* 0x0000000115157824 */ /* 0x004fca00010e060e */
[----:B------:R1:W-:Y:S04]  /*1ac790*/  STL.64 [R1+0x4f08], R20 ;  /* 0x004f081401007387 */ /* 0x0003e80000100a00 */
[----:B-1----:R-:W2:Y:S04]  /*1ac7a0*/  LDL.LU.64 R20, [R1+0x98c8] ;  /* 0x0098c80001147983 */ /* 0x002ea80000300a00 */
[----:B------:R-:W-:Y:S01]  /*1ac7b0*/  STL.64 [R1+0x9898], R4 ;  /* 0x0098980401007387 */ /* 0x000fe20000100a00 */
[----:B--2---:R-:W-:-:S03]  /*1ac7c0*/  IADD3 R28, P2, R17, R21, RZ ;  /* 0x00000015111c7210 */ /* 0x004fc60007f5e0ff */
[----:B------:R1:W-:Y:S04]  /*1ac7d0*/  STL [R1+0x9890], R21 ;  /* 0x0098901501007387 */ /* 0x0003e80000100800 */
[----:B-1----:R-:W2:Y:S02]  /*1ac7e0*/  LDL.LU R21, [R1+0x4b8] ;  /* 0x0004b80001157983 */ /* 0x002ea40000300800 */
[----:B--2---:R-:W-:-:S05]  /*1ac7f0*/  IMAD.X R23, R21, 0x1, R15, P0 ;  /* 0x0000000115177824 */ /* 0x004fca00000e060f */
[----:B------:R1:W-:Y:S04]  /*1ac800*/  STL.64 [R1+0x4f00], R22 ;  /* 0x004f001601007387 */ /* 0x0003e80000100a00 */
[----:B-1----:R-:W2:Y:S04]  /*1ac810*/  LDL.LU.64 R22, [R1+0x98c0] ;  /* 0x0098c00001167983 */ /* 0x002ea80000300a00 */
[----:B------:R1:W-:Y:S04]  /*1ac820*/  STL.64 [R1+0x98a0], R14 ;  /* 0x0098a00e01007387 */ /* 0x0003e80000100a00 */
[----:B-1----:R0:W3:Y:S01]  /*1ac830*/  LDL.64 R14, [R1+0x4ef8] ;  /* 0x004ef800010e7983 */ /* 0x0020e20000100a00 */
[----:B------:R-:W-:-:S02]  /*1ac840*/  IMAD.MOV.U32 R5, RZ, RZ, R24 ;  /* 0x000000ffff057224 */ /* 0x000fc400078e0018 */
[----:B------:R-:W-:Y:S02]  /*1ac850*/  IMAD.MOV.U32 R4, RZ, RZ, R29 ;  /* 0x000000ffff047224 */ /* 0x000fe400078e001d */
[----:B------:R-:W-:Y:S01]  /*1ac860*/  IMAD.X R29, R21, 0x1, R20, P2 ;  /* 0x00000001151d7824 */ /* 0x000fe200010e0614 */
[----:B--2---:R-:W-:-:S05]  /*1ac870*/  IADD3 R24, P0, R17, R23, RZ ;  /* 0x0000001711187210 */ /* 0x004fca0007f1e0ff */
[----:B------:R1:W-:Y:S04]  /*1ac880*/  STL [R1+0x4ee8], R24 ;  /* 0x004ee81801007387 */ /* 0x0003e80000100800 */
[----:B-1----:R-:W2:Y:S01]  /*1ac890*/  LDL.LU.64 R24, [R1+0x98b8] ;  /* 0x0098b80001187983 */ /* 0x002ea20000300a00 */
[----:B---3--:R-:W-:-:S05]  /*1ac8a0*/  IMAD.X R15, R21, 0x1, R18, P1 ;  /* 0x00000001150f7824 */ /* 0x008fca00008e0612 */
[----:B------:R-:W-:Y:S04]  /*1ac8b0*/  STL [R1+0x4efc], R15 ;  /* 0x004efc0f01007387 */ /* 0x000fe80000100800 */
[----:B------:R1:W-:Y:S04]  /*1ac8c0*/  STL.64 [R1+0x4ef0], R28 ;  /* 0x004ef01c01007387 */ /* 0x0003e80000100a00 */
[----:B-1----:R-:W3:Y:S04]  /*1ac8d0*/  LDL.LU.64 R28, [R1+0x98b0] ;  /* 0x0098b000011c7983 */ /* 0x002ee80000300a00 */
[----:B------:R1:W-:Y:S04]  /*1ac8e0*/  STL.64 [R1+0x9878], R10 ;  /* 0x0098780a01007387 */ /* 0x0003e80000100a00 */
[----:B-1----:R-:W4:Y:S04]  /*1ac8f0*/  LDL R11, [R1+0x4] ;  /* 0x00000400010b7983 */ /* 0x002f280000100800 */
[----:B------:R1:W-:Y:S04]  /*1ac900*/  STL.64 [R1+0x9888], R8 ;  /* 0x0098880801007387 */ /* 0x0003e80000100a00 */
[----:B-1----:R0:W4:Y:S01]  /*1ac910*/  LDL.64 R8, [R1+0x4ee8] ;  /* 0x004ee80001087983 */ /* 0x0021220000100a00 */
[----:B------:R-:W-:-:S03]  /*1ac920*/  IMAD.MOV.U32 R15, RZ, RZ, R4 ;  /* 0x000000ffff0f7224 */ /* 0x000fc600078e0004 */
[----:B------:R-:W-:Y:S01]  /*1ac930*/  STL.64 [R1+0x9880], R12 ;  /* 0x0098800c01007387 */ /* 0x000fe20000100a00 */
[C---:B--2---:R-:W-:Y:S02]  /*1ac940*/  IADD3 R14, P1, R17.reuse, R25, RZ ;  /* 0x00000019110e7210 */ /* 0x044fe40007f3e0ff */
[----:B---3--:R-:W-:Y:S01]  /*1ac950*/  IADD3 R4, P2, R17, R29, RZ ;  /* 0x0000001d11047210 */ /* 0x008fe20007f5e0ff */
[----:B----4-:R-:W-:Y:S01]  /*1ac960*/  IMAD.X R9, R21, 0x1, R22, P0 ;  /* 0x0000000115097824 */ /* 0x010fe200000e0616 */
[----:B------:R-:W-:-:S04]  /*1ac970*/  IADD3 R8, P0, R17, R27, RZ ;  /* 0x0000001b11087210 */ /* 0x000fc80007f1e0ff */
[----:B------:R1:W-:Y:S04]  /*1ac980*/  STL [R1+0x4eec], R9 ;  /* 0x004eec0901007387 */ /* 0x0003e80000100800 */
[----:B------:R-:W2:Y:S01]  /*1ac990*/  LDL.LU R17, [R1+0x98a8] ;  /* 0x0098a80001117983 */ /* 0x000ea20000300800 */
[----:B-1----:R-:W-:Y:S02]  /*1ac9a0*/  IMAD.MOV.U32 R9, RZ, RZ, R15 ;  /* 0x000000ffff097224 */ /* 0x002fe400078e000f */
[----:B------:R-:W-:-:S05]  /*1ac9b0*/  IMAD.X R15, R21, 0x1, R24, P1 ;  /* 0x00000001150f7824 */ /* 0x000fca00008e0618 */
[----:B------:R1:W-:Y:S04]  /*1ac9c0*/  STL.64 [R1+0x4ee0], R14 ;  /* 0x004ee00e01007387 */ /* 0x0003e80000100a00 */
[----:B-1----:R-:W3:Y:S01]  /*1ac9d0*/  LDL.LU.64 R14, [R1+0x98a0] ;  /* 0x0098a000010e7983 */ /* 0x002ee20000300a00 */
[----:B------:R-:W-:Y:S02]  /*1ac9e0*/  IMAD.MOV.U32 R10, RZ, RZ, R5 ;  /* 0x000000ffff0a7224 */ /* 0x000fe400078e0005 */
[----:B------:R-:W-:Y:S01]  /*1ac9f0*/  IMAD.X R5, R21, 0x1, R28, P2 ;  /* 0x0000000115057824 */ /* 0x000fe200010e061c */
[----:B------:R-:W-:Y:S01]  /*1aca00*/  IADD3 R12, P1, R11, R16, RZ ;  /* 0x000000100b0c7210 */ /* 0x000fe20007f3e0ff */
[----:B------:R-:W-:-:S03]  /*1aca10*/  IMAD.MOV.U32 R13, RZ, RZ, R10 ;  /* 0x000000ffff0d7224 */ /* 0x000fc600078e000a */
[----:B------:R1:W-:Y:S04]  /*1aca20*/  STL.64 [R1+0x4ed8], R4 ;  /* 0x004ed80401007387 */ /* 0x0003e80000100a00 */
[----:B-1----:R-:W4:Y:S04]  /*1aca30*/  LDL.LU.64 R4, [R1+0x9898] ;  /* 0x0098980001047983 */ /* 0x002f280000300a00 */
[----:B------:R1:W-:Y:S01]  /*1aca40*/  STL.64 [R1+0x9870], R28 ;  /* 0x0098701c01007387 */ /* 0x0003e20000100a00 */
[----:B--2---:R-:W-:Y:S01]  /*1aca50*/  IADD3 R10, P2, R11, R17, RZ ;  /* 0x000000110b0a7210 */ /* 0x004fe20007f5e0ff */
[----:B------:R-:W-:-:S02]  /*1aca60*/  IMAD.MOV.U32 R11, RZ, RZ, R9 ;  /* 0x000000ffff0b7224 */ /* 0x000fc400078e0009 */
[----:B------:R-:W-:Y:S01]  /*1aca70*/  IMAD.X R9, R21, 0x1, R26, P0 ;  /* 0x0000000115097824 */ /* 0x000fe200000e061a */
[----:B------:R2:W-:Y:S01]  /*1aca80*/  STL.64 [R1+0x9860], R16 ;  /* 0x0098601001007387 */ /* 0x0005e20000100a00 */
[----:B-1----:R-:W-:-:S03]  /*1aca90*/  IMAD.MOV.U32 R29, RZ, RZ, R11 ;  /* 0x000000ffff1d7224 */ /* 0x002fc600078e000b */
[----:B------:R-:W4:Y:S04]  /*1acaa0*/  LDL.LU R21, [R1+0x9890] ;  /* 0x0098900001157983 */ /* 0x000f280000300800 */
[----:B------:R1:W-:Y:S01]  /*1acab0*/  STL.64 [R1+0x4ed0], R8 ;  /* 0x004ed00801007387 */ /* 0x0003e20000100a00 */
[----:B--2---:R-:W-:-:S03]  /*1acac0*/  IMAD.MOV.U32 R17, RZ, RZ, R13 ;  /* 0x000000ffff117224 */ /* 0x004fc600078e000d */
[----:B-1----:R-:W2:Y:S01]  /*1acad0*/  LDL.LU.64 R8, [R1+0x9888] ;  /* 0x0098880001087983 */ /* 0x002ea20000300a00 */
[----:B---3--:R-:W-:Y:S02]  /*1acae0*/  IMAD.X R13, R11, 0x1, R14, P1 ;  /* 0x000000010b0d7824 */ /* 0x008fe400008e060e */
[----:B------:R-:W-:Y:S01]  /*1acaf0*/  IMAD.X R11, R29, 0x1, R15, P2 ;  /* 0x000000011d0b7824 */ /* 0x000fe200010e060f */
[----:B------:R1:W-:Y:S04]  /*1acb00*/  STL [R1+0x9868], R26 ;  /* 0x0098681a01007387 */ /* 0x0003e80000100800 */
[----:B-1----:R-:W3:Y:S04]  /*1acb10*/  LDL.LU R26, [R1+0x4] ;  /* 0x00000400011a7983 */ /* 0x002ee80000300800 */
[----:B------:R1:W-:Y:S04]  /*1acb20*/  STL.64 [R1+0x4ec8], R12 ;  /* 0x004ec80c01007387 */ /* 0x0003e80000100a00 */
[----:B-1----:R-:W2:Y:S04]  /*1acb30*/  LDL.LU.64 R12, [R1+0x9880] ;  /* 0x00988000010c7983 */ /* 0x002ea80000300a00 */
[----:B------:R1:W-:Y:S04]  /*1acb40*/  STL.64 [R1+0x4ec0], R10 ;  /* 0x004ec00a01007387 */ /* 0x0003e80000100a00 */
[----:B-1----:R-:W2:Y:S01]  /*1acb50*/  LDL.LU.64 R10, [R1+0x9878] ;  /* 0x00987800010a7983 */ /* 0x002ea20000300a00 */
[----:B---3--:R-:W-:-:S02]  /*1acb60*/  IADD3 R16, P0, R26, R19, RZ ;  /* 0x000000131a107210 */ /* 0x008fc40007f1e0ff */
[----:B----4-:R-:W-:Y:S01]  /*1acb70*/  IADD3 R28, P1, R26, R21, RZ ;  /* 0x000000151a1c7210 */ /* 0x010fe20007f3e0ff */
[----:B--2---:R1:W-:Y:S04]  /*1acb80*/  STL.64 [R1+0x9858], R10 ;  /* 0x0098580a01007387 */ /* 0x0043e80000100a00 */
[----:B------:R-:W-:Y:S01]  /*1acb90*/  STL.64 [R1+0x9850], R14 ;  /* 0x0098500e01007387 */ /* 0x000fe20000100a00 */
[----:B-1----:R-:W-:Y:S02]  /*1acba0*/  IMAD.MOV.U32 R11, RZ, RZ, R17 ;  /* 0x000000ffff0b7224 */ /* 0x002fe400078e0011 */
[----:B------:R-:W-:-:S05]  /*1acbb0*/  IMAD.X R17, R29, 0x1, R18, P0 ;  /* 0x000000011d117824 */ /* 0x000fca00000e0612 */
[----:B------:R1:W-:Y:S02]  /*1acbc0*/  STL.64 [R1+0x4eb8], R16 ;  /* 0x004eb81001007387 */ /* 0x0003e40000100a00 */
[----:B-1----:R-:W-:-:S04]  /*1acbd0*/  IMAD.MOV.U32 R17, RZ, RZ, R29 ;  /* 0x000000ffff117224 */ /* 0x002fc800078e001d */
[----:B------:R-:W-:-:S05]  /*1acbe0*/  IMAD.X R29, R17, 0x1, R20, P1 ;  /* 0x00000001111d7824 */ /* 0x000fca00008e0614 */
[----:B------:R1:W-:Y:S04]  /*1acbf0*/  STL.64 [R1+0x4eb0], R28 ;  /* 0x004eb01c01007387 */ /* 0x0003e80000100a00 */
[----:B-1----:R-:W2:Y:S01]  /*1acc00*/  LDL.LU.64 R28, [R1+0x9870] ;  /* 0x00987000011c7983 */ /* 0x002ea20000300a00 */
[----:B------:R-:W-:-:S03]  /*1acc10*/  IADD3 R14, P2, R26, R23, RZ ;  /* 0x000000171a0e7210 */ /* 0x000fc60007f5e0ff */
[----:B------:R-:W-:Y:S02]  /*1acc20*/  STL.64 [R1+0x9848], R20 ;  /* 0x0098481401007387 */ /* 0x000fe40000100a00 */
[----:B------:R-:W-:Y:S02]  /*1acc30*/  IMAD.X R15, R17, 0x1, R22, P2 ;  /* 0x00000001110f7824 */ /* 0x000fe400010e0616 */
[----:B------:R1:W-:Y:S01]  /*1acc40*/  STL.64 [R1+0x9838], R4 ;  /* 0x0098380401007387 */ /* 0x0003e20000100a00 */
[----:B------:R-:W-:-:S03]  /*1acc50*/  IADD3 R16, P0, R26, R25, RZ ;  /* 0x000000191a107210 */ /* 0x000fc60007f1e0ff */
[----:B-1----:R-:W3:Y:S04]  /*1acc60*/  LDL R5, [R1+0x8] ;  /* 0x0000080001057983 */ /* 0x002ee80000100800 */
[----:B------:R1:W-:Y:S04]  /*1acc70*/  STL.64 [R1+0x9840], R22 ;  /* 0x0098401601007387 */ /* 0x0003e80000100a00 */
[----:B-1----:R-:W4:Y:S04]  /*1acc80*/  LDL R22, [R1+0x4b0] ;  /* 0x0004b00001167983 */ /* 0x002f280000100800 */
[----:B------:R1:W-:Y:S02]  /*1acc90*/  STL.64 [R1+0x4ea8], R14 ;  /* 0x004ea80e01007387 */ /* 0x0003e40000100a00 */
[----:B-1----:R-:W-:Y:S01]  /*1acca0*/  IMAD.MOV.U32 R15, RZ, RZ, R17 ;  /* 0x000000ffff0f7224 */ /* 0x002fe200078e0011 */
[----:B------:R-:W-:-:S03]  /*1accb0*/  IADD3 R14, P2, R26, R27, RZ ;  /* 0x0000001b1a0e7210 */ /* 0x000fc60007f5e0ff */
[----:B------:R-:W-:Y:S01]  /*1accc0*/  IMAD.X R17, R15, 0x1, R24, P0 ;  /* 0x000000010f117824 */ /* 0x000fe200000e0618 */
[----:B--2---:R-:W-:Y:S02]  /*1accd0*/  IADD3 R10, P1, R26, R29, RZ ;  /* 0x0000001d1a0a7210 */ /* 0x004fe40007f3e0ff */
[----:B------:R-:W2:Y:S04]  /*1acce0*/  LDL.LU R26, [R1+0x9868] ;  /* 0x00986800011a7983 */ /* 0x000ea80000300800 */
[----:B------:R1:W-:Y:S04]  /*1accf0*/  STL.64 [R1+0x4ea0], R16 ;  /* 0x004ea01001007387 */ /* 0x0003e80000100a00 */
[----:B-1----:R-:W3:Y:S01]  /*1acd00*/  LDL.LU.64 R16, [R1+0x9860] ;  /* 0x0098600001107983 */ /* 0x002ee20000300a00 */
[----:B------:R-:W-:-:S02]  /*1acd10*/  IMAD.MOV.U32 R21, RZ, RZ, R11 ;  /* 0x000000ffff157224 */ /* 0x000fc400078e000b */
[C---:B------:R-:W-:Y:S01]  /*1acd20*/  IMAD.X R11, R15.reuse, 0x1, R28, P1 ;  /* 0x000000010f0b7824 */ /* 0x040fe200008e061c */
[----:B------:R-:W-:Y:S04]  /*1acd30*/  STL.64 [R1+0x9830], R24 ;  /* 0x0098301801007387 */ /* 0x000fe80000100a00 */
[----:B------:R1:W-:Y:S04]  /*1acd40*/  STL.64 [R1+0x4e98], R10 ;  /* 0x004e980a01007387 */ /* 0x0003e80000100a00 */
[----:B-1----:R-:W4:Y:S01]  /*1acd50*/  LDL.LU.64 R10, [R1+0x9858] ;  /* 0x00985800010a7983 */ /* 0x002f220000300a00 */
[----:B--2---:R-:W-:Y:S01]  /*1acd60*/  IMAD.X R15, R15, 0x1, R26, P2 ;  /* 0x000000010f0f7824 */ /* 0x004fe200010e061a */
[----:B---3--:R-:W-:-:S02]  /*1acd70*/  IADD3 R4, P1, R5, R17, RZ ;  /* 0x0000001105047210 */ /* 0x008fc40007f3e0ff */
[----:B------:R1:W-:Y:S04]  /*1acd80*/  STL [R1+0x9820], R17 ;  /* 0x0098201101007387 */ /* 0x0003e80000100800 */
[----:B-1----:R-:W2:Y:S04]  /*1acd90*/  LDL.LU R17, [R1+0x8] ;  /* 0x0000080001117983 */ /* 0x002ea80000300800 */
[----:B------:R1:W-:Y:S04]  /*1acda0*/  STL.64 [R1+0x4e90], R14 ;  /* 0x004e900e01007387 */ /* 0x0003e80000100a00 */
[----:B-1----:R-:W4:Y:S01]  /*1acdb0*/  LDL.LU.64 R14, [R1+0x9850] ;  /* 0x00985000010e7983 */ /* 0x002f220000300a00 */
[----:B------:R-:W-:Y:S01]  /*1acdc0*/  IADD3 R20, P0, R5, R16, RZ ;  /* 0x0000001005147210 */ /* 0x000fe20007f1e0ff */
[----:B------:R-:W-:-:S02]  /*1acdd0*/  IMAD.MOV.U32 R25, RZ, RZ, R21 ;  /* 0x000000ffff197224 */ /* 0x000fc400078e0015 */
[----:B------:R-:W-:Y:S02]  /*1acde0*/  STL.64 [R1+0x9828], R26 ;  /* 0x0098281a01007387 */ /* 0x000fe40000100a00 */
[----:B----4-:R-:W-:-:S05]  /*1acdf0*/  IMAD.X R21, R22, 0x1, R14, P0 ;  /* 0x0000000116157824 */ /* 0x010fca00000e060e */
[----:B------:R1:W-:Y:S04]  /*1ace00*/  STL.64 [R1+0x4e88], R20 ;  /* 0x004e881401007387 */ /* 0x0003e80000100a00 */
[----:B-1----:R-:W2:Y:S02]  /*1ace10*/  LDL.LU.64 R20, [R1+0x9848] ;  /* 0x0098480001147983 */ /* 0x002ea40000300a00 */
[----:B--2---:R-:W-:-:S05]  /*1ace20*/  IADD3 R22, P0, R17, R21, RZ ;  /* 0x0000001511167210 */ /* 0x004fca0007f1e0ff */
[----:B------:R1:W-:Y:S04]  /*1ace30*/  STL [R1+0x4e70], R22 ;  /* 0x004e701601007387 */ /* 0x0003e80000100800 */
[----:B-1----:R-:W2:Y:S04]  /*1ace40*/  LDL.LU.64 R22, [R1+0x9840] ;  /* 0x0098400001167983 */ /* 0x002ea80000300a00 */
[----:B------:R1:W-:Y:S04]  /*1ace50*/  STL [R1+0x9814], R21 ;  /* 0x0098141501007387 */ /* 0x0003e80000100800 */
[----:B-1----:R-:W3:Y:S02]  /*1ace60*/  LDL.LU R21, [R1+0x4b0] ;  /* 0x0004b00001157983 */ /* 0x002ee40000300800 */
[----:B---3--:R-:W-:-:S05]  /*1ace70*/  IMAD.X R5, R21, 0x1, R15, P1 ;  /* 0x0000000115057824 */ /* 0x008fca00008e060f */
[----:B------:R1:W-:Y:S04]  /*1ace80*/  STL.64 [R1+0x4e80], R4 ;  /* 0x004e800401007387 */ /* 0x0003e80000100a00 */
[----:B-1----:R-:W3:Y:S01]  /*1ace90*/  LDL.LU.64 R4, [R1+0x9838] ;  /* 0x0098380001047983 */ /* 0x002ee20000300a00 */
[C---:B------:R-:W-:Y:S01]  /*1acea0*/  IADD3 R24, P2, R17.reuse, R19, RZ ;  /* 0x0000001311187210 */ /* 0x040fe20007f5e0ff */
[----:B------:R-:W-:Y:S01]  /*1aceb0*/  IMAD.MOV.U32 R27, RZ, RZ, R25 ;  /* 0x000000ffff1b7224 */ /* 0x000fe200078e0019 */
[----:B--2---:R-:W-:Y:S01]  /*1acec0*/  IADD3 R26, P1, R17, R23, RZ ;  /* 0x00000017111a7210 */ /* 0x004fe20007f3e0ff */
[----:B---3--:R1:W-:Y:S04]  /*1aced0*/  STL.64 [R1+0x9818], R4 ;  /* 0x0098180401007387 */ /* 0x0083e80000100a00 */
[----:B-1----:R0:W2:Y:S01]  /*1acee0*/  LDL.64 R4, [R1+0x4e70] ;  /* 0x004e700001047983 */ /* 0x0020a20000100a00 */
[----:B------:R-:W-:-:S03]  /*1acef0*/  IMAD.X R25, R21, 0x1, R18, P2 ;  /* 0x0000000115197824 */ /* 0x000fc600010e0612 */
[----:B------:R1:W-:Y:S04]  /*1acf00*/  STL.64 [R1+0x9808], R14 ;  /* 0x0098080e01007387 */ /* 0x0003e80000100a00 */
[----:B------:R-:W-:Y:S04]  /*1acf10*/  STL [R1+0x9810], R15 ;  /* 0x0098100f01007387 */ /* 0x000fe80000100800 */
[----:B------:R3:W-:Y:S01]  /*1acf20*/  STL.64 [R1+0x4e78], R24 ;  /* 0x004e781801007387 */ /* 0x0007e20000100a00 */
[----:B-1----:R-:W-:Y:S02]  /*1acf30*/  IMAD.MOV.U32 R14, RZ, RZ, R27 ;  /* 0x000000ffff0e7224 */ /* 0x002fe400078e001b */
[C---:B------:R-:W-:Y:S01]  /*1acf40*/  IMAD.X R27, R21.reuse, 0x1, R22, P1 ;  /* 0x00000001151b7824 */ /* 0x040fe200008e0616 */
[----:B---3--:R-:W3:Y:S04]  /*1acf50*/  LDL.LU.64 R24, [R1+0x9830] ;  /* 0x0098300001187983 */ /* 0x008ee80000300a00 */
[----:B------:R-:W-:Y:S01]  /*1acf60*/  STL.64 [R1+0x9800], R12 ;  /* 0x0098000c01007387 */ /* 0x000fe20000100a00 */
[----:B--2---:R-:W-:-:S05]  /*1acf70*/  IMAD.X R5, R21, 0x1, R20, P0 ;  /* 0x0000000115057824 */ /* 0x004fca00000e0614 */
[----:B------:R-:W-:Y:S04]  /*1acf80*/  STL [R1+0x4e74], R5 ;  /* 0x004e740501007387 */ /* 0x000fe80000100800 */
[----:B------:R1:W-:Y:S04]  /*1acf90*/  STL.64 [R1+0x4e68], R26 ;  /* 0x004e681a01007387 */ /* 0x0003e80000100a00 */
[----:B-1----:R-:W2:Y:S01]  /*1acfa0*/  LDL.LU.64 R26, [R1+0x9828] ;  /* 0x00982800011a7983 */ /* 0x002ea20000300a00 */
[----:B------:R-:W-:-:S03]  /*1acfb0*/  IADD3 R4, P0, R17, R29, RZ ;  /* 0x0000001d11047210 */ /* 0x000fc60007f1e0ff */
[----:B------:R1:W-:Y:S01]  /*1acfc0*/  STL.64 [R1+0x97f8], R22 ;  /* 0x0097f81601007387 */ /* 0x0003e20000100a00 */
[C---:B---3--:R-:W-:Y:S01]  /*1acfd0*/  IADD3 R12, P2, R17.reuse, R25, RZ ;  /* 0x00000019110c7210 */ /* 0x048fe20007f5e0ff */
[----:B-1----:R-:W-:Y:S02]  /*1acfe0*/  IMAD.MOV.U32 R22, RZ, RZ, R14 ;  /* 0x000000ffff167224 */ /* 0x002fe400078e000e */
[----:B------:R-:W3:Y:S01]  /*1acff0*/  LDL R23, [R1+0xc] ;  /* 0x00000c0001177983 */ /* 0x000ee20000100800 */
[----:B--2---:R-:W-:-:S03]  /*1ad000*/  IADD3 R14, P1, R17, R27, RZ ;  /* 0x0000001b110e7210 */ /* 0x004fc60007f3e0ff */
[----:B------:R-:W3:Y:S01]  /*1ad010*/  LDL.LU R17, [R1+0x9820] ;  /* 0x0098200001117983 */ /* 0x000ee20000300800 */
[C---:B------:R-:W-:Y:S02]  /*1ad020*/  IMAD.X R13, R21.reuse, 0x1, R24, P2 ;  /* 0x00000001150d7824 */ /* 0x040fe400010e0618 */
[C---:B------:R-:W-:Y:S01]  /*1ad030*/  IMAD.X R5, R21.reuse, 0x1, R28, P0 ;  /* 0x0000000115057824 */ /* 0x040fe200000e061c */
[----:B------:R1:W-:Y:S01]  /*1ad040*/  STL.64 [R1+0x97f0], R24 ;  /* 0x0097f01801007387 */ /* 0x0003e20000100a00 */
[----:B------:R-:W-:-:S03]  /*1ad050*/  IMAD.X R15, R21, 0x1, R26, P1 ;  /* 0x00000001150f7824 */ /* 0x000fc600008e061a */
[----:B-1----:R-:W2:Y:S04]  /*1ad060*/  LDL R24, [R1+0x4ac] ;  /* 0x0004ac0001187983 */ /* 0x002ea80000100800 */
[----:B------:R-:W-:Y:S04]  /*1ad070*/  STL.64 [R1+0x4e60], R12 ;  /* 0x004e600c01007387 */ /* 0x000fe80000100a00 */
[----:B------:R1:W-:Y:S04]  /*1ad080*/  STL.64 [R1+0x4e58], R4 ;  /* 0x004e580401007387 */ /* 0x0003e80000100a00 */
[----:B-1----:R-:W4:Y:S04]  /*1ad090*/  LDL.LU.64 R4, [R1+0x9818] ;  /* 0x0098180001047983 */ /* 0x002f280000300a00 */
[----:B------:R1:W-:Y:S02]  /*1ad0a0*/  STL.64 [R1+0x97e8], R28 ;  /* 0x0097e81c01007387 */ /* 0x0003e40000100a00 */
[----:B-1----:R-:W-:Y:S01]  /*1ad0b0*/  IMAD.MOV.U32 R29, RZ, RZ, R22 ;  /* 0x000000ffff1d7224 */ /* 0x002fe200078e0016 */
[----:B---3--:R-:W-:Y:S01]  /*1ad0c0*/  IADD3 R22, P0, R23, R17, RZ ;  /* 0x0000001117167210 */ /* 0x008fe20007f1e0ff */
[----:B------:R1:W-:Y:S04]  /*1ad0d0*/  STL [R1+0x97e0], R17 ;  /* 0x0097e01101007387 */ /* 0x0003e80000100800 */
[----:B-1----:R-:W3:Y:S04]  /*1ad0e0*/  LDL.LU R17, [R1+0xc] ;  /* 0x00000c0001117983 */ /* 0x002ee80000300800 */
[----:B------:R-:W4:Y:S04]  /*1ad0f0*/  LDL.LU R21, [R1+0x9814] ;  /* 0x0098140001157983 */ /* 0x000f280000300800 */
[----:B------:R1:W-:Y:S04]  /*1ad100*/  STL.64 [R1+0x4e50], R14 ;  /* 0x004e500e01007387 */ /* 0x0003e80000100a00 */
[----:B-1----:R0:W2:Y:S01]  /*1ad110*/  LDL.LU R15, [R1+0x9810] ;  /* 0x00981000010f7983 */ /* 0x0020a20000300800 */
[----:B---3--:R-:W-:-:S05]  /*1ad120*/  IADD3 R14, P1, R17, R19, RZ ;  /* 0x00000013110e7210 */ /* 0x008fca0007f3e0ff */
[----:B------:R2:W-:Y:S04]  /*1ad130*/  STL [R1+0x4e38], R14 ;  /* 0x004e380e01007387 */ /* 0x0005e80000100800 */
[----:B--2---:R-:W2:Y:S01]  /*1ad140*/  LDL.LU.64 R14, [R1+0x9808] ;  /* 0x00980800010e7983 */ /* 0x004ea20000300a00 */
[----:B------:R-:W-:-:S05]  /*1ad150*/  IADD3 R12, P2, R23, R16, RZ ;  /* 0x00000010170c7210 */ /* 0x000fca0007f5e0ff */
[----:B--2---:R-:W-:-:S05]  /*1ad160*/  IMAD.X R13, R24, 0x1, R14, P2 ;  /* 0x00000001180d7824 */ /* 0x004fca00010e060e */
[----:B------:R1:W-:Y:S04]  /*1ad170*/  STL.64 [R1+0x4e48], R12 ;  /* 0x004e480c01007387 */ /* 0x0003e80000100a00 */
[----:B-1----:R-:W2:Y:S01]  /*1ad180*/  LDL.LU.64 R12, [R1+0x9800] ;  /* 0x00980000010c7983 */ /* 0x002ea20000300a00 */
[----:B------:R-:W-:-:S03]  /*1ad190*/  IMAD.X R23, R24, 0x1, R15, P0 ;  /* 0x0000000118177824 */ /* 0x000fc600000e060f */
[----:B--2---:R-:W-:Y:S04]  /*1ad1a0*/  STL.64 [R1+0x97d0], R12 ;  /* 0x0097d00c01007387 */ /* 0x004fe80000100a00 */
[----:B------:R1:W-:Y:S04]  /*1ad1b0*/  STL.64 [R1+0x4e40], R22 ;  /* 0x004e401601007387 */ /* 0x0003e80000100a00 */
[----:B-1----:R-:W2:Y:S04]  /*1ad1c0*/  LDL.LU.64 R22, [R1+0x97f8] ;  /* 0x0097f80001167983 */ /* 0x002ea80000300a00 */
[----:B------:R1:W-:Y:S04]  /*1ad1d0*/  STL [R1+0x97c8], R15 ;  /* 0x0097c80f01007387 */ /* 0x0003e80000100800 */
[----:B-1----:R-:W3:Y:S04]  /*1ad1e0*/  LDL.LU R15, [R1+0x4ac] ;  /* 0x0004ac00010f7983 */ /* 0x002ee80000300800 */
[----:B------:R1:W-:Y:S04]  /*1ad1f0*/  STL.64 [R1+0x97d8], R6 ;  /* 0x0097d80601007387 */ /* 0x0003e80000100a00 */
[----:B-1----:R0:W3:Y:S01]  /*1ad200*/  LDL.64 R6, [R1+0x4e38] ;  /* 0x004e380001067983 */ /* 0x0020e20000100a00 */
[C---:B----4-:R-:W-:Y:S01]  /*1ad210*/  IADD3 R28, P2, R17.reuse, R21, RZ ;  /* 0x00000015111c7210 */ /* 0x050fe20007f5e0ff */
[----:B------:R-:W-:Y:S01]  /*1ad220*/  IMAD.MOV.U32 R13, RZ, RZ, R29 ;  /* 0x000000ffff0d7224 */ /* 0x000fe200078e001d */
[----:B--2---:R-:W-:-:S05]  /*1ad230*/  IADD3 R24, P0, R17, R23, RZ ;  /* 0x0000001711187210 */ /* 0x004fca0007f1e0ff */
[----:B------:R1:W-:Y:S01]  /*1ad240*/  STL [R1+0x4e28], R24 ;  /* 0x004e281801007387 */ /* 0x0003e20000100800 */
[----:B---3--:R-:W-:-:S03]  /*1ad250*/  IMAD.X R29, R15, 0x1, R20, P2 ;  /* 0x000000010f1d7824 */ /* 0x008fc600010e0614 */
[----:B-1----:R-:W2:Y:S01]  /*1ad260*/  LDL.LU.64 R24, [R1+0x97f0] ;  /* 0x0097f00001187983 */ /* 0x002ea20000300a00 */
[----:B------:R-:W-:-:S05]  /*1ad270*/  IMAD.X R7, R15, 0x1, R18, P1 ;  /* 0x000000010f077824 */ /* 0x000fca00008e0612 */
[----:B------:R-:W-:Y:S04]  /*1ad280*/  STL [R1+0x4e3c], R7 ;  /* 0x004e3c0701007387 */ /* 0x000fe80000100800 */
[----:B------:R1:W-:Y:S04]  /*1ad290*/  STL.64 [R1+0x4e30], R28 ;  /* 0x004e301c01007387 */ /* 0x0003e80000100a00 */
[----:B-1----:R-:W3:Y:S04]  /*1ad2a0*/  LDL.LU.64 R28, [R1+0x97e8] ;  /* 0x0097e800011c7983 */ /* 0x002ee80000300a00 */
[----:B------:R1:W-:Y:S04]  /*1ad2b0*/  STL.64 [R1+0x97c0], R20 ;  /* 0x0097c01401007387 */ /* 0x0003e80000100a00 */
[----:B-1----:R0:W4:Y:S04]  /*1ad2c0*/  LDL.64 R20, [R1+0x4e28] ;  /* 0x004e280001147983 */ /* 0x0021280000100a00 */
[----:B------:R1:W-:Y:S04]  /*1ad2d0*/  STL.64 [R1+0x97b0], R2 ;  /* 0x0097b00201007387 */ /* 0x0003e80000100a00 */
[----:B-1----:R-:W4:Y:S04]  /*1ad2e0*/  LDL R3, [R1+0x10] ;  /* 0x0000100001037983 */ /* 0x002f280000100800 */
[----:B------:R1:W-:Y:S01]  /*1ad2f0*/  STL.64 [R1+0x97b8], R22 ;  /* 0x0097b81601007387 */ /* 0x0003e20000100a00 */
[----:B--2---:R-:W-:-:S02]  /*1ad300*/  IADD3 R6, P1, R17, R25, RZ ;  /* 0x0000001911067210 */ /* 0x004fc40007f3e0ff */
[----:B---3--:R-:W-:Y:S01]  /*1ad310*/  IADD3 R12, P2, R17, R29, RZ ;  /* 0x0000001d110c7210 */ /* 0x008fe20007f5e0ff */
[----:B----4-:R-:W-:Y:S01]  /*1ad320*/  IMAD.X R21, R15, 0x1, R22, P0 ;  /* 0x000000010f157824 */ /* 0x010fe200000e0616 */
[----:B------:R-:W-:-:S04]  /*1ad330*/  IADD3 R20, P0, R17, R27, RZ ;  /* 0x0000001b11147210 */ /* 0x000fc80007f1e0ff */
[----:B------:R2:W-:Y:S04]  /*1ad340*/  STL [R1+0x4e2c], R21 ;  /* 0x004e2c1501007387 */ /* 0x0005e80000100800 */
[----:B------:R-:W3:Y:S01]  /*1ad350*/  LDL.LU R17, [R1+0x97e0] ;  /* 0x0097e00001117983 */ /* 0x000ee20000300800 */
[C---:B------:R-:W-:Y:S02]  /*1ad360*/  IMAD.X R7, R15.reuse, 0x1, R24, P1 ;  /* 0x000000010f077824 */ /* 0x040fe400008e0618 */
[----:B------:R-:W-:Y:S02]  /*1ad370*/  IMAD.MOV.U32 R2, RZ, RZ, R13 ;  /* 0x000000ffff027224 */ /* 0x000fe400078e000d */
[----:B------:R-:W-:Y:S01]  /*1ad380*/  IMAD.X R13, R15, 0x1, R28, P2 ;  /* 0x000000010f0d7824 */ /* 0x000fe200010e061c */
[----:B------:R4:W-:Y:S01]  /*1ad390*/  STL.64 [R1+0x4e20], R6 ;  /* 0x004e200601007387 */ /* 0x0009e20000100a00 */
[----:B-1----:R-:W-:Y:S01]  /*1ad3a0*/  IMAD.MOV.U32 R23, RZ, RZ, R2 ;  /* 0x000000ffff177224 */ /* 0x002fe200078e0002 */
[----:B------:R-:W-:Y:S01]  /*1ad3b0*/  IADD3 R22, P1, R3, R16, RZ ;  /* 0x0000001003167210 */ /* 0x000fe20007f3e0ff */
[----:B--2---:R-:W-:Y:S01]  /*1ad3c0*/  IMAD.X R21, R15, 0x1, R26, P0 ;  /* 0x000000010f157824 */ /* 0x004fe200000e061a */
[----:B----4-:R-:W2:Y:S04]  /*1ad3d0*/  LDL.LU.64 R6, [R1+0x97d8] ;  /* 0x0097d80001067983 */ /* 0x010ea80000300a00 */
[----:B------:R1:W-:Y:S04]  /*1ad3e0*/  STL.64 [R1+0x4e18], R12 ;  /* 0x004e180c01007387 */ /* 0x0003e80000100a00 */
[----:B-1----:R-:W4:Y:S04]  /*1ad3f0*/  LDL.LU.64 R12, [R1+0x97d0] ;  /* 0x0097d000010c7983 */ /* 0x002f280000300a00 */
[----:B------:R-:W-:Y:S01]  /*1ad400*/  STL.64 [R1+0x97a8], R28 ;  /* 0x0097a81c01007387 */ /* 0x000fe20000100a00 */
[----:B---3--:R-:W-:-:S03]  /*1ad410*/  IADD3 R2, P2, R3, R17, RZ ;  /* 0x0000001103027210 */ /* 0x008fc60007f5e0ff */
[----:B------:R-:W3:Y:S04]  /*1ad420*/  LDL R3, [R1+0x4a8] ;  /* 0x0004a80001037983 */ /* 0x000ee80000100800 */
[----:B------:R-:W-:Y:S04]  /*1ad430*/  STL.64 [R1+0x9788], R16 ;  /* 0x0097881001007387 */ /* 0x000fe80000100a00 */
[----:B------:R-:W4:Y:S04]  /*1ad440*/  LDL.LU R15, [R1+0x97c8] ;  /* 0x0097c800010f7983 */ /* 0x000f280000300800 */
[----:B------:R1:W-:Y:S04]  /*1ad450*/  STL.64 [R1+0x4e10], R20 ;  /* 0x004e101401007387 */ /* 0x0003e80000100a00 */
[----:B-1----:R-:W4:Y:S04]  /*1ad460*/  LDL.LU.64 R20, [R1+0x97c0] ;  /* 0x0097c00001147983 */ /* 0x002f280000300a00 */
[----:B--2---:R1:W-:Y:S04]  /*1ad470*/  STL.64 [R1+0x97a0], R6 ;  /* 0x0097a00601007387 */ /* 0x0043e80000100a00 */
[----:B------:R2:W-:Y:S01]  /*1ad480*/  STL [R1+0x9798], R26 ;  /* 0x0097981a01007387 */ /* 0x0005e20000100800 */
[----:B-1----:R-:W-:-:S03]  /*1ad490*/  IMAD.MOV.U32 R7, RZ, RZ, R23 ;  /* 0x000000ffff077224 */ /* 0x002fc600078e0017 */
[----:B--2---:R-:W2:Y:S01]  /*1ad4a0*/  LDL.LU R26, [R1+0x10] ;  /* 0x00001000011a7983 */ /* 0x004ea20000300800 */
[----:B---3--:R-:W-:-:S05]  /*1ad4b0*/  IMAD.X R23, R3, 0x1, R14, P1 ;  /* 0x0000000103177824 */ /* 0x008fca00008e060e */
[----:B------:R1:W-:Y:S01]  /*1ad4c0*/  STL.64 [R1+0x4e08], R22 ;  /* 0x004e081601007387 */ /* 0x0003e20000100a00 */
[----:B----4-:R-:W-:-:S03]  /*1ad4d0*/  IMAD.X R3, R3, 0x1, R15, P2 ;  /* 0x0000000103037824 */ /* 0x010fc600010e060f */
[----:B-1----:R-:W3:Y:S04]  /*1ad4e0*/  LDL.LU.64 R22, [R1+0x97b8] ;  /* 0x0097b80001167983 */ /* 0x002ee80000300a00 */
[----:B------:R1:W-:Y:S04]  /*1ad4f0*/  STL.64 [R1+0x4e00], R2 ;  /* 0x004e000201007387 */ /* 0x0003e80000100a00 */
[----:B-1----:R-:W4:Y:S04]  /*1ad500*/  LDL.LU.64 R2, [R1+0x97b0] ;  /* 0x0097b00001027983 */ /* 0x002f280000300a00 */
[----:B----4-:R-:W-:Y:S04]  /*1ad510*/  STL.64 [R1+0x9780], R2 ;  /* 0x0097800201007387 */ /* 0x010fe80000100a00 */
[----:B------:R-:W-:Y:S04]  /*1ad520*/  STL.64 [R1+0x9790], R4 ;  /* 0x0097900401007387 */ /* 0x000fe80000100a00 */
[----:B------:R1:W-:Y:S04]  /*1ad530*/  STL [R1+0x9778], R15 ;  /* 0x0097780f01007387 */ /* 0x0003e80000100800 */
[----:B-1----:R-:W4:Y:S01]  /*1ad540*/  LDL.LU R15, [R1+0x4a8] ;  /* 0x0004a800010f7983 */ /* 0x002f220000300800 */
[----:B--2---:R-:W-:-:S02]  /*1ad550*/  IADD3 R16, P0, R26, R19, RZ ;  /* 0x000000131a107210 */ /* 0x004fc40007f1e0ff */
[C---:B------:R-:W-:Y:S02]  /*1ad560*/  IADD3 R28, P1, R26.reuse, R21, RZ ;  /* 0x000000151a1c7210 */ /* 0x040fe40007f3e0ff */
[C---:B---3--:R-:W-:Y:S01]  /*1ad570*/  IADD3 R6, P2, R26.reuse, R23, RZ ;  /* 0x000000171a067210 */ /* 0x048fe20007f5e0ff */
[----:B------:R-:W-:Y:S02]  /*1ad580*/  IMAD.MOV.U32 R3, RZ, RZ, R7 ;  /* 0x000000ffff037224 */ /* 0x000fe400078e0007 */
[C---:B----4-:R-:W-:Y:S02]  /*1ad590*/  IMAD.X R17, R15.reuse, 0x1, R18, P0 ;  /* 0x000000010f117824 */ /* 0x050fe400000e0612 */
[C---:B------:R-:W-:Y:S02]  /*1ad5a0*/  IMAD.X R29, R15.reuse, 0x1, R20, P1 ;  /* 0x000000010f1d7824 */ /* 0x040fe400008e0614 */
[----:B------:R-:W-:Y:S01]  /*1ad5b0*/  IMAD.X R7, R15, 0x1, R22, P2 ;  /* 0x000000010f077824 */ /* 0x000fe200010e0616 */
[----:B------:R-:W-:Y:S04]  /*1ad5c0*/  STL.64 [R1+0x4df8], R16 ;  /* 0x004df81001007387 */ /* 0x000fe80000100a00 */
[----:B------:R1:W-:Y:S04]  /*1ad5d0*/  STL.64 [R1+0x4df0], R28 ;  /* 0x004df01c01007387 */ /* 0x0003e80000100a00 */
[----:B-1----:R-:W2:Y:S04]  /*1ad5e0*/  LDL.LU.64 R28, [R1+0x97a8] ;  /* 0x0097a800011c7983 */ /* 0x002ea80000300a00 */
[----:B------:R-:W-:Y:S04]  /*1ad5f0*/  STL.64 [R1+0x9770], R20 ;  /* 0x0097701401007387 */ /* 0x000fe80000100a00 */
[----:B------:R1:W-:Y:S04]  /*1ad600*/  STL.64 [R1+0x4de8], R6 ;  /* 0x004de80601007387 */ /* 0x0003e80000100a00 */
[----:B-1----:R-:W3:Y:S01]  /*1ad610*/  LDL.LU.64 R6, [R1+0x97a0] ;  /* 0x0097a00001067983 */ /* 0x002ee20000300a00 */
[----:B------:R-:W-:-:S02]  /*1ad620*/  IADD3 R16, P0, R26, R25, RZ ;  /* 0x000000191a107210 */ /* 0x000fc40007f1e0ff */
[C---:B------:R-:W-:Y:S01]  /*1ad630*/  IADD3 R4, P2, R26.reuse, R27, RZ ;  /* 0x0000001b1a047210 */ /* 0x040fe20007f5e0ff */
[----:B------:R1:W-:Y:S02]  /*1ad640*/  STL.64 [R1+0x9760], R22 ;  /* 0x0097601601007387 */ /* 0x0003e40000100a00 */
[----:B------:R-:W-:Y:S02]  /*1ad650*/  IMAD.X R17, R15, 0x1, R24, P0 ;  /* 0x000000010f117824 */ /* 0x000fe400000e0618 */
[----:B-1----:R-:W4:Y:S01]  /*1ad660*/  LDL R23, [R1+0x14] ;  /* 0x0000140001177983 */ /* 0x002f220000100800 */
[----:B--2---:R-:W-:-:S03]  /*1ad670*/  IADD3 R2, P1, R26, R29, RZ ;  /* 0x0000001d1a027210 */ /* 0x004fc60007f3e0ff */
[----:B---3--:R1:W-:Y:S04]  /*1ad680*/  STL.64 [R1+0x9768], R6 ;  /* 0x0097680601007387 */ /* 0x0083e80000100a00 */
[----:B-1----:R-:W2:Y:S04]  /*1ad690*/  LDL R6, [R1+0x4a4] ;  /* 0x0004a40001067983 */ /* 0x002ea80000100800 */
[----:B------:R-:W3:Y:S04]  /*1ad6a0*/  LDL.LU R26, [R1+0x9798] ;  /* 0x00979800011a7983 */ /* 0x000ee80000300800 */
[----:B------:R1:W-:Y:S04]  /*1ad6b0*/  STL [R1+0x4dd0], R4 ;  /* 0x004dd00401007387 */ /* 0x0003e80000100800 */
[----:B-1----:R-:W2:Y:S04]  /*1ad6c0*/  LDL.LU.64 R4, [R1+0x9790] ;  /* 0x0097900001047983 */ /* 0x002ea80000300a00 */
[----:B------:R1:W-:Y:S04]  /*1ad6d0*/  STL.64 [R1+0x4de0], R16 ;  /* 0x004de01001007387 */ /* 0x0003e80000100a00 */
[----:B-1----:R-:W4:Y:S04]  /*1ad6e0*/  LDL.LU.64 R16, [R1+0x9788] ;  /* 0x0097880001107983 */ /* 0x002f280000300a00 */
[----:B------:R1:W-:Y:S04]  /*1ad6f0*/  STL.64 [R1+0x9750], R24 ;  /* 0x0097501801007387 */ /* 0x0003e80000100a00 */
[----:B-1----:R0:W3:Y:S01]  /*1ad700*/  LDL.64 R24, [R1+0x4dd0] ;  /* 0x004dd00001187983 */ /* 0x0020e20000100a00 */
[----:B------:R-:W-:-:S02]  /*1ad710*/  IMAD.MOV.U32 R21, RZ, RZ, R3 ;  /* 0x000000ffff157224 */ /* 0x000fc400078e0003 */
[----:B------:R-:W-:-:S05]  /*1ad720*/  IMAD.X R3, R15, 0x1, R28, P1 ;  /* 0x000000010f037824 */ /* 0x000fca00008e061c */
[----:B------:R1:W-:Y:S04]  /*1ad730*/  STL.64 [R1+0x4dd8], R2 ;  /* 0x004dd80201007387 */ /* 0x0003e80000100a00 */
[----:B-1----:R-:W2:Y:S04]  /*1ad740*/  LDL.LU.64 R2, [R1+0x9780] ;  /* 0x0097800001027983 */ /* 0x002ea80000300a00 */
[----:B------:R-:W-:Y:S01]  /*1ad750*/  STL.64 [R1+0x9758], R28 ;  /* 0x0097581c01007387 */ /* 0x000fe20000100a00 */
[----:B----4-:R-:W-:-:S03]  /*1ad760*/  IADD3 R20, P0, R23, R16, RZ ;  /* 0x0000001017147210 */ /* 0x010fc60007f1e0ff */
[----:B------:R1:W-:Y:S01]  /*1ad770*/  STL.64 [R1+0x9740], R16 ;  /* 0x0097401001007387 */ /* 0x0003e20000100a00 */
[----:B------:R-:W-:Y:S01]  /*1ad780*/  IADD3 R22, P1, R23, R17, RZ ;  /* 0x0000001117167210 */ /* 0x000fe20007f3e0ff */
[----:B---3--:R-:W-:-:S04]  /*1ad790*/  IMAD.MOV.U32 R25, RZ, RZ, R21 ;  /* 0x000000ffff197224 */ /* 0x008fc800078e0015 */
[----:B-1----:R-:W-:Y:S02]  /*1ad7a0*/  IMAD.MOV.U32 R17, RZ, RZ, R25 ;  /* 0x000000ffff117224 */ /* 0x002fe400078e0019 */
[----:B------:R-:W-:Y:S02]  /*1ad7b0*/  IMAD.X R25, R15, 0x1, R26, P2 ;  /* 0x000000010f197824 */ /* 0x000fe400010e061a */
[----:B--2---:R-:W-:Y:S01]  /*1ad7c0*/  IMAD.X R21, R6, 0x1, R14, P0 ;  /* 0x0000000106157824 */ /* 0x004fe200000e060e */
[----:B------:R-:W2:Y:S04]  /*1ad7d0*/  LDL.LU R15, [R1+0x9778] ;  /* 0x00977800010f7983 */ /* 0x000ea80000300800 */
[----:B------:R-:W-:Y:S04]  /*1ad7e0*/  STL [R1+0x4dd4], R25 ;  /* 0x004dd41901007387 */ /* 0x000fe80000100800 */
[----:B------:R1:W-:Y:S04]  /*1ad7f0*/  STL [R1+0x9748], R26 ;  /* 0x0097481a01007387 */ /* 0x0003e80000100800 */
[----:B-1----:R-:W3:Y:S04]  /*1ad800*/  LDL.LU R26, [R1+0x14] ;  /* 0x00001400011a7983 */ /* 0x002ee80000300800 */
[----:B------:R1:W-:Y:S04]  /*1ad810*/  STL.64 [R1+0x4dc8], R20 ;  /* 0x004dc81401007387 */ /* 0x0003e80000100a00 */
[----:B-1----:R-:W3:Y:S02]  /*1ad820*/  LDL.LU.64 R20, [R1+0x9770] ;  /* 0x0097700001147983 */ /* 0x002ee40000300a00 */
[----:B---3--:R-:W-:-:S05]  /*1ad830*/  IADD3 R6, P0, R26, R21, RZ ;  /* 0x000000151a067210 */ /* 0x008fca0007f1e0ff */
[----:B------:R1:W-:Y:S04]  /*1ad840*/  STL [R1+0x4db0], R6 ;  /* 0x004db00601007387 */ /* 0x0003e80000100800 */
[----:B-1----:R-:W3:Y:S04]  /*1ad850*/  LDL.LU.64 R6, [R1+0x9768] ;  /* 0x0097680001067983 */ /* 0x002ee80000300a00 */
[----:B------:R1:W-:Y:S04]  /*1ad860*/  STL [R1+0x9728], R21 ;  /* 0x0097281501007387 */ /* 0x0003e80000100800 */
[----:B-1----:R-:W2:Y:S02]  /*1ad870*/  LDL.LU R21, [R1+0x4a4] ;  /* 0x0004a40001157983 */ /* 0x002ea40000300800 */
[----:B--2---:R-:W-:-:S05]  /*1ad880*/  IMAD.X R23, R21, 0x1, R15, P1 ;  /* 0x0000000115177824 */ /* 0x004fca00008e060f */
[----:B------:R1:W-:Y:S04]  /*1ad890*/  STL.64 [R1+0x4dc0], R22 ;  /* 0x004dc01601007387 */ /* 0x0003e80000100a00 */
[----:B-1----:R-:W2:Y:S01]  /*1ad8a0*/  LDL.LU.64 R22, [R1+0x9760] ;  /* 0x0097600001167983 */ /* 0x002ea20000300a00 */
[----:B------:R-:W-:-:S03]  /*1ad8b0*/  IADD3 R24, P2, R26, R19, RZ ;  /* 0x000000131a187210 */ /* 0x000fc60007f5e0ff */
[----:B---3--:R1:W-:Y:S02]  /*1ad8c0*/  STL.64 [R1+0x9730], R6 ;  /* 0x0097300601007387 */ /* 0x0083e40000100a00 */
[----:B------:R-:W-:Y:S02]  /*1ad8d0*/  IMAD.X R25, R21, 0x1, R18, P2 ;  /* 0x0000000115197824 */ /* 0x000fe400010e0612 */
[----:B-1----:R0:W3:Y:S04]  /*1ad8e0*/  LDL.64 R6, [R1+0x4db0] ;  /* 0x004db00001067983 */ /* 0x0020e80000100a00 */
[----:B------:R-:W-:Y:S01]  /*1ad8f0*/  STL.64 [R1+0x9718], R14 ;  /* 0x0097180e01007387 */ /* 0x000fe20000100a00 */
[----:B--2---:R-:W-:-:S05]  /*1ad900*/  IADD3 R28, P1, R26, R23, RZ ;  /* 0x000000171a1c7210 */ /* 0x004fca0007f3e0ff */
[----:B------:R1:W-:Y:S04]  /*1ad910*/  STL [R1+0x4da8], R28 ;  /* 0x004da81c01007387 */ /* 0x0003e80000100800 */
[----:B-1----:R-:W2:Y:S04]  /*1ad920*/  LDL.LU.64 R28, [R1+0x9758] ;  /* 0x00975800011c7983 */ /* 0x002ea80000300a00 */
[----:B------:R1:W-:Y:S04]  /*1ad930*/  STL.64 [R1+0x4db8], R24 ;  /* 0x004db81801007387 */ /* 0x0003e80000100a00 */
[----:B-1----:R-:W4:Y:S04]  /*1ad940*/  LDL.LU.64 R24, [R1+0x9750] ;  /* 0x0097500001187983 */ /* 0x002f280000300a00 */
[----:B------:R1:W-:Y:S04]  /*1ad950*/  STL.64 [R1+0x9720], R18 ;  /* 0x0097201201007387 */ /* 0x0003e80000100a00 */
[----:B-1----:R0:W4:Y:S01]  /*1ad960*/  LDL.64 R18, [R1+0x4da8] ;  /* 0x004da80001127983 */ /* 0x0021220000100a00 */
[----:B------:R-:W-:-:S02]  /*1ad970*/  IMAD.MOV.U32 R14, RZ, RZ, R17 ;  /* 0x000000ffff0e7224 */ /* 0x000fc400078e0011 */
[----:B---3--:R-:W-:-:S03]  /*1ad980*/  IMAD.X R7, R21, 0x1, R20, P0 ;  /* 0x0000000115077824 */ /* 0x008fc600000e0614 */
[----:B------:R-:W-:Y:S04]  /*1ad990*/  STL.64 [R1+0x9738], R14 ;  /* 0x0097380e01007387 */ /* 0x000fe80000100a00 */
[----:B------:R-:W-:Y:S04]  /*1ad9a0*/  STL [R1+0x4db4], R7 ;  /* 0x004db40701007387 */ /* 0x000fe80000100800 */
[----:B------:R1:W-:Y:S04]  /*1ad9b0*/  STL.64 [R1+0x9710], R22 ;  /* 0x0097101601007387 */ /* 0x0003e80000100a00 */
[----:B-1----:R-:W3:Y:S01]  /*1ad9c0*/  LDL R23, [R1+0x18] ;  /* 0x0000180001177983 */ /* 0x002ee20000100800 */
[----:B--2---:R-:W-:-:S02]  /*1ad9d0*/  IADD3 R6, P0, R26, R29, RZ ;  /* 0x0000001d1a067210 */ /* 0x004fc40007f1e0ff */
[----:B----4-:R-:W-:-:S05]  /*1ad9e0*/  IADD3 R16, P2, R26, R25, RZ ;  /* 0x000000191a107210 */ /* 0x010fca0007f5e0ff */
[C---:B------:R-:W-:Y:S02]  /*1ad9f0*/  IMAD.X R17, R21.reuse, 0x1, R24, P2 ;  /* 0x0000000115117824 */ /* 0x040fe400010e0618 */
[----:B------:R-:W-:Y:S01]  /*1ada00*/  IMAD.X R19, R21, 0x1, R22, P1 ;  /* 0x0000000115137824 */ /* 0x000fe200008e0616 */
[----:B------:R-:W-:-:S04]  /*1ada10*/  IADD3 R18, P1, R26, R27, RZ ;  /* 0x0000001b1a127210 */ /* 0x000fc80007f3e0ff */
[----:B------:R-:W-:Y:S04]  /*1ada20*/  STL [R1+0x4dac], R19 ;  /* 0x004dac1301007387 */ /* 0x000fe80000100800 */
[----:B------:R-:W2:Y:S04]  /*1ada30*/  LDL.LU R26, [R1+0x9748] ;  /* 0x00974800011a7983 */ /* 0x000ea80000300800 */
[----:B------:R1:W-:Y:S04]  /*1ada40*/  STL.64 [R1+0x4da0], R16 ;  /* 0x004da01001007387 */ /* 0x0003e80000100a00 */
[----:B-1----:R-:W3:Y:S01]  /*1ada50*/  LDL.LU.64 R16, [R1+0x9740] ;  /* 0x0097400001107983 */ /* 0x002ee20000300a00 */
[----:B------:R-:W-:Y:S01]  /*1ada60*/  IMAD.X R7, R21, 0x1, R28, P0 ;  /* 0x0000000115077824 */ /* 0x000fe200000e061c */
[----:B---3--:R-:W-:-:S05]  /*1ada70*/  IADD3 R14, P2, R23, R16, RZ ;  /* 0x00000010170e7210 */ /* 0x008fca0007f5e0ff */
[----:B------:R1:W-:Y:S04]  /*1ada80*/  STL [R1+0x4d88], R14 ;  /* 0x004d880e01007387 */ /* 0x0003e80000100800 */
[----:B-1----:R-:W3:Y:S04]  /*1ada90*/  LDL.LU.64 R14, [R1+0x9738] ;  /* 0x00973800010e7983 */ /* 0x002ee80000300a00 */
[----:B------:R1:W-:Y:S04]  /*1adaa0*/  STL.64 [R1+0x4d98], R6 ;  /* 0x004d980601007387 */ /* 0x0003e80000100a00 */
[----:B-1----:R-:W4:Y:S04]  /*1adab0*/  LDL.LU.64 R6, [R1+0x9730] ;  /* 0x0097300001067983 */ /* 0x002f280000300a00 */
[----:B------:R1:W-:Y:S04]  /*1adac0*/  STL.64 [R1+0x9708], R28 ;  /* 0x0097081c01007387 */ /* 0x0003e80000100a00 */
[----:B-1----:R0:W3:Y:S01]  /*1adad0*/  LDL.64 R28, [R1+0x4d88] ;  /* 0x004d8800011c7983 */ /* 0x0020e20000100a00 */
[----:B--2---:R-:W-:Y:S01]  /*1adae0*/  IMAD.X R19, R21, 0x1, R26, P1 ;  /* 0x0000000115137824 */ /* 0x004fe200008e061a */
[----:B------:R-:W-:-:S02]  /*1adaf0*/  IADD3 R22, P0, R23, R17, RZ ;  /* 0x0000001117167210 */ /* 0x000fc40007f1e0ff */
[----:B---3--:R-:W2:Y:S04]  /*1adb00*/  LDL R29, [R1+0x4a0] ;  /* 0x0004a000011d7983 */ /* 0x008ea80000100800 */
[----:B------:R1:W-:Y:S04]  /*1adb10*/  STL [R1+0x96f8], R17 ;  /* 0x0096f81101007387 */ /* 0x0003e80000100800 */
[----:B-1----:R-:W3:Y:S04]  /*1adb20*/  LDL.LU R17, [R1+0x18] ;  /* 0x0000180001117983 */ /* 0x002ee80000300800 */
[----:B------:R-:W4:Y:S04]  /*1adb30*/  LDL.LU R21, [R1+0x9728] ;  /* 0x0097280001157983 */ /* 0x000f280000300800 */
[----:B------:R1:W-:Y:S04]  /*1adb40*/  STL.64 [R1+0x4d90], R18 ;  /* 0x004d901201007387 */ /* 0x0003e80000100a00 */
[----:B-1----:R-:W3:Y:S04]  /*1adb50*/  LDL.LU.64 R18, [R1+0x9720] ;  /* 0x0097200001127983 */ /* 0x002ee80000300a00 */
[----:B------:R1:W-:Y:S02]  /*1adb60*/  STL.64 [R1+0x9700], R26 ;  /* 0x0097001a01007387 */ /* 0x0003e40000100a00 */
[----:B-1----:R-:W-:Y:S01]  /*1adb70*/  IMAD.MOV.U32 R27, RZ, RZ, R14 ;  /* 0x000000ffff1b7224 */ /* 0x002fe200078e000e */
[----:B---3--:R-:W-:-:S05]  /*1adb80*/  IADD3 R14, P1, R17, R19, RZ ;  /* 0x00000013110e7210 */ /* 0x008fca0007f3e0ff */
[----:B------:R1:W-:Y:S04]  /*1adb90*/  STL [R1+0x4d78], R14 ;  /* 0x004d780e01007387 */ /* 0x0003e80000100800 */
[----:B-1----:R-:W2:Y:S02]  /*1adba0*/  LDL.LU.64 R14, [R1+0x9718] ;  /* 0x00971800010e7983 */ /* 0x002ea40000300a00 */
[----:B--2---:R-:W-:Y:S01]  /*1adbb0*/  IMAD.X R29, R29, 0x1, R14, P2 ;  /* 0x000000011d1d7824 */ /* 0x004fe200010e060e */
[----:B----4-:R-:W-:-:S04]  /*1adbc0*/  IADD3 R28, P2, R17, R21, RZ ;  /* 0x00000015111c7210 */ /* 0x010fc80007f5e0ff */
[----:B------:R-:W-:Y:S04]  /*1adbd0*/  STL [R1+0x4d8c], R29 ;  /* 0x004d8c1d01007387 */ /* 0x000fe80000100800 */
[----:B------:R1:W-:Y:S04]  /*1adbe0*/  STL [R1+0x96e0], R21 ;  /* 0x0096e01501007387 */ /* 0x0003e80000100800 */
[----:B-1----:R-:W2:Y:S02]  /*1adbf0*/  LDL.LU R21, [R1+0x4a0] ;  /* 0x0004a00001157983 */ /* 0x002ea40000300800 */
[----:B--2---:R-:W-:-:S05]  /*1adc00*/  IMAD.X R23, R21, 0x1, R15, P0 ;  /* 0x0000000115177824 */ /* 0x004fca00000e060f */
[----:B------:R1:W-:Y:S04]  /*1adc10*/  STL.64 [R1+0x4d80], R22 ;  /* 0x004d801601007387 */ /* 0x0003e80000100a00 */
[----:B-1----:R-:W2:Y:S04]  /*1adc20*/  LDL.LU.64 R22, [R1+0x9710] ;  /* 0x0097100001167983 */ /* 0x002ea80000300a00 */
[----:B------:R-:W-:Y:S04]  /*1adc30*/  STL.64 [R1+0x96e8], R14 ;  /* 0x0096e80e01007387 */ /* 0x000fe80000100a00 */
[----:B------:R1:W-:Y:S04]  /*1adc40*/  STL.64 [R1+0x96f0], R12 ;  /* 0x0096f00c01007387 */ /* 0x0003e80000100a00 */
[----:B-1----:R0:W3:Y:S01]  /*1adc50*/  LDL.64 R12, [R1+0x4d78] ;  /* 0x004d7800010c7983 */ /* 0x0020e20000100a00 */
[----:B------:R-:W-:-:S02]  /*1adc60*/  IMAD.X R29, R21, 0x1, R20, P2 ;  /* 0x00000001151d7824 */ /* 0x000fc400010e0614 */
[----:B------:R-:W-:Y:S01]  /*1adc70*/  IMAD.MOV.U32 R15, RZ, RZ, R27 ;  /* 0x000000ffff0f7224 */ /* 0x000fe200078e001b */
[----:B--2---:R-:W-:Y:S01]  /*1adc80*/  IADD3 R26, P0, R17, R23, RZ ;  /* 0x00000017111a7210 */ /* 0x004fe20007f1e0ff */
[----:B------:R1:W-:Y:S04]  /*1adc90*/  STL [R1+0x96d0], R23 ;  /* 0x0096d01701007387 */ /* 0x0003e80000100800 */
[C---:B------:R-:W-:Y:S01]  /*1adca0*/  IMAD.X R27, R21.reuse, 0x1, R22, P0 ;  /* 0x00000001151b7824 */ /* 0x040fe200000e0616 */
[----:B-1----:R-:W2:Y:S01]  /*1adcb0*/  LDL R23, [R1+0x1c] ;  /* 0x00001c0001177983 */ /* 0x002ea20000100800 */
[----:B---3--:R-:W-:-:S05]  /*1adcc0*/  IMAD.X R13, R21, 0x1, R18, P1 ;  /* 0x00000001150d7824 */ /* 0x008fca00008e0612 */
[----:B------:R-:W-:Y:S04]  /*1adcd0*/  STL [R1+0x4d7c], R13 ;  /* 0x004d7c0d01007387 */ /* 0x000fe80000100800 */
[----:B------:R1:W-:Y:S04]  /*1adce0*/  STL.64 [R1+0x4d70], R28 ;  /* 0x004d701c01007387 */ /* 0x0003e80000100a00 */
[----:B-1----:R-:W3:Y:S04]  /*1adcf0*/  LDL.LU.64 R28, [R1+0x9708] ;  /* 0x00970800011c7983 */ /* 0x002ee80000300a00 */
[----:B------:R-:W-:Y:S04]  /*1add00*/  STL.64 [R1+0x96c8], R6 ;  /* 0x0096c80601007387 */ /* 0x000fe80000100a00 */
[----:B------:R1:W-:Y:S04]  /*1add10*/  STL.64 [R1+0x4d68], R26 ;  /* 0x004d681a01007387 */ /* 0x0003e80000100a00 */
[----:B-1----:R-:W4:Y:S01]  /*1add20*/  LDL.LU.64 R26, [R1+0x9700] ;  /* 0x00970000011a7983 */ /* 0x002f220000300a00 */
[----:B------:R-:W-:-:S03]  /*1add30*/  IADD3 R12, P1, R17, R25, RZ ;  /* 0x00000019110c7210 */ /* 0x000fc60007f3e0ff */
[----:B------:R4:W-:Y:S02]  /*1add40*/  STL.64 [R1+0x96d8], R8 ;  /* 0x0096d80801007387 */ /* 0x0009e40000100a00 */
[----:B------:R-:W-:Y:S02]  /*1add50*/  IMAD.X R13, R21, 0x1, R24, P1 ;  /* 0x00000001150d7824 */ /* 0x000fe400008e0618 */
[----:B------:R-:W-:Y:S01]  /*1add60*/  IMAD.MOV.U32 R7, RZ, RZ, R15 ;  /* 0x000000ffff077224 */ /* 0x000fe200078e000f */
[----:B---3--:R-:W-:-:S05]  /*1add70*/  IADD3 R14, P2, R17, R29, RZ ;  /* 0x0000001d110e7210 */ /* 0x008fca0007f5e0ff */
[----:B------:R-:W-:Y:S01]  /*1add80*/  IMAD.X R15, R21, 0x1, R28, P2 ;  /* 0x00000001150f7824 */ /* 0x000fe200010e061c */
[----:B----4-:R-:W-:Y:S02]  /*1add90*/  IADD3 R8, P0, R17, R27, RZ ;  /* 0x0000001b11087210 */ /* 0x010fe40007f1e0ff */
[----:B------:R-:W3:Y:S04]  /*1adda0*/  LDL.LU R17, [R1+0x96f8] ;  /* 0x0096f80001117983 */ /* 0x000ee80000300800 */
[----:B------:R1:W-:Y:S04]  /*1addb0*/  STL.64 [R1+0x4d60], R12 ;  /* 0x004d600c01007387 */ /* 0x0003e80000100a00 */
[----:B------:R-:W-:Y:S04]  /*1addc0*/  STL [R1+0x4d50], R8 ;  /* 0x004d500801007387 */ /* 0x000fe80000100800 */
[----:B-1----:R-:W4:Y:S04]  /*1addd0*/  LDL.LU.64 R12, [R1+0x96f0] ;  /* 0x0096f000010c7983 */ /* 0x002f280000300a00 */
[----:B------:R-:W4:Y:S04]  /*1adde0*/  LDL R9, [R1+0x49c] ;  /* 0x00049c0001097983 */ /* 0x000f280000100800 */
[----:B------:R1:W-:Y:S04]  /*1addf0*/  STL.64 [R1+0x4d58], R14 ;  /* 0x004d580e01007387 */ /* 0x0003e80000100a00 */
[----:B-1----:R-:W4:Y:S04]  /*1ade00*/  LDL.LU.64 R14, [R1+0x96e8] ;  /* 0x0096e800010e7983 */ /* 0x002f280000300a00 */
[----:B------:R1:W-:Y:S04]  /*1ade10*/  STL.64 [R1+0x96b8], R28 ;  /* 0x0096b81c01007387 */ /* 0x0003e80000100a00 */
[----:B-1----:R0:W4:Y:S01]  /*1ade20*/  LDL.64 R28, [R1+0x4d50] ;  /* 0x004d5000011c7983 */ /* 0x0021220000100a00 */
[----:B--2---:R-:W-:-:S03]  /*1ade30*/  IADD3 R8, P1, R23, R16, RZ ;  /* 0x0000001017087210 */ /* 0x004fc60007f3e0ff */
[----:B---3--:R-:W-:Y:S02]  /*1ade40*/  STL.64 [R1+0x96c0], R16 ;  /* 0x0096c01001007387 */ /* 0x008fe40000100a00 */
[----:B----4-:R-:W-:Y:S02]  /*1ade50*/  IMAD.X R9, R9, 0x1, R14, P1 ;  /* 0x0000000109097824 */ /* 0x010fe400008e060e */
[----:B------:R-:W-:-:S04]  /*1ade60*/  IMAD.MOV.U32 R29, RZ, RZ, R7 ;  /* 0x000000ffff1d7224 */ /* 0x000fc800078e0007 */
[----:B------:R-:W-:Y:S02]  /*1ade70*/  IMAD.MOV.U32 R7, RZ, RZ, R29 ;  /* 0x000000ffff077224 */ /* 0x000fe400078e001d */
[----:B------:R-:W-:Y:S02]  /*1ade80*/  IMAD.X R29, R21, 0x1, R26, P0 ;  /* 0x00000001151d7824 */ /* 0x000fe400000e061a */
[----:B------:R-:W2:Y:S04]  /*1ade90*/  LDL.LU R21, [R1+0x96e0] ;  /* 0x0096e00001157983 */ /* 0x000ea80000300800 */
[----:B------:R-:W-:Y:S04]  /*1adea0*/  STL [R1+0x4d54], R29 ;  /* 0x004d541d01007387 */ /* 0x000fe80000100800 */
[----:B------:R1:W-:Y:S04]  /*1adeb0*/  STL.64 [R1+0x4d48], R8 ;  /* 0x004d480801007387 */ /* 0x0003e80000100a00 */
[----:B-1----:R-:W3:Y:S04]  /*1adec0*/  LDL.LU.64 R8, [R1+0x96d8] ;  /* 0x0096d80001087983 */ /* 0x002ee80000300a00 */
[----:B------:R1:W-:Y:S04]  /*1aded0*/  STL [R1+0x96a0], R14 ;  /* 0x0096a00e01007387 */ /* 0x0003e80000100800 */
[----:B-1----:R-:W4:Y:S01]  /*1adee0*/  LDL.LU R14, [R1+0x49c] ;  /* 0x00049c00010e7983 */ /* 0x002f220000300800 */
[C---:B------:R-:W-:Y:S01]  /*1adef0*/  IADD3 R6, P2, R23.reuse, R17, RZ ;  /* 0x0000001117067210 */ /* 0x040fe20007f5e0ff */
[----:B------:R-:W-:Y:S01]  /*1adf00*/  IMAD.MOV.U32 R29, RZ, RZ, R7 ;  /* 0x000000ffff1d7224 */ /* 0x000fe200078e0007 */
[----:B------:R-:W-:-:S02]  /*1adf10*/  IADD3 R16, P0, R23, R19, RZ ;  /* 0x0000001317107210 */ /* 0x000fc40007f1e0ff */
[----:B--2---:R-:W-:Y:S02]  /*1adf20*/  IADD3 R28, P1, R23, R21, RZ ;  /* 0x00000015171c7210 */ /* 0x004fe40007f3e0ff */
[----:B------:R-:W2:Y:S04]  /*1adf30*/  LDL.LU R23, [R1+0x96d0] ;  /* 0x0096d00001177983 */ /* 0x000ea80000300800 */
[----:B------:R1:W-:Y:S04]  /*1adf40*/  STL [R1+0x96b0], R21 ;  /* 0x0096b01501007387 */ /* 0x0003e80000100800 */
[----:B-1----:R-:W2:Y:S01]  /*1adf50*/  LDL.LU R21, [R1+0x1c] ;  /* 0x00001c0001157983 */ /* 0x002ea20000300800 */
[----:B----4-:R-:W-:-:S05]  /*1adf60*/  IMAD.X R7, R14, 0x1, R15, P2 ;  /* 0x000000010e077824 */ /* 0x010fca00010e060f */
[----:B------:R1:W-:Y:S04]  /*1adf70*/  STL.64 [R1+0x4d40], R6 ;  /* 0x004d400601007387 */ /* 0x0003e80000100a00 */
[----:B-1----:R-:W4:Y:S01]  /*1adf80*/  LDL.LU.64 R6, [R1+0x96c8] ;  /* 0x0096c80001067983 */ /* 0x002f220000300a00 */
[----:B------:R-:W-:-:S03]  /*1adf90*/  IMAD.X R17, R14, 0x1, R18, P0 ;  /* 0x000000010e117824 */ /* 0x000fc600000e0612 */
[----:B----4-:R2:W-:Y:S04]  /*1adfa0*/  STL.64 [R1+0x96a8], R6 ;  /* 0x0096a80601007387 */ /* 0x0105e80000100a00 */
[----:B------:R1:W-:Y:S01]  /*1adfb0*/  STL [R1+0x9690], R15 ;  /* 0x0096900f01007387 */ /* 0x0003e20000100800 */
[----:B--2---:R-:W-:-:S03]  /*1adfc0*/  IADD3 R6, P2, R21, R23, RZ ;  /* 0x0000001715067210 */ /* 0x004fc60007f5e0ff */
[----:B-1----:R-:W2:Y:S04]  /*1adfd0*/  LDL R15, [R1+0x20] ;  /* 0x00002000010f7983 */ /* 0x002ea80000100800 */
[----:B------:R1:W-:Y:S04]  /*1adfe0*/  STL.64 [R1+0x4d38], R16 ;  /* 0x004d381001007387 */ /* 0x0003e80000100a00 */
[----:B------:R-:W-:Y:S04]  /*1adff0*/  STL [R1+0x4d28], R6 ;  /* 0x004d280601007387 */ /* 0x000fe80000100800 */
[----:B-1----:R-:W4:Y:S04]  /*1ae000*/  LDL.LU.64 R16, [R1+0x96c0] ;  /* 0x0096c00001107983 */ /* 0x002f280000300a00 */
[----:B------:R1:W-:Y:S04]  /*1ae010*/  STL.64 [R1+0x9698], R18 ;  /* 0x0096981201007387 */ /* 0x0003e80000100a00 */
[----:B-1----:R0:W3:Y:S02]  /*1ae020*/  LDL.64 R18, [R1+0x4d28] ;  /* 0x004d280001127983 */ /* 0x0020e40000100a00 */
[----:B---3--:R-:W-:-:S02]  /*1ae030*/  IMAD.MOV.U32 R19, RZ, RZ, R29 ;  /* 0x000000ffff137224 */ /* 0x008fc400078e001d */
[----:B------:R-:W-:-:S05]  /*1ae040*/  IMAD.X R29, R14, 0x1, R20, P1 ;  /* 0x000000010e1d7824 */ /* 0x000fca00008e0614 */
[----:B------:R1:W-:Y:S04]  /*1ae050*/  STL.64 [R1+0x4d30], R28 ;  /* 0x004d301c01007387 */ /* 0x0003e80000100a00 */
[----:B-1----:R-:W3:Y:S01]  /*1ae060*/  LDL.LU.64 R28, [R1+0x96b8] ;  /* 0x0096b800011c7983 */ /* 0x002ee20000300a00 */
[----:B------:R-:W-:-:S03]  /*1ae070*/  IADD3 R6, P0, R21, R25, RZ ;  /* 0x0000001915067210 */ /* 0x000fc60007f1e0ff */
[----:B------:R1:W-:Y:S02]  /*1ae080*/  STL.64 [R1+0x9680], R12 ;  /* 0x0096800c01007387 */ /* 0x0003e40000100a00 */
[C---:B------:R-:W-:Y:S02]  /*1ae090*/  IMAD.X R7, R14.reuse, 0x1, R24, P0 ;  /* 0x000000010e077824 */ /* 0x040fe400000e0618 */
[----:B------:R0:W-:Y:S01]  /*1ae0a0*/  STL.64 [R1+0x9688], R22 ;  /* 0x0096881601007387 */ /* 0x0001e20000100a00 */
[----:B-1----:R-:W-:Y:S02]  /*1ae0b0*/  IMAD.MOV.U32 R13, RZ, RZ, R19 ;  /* 0x000000ffff0d7224 */ /* 0x002fe400078e0013 */
[----:B------:R-:W-:Y:S01]  /*1ae0c0*/  IMAD.X R19, R14, 0x1, R22, P2 ;  /* 0x000000010e137824 */ /* 0x000fe200010e0616 */
[----:B------:R-:W-:Y:S01]  /*1ae0d0*/  IADD3 R18, P2, R21, R27, RZ ;  /* 0x0000001b15127210 */ /* 0x000fe20007f5e0ff */
[----:B0-----:R-:W-:-:S03]  /*1ae0e0*/  IMAD.MOV.U32 R23, RZ, RZ, R13 ;  /* 0x000000ffff177224 */ /* 0x001fc600078e000d */
[----:B------:R0:W-:Y:S02]  /*1ae0f0*/  STL [R1+0x4d2c], R19 ;  /* 0x004d2c1301007387 */ /* 0x0001e40000100800 */
[C---:B0-----:R-:W-:Y:S01]  /*1ae100*/  IMAD.X R19, R14.reuse, 0x1, R26, P2 ;  /* 0x000000010e137824 */ /* 0x041fe200010e061a */
[----:B---3--:R-:W-:Y:S02]  /*1ae110*/  IADD3 R12, P1, R21, R29, RZ ;  /* 0x0000001d150c7210 */ /* 0x008fe40007f3e0ff */
[----:B------:R-:W3:Y:S03]  /*1ae120*/  LDL.LU R21, [R1+0x96b0] ;  /* 0x0096b00001157983 */ /* 0x000ee60000300800 */
[----:B------:R-:W-:Y:S01]  /*1ae130*/  IMAD.X R13, R14, 0x1, R28, P1 ;  /* 0x000000010e0d7824 */ /* 0x000fe200008e061c */
[----:B------:R0:W-:Y:S04]  /*1ae140*/  STL.64 [R1+0x4d20], R6 ;  /* 0x004d200601007387 */ /* 0x0001e80000100a00 */
[----:B0-----:R-:W3:Y:S04]  /*1ae150*/  LDL.LU.64 R6, [R1+0x96a8] ;  /* 0x0096a80001067983 */ /* 0x001ee80000300a00 */
[----:B------:R-:W-:Y:S04]  /*1ae160*/  STL.64 [R1+0x4d18], R12 ;  /* 0x004d180c01007387 */ /* 0x000fe80000100a00 */
[----:B----4-:R-:W-:Y:S04]  /*1ae170*/  STL.64 [R1+0x9678], R16 ;  /* 0x0096781001007387 */ /* 0x010fe80000100a00 */
[----:B------:R-:W4:Y:S04]  /*1ae180*/  LDL.LU R14, [R1+0x96a0] ;  /* 0x0096a000010e7983 */ /* 0x000f280000300800 */
[----:B------:R0:W-:Y:S04]  /*1ae190*/  STL.64 [R1+0x4d10], R18 ;  /* 0x004d101201007387 */ /* 0x0001e80000100a00 */
[----:B0-----:R-:W4:Y:S01]  /*1ae1a0*/  LDL.LU.64 R18, [R1+0x9698] ;  /* 0x0096980001127983 */ /* 0x001f220000300a00 */
[----:B--2---:R-:W-:-:S02]  /*1ae1b0*/  IADD3 R22, P0, R15, R16, RZ ;  /* 0x000000100f167210 */ /* 0x004fc40007f1e0ff */
[C---:B------:R-:W-:Y:S01]  /*1ae1c0*/  IADD3 R12, P1, R15.reuse, R17, RZ ;  /* 0x000000110f0c7210 */ /* 0x040fe20007f3e0ff */
[----:B---3--:R-:W-:Y:S01]  /*1ae1d0*/  STL.64 [R1+0x9668], R6 ;  /* 0x0096680601007387 */ /* 0x008fe20000100a00 */
[----:B----4-:R-:W-:-:S03]  /*1ae1e0*/  IADD3 R16, P2, R15, R19, RZ ;  /* 0x000000130f107210 */ /* 0x010fc60007f5e0ff */
[----:B------:R-:W2:Y:S04]  /*1ae1f0*/  LDL.LU R15, [R1+0x9690] ;  /* 0x00969000010f7983 */ /* 0x000ea80000300800 */
[----:B------:R0:W-:Y:S04]  /*1ae200*/  STL [R1+0x9660], R19 ;  /* 0x0096601301007387 */ /* 0x0001e80000100800 */
[----:B0-----:R-:W3:Y:S01]  /*1ae210*/  LDL.LU R19, [R1+0x498] ;  /* 0x0004980001137983 */ /* 0x001ee20000300800 */
[----:B------:R-:W-:Y:S02]  /*1ae220*/  IMAD.MOV.U32 R17, RZ, RZ, R23 ;  /* 0x000000ffff117224 */ /* 0x000fe400078e0017 */
[----:B---3--:R-:W-:-:S02]  /*1ae230*/  IMAD.X R23, R19, 0x1, R14, P0 ;  /* 0x0000000113177824 */ /* 0x008fc400000e060e */
[----:B--2---:R-:W-:-:S03]  /*1ae240*/  IMAD.X R13, R19, 0x1, R15, P1 ;  /* 0x00000001130d7824 */ /* 0x004fc600008e060f */
[----:B------:R0:W-:Y:S04]  /*1ae250*/  STL.64 [R1+0x4d08], R22 ;  /* 0x004d081601007387 */ /* 0x0001e80000100a00 */
[----:B0-----:R-:W2:Y:S04]  /*1ae260*/  LDL.LU.64 R22, [R1+0x9688] ;  /* 0x0096880001167983 */ /* 0x001ea80000300a00 */
[----:B------:R0:W-:Y:S04]  /*1ae270*/  STL.64 [R1+0x9670], R4 ;  /* 0x0096700401007387 */ /* 0x0001e80000100a00 */
[----:B0-----:R-:W3:Y:S04]  /*1ae280*/  LDL.LU R4, [R1+0x20] ;  /* 0x0000200001047983 */ /* 0x001ee80000300800 */
[----:B------:R0:W-:Y:S04]  /*1ae290*/  STL.64 [R1+0x4d00], R12 ;  /* 0x004d000c01007387 */ /* 0x0001e80000100a00 */
[----:B0-----:R-:W4:Y:S01]  /*1ae2a0*/  LDL.LU.64 R12, [R1+0x9680] ;  /* 0x00968000010c7983 */ /* 0x001f220000300a00 */
[----:B---3--:R-:W-:-:S05]  /*1ae2b0*/  IADD3 R6, P0, R4, R21, RZ ;  /* 0x0000001504067210 */ /* 0x008fca0007f1e0ff */
[C---:B------:R-:W-:Y:S01]  /*1ae2c0*/  IMAD.X R7, R19.reuse, 0x1, R20, P0 ;  /* 0x0000000113077824 */ /* 0x040fe200000e0614 */
[----:B----4-:R-:W-:Y:S04]  /*1ae2d0*/  STL.64 [R1+0x9658], R12 ;  /* 0x0096580c01007387 */ /* 0x010fe80000100a00 */
[----:B------:R0:W-:Y:S02]  /*1ae2e0*/  STL.64 [R1+0x9650], R14 ;  /* 0x0096500e01007387 */ /* 0x0001e40000100a00 */
[----:B0-----:R-:W-:Y:S02]  /*1ae2f0*/  IMAD.MOV.U32 R14, RZ, RZ, R17 ;  /* 0x000000ffff0e7224 */ /* 0x001fe400078e0011 */
[----:B------:R-:W-:Y:S01]  /*1ae300*/  IMAD.X R17, R19, 0x1, R18, P2 ;  /* 0x0000000113117824 */ /* 0x000fe200010e0612 */
[----:B--2---:R-:W-:-:S04]  /*1ae310*/  IADD3 R12, P1, R4, R23, RZ ;  /* 0x00000017040c7210 */ /* 0x004fc80007f3e0ff */
[----:B------:R0:W-:Y:S01]  /*1ae320*/  STL.64 [R1+0x4cf8], R16 ;  /* 0x004cf81001007387 */ /* 0x0001e20000100a00 */
[----:B------:R-:W-:-:S03]  /*1ae330*/  IMAD.X R13, R19, 0x1, R22, P1 ;  /* 0x00000001130d7824 */ /* 0x000fc600008e0616 */
[----:B------:R-:W-:Y:S01]  /*1ae340*/  STL.64 [R1+0x4cf0], R6 ;  /* 0x004cf00601007387 */ /* 0x000fe20000100a00 */
[----:B0-----:R-:W-:-:S03]  /*1ae350*/  IADD3 R16, P2, R4, R25, RZ ;  /* 0x0000001904107210 */ /* 0x001fc60007f5e0ff */
[----:B------:R0:W-:Y:S02]  /*1ae360*/  STL.64 [R1+0x9648], R22 ;  /* 0x0096481601007387 */ /* 0x0001e40000100a00 */
[----:B------:R-:W-:Y:S02]  /*1ae370*/  IMAD.X R17, R19, 0x1, R24, P2 ;  /* 0x0000000113117824 */ /* 0x000fe400010e0618 */
[----:B0-----:R-:W2:Y:S04]  /*1ae380*/  LDL R23, [R1+0x24] ;  /* 0x0000240001177983 */ /* 0x001ea80000100800 */
[----:B------:R-:W-:Y:S04]  /*1ae390*/  STL.64 [R1+0x4ce8], R12 ;  /* 0x004ce80c01007387 */ /* 0x000fe80000100a00 */
[----:B------:R0:W-:Y:S04]  /*1ae3a0*/  STL.64 [R1+0x4ce0], R16 ;  /* 0x004ce01001007387 */ /* 0x0001e80000100a00 */
[----:B0-----:R-:W2:Y:S01]  /*1ae3b0*/  LDL.LU.64 R16, [R1+0x9678] ;  /* 0x0096780001107983 */ /* 0x001ea20000300a00 */
[----:B------:R-:W-:-:S02]  /*1ae3c0*/  IADD3 R6, P0, R4, R29, RZ ;  /* 0x0000001d04067210 */ /* 0x000fc40007f1e0ff */
[----:B------:R-:W-:-:S03]  /*1ae3d0*/  IADD3 R12, P1, R4, R27, RZ ;  /* 0x0000001b040c7210 */ /* 0x000fc60007f3e0ff */
[C---:B------:R-:W-:Y:S02]  /*1ae3e0*/  IMAD.X R7, R19.reuse, 0x1, R28, P0 ;  /* 0x0000000113077824 */ /* 0x040fe400000e061c */
[----:B------:R-:W-:Y:S01]  /*1ae3f0*/  IMAD.X R13, R19, 0x1, R26, P1 ;  /* 0x00000001130d7824 */ /* 0x000fe200008e061a */
[----:B--2---:R-:W-:-:S05]  /*1ae400*/  IADD3 R4, P2, R23, R16, RZ ;  /* 0x0000001017047210 */ /* 0x004fca0007f5e0ff */
[----:B------:R0:W-:Y:S04]  /*1ae410*/  STL [R1+0x4cc8], R4 ;  /* 0x004cc80401007387 */ /* 0x0001e80000100800 */
[----:B0-----:R-:W2:Y:S04]  /*1ae420*/  LDL.LU.64 R4, [R1+0x9670] ;  /* 0x0096700001047983 */ /* 0x001ea80000300a00 */
[----:B------:R0:W-:Y:S04]  /*1ae430*/  STL.64 [R1+0x4cd8], R6 ;  /* 0x004cd80601007387 */ /* 0x0001e80000100a00 */
[----:B0-----:R-:W3:Y:S04]  /*1ae440*/  LDL.LU.64 R6, [R1+0x9668] ;  /* 0x0096680001067983 */ /* 0x001ee80000300a00 */
[----:B------:R-:W-:Y:S04]  /*1ae450*/  STL.64 [R1+0x9630], R16 ;  /* 0x0096301001007387 */ /* 0x000fe80000100a00 */
[----:B------:R-:W4:Y:S04]  /*1ae460*/  LDL.LU R19, [R1+0x9660] ;  /* 0x0096600001137983 */ /* 0x000f280000300800 */
[----:B------:R0:W-:Y:S04]  /*1ae470*/  STL.64 [R1+0x4cd0], R12 ;  /* 0x004cd00c01007387 */ /* 0x0001e80000100a00 */
[----:B0-----:R-:W2:Y:S04]  /*1ae480*/  LDL.LU.64 R12, [R1+0x9658] ;  /* 0x00965800010c7983 */ /* 0x001ea80000300a00 */
[----:B------:R0:W-:Y:S04]  /*1ae490*/  STL [R1+0x9638], R26 ;  /* 0x0096381a01007387 */ /* 0x0001e80000100800 */
[----:B0-----:R-:W4:Y:S01]  /*1ae4a0*/  LDL.LU R26, [R1+0x24] ;  /* 0x00002400011a7983 */ /* 0x001f220000300800 */
[----:B------:R-:W-:Y:S01]  /*1ae4b0*/  IADD3 R22, P0, R23, R17, RZ ;  /* 0x0000001117167210 */ /* 0x000fe20007f1e0ff */
[----:B------:R-:W-:-:S02]  /*1ae4c0*/  IMAD.MOV.U32 R17, RZ, RZ, R14 ;  /* 0x000000ffff117224 */ /* 0x000fc400078e000e */
[----:B--2---:R0:W-:Y:S04]  /*1ae4d0*/  STL.64 [R1+0x9640], R12 ;  /* 0x0096400c01007387 */ /* 0x0041e80000100a00 */
[----:B0-----:R0:W2:Y:S01]  /*1ae4e0*/  LDL.64 R12, [R1+0x4cc8] ;  /* 0x004cc800010c7983 */ /* 0x0010a20000100a00 */
[----:B----4-:R-:W-:-:S05]  /*1ae4f0*/  IADD3 R14, P1, R26, R19, RZ ;  /* 0x000000131a0e7210 */ /* 0x010fca0007f3e0ff */
[----:B------:R1:W-:Y:S04]  /*1ae500*/  STL [R1+0x4cb8], R14 ;  /* 0x004cb80e01007387 */ /* 0x0003e80000100800 */
[----:B-1----:R-:W2:Y:S04]  /*1ae510*/  LDL.LU.64 R14, [R1+0x9650] ;  /* 0x00965000010e7983 */ /* 0x002ea80000300a00 */
[----:B------:R1:W-:Y:S04]  /*1ae520*/  STL [R1+0x9618], R19 ;  /* 0x0096181301007387 */ /* 0x0003e80000100800 */
[----:B-1----:R-:W2:Y:S02]  /*1ae530*/  LDL.LU R19, [R1+0x494] ;  /* 0x0004940001137983 */ /* 0x002ea40000300800 */
[----:B--2---:R-:W-:-:S02]  /*1ae540*/  IMAD.X R13, R19, 0x1, R14, P2 ;  /* 0x00000001130d7824 */ /* 0x004fc400010e060e */
[----:B------:R-:W-:-:S03]  /*1ae550*/  IMAD.X R23, R19, 0x1, R15, P0 ;  /* 0x0000000113177824 */ /* 0x000fc600000e060f */
[----:B------:R-:W-:Y:S04]  /*1ae560*/  STL [R1+0x4ccc], R13 ;  /* 0x004ccc0d01007387 */ /* 0x000fe80000100800 */
[----:B------:R1:W-:Y:S04]  /*1ae570*/  STL.64 [R1+0x4cc0], R22 ;  /* 0x004cc01601007387 */ /* 0x0003e80000100a00 */
[----:B-1----:R-:W2:Y:S04]  /*1ae580*/  LDL.LU.64 R22, [R1+0x9648] ;  /* 0x0096480001167983 */ /* 0x002ea80000300a00 */
[----:B------:R-:W-:Y:S04]  /*1ae590*/  STL.64 [R1+0x9610], R14 ;  /* 0x0096100e01007387 */ /* 0x000fe80000100a00 */
[----:B------:R1:W-:Y:S04]  /*1ae5a0*/  STL.64 [R1+0x9620], R8 ;  /* 0x0096200801007387 */ /* 0x0003e80000100a00 */
[----:B-1----:R-:W4:Y:S04]  /*1ae5b0*/  LDL R8, [R1+0x28] ;  /* 0x0000280001087983 */ /* 0x002f280000100800 */
[----:B------:R1:W-:Y:S04]  /*1ae5c0*/  STL.64 [R1+0x9628], R2 ;  /* 0x0096280201007387 */ /* 0x0003e80000100a00 */
[----:B-1----:R0:W4:Y:S01]  /*1ae5d0*/  LDL.64 R2, [R1+0x4cb8] ;  /* 0x004cb80001027983 */ /* 0x0021220000100a00 */
[----:B------:R-:W-:-:S05]  /*1ae5e0*/  IADD3 R12, P2, R26, R21, RZ ;  /* 0x000000151a0c7210 */ /* 0x000fca0007f5e0ff */
[----:B------:R-:W-:Y:S01]  /*1ae5f0*/  IMAD.X R13, R19, 0x1, R20, P2 ;  /* 0x00000001130d7824 */ /* 0x000fe200010e0614 */
[----:B---3--:R1:W-:Y:S02]  /*1ae600*/  STL.64 [R1+0x9608], R6 ;  /* 0x0096080601007387 */ /* 0x0083e40000100a00 */
[----:B-1----:R-:W-:Y:S01]  /*1ae610*/  IMAD.MOV.U32 R7, RZ, RZ, R17 ;  /* 0x000000ffff077224 */ /* 0x002fe200078e0011 */
[----:B--2---:R-:W-:-:S05]  /*1ae620*/  IADD3 R14, P0, R26, R23, RZ ;  /* 0x000000171a0e7210 */ /* 0x004fca0007f1e0ff */
[C---:B------:R-:W-:Y:S02]  /*1ae630*/  IMAD.X R15, R19.reuse, 0x1, R22, P0 ;  /* 0x00000001130f7824 */ /* 0x040fe400000e0616 */
[----:B----4-:R-:W-:Y:S01]  /*1ae640*/  IMAD.X R3, R19, 0x1, R18, P1 ;  /* 0x0000000113037824 */ /* 0x010fe200008e0612 */
[----:B------:R-:W-:-:S04]  /*1ae650*/  IADD3 R16, P1, R26, R25, RZ ;  /* 0x000000191a107210 */ /* 0x000fc80007f3e0ff */
[----:B------:R-:W-:Y:S01]  /*1ae660*/  STL [R1+0x4cbc], R3 ;  /* 0x004cbc0301007387 */ /* 0x000fe20000100800 */
[----:B------:R-:W-:-:S03]  /*1ae670*/  IMAD.X R17, R19, 0x1, R24, P1 ;  /* 0x0000000113117824 */ /* 0x000fc600008e0618 */
[----:B------:R1:W-:Y:S01]  /*1ae680*/  STL.64 [R1+0x4cb0], R12 ;  /* 0x004cb00c01007387 */ /* 0x0003e20000100a00 */
[----:B------:R-:W-:-:S03]  /*1ae690*/  IADD3 R2, P2, R26, R29, RZ ;  /* 0x0000001d1a027210 */ /* 0x000fc60007f5e0ff */
[----:B-1----:R-:W2:Y:S04]  /*1ae6a0*/  LDL.LU.64 R12, [R1+0x9640] ;  /* 0x00964000010c7983 */ /* 0x002ea80000300a00 */
[----:B------:R1:W-:Y:S02]  /*1ae6b0*/  STL.64 [R1+0x4ca8], R14 ;  /* 0x004ca80e01007387 */ /* 0x0003e40000100a00 */
[----:B-1----:R-:W-:Y:S02]  /*1ae6c0*/  IADD3 R14, P0, R26, R27, RZ ;  /* 0x0000001b1a0e7210 */ /* 0x002fe40007f1e0ff */
[----:B------:R-:W3:Y:S04]  /*1ae6d0*/  LDL.LU R26, [R1+0x9638] ;  /* 0x00963800011a7983 */ /* 0x000ee80000300800 */
[----:B------:R1:W-:Y:S04]  /*1ae6e0*/  STL.64 [R1+0x4ca0], R16 ;  /* 0x004ca01001007387 */ /* 0x0003e80000100a00 */
[----:B-1----:R-:W4:Y:S01]  /*1ae6f0*/  LDL.LU.64 R16, [R1+0x9630] ;  /* 0x0096300001107983 */ /* 0x002f220000300a00 */
[----:B------:R-:W-:-:S03]  /*1ae700*/  IMAD.X R3, R19, 0x1, R28, P2 ;  /* 0x0000000113037824 */ /* 0x000fc600010e061c */
[----:B------:R1:W-:Y:S04]  /*1ae710*/  STL.64 [R1+0x9600], R24 ;  /* 0x0096001801007387 */ /* 0x0003e80000100a00 */
[----:B------:R0:W-:Y:S01]  /*1ae720*/  STL.64 [R1+0x4c98], R2 ;  /* 0x004c980201007387 */ /* 0x0001e20000100a00 */
[----:B-1----:R-:W-:-:S03]  /*1ae730*/  IMAD.MOV.U32 R25, RZ, RZ, R7 ;  /* 0x000000ffff197224 */ /* 0x002fc600078e0007 */
[----:B0-----:R-:W2:Y:S01]  /*1ae740*/  LDL.LU.64 R2, [R1+0x9628] ;  /* 0x0096280001027983 */ /* 0x001ea20000300a00 */
[----:B---3--:R-:W-:Y:S01]  /*1ae750*/  IMAD.X R15, R19, 0x1, R26, P0 ;  /* 0x00000001130f7824 */ /* 0x008fe200000e061a */
[C---:B----4-:R-:W-:Y:S02]  /*1ae760*/  IADD3 R6, P1, R8.reuse, R16, RZ ;  /* 0x0000001008067210 */ /* 0x050fe40007f3e0ff */
[----:B------:R-:W-:-:S05]  /*1ae770*/  IADD3 R8, P2, R8, R17, RZ ;  /* 0x0000001108087210 */ /* 0x000fca0007f5e0ff */
[----:B------:R0:W-:Y:S04]  /*1ae780*/  STL [R1+0x4c80], R8 ;  /* 0x004c800801007387 */ /* 0x0001e80000100800 */
[----:B0-----:R-:W3:Y:S04]  /*1ae790*/  LDL.LU.64 R8, [R1+0x9620] ;  /* 0x0096200001087983 */ /* 0x001ee80000300a00 */
[----:B------:R0:W-:Y:S04]  /*1ae7a0*/  STL [R1+0x95e8], R17 ;  /* 0x0095e81101007387 */ /* 0x0001e80000100800 */
[----:B0-----:R-:W4:Y:S04]  /*1ae7b0*/  LDL.LU R17, [R1+0x28] ;  /* 0x0000280001117983 */ /* 0x001f280000300800 */
[----:B------:R-:W4:Y:S04]  /*1ae7c0*/  LDL.LU R19, [R1+0x9618] ;  /* 0x0096180001137983 */ /* 0x000f280000300800 */
[----:B------:R0:W-:Y:S04]  /*1ae7d0*/  STL.64 [R1+0x4c90], R14 ;  /* 0x004c900e01007387 */ /* 0x0001e80000100a00 */
[----:B0-----:R-:W2:Y:S04]  /*1ae7e0*/  LDL.LU.64 R14, [R1+0x9610] ;  /* 0x00961000010e7983 */ /* 0x001ea80000300a00 */
[----:B------:R0:W-:Y:S02]  /*1ae7f0*/  STL.64 [R1+0x95f8], R26 ;  /* 0x0095f81a01007387 */ /* 0x0001e40000100a00 */
[----:B0-----:R-:W-:-:S02]  /*1ae800*/  IMAD.MOV.U32 R27, RZ, RZ, R25 ;  /* 0x000000ffff1b7224 */ /* 0x001fc400078e0019 */
[----:B------:R-:W2:Y:S02]  /*1ae810*/  LDL R25, [R1+0x490] ;  /* 0x0004900001197983 */ /* 0x000ea40000100800 */
[----:B--2---:R-:W-:-:S05]  /*1ae820*/  IMAD.X R7, R25, 0x1, R14, P1 ;  /* 0x0000000119077824 */ /* 0x004fca00008e060e */
[----:B------:R0:W-:Y:S04]  /*1ae830*/  STL.64 [R1+0x4c88], R6 ;  /* 0x004c880601007387 */ /* 0x0001e80000100a00 */
[----:B0-----:R-:W2:Y:S04]  /*1ae840*/  LDL.LU.64 R6, [R1+0x9608] ;  /* 0x0096080001067983 */ /* 0x001ea80000300a00 */
[----:B--2---:R0:W-:Y:S04]  /*1ae850*/  STL.64 [R1+0x95f0], R6 ;  /* 0x0095f00601007387 */ /* 0x0041e80000100a00 */
[----:B0-----:R0:W2:Y:S04]  /*1ae860*/  LDL.64 R6, [R1+0x4c80] ;  /* 0x004c800001067983 */ /* 0x0010a80000100a00 */
[----:B------:R1:W-:Y:S01]  /*1ae870*/  STL [R1+0x95d8], R15 ;  /* 0x0095d80f01007387 */ /* 0x0003e20000100800 */
[----:B--2---:R-:W-:-:S04]  /*1ae880*/  IMAD.MOV.U32 R7, RZ, RZ, R27 ;  /* 0x000000ffff077224 */ /* 0x004fc800078e001b */
[----:B------:R-:W-:Y:S02]  /*1ae890*/  IMAD.MOV.U32 R27, RZ, RZ, R7 ;  /* 0x000000ffff1b7224 */ /* 0x000fe400078e0007 */
[----:B------:R-:W-:Y:S02]  /*1ae8a0*/  IMAD.X R7, R25, 0x1, R15, P2 ;  /* 0x0000000119077824 */ /* 0x000fe400010e060f */
[----:B-1----:R-:W2:Y:S01]  /*1ae8b0*/  LDL.LU R15, [R1+0x490] ;  /* 0x00049000010f7983 */ /* 0x002ea20000300800 */
[C---:B----4-:R-:W-:Y:S02]  /*1ae8c0*/  IADD3 R24, P0, R17.reuse, R19, RZ ;  /* 0x0000001311187210 */ /* 0x050fe40007f1e0ff */
[----:B------:R-:W-:Y:S01]  /*1ae8d0*/  IADD3 R26, P1, R17, R21, RZ ;  /* 0x00000015111a7210 */ /* 0x000fe20007f3e0ff */
[----:B------:R-:W-:Y:S02]  /*1ae8e0*/  STL [R1+0x4c84], R7 ;  /* 0x004c840701007387 */ /* 0x000fe40000100800 */
[----:B--2---:R-:W-:-:S05]  /*1ae8f0*/  IMAD.X R25, R15, 0x1, R18, P0 ;  /* 0x000000010f197824 */ /* 0x004fca00000e0612 */
[----:B------:R1:W-:Y:S04]  /*1ae900*/  STL.64 [R1+0x4c78], R24 ;  /* 0x004c781801007387 */ /* 0x0003e80000100a00 */
[----:B-1----:R-:W2:Y:S04]  /*1ae910*/  LDL.LU.64 R24, [R1+0x9600] ;  /* 0x0096000001187983 */ /* 0x002ea80000300a00 */
[----:B------:R-:W-:Y:S04]  /*1ae920*/  STL.64 [R1+0x95e0], R18 ;  /* 0x0095e01201007387 */ /* 0x000fe80000100a00 */
[----:B------:R1:W-:Y:S02]  /*1ae930*/  STL.64 [R1+0x95c8], R12 ;  /* 0x0095c80c01007387 */ /* 0x0003e40000100a00 */
[----:B-1----:R-:W-:-:S02]  /*1ae940*/  IMAD.MOV.U32 R13, RZ, RZ, R27 ;  /* 0x000000ffff0d7224 */ /* 0x002fc400078e001b */
[----:B------:R-:W-:-:S05]  /*1ae950*/  IMAD.X R27, R15, 0x1, R20, P1 ;  /* 0x000000010f1b7824 */ /* 0x000fca00008e0614 */
[----:B------:R1:W-:Y:S04]  /*1ae960*/  STL.64 [R1+0x4c70], R26 ;  /* 0x004c701a01007387 */ /* 0x0003e80000100a00 */
[----:B-1----:R-:W4:Y:S01]  /*1ae970*/  LDL.LU.64 R26, [R1+0x95f8] ;  /* 0x0095f800011a7983 */ /* 0x002f220000300a00 */
[----:B------:R-:W-:-:S05]  /*1ae980*/  IADD3 R6, P2, R17, R23, RZ ;  /* 0x0000001711067210 */ /* 0x000fca0007f5e0ff */
[----:B------:R-:W-:Y:S01]  /*1ae990*/  IMAD.X R7, R15, 0x1, R22, P2 ;  /* 0x000000010f077824 */ /* 0x000fe200010e0616 */
[----:B------:R-:W-:Y:S01]  /*1ae9a0*/  STL.64 [R1+0x95d0], R20 ;  /* 0x0095d01401007387 */ /* 0x000fe20000100a00 */
[----:B------:R-:W-:-:S03]  /*1ae9b0*/  IADD3 R18, P1, R17, R29, RZ ;  /* 0x0000001d11127210 */ /* 0x000fc60007f3e0ff */
[----:B------:R1:W-:Y:S04]  /*1ae9c0*/  STL.64 [R1+0x4c68], R6 ;  /* 0x004c680601007387 */ /* 0x0003e80000100a00 */
[----:B-1----:R-:W3:Y:S04]  /*1ae9d0*/  LDL.LU.64 R6, [R1+0x95f0] ;  /* 0x0095f00001067983 */ /* 0x002ee80000300a00 */
[----:B------:R1:W-:Y:S04]  /*1ae9e0*/  STL.64 [R1+0x95c0], R22 ;  /* 0x0095c01601007387 */ /* 0x0003e80000100a00 */
[----:B-1----:R-:W3:Y:S01]  /*1ae9f0*/  LDL R23, [R1+0x2c] ;  /* 0x00002c0001177983 */ /* 0x002ee20000100800 */
[----:B--2---:R-:W-:-:S02]  /*1aea00*/  IADD3 R12, P0, R17, R25, RZ ;  /* 0x00000019110c7210 */ /* 0x004fc40007f1e0ff */
[----:B----4-:R-:W-:Y:S02]  /*1aea10*/  IADD3 R20, P2, R17, R27, RZ ;  /* 0x0000001b11147210 */ /* 0x010fe40007f5e0ff */
[----:B------:R-:W2:Y:S01]  /*1aea20*/  LDL.LU R17, [R1+0x95e8] ;  /* 0x0095e80001117983 */ /* 0x000ea20000300800 */
[----:B------:R-:W-:Y:S02]  /*1aea30*/  IMAD.MOV.U32 R21, RZ, RZ, R13 ;  /* 0x000000ffff157224 */ /* 0x000fe400078e000d */
[C---:B------:R-:W-:Y:S01]  /*1aea40*/  IMAD.X R13, R15.reuse, 0x1, R24, P0 ;  /* 0x000000010f0d7824 */ /* 0x040fe200000e0618 */
[----:B------:R-:W-:Y:S01]  /*1aea50*/  STL.64 [R1+0x95b8], R2 ;  /* 0x0095b80201007387 */ /* 0x000fe20000100a00 */
[----:B------:R-:W-:-:S03]  /*1aea60*/  IMAD.X R19, R15, 0x1, R28, P1 ;  /* 0x000000010f137824 */ /* 0x000fc600008e061c */
[----:B------:R-:W-:Y:S04]  /*1aea70*/  STL.64 [R1+0x4c60], R12 ;  /* 0x004c600c01007387 */ /* 0x000fe80000100a00 */
[----:B------:R1:W-:Y:S04]  /*1aea80*/  STL.64 [R1+0x4c58], R18 ;  /* 0x004c581201007387 */ /* 0x0003e80000100a00 */
[----:B-1----:R-:W4:Y:S01]  /*1aea90*/  LDL.LU.64 R18, [R1+0x95e0] ;  /* 0x0095e00001127983 */ /* 0x002f220000300a00 */
[C---:B---3--:R-:W-:Y:S02]  /*1aeaa0*/  IADD3 R12, P0, R23.reuse, R16, RZ ;  /* 0x00000010170c7210 */ /* 0x048fe40007f1e0ff */
[----:B--2---:R-:W-:Y:S01]  /*1aeab0*/  IADD3 R22, P1, R23, R17, RZ ;  /* 0x0000001117167210 */ /* 0x004fe20007f3e0ff */
[----:B------:R-:W-:-:S02]  /*1aeac0*/  IMAD.MOV.U32 R23, RZ, RZ, R21 ;  /* 0x000000ffff177224 */ /* 0x000fc400078e0015 */
[----:B------:R-:W-:Y:S02]  /*1aead0*/  IMAD.X R21, R15, 0x1, R26, P2 ;  /* 0x000000010f157824 */ /* 0x000fe400010e061a */
[----:B------:R-:W2:Y:S04]  /*1aeae0*/  LDL.LU R15, [R1+0x95d8] ;  /* 0x0095d800010f7983 */ /* 0x000ea80000300800 */
[----:B------:R1:W-:Y:S04]  /*1aeaf0*/  STL.64 [R1+0x4c50], R20 ;  /* 0x004c501401007387 */ /* 0x0003e80000100a00 */
[----:B-1----:R-:W3:Y:S04]  /*1aeb00*/  LDL.LU.64 R20, [R1+0x95d0] ;  /* 0x0095d00001147983 */ /* 0x002ee80000300a00 */
[----:B------:R1:W-:Y:S04]  /*1aeb10*/  STL [R1+0x95b0], R26 ;  /* 0x0095b01a01007387 */ /* 0x0003e80000100800 */
[----:B-1----:R-:W2:Y:S04]  /*1aeb20*/  LDL.LU R26, [R1+0x2c] ;  /* 0x00002c00011a7983 */ /* 0x002ea80000300800 */
[----:B----4-:R1:W-:Y:S01]  /*1aeb30*/  STL [R1+0x95a0], R19 ;  /* 0x0095a01301007387 */ /* 0x0103e20000100800 */
[----:B--2---:R-:W-:-:S03]  /*1aeb40*/  IADD3 R2, P2, R26, R19, RZ ;  /* 0x000000131a027210 */ /* 0x004fc60007f5e0ff */
[----:B-1----:R-:W2:Y:S02]  /*1aeb50*/  LDL.LU R19, [R1+0x48c] ;  /* 0x00048c0001137983 */ /* 0x002ea40000300800 */
[----:B--2---:R-:W-:-:S05]  /*1aeb60*/  IMAD.X R13, R19, 0x1, R14, P0 ;  /* 0x00000001130d7824 */ /* 0x004fca00000e060e */
[----:B------:R1:W-:Y:S04]  /*1aeb70*/  STL.64 [R1+0x4c48], R12 ;  /* 0x004c480c01007387 */ /* 0x0003e80000100a00 */
[----:B-1----:R-:W2:Y:S01]  /*1aeb80*/  LDL.LU.64 R12, [R1+0x95c8] ;  /* 0x0095c800010c7983 */ /* 0x002ea20000300a00 */
[----:B------:R-:W-:-:S03]  /*1aeb90*/  IMAD.X R3, R19, 0x1, R18, P2 ;  /* 0x0000000113037824 */ /* 0x000fc600010e0612 */
[----:B--2---:R1:W-:Y:S02]  /*1aeba0*/  STL.64 [R1+0x95a8], R12 ;  /* 0x0095a80c01007387 */ /* 0x0043e40000100a00 */
[----:B-1----:R-:W-:Y:S02]  /*1aebb0*/  IMAD.MOV.U32 R13, RZ, RZ, R23 ;  /* 0x000000ffff0d7224 */ /* 0x002fe400078e0017 */
[----:B------:R-:W-:-:S05]  /*1aebc0*/  IMAD.X R23, R19, 0x1, R15, P1 ;  /* 0x0000000113177824 */ /* 0x000fca00008e060f */
[----:B------:R1:W-:Y:S04]  /*1aebd0*/  STL.64 [R1+0x4c40], R22 ;  /* 0x004c401601007387 */ /* 0x0003e80000100a00 */
[----:B-1----:R-:W2:Y:S04]  /*1aebe0*/  LDL.LU.64 R22, [R1+0x95c0] ;  /* 0x0095c00001167983 */ /* 0x002ea80000300a00 */
[----:B------:R-:W-:Y:S04]  /*1aebf0*/  STL.64 [R1+0x9598], R14 ;  /* 0x0095980e01007387 */ /* 0x000fe80000100a00 */
[----:B------:R1:W-:Y:S04]  /*1aec00*/  STL.64 [R1+0x4c38], R2 ;  /* 0x004c380201007387 */ /* 0x0003e80000100a00 */
[----:B-1----:R-:W4:Y:S01]  /*1aec10*/  LDL.LU.64 R2, [R1+0x95b8] ;  /* 0x0095b80001027983 */ /* 0x002f220000300a00 */
[----:B---3--:R-:W-:-:S02]  /*1aec20*/  IADD3 R12, P0, R26, R21, RZ ;  /* 0x000000151a0c7210 */ /* 0x008fc40007f1e0ff */
[----:B--2---:R-:W-:-:S05]  /*1aec30*/  IADD3 R14, P1, R26, R23, RZ ;  /* 0x000000171a0e7210 */ /* 0x004fca0007f3e0ff */
[C---:B------:R-:W-:Y:S01]  /*1aec40*/  IMAD.X R15, R19.reuse, 0x1, R22, P1 ;  /* 0x00000001130f7824 */ /* 0x040fe200008e0616 */
[----:B----4-:R1:W-:Y:S02]  /*1aec50*/  STL.64 [R1+0x9590], R2 ;  /* 0x0095900201007387 */ /* 0x0103e40000100a00 */
[----:B-1----:R-:W-:Y:S02]  /*1aec60*/  IMAD.MOV.U32 R3, RZ, RZ, R13 ;  /* 0x000000ffff037224 */ /* 0x002fe400078e000d */
[----:B------:R-:W-:Y:S01]  /*1aec70*/  IMAD.X R13, R19, 0x1, R20, P0 ;  /* 0x00000001130d7824 */ /* 0x000fe200000e0614 */
[----:B------:R-:W-:-:S04]  /*1aec80*/  IADD3 R2, P2, R26, R25, RZ ;  /* 0x000000191a027210 */ /* 0x000fc80007f5e0ff */
[----:B------:R1:W-:Y:S04]  /*1aec90*/  STL.64 [R1+0x4c30], R12 ;  /* 0x004c300c01007387 */ /* 0x0003e80000100a00 */
[----:B------:R2:W-:Y:S01]  /*1aeca0*/  STL.64 [R1+0x9588], R22 ;  /* 0x0095881601007387 */ /* 0x0005e20000100a00 */
[----:B-1----:R-:W-:-:S03]  /*1aecb0*/  IADD3 R12, P0, R26, R29, RZ ;  /* 0x0000001d1a0c7210 */ /* 0x002fc60007f1e0ff */
[----:B--2---:R-:W2:Y:S04]  /*1aecc0*/  LDL R23, [R1+0x30] ;  /* 0x0000300001177983 */ /* 0x004ea80000100800 */
[----:B------:R1:W-:Y:S02]  /*1aecd0*/  STL.64 [R1+0x4c28], R14 ;  /* 0x004c280e01007387 */ /* 0x0003e40000100a00 */
[----:B-1----:R-:W-:Y:S02]  /*1aece0*/  IADD3 R14, P1, R26, R27, RZ ;  /* 0x0000001b1a0e7210 */ /* 0x002fe40007f3e0ff */
[----:B------:R-:W3:Y:S01]  /*1aecf0*/  LDL.LU R26, [R1+0x95b0] ;  /* 0x0095b000011a7983 */ /* 0x000ee20000300800 */
[----:B------:R-:W-:Y:S02]  /*1aed00*/  IMAD.MOV.U32 R15, RZ, RZ, R3 ;  /* 0x000000ffff0f7224 */ /* 0x000fe400078e0003 */
[----:B------:R-:W-:-:S02]  /*1aed10*/  IMAD.X R3, R19, 0x1, R24, P2 ;  /* 0x0000000113037824 */ /* 0x000fc400010e0618 */
[----:B------:R-:W-:-:S03]  /*1aed20*/  IMAD.X R13, R19, 0x1, R28, P0 ;  /* 0x00000001130d7824 */ /* 0x000fc600000e061c */
[----:B------:R-:W-:Y:S04]  /*1aed30*/  STL.64 [R1+0x4c20], R2 ;  /* 0x004c200201007387 */ /* 0x000fe80000100a00 */
[----:B------:R1:W-:Y:S04]  /*1aed40*/  STL.64 [R1+0x4c18], R12 ;  /* 0x004c180c01007387 */ /* 0x0003e80000100a00 */
[----:B-1----:R-:W4:Y:S04]  /*1aed50*/  LDL.LU.64 R12, [R1+0x95a8] ;  /* 0x0095a800010c7983 */ /* 0x002f280000300a00 */
[----:B------:R-:W-:Y:S01]  /*1aed60*/  STL.64 [R1+0x9578], R16 ;  /* 0x0095781001007387 */ /* 0x000fe20000100a00 */
[----:B--2---:R-:W-:-:S02]  /*1aed70*/  IADD3 R2, P2, R23, R16, RZ ;  /* 0x0000001017027210 */ /* 0x004fc40007f5e0ff */
[----:B------:R-:W-:Y:S01]  /*1aed80*/  IADD3 R22, P0, R23, R17, RZ ;  /* 0x0000001117167210 */ /* 0x000fe20007f1e0ff */
[----:B------:R-:W-:Y:S02]  /*1aed90*/  IMAD.MOV.U32 R23, RZ, RZ, R15 ;  /* 0x000000ffff177224 */ /* 0x000fe400078e000f */
[----:B---3--:R-:W-:Y:S02]  /*1aeda0*/  IMAD.X R15, R19, 0x1, R26, P1 ;  /* 0x00000001130f7824 */ /* 0x008fe400008e061a */
[----:B------:R-:W2:Y:S04]  /*1aedb0*/  LDL.LU R19, [R1+0x95a0] ;  /* 0x0095a00001137983 */ /* 0x000ea80000300800 */
[----:B------:R1:W-:Y:S04]  /*1aedc0*/  STL.64 [R1+0x4c10], R14 ;  /* 0x004c100e01007387 */ /* 0x0003e80000100a00 */
[----:B-1----:R-:W3:Y:S04]  /*1aedd0*/  LDL.LU.64 R14, [R1+0x9598] ;  /* 0x00959800010e7983 */ /* 0x002ee80000300a00 */
[----:B------:R1:W-:Y:S04]  /*1aede0*/  STL [R1+0x9580], R26 ;  /* 0x0095801a01007387 */ /* 0x0003e80000100800 */
[----:B-1----:R-:W4:Y:S04]  /*1aedf0*/  LDL.LU R26, [R1+0x30] ;  /* 0x00003000011a7983 */ /* 0x002f280000300800 */
[----:B--2---:R1:W-:Y:S01]  /*1aee00*/  STL [R1+0x9568], R19 ;  /* 0x0095681301007387 */ /* 0x0043e20000100800 */
[----:B----4-:R-:W-:-:S03]  /*1aee10*/  IADD3 R16, P1, R26, R19, RZ ;  /* 0x000000131a107210 */ /* 0x010fc60007f3e0ff */
[----:B-1----:R-:W3:Y:S02]  /*1aee20*/  LDL.LU R19, [R1+0x488] ;  /* 0x0004880001137983 */ /* 0x002ee40000300800 */
[----:B---3--:R-:W-:-:S05]  /*1aee30*/  IMAD.X R3, R19, 0x1, R14, P2 ;  /* 0x0000000113037824 */ /* 0x008fca00010e060e */
[----:B------:R1:W-:Y:S04]  /*1aee40*/  STL.64 [R1+0x4c08], R2 ;  /* 0x004c080201007387 */ /* 0x0003e80000100a00 */
[----:B-1----:R-:W2:Y:S04]  /*1aee50*/  LDL.LU.64 R2, [R1+0x9590] ;  /* 0x0095900001027983 */ /* 0x002ea80000300a00 */
[----:B--2---:R1:W-:Y:S02]  /*1aee60*/  STL.64 [R1+0x9570], R2 ;  /* 0x0095700201007387 */ /* 0x0043e40000100a00 */
[----:B-1----:R-:W-:-:S02]  /*1aee70*/  IMAD.MOV.U32 R3, RZ, RZ, R23 ;  /* 0x000000ffff037224 */ /* 0x002fc400078e0017 */
[----:B------:R-:W-:-:S05]  /*1aee80*/  IMAD.X R23, R19, 0x1, R15, P0 ;  /* 0x0000000113177824 */ /* 0x000fca00000e060f */
[----:B------:R1:W-:Y:S04]  /*1aee90*/  STL.64 [R1+0x4c00], R22 ;  /* 0x004c001601007387 */ /* 0x0003e80000100a00 */
[----:B-1----:R-:W2:Y:S01]  /*1aeea0*/  LDL.LU.64 R22, [R1+0x9588] ;  /* 0x0095880001167983 */ /* 0x002ea20000300a00 */
[----:B------:R-:W-:Y:S01]  /*1aeeb0*/  IMAD.X R17, R19, 0x1, R18, P1 ;  /* 0x0000000113117824 */ /* 0x000fe200008e0612 */
[----:B------:R-:W-:Y:S02]  /*1aeec0*/  IADD3 R2, P2, R26, R21, RZ ;  /* 0x000000151a027210 */ /* 0x000fe40007f5e0ff */
[----:B------:R-:W-:Y:S04]  /*1aeed0*/  STL.64 [R1+0x9560], R14 ;  /* 0x0095600e01007387 */ /* 0x000fe80000100a00 */
[----:B------:R1:W-:Y:S02]  /*1aeee0*/  STL.64 [R1+0x4bf8], R16 ;  /* 0x004bf81001007387 */ /* 0x0003e40000100a00 */
[----:B-1----:R-:W-:-:S02]  /*1aeef0*/  IMAD.MOV.U32 R17, RZ, RZ, R3 ;  /* 0x000000ffff117224 */ /* 0x002fc400078e0003 */
[----:B------:R-:W-:Y:S01]  /*1aef00*/  IMAD.X R3, R19, 0x1, R20, P2 ;  /* 0x0000000113037824 */ /* 0x000fe200010e0614 */
[----:B------:R-:W-:-:S04]  /*1aef10*/  IADD3 R16, P1, R26, R25, RZ ;  /* 0x000000191a107210 */ /* 0x000fc80007f3e0ff */
[----:B------:R1:W-:Y:S04]  /*1aef20*/  STL.64 [R1+0x4bf0], R2 ;  /* 0x004bf00201007387 */ /* 0x0003e80000100a00 */
[----:B-1----:R-:W3:Y:S01]  /*1aef30*/  LDL R3, [R1+0x34] ;  /* 0x0000340001037983 */ /* 0x002ee20000100800 */
[C---:B------:R-:W-:Y:S02]  /*1aef40*/  IADD3 R2, P2, R26.reuse, R29, RZ ;  /* 0x0000001d1a027210 */ /* 0x040fe40007f5e0ff */
[----:B--2---:R-:W-:Y:S01]  /*1aef50*/  IADD3 R14, P0, R26, R23, RZ ;  /* 0x000000171a0e7210 */ /* 0x004fe20007f1e0ff */
[----:B------:R-:W-:Y:S04]  /*1aef60*/  STL.64 [R1+0x9558], R22 ;  /* 0x0095581601007387 */ /* 0x000fe80000100a00 */
[----:B------:R-:W-:-:S05]  /*1aef70*/  IMAD.X R15, R19, 0x1, R22, P0 ;  /* 0x00000001130f7824 */ /* 0x000fca00000e0616 */
[----:B------:R1:W-:Y:S02]  /*1aef80*/  STL.64 [R1+0x4be8], R14 ;  /* 0x004be80e01007387 */ /* 0x0003e40000100a00 */
[----:B-1----:R-:W-:Y:S02]  /*1aef90*/  IMAD.MOV.U32 R15, RZ, RZ, R17 ;  /* 0x000000ffff0f7224 */ /* 0x002fe400078e0011 */
[----:B------:R-:W-:Y:S01]  /*1aefa0*/  IMAD.X R17, R19, 0x1, R24, P1 ;  /* 0x0000000113117824 */ /* 0x000fe200008e0618 */
[----:B------:R-:W-:Y:S02]  /*1aefb0*/  IADD3 R14, P0, R26, R27, RZ ;  /* 0x0000001b1a0e7210 */ /* 0x000fe40007f1e0ff */
[----:B------:R-:W2:Y:S04]  /*1aefc0*/  LDL.LU R26, [R1+0x9580] ;  /* 0x00958000011a7983 */ /* 0x000ea80000300800 */
[----:B------:R1:W-:Y:S04]  /*1aefd0*/  STL.64 [R1+0x4be0], R16 ;  /* 0x004be01001007387 */ /* 0x0003e80000100a00 */
[----:B-1----:R-:W3:Y:S01]  /*1aefe0*/  LDL.LU.64 R16, [R1+0x9578] ;  /* 0x0095780001107983 */ /* 0x002ee20000300a00 */
[----:B------:R-:W-:-:S02]  /*1aeff0*/  IMAD.MOV.U32 R23, RZ, RZ, R15 ;  /* 0x000000ffff177224 */ /* 0x000fc400078e000f */
[----:B--2---:R-:W-:Y:S01]  /*1af000*/  IMAD.X R15, R19, 0x1, R26, P0 ;  /* 0x00000001130f7824 */ /* 0x004fe200000e061a */
[----:B---3--:R-:W-:Y:S01]  /*1af010*/  IADD3 R22, P1, R3, R16, RZ ;  /* 0x0000001003167210 */ /* 0x008fe20007f3e0ff */
[----:B------:R-:W-:-:S05]  /*1af020*/  IMAD.X R3, R19, 0x1, R28, P2 ;  /* 0x0000000113037824 */ /* 0x000fca00010e061c */
[----:B------:R1:W-:Y:S04]  /*1af030*/  STL.64 [R1+0x4bd8], R2 ;  /* 0x004bd80201007387 */ /* 0x0003e80000100a00 */
[----:B------:R-:W-:Y:S04]  /*1af040*/  STL [R1+0x4bc8], R22 ;  /* 0x004bc81601007387 */ /* 0x000fe80000100800 */
[----:B-1----:R-:W2:Y:S04]  /*1af050*/  LDL.LU.64 R2, [R1+0x9570] ;  /* 0x0095700001027983 */ /* 0x002ea80000300a00 */
[----:B------:R1:W-:Y:S04]  /*1af060*/  STL [R1+0x9548], R28 ;  /* 0x0095481c01007387 */ /* 0x0003e80000100800 */
[----:B-1----:R-:W3:Y:S04]  /*1af070*/  LDL.LU R28, [R1+0x34] ;  /* 0x00003400011c7983 */ /* 0x002ee80000300800 */
[----:B------:R-:W-:Y:S04]  /*1af080*/  STL.64 [R1+0x9540], R16 ;  /* 0x0095401001007387 */ /* 0x000fe80000100a00 */
[----:B------:R-:W3:Y:S04]  /*1af090*/  LDL.LU R19, [R1+0x9568] ;  /* 0x0095680001137983 */ /* 0x000ee80000300800 */
[----:B------:R1:W-:Y:S04]  /*1af0a0*/  STL.64 [R1+0x4bd0], R14 ;  /* 0x004bd00e01007387 */ /* 0x0003e80000100a00 */
[----:B-1----:R-:W4:Y:S04]  /*1af0b0*/  LDL.LU.64 R14, [R1+0x9560] ;  /* 0x00956000010e7983 */ /* 0x002f280000300a00 */
[----:B------:R1:W-:Y:S04]  /*1af0c0*/  STL.64 [R1+0x9550], R4 ;  /* 0x0095500401007387 */ /* 0x0003e80000100a00 */
[----:B-1----:R0:W4:Y:S01]  /*1af0d0*/  LDL.64 R4, [R1+0x4bc8] ;  /* 0x004bc80001047983 */ /* 0x0021220000100a00 */
[----:B---3--:R-:W-:-:S03]  /*1af0e0*/  IADD3 R16, P0, R28, R19, RZ ;  /* 0x000000131c107210 */ /* 0x008fc60007f1e0ff */
[----:B------:R1:W-:Y:S04]  /*1af0f0*/  STL [R1+0x9528], R19 ;  /* 0x0095281301007387 */ /* 0x0003e80000100800 */
[----:B-1----:R-:W4:Y:S01]  /*1af100*/  LDL.LU R19, [R1+0x484] ;  /* 0x0004840001137983 */ /* 0x002f220000300800 */
[----:B------:R-:W-:Y:S01]  /*1af110*/  IADD3 R22, P2, R28, R17, RZ ;  /* 0x000000111c167210 */ /* 0x000fe20007f5e0ff */
[----:B----4-:R-:W-:-:S05]  /*1af120*/  IMAD.X R5, R19, 0x1, R14, P1 ;  /* 0x0000000113057824 */ /* 0x010fca00008e060e */
[----:B------:R1:W-:Y:S02]  /*1af130*/  STL [R1+0x4bcc], R5 ;  /* 0x004bcc0501007387 */ /* 0x0003e40000100800 */
[----:B-1----:R-:W-:Y:S02]  /*1af140*/  IMAD.MOV.U32 R5, RZ, RZ, R23 ;  /* 0x000000ffff057224 */ /* 0x002fe400078e0017 */
[----:B------:R-:W-:-:S05]  /*1af150*/  IMAD.X R23, R19, 0x1, R15, P2 ;  /* 0x0000000113177824 */ /* 0x000fca00010e060f */
[----:B------:R1:W-:Y:S04]  /*1af160*/  STL.64 [R1+0x4bc0], R22 ;  /* 0x004bc01601007387 */ /* 0x0003e80000100a00 */
[----:B-1----:R-:W3:Y:S01]  /*1af170*/  LDL.LU.64 R22, [R1+0x9558] ;  /* 0x0095580001167983 */ /* 0x002ee20000300a00 */
[----:B------:R-:W-:Y:S01]  /*1af180*/  IMAD.X R17, R19, 0x1, R18, P0 ;  /* 0x0000000113117824 */ /* 0x000fe200000e0612 */
[----:B------:R-:W-:Y:S02]  /*1af190*/  IADD3 R4, P1, R28, R21, RZ ;  /* 0x000000151c047210 */ /* 0x000fe40007f3e0ff */
[----:B------:R-:W-:Y:S04]  /*1af1a0*/  STL.64 [R1+0x9520], R14 ;  /* 0x0095200e01007387 */ /* 0x000fe80000100a00 */
[----:B------:R1:W-:Y:S04]  /*1af1b0*/  STL.64 [R1+0x9530], R12 ;  /* 0x0095300c01007387 */ /* 0x0003e80000100a00 */
[----:B-1----:R-:W4:Y:S04]  /*1af1c0*/  LDL R12, [R1+0x38] ;  /* 0x00003800010c7983 */ /* 0x002f280000100800 */
[----:B------:R-:W-:Y:S04]  /*1af1d0*/  STL.64 [R1+0x9538], R10 ;  /* 0x0095380a01007387 */ /* 0x000fe80000100a00 */
[----:B------:R1:W-:Y:S02]  /*1af1e0*/  STL.64 [R1+0x4bb8], R16 ;  /* 0x004bb81001007387 */ /* 0x0003e40000100a00 */
[----:B-1----:R-:W-:-:S02]  /*1af1f0*/  IMAD.MOV.U32 R17, RZ, RZ, R5 ;  /* 0x000000ffff117224 */ /* 0x002fc400078e0005 */
[----:B------:R-:W-:Y:S01]  /*1af200*/  IMAD.X R5, R19, 0x1, R20, P1 ;  /* 0x0000000113057824 */ /* 0x000fe200008e0614 */
[----:B------:R-:W-:-:S04]  /*1af210*/  IADD3 R16, P0, R28, R25, RZ ;  /* 0x000000191c107210 */ /* 0x000fc80007f1e0ff */
[----:B------:R1:W-:Y:S01]  /*1af220*/  STL.64 [R1+0x4bb0], R4 ;  /* 0x004bb00401007387 */ /* 0x0003e20000100a00 */
[----:B------:R-:W-:-:S03]  /*1af230*/  IADD3 R10, P1, R28, R29, RZ ;  /* 0x0000001d1c0a7210 */ /* 0x000fc60007f3e0ff */
[----:B-1----:R-:W2:Y:S01]  /*1af240*/  LDL.LU.64 R4, [R1+0x9550] ;  /* 0x0095500001047983 */ /* 0x002ea20000300a00 */
[----:B---3--:R-:W-:-:S05]  /*1af250*/  IADD3 R14, P2, R28, R23, RZ ;  /* 0x000000171c0e7210 */ /* 0x008fca0007f5e0ff */
[----:B------:R-:W-:-:S05]  /*1af260*/  IMAD.X R15, R19, 0x1, R22, P2 ;  /* 0x00000001130f7824 */ /* 0x000fca00010e0616 */
[----:B------:R1:W-:Y:S02]  /*1af270*/  STL.64 [R1+0x4ba8], R14 ;  /* 0x004ba80e01007387 */ /* 0x0003e40000100a00 */
[----:B-1----:R-:W-:Y:S02]  /*1af280*/  IMAD.MOV.U32 R15, RZ, RZ, R17 ;  /* 0x000000ffff0f7224 */ /* 0x002fe400078e0011 */
[C---:B------:R-:W-:Y:S01]  /*1af290*/  IMAD.X R17, R19.reuse, 0x1, R24, P0 ;  /* 0x0000000113117824 */ /* 0x040fe200000e0618 */
[----:B------:R-:W-:Y:S02]  /*1af2a0*/  IADD3 R14, P2, R28, R27, RZ ;  /* 0x0000001b1c0e7210 */ /* 0x000fe40007f5e0ff */
[----:B------:R-:W3:Y:S04]  /*1af2b0*/  LDL.LU R28, [R1+0x9548] ;  /* 0x00954800011c7983 */ /* 0x000ee80000300800 */
[----:B------:R1:W-:Y:S04]  /*1af2c0*/  STL.64 [R1+0x4ba0], R16 ;  /* 0x004ba01001007387 */ /* 0x0003e80000100a00 */
[----:B-1----:R-:W4:Y:S04]  /*1af2d0*/  LDL.LU.64 R16, [R1+0x9540] ;  /* 0x0095400001107983 */ /* 0x002f280000300a00 */
[----:B------:R1:W-:Y:S04]  /*1af2e0*/  STL.64 [R1+0x9518], R6 ;  /* 0x0095180601007387 */ /* 0x0003e80000100a00 */
[----:B-1----:R-:W2:Y:S01]  /*1af2f0*/  LDL R7, [R1+0x480] ;  /* 0x0004800001077983 */ /* 0x002ea20000100800 */
[----:B---3--:R-:W-:-:S05]  /*1af300*/  IMAD.X R11, R19, 0x1, R28, P1 ;  /* 0x00000001130b7824 */ /* 0x008fca00008e061c */
[----:B------:R1:W-:Y:S01]  /*1af310*/  STL.64 [R1+0x4b98], R10 ;  /* 0x004b980a01007387 */ /* 0x0003e20000100a00 */
[----:B----4-:R-:W-:-:S03]  /*1af320*/  IADD3 R6, P0, R12, R16, RZ ;  /* 0x000000100c067210 */ /* 0x010fc60007f1e0ff */
[----:B-1----:R-:W3:Y:S01]  /*1af330*/  LDL.LU.64 R10, [R1+0x9538] ;  /* 0x00953800010a7983 */ /* 0x002ee20000300a00 */
[----:B------:R-:W-:-:S05]  /*1af340*/  IADD3 R12, P1, R12, R17, RZ ;  /* 0x000000110c0c7210 */ /* 0x000fca0007f3e0ff */
[----:B------:R1:W-:Y:S04]  /*1af350*/  STL [R1+0x4b80], R12 ;  /* 0x004b800c01007387 */ /* 0x0003e80000100800 */
[----:B-1----:R-:W4:Y:S04]  /*1af360*/  LDL.LU.64 R12, [R1+0x9530] ;  /* 0x00953000010c7983 */ /* 0x002f280000300a00 */
[----:B------:R1:W-:Y:S02]  /*1af370*/  STL.64 [R1+0x9500], R16 ;  /* 0x0095001001007387 */ /* 0x0003e40000100a00 */
[----:B-1----:R-:W-:-:S02]  /*1af380*/  IMAD.MOV.U32 R17, RZ, RZ, R15 ;  /* 0x000000ffff117224 */ /* 0x002fc400078e000f */
[----:B------:R-:W-:Y:S02]  /*1af390*/  IMAD.X R15, R19, 0x1, R26, P2 ;  /* 0x00000001130f7824 */ /* 0x000fe400010e061a */
[----:B------:R-:W3:Y:S04]  /*1af3a0*/  LDL.LU R19, [R1+0x9528] ;  /* 0x0095280001137983 */ /* 0x000ee80000300800 */
[----:B------:R1:W-:Y:S04]  /*1af3b0*/  STL.64 [R1+0x4b90], R14 ;  /* 0x004b900e01007387 */ /* 0x0003e80000100a00 */
[----:B-1----:R-:W2:Y:S04]  /*1af3c0*/  LDL.LU.64 R14, [R1+0x9520] ;  /* 0x00952000010e7983 */ /* 0x002ea80000300a00 */
[----:B------:R1:W-:Y:S04]  /*1af3d0*/  STL.64 [R1+0x9510], R26 ;  /* 0x0095101a01007387 */ /* 0x0003e80000100a00 */
[----:B-1----:R0:W3:Y:S04]  /*1af3e0*/  LDL.64 R26, [R1+0x4b80] ;  /* 0x004b8000011a7983 */ /* 0x0020e80000100a00 */
[----:B----4-:R1:W-:Y:S04]  /*1af3f0*/  STL.64 [R1+0x9508], R12 ;  /* 0x0095080c01007387 */ /* 0x0103e80000100a00 */
[----:B-1----:R-:W4:Y:S01]  /*1af400*/  LDL.LU R12, [R1+0x38] ;  /* 0x00003800010c7983 */ /* 0x002f220000300800 */
[----:B--2---:R-:W-:-:S05]  /*1af410*/  IMAD.X R7, R7, 0x1, R14, P0 ;  /* 0x0000000107077824 */ /* 0x004fca00000e060e */
[----:B------:R4:W-:Y:S04]  /*1af420*/  STL.64 [R1+0x4b88], R6 ;  /* 0x004b880601007387 */ /* 0x0009e80000100a00 */
[----:B------:R1:W-:Y:S01]  /*1af430*/  STL [R1+0x94f8], R21 ;  /* 0x0094f81501007387 */ /* 0x0003e20000100800 */
[----:B----4-:R-:W-:-:S03]  /*1af440*/  IADD3 R6, P0, R12, R21, RZ ;  /* 0x000000150c067210 */ /* 0x010fc60007f1e0ff */
[----:B-1----:R-:W2:Y:S01]  /*1af450*/  LDL.LU R21, [R1+0x480] ;  /* 0x0004800001157983 */ /* 0x002ea20000300800 */
[----:B---3--:R-:W-:Y:S01]  /*1af460*/  IMAD.MOV.U32 R27, RZ, RZ, R17 ;  /* 0x000000ffff1b7224 */ /* 0x008fe200078e0011 */
[----:B------:R-:W-:-:S03]  /*1af470*/  IADD3 R16, P2, R12, R19, RZ ;  /* 0x000000130c107210 */ /* 0x000fc60007f5e0ff */
[----:B------:R-:W-:Y:S02]  /*1af480*/  IMAD.MOV.U32 R17, RZ, RZ, R27 ;  /* 0x000000ffff117224 */ /* 0x000fe400078e001b */
[C---:B--2---:R-:W-:Y:S02]  /*1af490*/  IMAD.X R27, R21.reuse, 0x1, R15, P1 ;  /* 0x00000001151b7824 */ /* 0x044fe400008e060f */
[----:B------:R-:W-:-:S03]  /*1af4a0*/  IMAD.X R7, R21, 0x1, R20, P0 ;  /* 0x0000000115077824 */ /* 0x000fc600000e0614 */
[----:B------:R1:W-:Y:S02]  /*1af4b0*/  STL [R1+0x4b84], R27 ;  /* 0x004b841b01007387 */ /* 0x0003e40000100800 */
[----:B-1----:R-:W-:Y:S02]  /*1af4c0*/  IMAD.MOV.U32 R27, RZ, RZ, R17 ;  /* 0x000000ffff1b7224 */ /* 0x002fe400078e0011 */
[----:B------:R-:W-:-:S05]  /*1af4d0*/  IMAD.X R17, R21, 0x1, R18, P2 ;  /* 0x0000000115117824 */ /* 0x000fca00010e0612 */
[----:B------:R-:W-:Y:S04]  /*1af4e0*/  STL.64 [R1+0x4b78], R16 ;  /* 0x004b781001007387 */ /* 0x000fe80000100a00 */
[----:B------:R1:W-:Y:S04]  /*1af4f0*/  STL.64 [R1+0x4b70], R6 ;  /* 0x004b700601007387 */ /* 0x0003e80000100a00 */
[----:B-1----:R-:W2:Y:S01]  /*1af500*/  LDL.LU.64 R6, [R1+0x9518] ;  /* 0x0095180001067983 */ /* 0x002ea20000300a00 */
[----:B------:R-:W-:-:S03]  /*1af510*/  IADD3 R26, P1, R12, R23, RZ ;  /* 0x000000170c1a7210 */ /* 0x000fc60007f3e0ff */
[----:B--2---:R1:W-:Y:S02]  /*1af520*/  STL.64 [R1+0x94e8], R6 ;  /* 0x0094e80601007387 */ /* 0x0043e40000100a00 */
[----:B-1----:R-:W-:Y:S02]  /*1af530*/  IMAD.MOV.U32 R7, RZ, RZ, R27 ;  /* 0x000000ffff077224 */ /* 0x002fe400078e001b */
[----:B------:R-:W-:-:S05]  /*1af540*/  IMAD.X R27, R21, 0x1, R22, P1 ;  /* 0x00000001151b7824 */ /* 0x000fca00008e0616 */
[----:B------:R1:W-:Y:S04]  /*1af550*/  STL.64 [R1+0x4b68], R26 ;  /* 0x004b681a01007387 */ /* 0x0003e80000100a00 */
[----:B-1----:R-:W2:Y:S01]  /*1af560*/  LDL.LU.64 R26, [R1+0x9510] ;  /* 0x00951000011a7983 */ /* 0x002ea20000300a00 */
[C---:B------:R-:W-:Y:S02]  /*1af570*/  IADD3 R16, P2, R12.reuse, R25, RZ ;  /* 0x000000190c107210 */ /* 0x040fe40007f5e0ff */
[----:B------:R-:W-:Y:S01]  /*1af580*/  IADD3 R6, P0, R12, R29, RZ ;  /* 0x0000001d0c067210 */ /* 0x000fe20007f1e0ff */
[----:B------:R1:W-:Y:S02]  /*1af590*/  STL.64 [R1+0x94f0], R22 ;  /* 0x0094f01601007387 */ /* 0x0003e40000100a00 */
[----:B------:R-:W-:-:S02]  /*1af5a0*/  IMAD.X R17, R21, 0x1, R24, P2 ;  /* 0x0000000115117824 */ /* 0x000fc400010e0618 */
[----:B-1----:R-:W3:Y:S01]  /*1af5b0*/  LDL R23, [R1+0x3c] ;  /* 0x00003c0001177983 */ /* 0x002ee20000100800 */
[----:B--2---:R-:W-:-:S05]  /*1af5c0*/  IADD3 R12, P1, R12, R27, RZ ;  /* 0x0000001b0c0c7210 */ /* 0x004fca0007f3e0ff */
[----:B------:R1:W-:Y:S04]  /*1af5d0*/  STL [R1+0x4b50], R12 ;  /* 0x004b500c01007387 */ /* 0x0003e80000100800 */
[----:B-1----:R-:W2:Y:S04]  /*1af5e0*/  LDL.LU.64 R12, [R1+0x9508] ;  /* 0x00950800010c7983 */ /* 0x002ea80000300a00 */
[----:B------:R1:W-:Y:S04]  /*1af5f0*/  STL.64 [R1+0x4b60], R16 ;  /* 0x004b601001007387 */ /* 0x0003e80000100a00 */
[----:B-1----:R-:W3:Y:S02]  /*1af600*/  LDL.LU.64 R16, [R1+0x9500] ;  /* 0x0095000001107983 */ /* 0x002ee40000300a00 */
[----:B---3--:R-:W-:Y:S01]  /*1af610*/  IADD3 R22, P2, R23, R16, RZ ;  /* 0x0000001017167210 */ /* 0x008fe20007f5e0ff */
[----:B------:R-:W-:-:S02]  /*1af620*/  IMAD.MOV.U32 R23, RZ, RZ, R7 ;  /* 0x000000ffff177224 */ /* 0x000fc400078e0007 */
[----:B------:R-:W-:-:S05]  /*1af630*/  IMAD.X R7, R21, 0x1, R28, P0 ;  /* 0x0000000115077824 */ /* 0x000fca00000e061c */
[----:B------:R-:W-:Y:S04]  /*1af640*/  STL.64 [R1+0x4b58], R6 ;  /* 0x004b580601007387 */ /* 0x000fe80000100a00 */
[----:B------:R1:W-:Y:S04]  /*1af650*/  STL.64 [R1+0x94e0], R10 ;  /* 0x0094e00a01007387 */ /* 0x0003e80000100a00 */
[----:B-1----:R0:W3:Y:S04]  /*1af660*/  LDL.64 R10, [R1+0x4b50] ;  /* 0x004b5000010a7983 */ /* 0x0020e80000100a00 */
[----:B------:R1:W-:Y:S04]  /*1af670*/  STL [R1+0x94d8], R28 ;  /* 0x0094d81c01007387 */ /* 0x0003e80000100800 */
[----:B-1----:R-:W4:Y:S04]  /*1af680*/  LDL.LU R28, [R1+0x3c] ;  /* 0x00003c00011c7983 */ /* 0x002f280000300800 */
[----:B------:R-:W2:Y:S04]  /*1af690*/  LDL R7, [R1+0x47c] ;  /* 0x00047c0001077983 */ /* 0x000ea80000100800 */
[----:B------:R1:W-:Y:S01]  /*1af6a0*/  STL.64 [R1+0x94d0], R16 ;  /* 0x0094d01001007387 */ /* 0x0003e20000100a00 */
[----:B---3--:R-:W-:-:S03]  /*1af6b0*/  IMAD.X R11, R21, 0x1, R26, P1 ;  /* 0x00000001150b7824 */ /* 0x008fc600008e061a */
[----:B------:R-:W3:Y:S04]  /*1af6c0*/  LDL.LU R21, [R1+0x94f8] ;  /* 0x0094f80001157983 */ /* 0x000ee80000300800 */
[----:B------:R-:W-:Y:S01]  /*1af6d0*/  STL [R1+0x4b54], R11 ;  /* 0x004b540b01007387 */ /* 0x000fe20000100800 */
[----:B----4-:R-:W-:Y:S01]  /*1af6e0*/  IADD3 R6, P0, R28, R17, RZ ;  /* 0x000000111c067210 */ /* 0x010fe20007f1e0ff */
[----:B-1----:R-:W-:Y:S02]  /*1af6f0*/  IMAD.MOV.U32 R17, RZ, RZ, R23 ;  /* 0x000000ffff117224 */ /* 0x002fe400078e0017 */
[C---:B--2---:R-:W-:Y:S02]  /*1af700*/  IMAD.X R23, R7.reuse, 0x1, R14, P2 ;  /* 0x0000000107177824 */ /* 0x044fe400010e060e */
[----:B------:R-:W-:-:S03]  /*1af710*/  IMAD.X R7, R7, 0x1, R15, P0 ;  /* 0x0000000107077824 */ /* 0x000fc600000e060f */
[----:B------:R1:W-:Y:S04]  /*1af720*/  STL.64 [R1+0x4b48], R22 ;  /* 0x004b481601007387 */ /* 0x0003e80000100a00 */
[----:B-1----:R-:W2:Y:S04]  /*1af730*/  LDL.LU.64 R22, [R1+0x94f0] ;  /* 0x0094f00001167983 */ /* 0x002ea80000300a00 */
[----:B------:R-:W4:Y:S04]  /*1af740*/  LDL.LU R11, [R1+0x8c] ;  /* 0x00008c00010b7983 */ /* 0x000f280000300800 */
[----:B------:R1:W-:Y:S04]  /*1af750*/  STL.64 [R1+0x4b40], R6 ;  /* 0x004b400601007387 */ /* 0x0003e80000100a00 */
[----:B-1----:R-:W3:Y:S01]  /*1af760*/  LDL.LU.64 R6, [R1+0x94e8] ;  /* 0x0094e80001067983 */ /* 0x002ee20000300a00 */
[----:B------:R-:W-:-:S03]  /*1af770*/  IADD3 R16, P1, R28, R19, RZ ;  /* 0x000000131c107210 */ /* 0x000fc60007f3e0ff */
[----:B---3--:R-:W-:Y:S04]  /*1af780*/  STL.64 [R1+0x94c8], R6 ;  /* 0x0094c80601007387 */ /* 0x008fe80000100a00 */
[----:B------:R1:W-:Y:S04]  /*1af790*/  STL.64 [R1+0x94b8], R14 ;  /* 0x0094b80e01007387 */ /* 0x0003e80000100a00 */
[----:B--2---:R2:W-:Y:S01]  /*1af7a0*/  STL [R1+0x94c0], R23 ;  /* 0x0094c01701007387 */ /* 0x0045e20000100800 */
[----:B-1----:R-:W-:-:S03]  /*1af7b0*/  IADD3 R14, P0, R28, R23, RZ ;  /* 0x000000171c0e7210 */ /* 0x002fc60007f1e0ff */
[----:B--2---:R-:W2:Y:S01]  /*1af7c0*/  LDL.LU R23, [R1+0x47c] ;  /* 0x00047c0001177983 */ /* 0x004ea20000300800 */
[----:B------:R-:W-:Y:S01]  /*1af7d0*/  IADD3 R10, P2, R28, R21, RZ ;  /* 0x000000151c0a7210 */ /* 0x000fe20007f5e0ff */
[----:B------:R-:W-:Y:S02]  /*1af7e0*/  IMAD.MOV.U32 R15, RZ, RZ, R17 ;  /* 0x000000ffff0f7224 */ /* 0x000fe400078e0011 */
[----:B----4-:R-:W-:Y:S02]  /*1af7f0*/  IMAD.MOV.U32 R7, RZ, RZ, R11 ;  /* 0x000000ffff077224 */ /* 0x010fe400078e000b */
[C---:B--2---:R-:W-:Y:S02]  /*1af800*/  IMAD.X R17, R23.reuse, 0x1, R18, P1 ;  /* 0x0000000117117824 */ /* 0x044fe400008e0612 */
[----:B------:R-:W-:-:S03]  /*1af810*/  IMAD.X R11, R23, 0x1, R20, P2 ;  /* 0x00000001170b7824 */ /* 0x000fc600010e0614 */
[----:B------:R-:W-:Y:S04]  /*1af820*/  STL.64 [R1+0x4b38], R16 ;  /* 0x004b381001007387 */ /* 0x000fe80000100a00 */
[----:B------:R1:W-:Y:S01]  /*1af830*/  STL.64 [R1+0x4b30], R10 ;  /* 0x004b300a01007387 */ /* 0x0003e20000100a00 */
[----:B------:R-:W-:-:S03]  /*1af840*/  IADD3 R6, P2, R28, R29, RZ ;  /* 0x0000001d1c067210 */ /* 0x000fc60007f5e0ff */
[----:B-1----:R-:W2:Y:S04]  /*1af850*/  LDL.LU.64 R10, [R1+0x94e0] ;  /* 0x0094e000010a7983 */ /* 0x002ea80000300a00 */
[----:B------:R1:W-:Y:S01]  /*1af860*/  STL.64 [R1+0x94b0], R20 ;  /* 0x0094b01401007387 */ /* 0x0003e20000100a00 */
[----:B------:R-:W-:Y:S01]  /*1af870*/  IADD3 R16, P1, R28, R25, RZ ;  /* 0x000000191c107210 */ /* 0x000fe20007f3e0ff */
[----:B-1----:R-:W-:Y:S02]  /*1af880*/  IMAD.MOV.U32 R21, RZ, RZ, R7 ;  /* 0x000000ffff157224 */ /* 0x002fe400078e0007 */
[----:B------:R-:W-:Y:S02]  /*1af890*/  IMAD.MOV.U32 R7, RZ, RZ, R15 ;  /* 0x000000ffff077224 */ /* 0x000fe400078e000f */
[----:B------:R-:W-:-:S02]  /*1af8a0*/  IMAD.X R15, R23, 0x1, R22, P0 ;  /* 0x00000001170f7824 */ /* 0x000fc400000e0616 */
[----:B------:R-:W-:-:S03]  /*1af8b0*/  IMAD.X R17, R23, 0x1, R24, P1 ;  /* 0x0000000117117824 */ /* 0x000fc600008e0618 */
[----:B------:R1:W-:Y:S02]  /*1af8c0*/  STL.64 [R1+0x4b28], R14 ;  /* 0x004b280e01007387 */ /* 0x0003e40000100a00 */
[----:B-1----:R-:W-:Y:S02]  /*1af8d0*/  IADD3 R14, P0, R28, R27, RZ ;  /* 0x0000001b1c0e7210 */ /* 0x002fe40007f1e0ff */
[----:B------:R-:W3:Y:S04]  /*1af8e0*/  LDL.LU R28, [R1+0x94d8] ;  /* 0x0094d800011c7983 */ /* 0x000ee80000300800 */
[----:B------:R-:W4:Y:S04]  /*1af8f0*/  LDL R15, [R1+0x40] ;  /* 0x00004000010f7983 */ /* 0x000f280000100800 */
[----:B------:R1:W-:Y:S04]  /*1af900*/  STL.64 [R1+0x4b20], R16 ;  /* 0x004b201001007387 */ /* 0x0003e80000100a00 */
[----:B-1----:R-:W4:Y:S04]  /*1af910*/  LDL.LU.64 R16, [R1+0x94d0] ;  /* 0x0094d00001107983 */ /* 0x002f280000300a00 */
[----:B------:R1:W-:Y:S02]  /*1af920*/  STL.64 [R1+0x94a8], R24 ;  /* 0x0094a81801007387 */ /* 0x0003e40000100a00 */
[----:B-1----:R-:W-:-:S02]  /*1af930*/  IMAD.MOV.U32 R25, RZ, RZ, R21 ;  /* 0x000000ffff197224 */ /* 0x002fc400078e0015 */
[----:B------:R-:W-:Y:S02]  /*1af940*/  IMAD.MOV.U32 R21, RZ, RZ, R7 ;  /* 0x000000ffff157224 */ /* 0x000fe400078e0007 */
[----:B---3--:R-:W-:-:S05]  /*1af950*/  IMAD.X R7, R23, 0x1, R28, P2 ;  /* 0x0000000117077824 */ /* 0x008fca00010e061c */
[----:B------:R1:W-:Y:S04]  /*1af960*/  STL.64 [R1+0x4b18], R6 ;  /* 0x004b180601007387 */ /* 0x0003e80000100a00 */
[----:B-1----:R-:W3:Y:S01]  /*1af970*/  LDL.LU.64 R6, [R1+0x94c8] ;  /* 0x0094c80001067983 */ /* 0x002ee20000300a00 */
[----:B----4-:R-:W-:-:S03]  /*1af980*/  IADD3 R20, P1, R15, R16, RZ ;  /* 0x000000100f147210 */ /* 0x010fc60007f3e0ff */
[----:B------:R1:W-:Y:S01]  /*1af990*/  STL.64 [R1+0x94a0], R28 ;  /* 0x0094a01c01007387 */ /* 0x0003e20000100a00 */
[----:B------:R-:W-:Y:S01]  /*1af9a0*/  IADD3 R24, P2, R15, R17, RZ ;  /* 0x000000110f187210 */ /* 0x000fe20007f5e0ff */
[----:B------:R-:W-:Y:S02]  /*1af9b0*/  IMAD.X R15, R23, 0x1, R26, P0 ;  /* 0x00000001170f7824 */ /* 0x000fe400000e061a */
[----:B-1----:R-:W-:Y:S02]  /*1af9c0*/  IMAD.MOV.U32 R29, RZ, RZ, R25 ;  /* 0x000000ffff1d7224 */ /* 0x002fe400078e0019 */
[----:B------:R-:W4:Y:S04]  /*1af9d0*/  LDL R25, [R1+0x478] ;  /* 0x0004780001197983 */ /* 0x000f280000100800 */
[----:B------:R1:W-:Y:S04]  /*1af9e0*/  STL [R1+0x9488], R17 ;  /* 0x0094881101007387 */ /* 0x0003e80000100800 */
[----:B-1----:R-:W3:Y:S04]  /*1af9f0*/  LDL.LU R17, [R1+0x40] ;  /* 0x0000400001117983 */ /* 0x002ee80000300800 */
[----:B------:R-:W3:Y:S04]  /*1afa00*/  LDL.LU R23, [R1+0x94c0] ;  /* 0x0094c00001177983 */ /* 0x000ee80000300800 */
[----:B------:R1:W-:Y:S04]  /*1afa10*/  STL.64 [R1+0x4b10], R14 ;  /* 0x004b100e01007387 */ /* 0x0003e80000100a00 */
[----:B-1----:R-:W4:Y:S04]  /*1afa20*/  LDL.LU.64 R14, [R1+0x94b8] ;  /* 0x0094b800010e7983 */ /* 0x002f280000300a00 */
[----:B------:R1:W-:Y:S02]  /*1afa30*/  STL.64 [R1+0x9498], R12 ;  /* 0x0094980c01007387 */ /* 0x0003e40000100a00 */
[----:B-1----:R-:W-:-:S02]  /*1afa40*/  IMAD.MOV.U32 R13, RZ, RZ, R29 ;  /* 0x000000ffff0d7224 */ /* 0x002fc400078e001d */
[----:B------:R-:W-:Y:S02]  /*1afa50*/  IMAD.MOV.U32 R29, RZ, RZ, R21 ;  /* 0x000000ffff1d7224 */ /* 0x000fe400078e0015 */
[C---:B----4-:R-:W-:Y:S02]  /*1afa60*/  IMAD.X R21, R25.reuse, 0x1, R14, P1 ;  /* 0x0000000119157824 */ /* 0x050fe400008e060e */
[----:B------:R-:W-:-:S03]  /*1afa70*/  IMAD.X R25, R25, 0x1, R15, P2 ;  /* 0x0000000119197824 */ /* 0x000fc600010e060f */
[----:B------:R1:W-:Y:S04]  /*1afa80*/  STL.64 [R1+0x4b08], R20 ;  /* 0x004b081401007387 */ /* 0x0003e80000100a00 */
[----:B-1----:R-:W4:Y:S04]  /*1afa90*/  LDL.LU.64 R20, [R1+0x94b0] ;  /* 0x0094b00001147983 */ /* 0x002f280000300a00 */
[----:B--2---:R-:W-:Y:S04]  /*1afaa0*/  STL.64 [R1+0x9490], R10 ;  /* 0x0094900a01007387 */ /* 0x004fe80000100a00 */
[----:B------:R1:W-:Y:S04]  /*1afab0*/  STL.64 [R1+0x4b00], R24 ;  /* 0x004b001801007387 */ /* 0x0003e80000100a00 */
[----:B-1----:R-:W2:Y:S04]  /*1afac0*/  LDL.LU.64 R24, [R1+0x94a8] ;  /* 0x0094a80001187983 */ /* 0x002ea80000300a00 */
[----:B------:R1:W-:Y:S04]  /*1afad0*/  STL [R1+0x9478], R15 ;  /* 0x0094780f01007387 */ /* 0x0003e80000100800 */
[----:B-1----:R-:W4:Y:S01]  /*1afae0*/  LDL.LU R15, [R1+0x478] ;  /* 0x00047800010f7983 */ /* 0x002f220000300800 */
[----:B------:R-:W-:Y:S01]  /*1afaf0*/  IMAD.MOV.U32 R11, RZ, RZ, R13 ;  /* 0x000000ffff0b7224 */ /* 0x000fe200078e000d */
[----:B---3--:R-:W-:-:S03]  /*1afb00*/  IADD3 R28, P0, R17, R19, RZ ;  /* 0x00000013111c7210 */ /* 0x008fc60007f1e0ff */
[----:B------:R-:W-:Y:S02]  /*1afb10*/  IMAD.MOV.U32 R13, RZ, RZ, R11 ;  /* 0x000000ffff0d7224 */ /* 0x000fe400078e000b */
[----:B------:R-:W-:Y:S01]  /*1afb20*/  IMAD.MOV.U32 R11, RZ, RZ, R29 ;  /* 0x000000ffff0b7224 */ /* 0x000fe200078e001d */
[----:B------:R-:W-:Y:S01]  /*1afb30*/  STL.64 [R1+0x9480], R2 ;  /* 0x0094800201007387 */ /* 0x000fe20000100a00 */
[----:B----4-:R-:W-:-:S05]  /*1afb40*/  IMAD.X R29, R15, 0x1, R18, P0 ;  /* 0x000000010f1d7824 */ /* 0x010fca00000e0612 */
[----:B------:R1:W-:Y:S04]  /*1afb50*/  STL.64 [R1+0x4af8], R28 ;  /* 0x004af81c01007387 */ /* 0x0003e80000100a00 */
[----:B-1----:R-:W3:Y:S01]  /*1afb60*/  LDL.LU.64 R28, [R1+0x94a0] ;  /* 0x0094a000011c7983 */ /* 0x002ee20000300a00 */
[C---:B------:R-:W-:Y:S02]  /*1afb70*/  IADD3 R12, P1, R17.reuse, R21, RZ ;  /* 0x00000015110c7210 */ /* 0x040fe40007f3e0ff */
[----:B------:R-:W-:Y:S01]  /*1afb80*/  IADD3 R10, P2, R17, R23, RZ ;  /* 0x00000017110a7210 */ /* 0x000fe20007f5e0ff */
[----:B------:R1:W-:Y:S01]  /*1afb90*/  STL.64 [R1+0x9468], R4 ;  /* 0x0094680401007387 */ /* 0x0003e20000100a00 */
[----:B------:R-:W-:-:S03]  /*1afba0*/  IMAD.MOV.U32 R3, RZ, RZ, R11 ;  /* 0x000000ffff037224 */ /* 0x000fc600078e000b */
[C---:B------:R-:W-:Y:S02]  /*1afbb0*/  IMAD.X R11, R15.reuse, 0x1, R22, P2 ;  /* 0x000000010f0b7824 */ /* 0x040fe400010e0616 */
[----:B-1----:R-:W-:Y:S02]  /*1afbc0*/  IMAD.MOV.U32 R5, RZ, RZ, R13 ;  /* 0x000000ffff057224 */ /* 0x002fe400078e000d */
[----:B------:R-:W-:-:S05]  /*1afbd0*/  IMAD.X R13, R15, 0x1, R20, P1 ;  /* 0x000000010f0d7824 */ /* 0x000fca00008e0614 */
[----:B------:R1:W-:Y:S01]  /*1afbe0*/  STL.64 [R1+0x4af0], R12 ;  /* 0x004af00c01007387 */ /* 0x0003e20000100a00 */
[----:B--2---:R-:W-:-:S03]  /*1afbf0*/  IADD3 R4, P0, R17, R25, RZ ;  /* 0x0000001911047210 */ /* 0x004fc60007f1e0ff */
[----:B-1----:R-:W2:Y:S04]  /*1afc00*/  LDL.LU.64 R12, [R1+0x9498] ;  /* 0x00949800010c7983 */ /* 0x002ea80000300a00 */
[----:B------:R1:W-:Y:S04]  /*1afc10*/  STL.64 [R1+0x9470], R20 ;  /* 0x0094701401007387 */ /* 0x0003e80000100a00 */
[----:B------:R4:W-:Y:S01]  /*1afc20*/  STL.64 [R1+0x4ae8], R10 ;  /* 0x004ae80a01007387 */ /* 0x0009e20000100a00 */
[----:B-1----:R-:W-:-:S03]  /*1afc30*/  IADD3 R20, P2, R17, R27, RZ ;  /* 0x0000001b11147210 */ /* 0x002fc60007f5e0ff */
[----:B----4-:R-:W4:Y:S04]  /*1afc40*/  LDL.LU.64 R10, [R1+0x9490] ;  /* 0x00949000010a7983 */ /* 0x010f280000300a00 */
[----:B------:R1:W-:Y:S01]  /*1afc50*/  STL.64 [R1+0x9460], R22 ;  /* 0x0094601601007387 */ /* 0x0003e20000100a00 */
[----:B---3--:R-:W-:-:S03]  /*1afc60*/  IADD3 R2, P1, R17, R29, RZ ;  /* 0x0000001d11027210 */ /* 0x008fc60007f3e0ff */
[----:B------:R-:W3:Y:S01]  /*1afc70*/  LDL.LU R17, [R1+0x9488] ;  /* 0x0094880001117983 */ /* 0x000ee20000300800 */
[----:B------:R-:W-:Y:S02]  /*1afc80*/  IMAD.MOV.U32 R21, RZ, RZ, R5 ;  /* 0x000000ffff157224 */ /* 0x000fe400078e0005 */
[----:B------:R-:W-:-:S05]  /*1afc90*/  IMAD.X R5, R15, 0x1, R24, P0 ;  /* 0x000000010f057824 */ /* 0x000fca00000e0618 */
[----:B------:R0:W-:Y:S01]  /*1afca0*/  STL.64 [R1+0x4ae0], R4 ;  /* 0x004ae00401007387 */ /* 0x0001e20000100a00 */
[----:B-1----:R-:W-:Y:S02]  /*1afcb0*/  IMAD.MOV.U32 R23, RZ, RZ, R21 ;  /* 0x000000ffff177224 */ /* 0x002fe400078e0015 */
[----:B------:R-:W-:Y:S01]  /*1afcc0*/  IMAD.X R21, R15, 0x1, R26, P2 ;  /* 0x000000010f157824 */ /* 0x000fe200010e061a */
[----:B0-----:R-:W-:Y:S01]  /*1afcd0*/  IADD3 R4, P0, R3, R16, RZ ;  /* 0x0000001003047210 */ /* 0x001fe20007f1e0ff */
[----:B------:R-:W-:Y:S02]  /*1afce0*/  IMAD.MOV.U32 R5, RZ, RZ, R3 ;  /* 0x000000ffff057224 */ /* 0x000fe400078e0003 */
[----:B------:R-:W-:-:S05]  /*1afcf0*/  IMAD.X R3, R15, 0x1, R28, P1 ;  /* 0x000000010f037824 */ /* 0x000fca00008e061c */
[----:B------:R0:W-:Y:S04]  /*1afd00*/  STL.64 [R1+0x4ad8], R2 ;  /* 0x004ad80201007387 */ /* 0x0001e80000100a00 */
[----:B0-----:R-:W4:Y:S04]  /*1afd10*/  LDL.LU.64 R2, [R1+0x9480] ;  /* 0x0094800001027983 */ /* 0x001f280000300a00 */
[----:B---3--:R-:W-:Y:S04]  /*1afd20*/  STL.64 [R1+0x9450], R16 ;  /* 0x0094501001007387 */ /* 0x008fe80000100a00 */
[----:B------:R-:W3:Y:S04]  /*1afd30*/  LDL.LU R15, [R1+0x9478] ;  /* 0x00947800010f7983 */ /* 0x000ee80000300800 */
[----:B------:R0:W-:Y:S04]  /*1afd40*/  STL.64 [R1+0x4ad0], R20 ;  /* 0x004ad01401007387 */ /* 0x0001e80000100a00 */
[----:B0-----:R-:W2:Y:S04]  /*1afd50*/  LDL.LU.64 R20, [R1+0x9470] ;  /* 0x0094700001147983 */ /* 0x001ea80000300a00 */
[----:B------:R0:W-:Y:S04]  /*1afd60*/  STL.64 [R1+0x9458], R26 ;  /* 0x0094581a01007387 */ /* 0x0001e80000100a00 */
[----:B------:R1:W-:Y:S01]  /*1afd70*/  STL [R1+0x9430], R19 ;  /* 0x0094301301007387 */ /* 0x0003e20000100800 */
[----:B0-----:R-:W-:-:S05]  /*1afd80*/  IMAD.MOV.U32 R27, RZ, RZ, R5 ;  /* 0x000000ffff1b7224 */ /* 0x001fca00078e0005 */
[----:B------:R-:W-:Y:S02]  /*1afd90*/  IADD3 R16, P2, R27, R19, RZ ;  /* 0x000000131b107210 */ /* 0x000fe40007f5e0ff */
[----:B-1----:R-:W4:Y:S01]  /*1afda0*/  LDL.LU R19, [R1+0x474] ;  /* 0x0004740001137983 */ /* 0x002f220000300800 */
[----:B------:R-:W-:Y:S01]  /*1afdb0*/  IADD3 R22, P1, R5, R17, RZ ;  /* 0x0000001105167210 */ /* 0x000fe20007f3e0ff */
[----:B----4-:R-:W-:-:S05]  /*1afdc0*/  IMAD.X R5, R19, 0x1, R14, P0 ;  /* 0x0000000113057824 */ /* 0x010fca00000e060e */
[----:B------:R0:W-:Y:S04]  /*1afdd0*/  STL.64 [R1+0x4ac8], R4 ;  /* 0x004ac80401007387 */ /* 0x0001e80000100a00 */
[----:B0-----:R-:W4:Y:S04]  /*1afde0*/  LDL.LU.64 R4, [R1+0x9468] ;  /* 0x0094680001047983 */ /* 0x001f280000300a00 */
[----:B----4-:R-:W-:Y:S04]  /*1afdf0*/  STL.64 [R1+0x9440], R4 ;  /* 0x0094400401007387 */ /* 0x010fe80000100a00 */
[----:B------:R0:W-:Y:S02]  /*1afe00*/  STL.64 [R1+0x9448], R6 ;  /* 0x0094480601007387 */ /* 0x0001e40000100a00 */
[----:B0-----:R-:W-:-:S02]  /*1afe10*/  IMAD.MOV.U32 R6, RZ, RZ, R23 ;  /* 0x000000ffff067224 */ /* 0x001fc400078e0017 */
[----:B---3--:R-:W-:-:S05]  /*1afe20*/  IMAD.X R23, R19, 0x1, R15, P1 ;  /* 0x0000000113177824 */ /* 0x008fca00008e060f */
[----:B------:R0:W-:Y:S04]  /*1afe30*/  STL.64 [R1+0x4ac0], R22 ;  /* 0x004ac01601007387 */ /* 0x0001e80000100a00 */
[----:B0-----:R-:W3:Y:S01]  /*1afe40*/  LDL.LU.64 R22, [R1+0x9460] ;  /* 0x0094600001167983 */ /* 0x001ee20000300a00 */
[----:B------:R-:W-:-:S03]  /*1afe50*/  IMAD.X R17, R19, 0x1, R18, P2 ;  /* 0x0000000113117824 */ /* 0x000fc600010e0612 */
[----:B------:R0:W-:Y:S01]  /*1afe60*/  STL.64 [R1+0x9428], R14 ;  /* 0x0094280e01007387 */ /* 0x0001e20000100a00 */
[----:B--2---:R-:W-:-:S03]  /*1afe70*/  IADD3 R4, P0, R27, R21, RZ ;  /* 0x000000151b047210 */ /* 0x004fc60007f1e0ff */
[----:B------:R1:W-:Y:S01]  /*1afe80*/  STL.64 [R1+0x9438], R12 ;  /* 0x0094380c01007387 */ /* 0x0003e20000100a00 */
[----:B0-----:R-:W-:-:S03]  /*1afe90*/  IMAD.MOV.U32 R15, RZ, RZ, R27 ;  /* 0x000000ffff0f7224 */ /* 0x001fc600078e001b */
[----:B-1----:R-:W2:Y:S01]  /*1afea0*/  LDL R12, [R1+0x48] ;  /* 0x00004800010c7983 */ /* 0x002ea20000100800 */
[----:B------:R-:W-:-:S03]  /*1afeb0*/  IMAD.X R5, R19, 0x1, R20, P0 ;  /* 0x0000000113057824 */ /* 0x000fc600000e0614 */
[----:B------:R0:W-:Y:S04]  /*1afec0*/  STL.64 [R1+0x4ab8], R16 ;  /* 0x004ab81001007387 */ /* 0x0001e80000100a00 */
[----:B------:R-:W-:Y:S01]  /*1afed0*/  STL.64 [R1+0x4ab0], R4 ;  /* 0x004ab00401007387 */ /* 0x000fe20000100a00 */
[----:B0-----:R-:W-:-:S05]  /*1afee0*/  IADD3 R16, P2, R15, R25, RZ ;  /* 0x000000190f107210 */ /* 0x001fca0007f5e0ff */
[----:B------:R-:W-:Y:S01]  /*1afef0*/  IMAD.X R17, R19, 0x1, R24, P2 ;  /* 0x0000000113117824 */ /* 0x000fe200010e0618 */
[----:B---3--:R-:W-:-:S05]  /*1aff00*/  IADD3 R26, P1, R15, R23, RZ ;  /* 0x000000170f1a7210 */ /* 0x008fca0007f3e0ff */
[----:B------:R-:W-:-:S05]  /*1aff10*/  IMAD.X R27, R19, 0x1, R22, P1 ;  /* 0x00000001131b7824 */ /* 0x000fca00008e0616 */
[----:B------:R0:W-:Y:S04]  /*1aff20*/  STL.64 [R1+0x4aa8], R26 ;  /* 0x004aa81a01007387 */ /* 0x0001e80000100a00 */
[----:B0-----:R-:W3:Y:S04]  /*1aff30*/  LDL.LU.64 R26, [R1+0x9458] ;  /* 0x00945800011a7983 */ /* 0x001ee80000300a00 */
[----:B------:R0:W-:Y:S04]  /*1aff40*/  STL.64 [R1+0x4aa0], R16 ;  /* 0x004aa01001007387 */ /* 0x0001e80000100a00 */
[----:B0-----:R-:W2:Y:S01]  /*1aff50*/  LDL.LU.64 R16, [R1+0x9450] ;  /* 0x0094500001107983 */ /* 0x001ea20000300a00 */
[----:B------:R-:W-:-:S05]  /*1aff60*/  IADD3 R4, P0, R15, R29, RZ ;  /* 0x0000001d0f047210 */ /* 0x000fca0007f1e0ff */
[----:B------:R-:W-:Y:S01]  /*1aff70*/  IMAD.X R5, R19, 0x1, R28, P0 ;  /* 0x0000000113057824 */ /* 0x000fe200000e061c */
[----:B---3--:R-:W-:Y:S01]  /*1aff80*/  IADD3 R14, P1, R15, R27, RZ ;  /* 0x0000001b0f0e7210 */ /* 0x008fe20007f3e0ff */
[----:B------:R-:W-:Y:S01]  /*1aff90*/  IMAD.MOV.U32 R15, RZ, RZ, R6 ;  /* 0x000000ffff0f7224 */ /* 0x000fe200078e0006 */
[----:B--2---:R-:W-:-:S05]  /*1affa0*/  IADD3 R6, P2, R12, R16, RZ ;  /* 0x000000100c067210 */ /* 0x004fca0007f5e0ff */
[----:B------:R0:W-:Y:S04]  /*1affb0*/  STL [R1+0x4a88], R6 ;  /* 0x004a880601007387 */ /* 0x0001e80000100800 */
[----:B0-----:R-:W2:Y:S04]  /*1affc0*/  LDL.LU.64 R6, [R1+0x9448] ;  /* 0x0094480001067983 */ /* 0x001ea80000300a00 */
[----:B------:R0:W-:Y:S04]  /*1affd0*/  STL.64 [R1+0x4a98], R4 ;  /* 0x004a980401007387 */ /* 0x0001e80000100a00 */
[----:B0-----:R-:W3:Y:S04]  /*1affe0*/  LDL.LU.64 R4, [R1+0x9440] ;  /* 0x0094400001047983 */ /* 0x001ee80000300a00 */
[----:B------:R0:W-:Y:S04]  /*1afff0*/  STL.64 [R1+0x9420], R28 ;  /* 0x0094201c01007387 */ /* 0x0001e80000100a00 */
[----:B0-----:R0:W4:Y:S01]  /*1b0000*/  LDL.64 R28, [R1+0x4a88] ;  /* 0x004a8800011c7983 */ /* 0x0011220000100a00 */
[----:B------:R-:W-:-:S03]  /*1b0010*/  IADD3 R12, P0, R12, R17, RZ ;  /* 0x000000110c0c7210 */ /* 0x000fc60007f1e0ff */
[----:B----4-:R-:W4:Y:S04]  /*1b0020*/  LDL R29, [R1+0x470] ;  /* 0x00047000011d7983 */ /* 0x010f280000100800 */
[----:B------:R1:W-:Y:S04]  /*1b0030*/  STL [R1+0x4a80], R12 ;  /* 0x004a800c01007387 */ /* 0x0003e80000100800 */
[----:B-1----:R-:W2:Y:S04]  /*1b0040*/  LDL.LU.64 R12, [R1+0x9438] ;  /* 0x00943800010c7983 */ /* 0x002ea80000300a00 */
[----:B------:R1:W-:Y:S02]  /*1b0050*/  STL.64 [R1+0x9408], R16 ;  /* 0x0094081001007387 */ /* 0x0003e40000100a00 */
[----:B-1----:R-:W-:-:S02]  /*1b0060*/  IMAD.MOV.U32 R17, RZ, RZ, R15 ;  /* 0x000000ffff117224 */ /* 0x002fc400078e000f */
[----:B------:R-:W-:Y:S02]  /*1b0070*/  IMAD.X R15, R19, 0x1, R26, P1 ;  /* 0x00000001130f7824 */ /* 0x000fe400008e061a */
[----:B------:R-:W3:Y:S04]  /*1b0080*/  LDL.LU R19, [R1+0x9430] ;  /* 0x0094300001137983 */ /* 0x000ee80000300800 */
[----:B------:R1:W-:Y:S04]  /*1b0090*/  STL.64 [R1+0x4a90], R14 ;  /* 0x004a900e01007387 */ /* 0x0003e80000100a00 */
[----:B-1----:R-:W4:Y:S04]  /*1b00a0*/  LDL.LU.64 R14, [R1+0x9428] ;  /* 0x00942800010e7983 */ /* 0x002f280000300a00 */
[----:B------:R1:W-:Y:S04]  /*1b00b0*/  STL.64 [R1+0x9418], R26 ;  /* 0x0094181a01007387 */ /* 0x0003e80000100a00 */
[----:B-1----:R0:W3:Y:S04]  /*1b00c0*/  LDL.64 R26, [R1+0x4a80] ;  /* 0x004a8000011a7983 */ /* 0x0020e80000100a00 */
[----:B--2---:R1:W-:Y:S04]  /*1b00d0*/  STL.64 [R1+0x9410], R12 ;  /* 0x0094100c01007387 */ /* 0x0043e80000100a00 */
[----:B-1----:R-:W2:Y:S01]  /*1b00e0*/  LDL.LU R12, [R1+0x48] ;  /* 0x00004800010c7983 */ /* 0x002ea20000300800 */
[----:B----4-:R-:W-:-:S05]  /*1b00f0*/  IMAD.X R29, R29, 0x1, R14, P2 ;  /* 0x000000011d1d7824 */ /* 0x010fca00010e060e */
[----:B------:R-:W-:Y:S04]  /*1b0100*/  STL [R1+0x4a8c], R29 ;  /* 0x004a8c1d01007387 */ /* 0x000fe80000100800 */
[----:B------:R1:W-:Y:S01]  /*1b0110*/  STL [R1+0x9400], R21 ;  /* 0x0094001501007387 */ /* 0x0003e20000100800 */
[----:B--2---:R-:W-:-:S03]  /*1b0120*/  IADD3 R28, P2, R12, R21, RZ ;  /* 0x000000150c1c7210 */ /* 0x004fc60007f5e0ff */
[----:B-1----:R-:W2:Y:S01]  /*1b0130*/  LDL.LU R21, [R1+0x470] ;  /* 0x0004700001157983 */ /* 0x002ea20000300800 */
[----:B---3--:R-:W-:Y:S01]  /*1b0140*/  IMAD.MOV.U32 R27, RZ, RZ, R17 ;  /* 0x000000ffff1b7224 */ /* 0x008fe200078e0011 */
[----:B------:R-:W-:-:S03]  /*1b0150*/  IADD3 R16, P1, R12, R19, RZ ;  /* 0x000000130c107210 */ /* 0x000fc60007f3e0ff */
[----:B------:R-:W-:Y:S02]  /*1b0160*/  IMAD.MOV.U32 R17, RZ, RZ, R27 ;  /* 0x000000ffff117224 */ /* 0x000fe400078e001b */
[----:B--2---:R-:W-:-:S05]  /*1b0170*/  IMAD.X R27, R21, 0x1, R15, P0 ;  /* 0x00000001151b7824 */ /* 0x004fca00000e060f */
[----:B------:R1:W-:Y:S01]  /*1b0180*/  STL [R1+0x4a84], R27 ;  /* 0x004a841b01007387 */ /* 0x0003e20000100800 */
[C---:B------:R-:W-:Y:S01]  /*1b0190*/  IMAD.X R29, R21.reuse, 0x1, R20, P2 ;  /* 0x00000001151d7824 */ /* 0x040fe200010e0614 */
[----:B------:R-:W-:Y:S02]  /*1b01a0*/  IADD3 R26, P0, R12, R23, RZ ;  /* 0x000000170c1a7210 */ /* 0x000fe40007f1e0ff */
[----:B------:R2:W-:Y:S01]  /*1b01b0*/  STL.64 [R1+0x93f8], R2 ;  /* 0x0093f80201007387 */ /* 0x0005e20000100a00 */
[----:B-1----:R-:W-:Y:S02]  /*1b01c0*/  IMAD.MOV.U32 R27, RZ, RZ, R17 ;  /* 0x000000ffff1b7224 */ /* 0x002fe400078e0011 */
[----:B------:R-:W-:-:S05]  /*1b01d0*/  IMAD.X R17, R21, 0x1, R18, P1 ;  /* 0x0000000115117824 */ /* 0x000fca00008e0612 */
[----:B------:R-:W-:Y:S04]  /*1b01e0*/  STL.64 [R1+0x4a78], R16 ;  /* 0x004a781001007387 */ /* 0x000fe80000100a00 */
[----:B--2---:R-:W2:Y:S04]  /*1b01f0*/  LDL R3, [R1+0x80] ;  /* 0x0000800001037983 */ /* 0x004ea80000100800 */
[----:B------:R1:W-:Y:S04]  /*1b0200*/  STL.64 [R1+0x4a70], R28 ;  /* 0x004a701c01007387 */ /* 0x0003e80000100a00 */
[----:B-1----:R-:W3:Y:S04]  /*1b0210*/  LDL.LU.64 R28, [R1+0x9420] ;  /* 0x00942000011c7983 */ /* 0x002ee80000300a00 */
[----:B------:R1:W-:Y:S02]  /*1b0220*/  STL.64 [R1+0x93f0], R6 ;  /* 0x0093f00601007387 */ /* 0x0003e40000100a00 */
[----:B-1----:R-:W-:-:S02]  /*1b0230*/  IMAD.MOV.U32 R7, RZ, RZ, R27 ;  /* 0x000000ffff077224 */ /* 0x002fc400078e001b */
[----:B------:R-:W-:-:S05]  /*1b0240*/  IMAD.X R27, R21, 0x1, R22, P0 ;  /* 0x00000001151b7824 */ /* 0x000fca00000e0616 */
[----:B------:R1:W-:Y:S04]  /*1b0250*/  STL.64 [R1+0x4a68], R26 ;  /* 0x004a681a01007387 */ /* 0x0003e80000100a00 */
[----:B-1----:R-:W4:Y:S01]  /*1b0260*/  LDL.LU.64 R26, [R1+0x9418] ;  /* 0x00941800011a7983 */ /* 0x002f220000300a00 */
[----:B------:R-:W-:-:S05]  /*1b0270*/  IADD3 R16, P1, R12, R25, RZ ;  /* 0x000000190c107210 */ /* 0x000fca0007f3e0ff */
[----:B------:R-:W-:Y:S01]  /*1b0280*/  IMAD.X R17, R21, 0x1, R24, P1 ;  /* 0x0000000115117824 */ /* 0x000fe200008e0618 */
[C---:B---3--:R-:W-:Y:S02]  /*1b0290*/  IADD3 R6, P2, R12.reuse, R29, RZ ;  /* 0x0000001d0c067210 */ /* 0x048fe40007f5e0ff */
[----:B----4-:R-:W-:-:S05]  /*1b02a0*/  IADD3 R12, P0, R12, R27, RZ ;  /* 0x0000001b0c0c7210 */ /* 0x010fca0007f1e0ff */
[----:B------:R1:W-:Y:S04]  /*1b02b0*/  STL [R1+0x4a50], R12 ;  /* 0x004a500c01007387 */ /* 0x0003e80000100800 */
[----:B-1----:R-:W3:Y:S04]  /*1b02c0*/  LDL.LU.64 R12, [R1+0x9410] ;  /* 0x00941000010c7983 */ /* 0x002ee80000300a00 */
[----:B------:R1:W-:Y:S04]  /*1b02d0*/  STL.64 [R1+0x4a60], R16 ;  /* 0x004a601001007387 */ /* 0x0003e80000100a00 */
[----:B-1----:R-:W2:Y:S02]  /*1b02e0*/  LDL.LU.64 R16, [R1+0x9408] ;  /* 0x0094080001107983 */ /* 0x002ea40000300a00 */
[----:B--2---:R-:W-:Y:S01]  /*1b02f0*/  IADD3 R2, P1, R3, R16, RZ ;  /* 0x0000001003027210 */ /* 0x004fe20007f3e0ff */
[----:B------:R-:W-:-:S02]  /*1b0300*/  IMAD.MOV.U32 R3, RZ, RZ, R7 ;  /* 0x000000ffff037224 */ /* 0x000fc400078e0007 */
[----:B------:R-:W-:-:S05]  /*1b0310*/  IMAD.X R7, R21, 0x1, R28, P2 ;  /* 0x0000000115077824 */ /* 0x000fca00010e061c */
[----:B------:R-:W-:Y:S04]  /*1b0320*/  STL.64 [R1+0x4a58], R6 ;  /* 0x004a580601007387 */ /* 0x000fe80000100a00 */
[----:B------:R1:W-:Y:S04]  /*1b0330*/  STL [R1+0x93e0], R28 ;  /* 0x0093e01c01007387 */ /* 0x0003e80000100800 */
[----:B-1----:R-:W2:Y:S04]  /*1b0340*/  LDL.LU R28, [R1+0x80] ;  /* 0x00008000011c7983 */ /* 0x002ea80000300800 */
[----:B------:R-:W4:Y:S04]  /*1b0350*/  LDL R7, [R1+0x46c] ;  /* 0x00046c0001077983 */ /* 0x000f280000100800 */
[----:B------:R1:W-:Y:S01]  /*1b0360*/  STL.64 [R1+0x93d0], R16 ;  /* 0x0093d01001007387 */ /* 0x0003e20000100a00 */
[----:B--2---:R-:W-:-:S03]  /*1b0370*/  IADD3 R6, P2, R28, R17, RZ ;  /* 0x000000111c067210 */ /* 0x004fc60007f5e0ff */
[----:B-1----:R0:W2:Y:S02]  /*1b0380*/  LDL.64 R16, [R1+0x4a50] ;  /* 0x004a500001107983 */ /* 0x0020a40000100a00 */
[----:B--2---:R-:W-:Y:S02]  /*1b0390*/  IMAD.X R17, R21, 0x1, R26, P0 ;  /* 0x0000000115117824 */ /* 0x004fe400000e061a */
[----:B------:R-:W2:Y:S04]  /*1b03a0*/  LDL.LU R21, [R1+0x9400] ;  /* 0x0094000001157983 */ /* 0x000ea80000300800 */
[----:B------:R1:W-:Y:S04]  /*1b03b0*/  STL.64 [R1+0x93e8], R26 ;  /* 0x0093e81a01007387 */ /* 0x0003e80000100a00 */
[----:B------:R-:W-:Y:S01]  /*1b03c0*/  STL [R1+0x4a54], R17 ;  /* 0x004a541101007387 */ /* 0x000fe20000100800 */
[----:B-1----:R-:W-:-:S02]  /*1b03d0*/  IMAD.MOV.U32 R27, RZ, RZ, R3 ;  /* 0x000000ffff1b7224 */ /* 0x002fc400078e0003 */
[----:B----4-:R-:W-:-:S05]  /*1b03e0*/  IMAD.X R3, R7, 0x1, R14, P1 ;  /* 0x0000000107037824 */ /* 0x010fca00008e060e */
[----:B------:R1:W-:Y:S04]  /*1b03f0*/  STL.64 [R1+0x4a48], R2 ;  /* 0x004a480201007387 */ /* 0x0003e80000100a00 */
[----:B-1----:R-:W4:Y:S01]  /*1b0400*/  LDL.LU.64 R2, [R1+0x93f8] ;  /* 0x0093f80001027983 */ /* 0x002f220000300a00 */
[----:B------:R-:W-:-:S03]  /*1b0410*/  IMAD.X R7, R7, 0x1, R15, P2 ;  /* 0x0000000107077824 */ /* 0x000fc600010e060f */
[----:B----4-:R-:W-:Y:S04]  /*1b0420*/  STL.64 [R1+0x93c0], R2 ;  /* 0x0093c00201007387 */ /* 0x010fe80000100a00 */
[----:B------:R1:W-:Y:S04]  /*1b0430*/  STL.64 [R1+0x4a40], R6 ;  /* 0x004a400601007387 */ /* 0x0003e80000100a00 */
[----:B-1----:R-:W4:Y:S04]  /*1b0440*/  LDL.LU.64 R6, [R1+0x93f0] ;  /* 0x0093f00001067983 */ /* 0x002f280000300a00 */
[----:B----4-:R1:W-:Y:S04]  /*1b0450*/  STL.64 [R1+0x93c8], R6 ;  /* 0x0093c80601007387 */ /* 0x0103e80000100a00 */
[----:B-1----:R-:W4:Y:S01]  /*1b0460*/  LDL R6, [R1+0x84] ;  /* 0x0000840001067983 */ /* 0x002f220000100800 */
[----:B------:R-:W-:-:S03]  /*1b0470*/  IADD3 R16, P0, R28, R19, RZ ;  /* 0x000000131c107210 */ /* 0x000fc60007f1e0ff */
[----:B----4-:R-:W-:Y:S04]  /*1b0480*/  STL.64 [R1+0x93d8], R6 ;  /* 0x0093d80601007387 */ /* 0x010fe80000100a00 */
[----:B------:R1:W-:Y:S04]  /*1b0490*/  STL [R1+0x93b8], R15 ;  /* 0x0093b80f01007387 */ /* 0x0003e80000100800 */
[----:B-1----:R-:W4:Y:S01]  /*1b04a0*/  LDL.LU R15, [R1+0x46c] ;  /* 0x00046c00010f7983 */ /* 0x002f220000300800 */
[C---:B--2---:R-:W-:Y:S02]  /*1b04b0*/  IADD3 R2, P1, R28.reuse, R21, RZ ;  /* 0x000000151c027210 */ /* 0x044fe40007f3e0ff */
[----:B------:R-:W-:Y:S01]  /*1b04c0*/  IADD3 R26, P2, R28, R23, RZ ;  /* 0x000000171c1a7210 */ /* 0x000fe20007f5e0ff */
[----:B------:R-:W-:-:S02]  /*1b04d0*/  IMAD.MOV.U32 R6, RZ, RZ, R27 ;  /* 0x000000ffff067224 */ /* 0x000fc400078e001b */
[C---:B----4-:R-:W-:Y:S02]  /*1b04e0*/  IMAD.X R17, R15.reuse, 0x1, R18, P0 ;  /* 0x000000010f117824 */ /* 0x050fe400000e0612 */
[C---:B------:R-:W-:Y:S02]  /*1b04f0*/  IMAD.X R3, R15.reuse, 0x1, R20, P1 ;  /* 0x000000010f037824 */ /* 0x040fe400008e0614 */
[----:B------:R-:W-:Y:S01]  /*1b0500*/  IMAD.X R27, R15, 0x1, R22, P2 ;  /* 0x000000010f1b7824 */ /* 0x000fe200010e0616 */
[----:B------:R-:W-:Y:S04]  /*1b0510*/  STL.64 [R1+0x4a38], R16 ;  /* 0x004a381001007387 */ /* 0x000fe80000100a00 */
[----:B------:R-:W-:Y:S04]  /*1b0520*/  STL.64 [R1+0x4a30], R2 ;  /* 0x004a300201007387 */ /* 0x000fe80000100a00 */
[----:B------:R1:W-:Y:S04]  /*1b0530*/  STL.64 [R1+0x4a20], R26 ;  /* 0x004a201a01007387 */ /* 0x0003e80000100a00 */
[----:B-1----:R-:W2:Y:S01]  /*1b0540*/  LDL.LU.64 R26, [R1+0x93e8] ;  /* 0x0093e800011a7983 */ /* 0x002ea20000300a00 */
[----:B------:R-:W-:-:S03]  /*1b0550*/  IADD3 R16, P0, R28, R25, RZ ;  /* 0x000000191c107210 */ /* 0x000fc60007f1e0ff */
[----:B------:R1:W-:Y:S01]  /*1b0560*/  STL.64 [R1+0x93b0], R22 ;  /* 0x0093b01601007387 */ /* 0x0003e20000100a00 */
[C---:B------:R-:W-:Y:S01]  /*1b0570*/  IADD3 R2, P1, R28.reuse, R29, RZ ;  /* 0x0000001d1c027210 */ /* 0x040fe20007f3e0ff */
[C---:B------:R-:W-:Y:S02]  /*1b0580*/  IMAD.X R17, R15.reuse, 0x1, R24, P0 ;  /* 0x000000010f117824 */ /* 0x040fe400000e0618 */
[----:B-1----:R-:W-:Y:S01]  /*1b0590*/  IMAD.MOV.U32 R23, RZ, RZ, R6 ;  /* 0x000000ffff177224 */ /* 0x002fe200078e0006 */
[----:B--2---:R-:W-:Y:S02]  /*1b05a0*/  IADD3 R6, P2, R28, R27, RZ ;  /* 0x0000001b1c067210 */ /* 0x004fe40007f5e0ff */
[----:B------:R-:W2:Y:S04]  /*1b05b0*/  LDL.LU R28, [R1+0x93e0] ;  /* 0x0093e000011c7983 */ /* 0x000ea80000300800 */
[----:B------:R1:W-:Y:S04]  /*1b05c0*/  STL [R1+0x49e0], R6 ;  /* 0x0049e00601007387 */ /* 0x0003e80000100800 */
[----:B-1----:R-:W4:Y:S04]  /*1b05d0*/  LDL.LU.64 R6, [R1+0x93d8] ;  /* 0x0093d80001067983 */ /* 0x002f280000300a00 */
[----:B------:R1:W-:Y:S04]  /*1b05e0*/  STL.64 [R1+0x4a10], R16 ;  /* 0x004a101001007387 */ /* 0x0003e80000100a00 */
[----:B-1----:R-:W4:Y:S04]  /*1b05f0*/  LDL.LU.64 R16, [R1+0x93d0] ;  /* 0x0093d00001107983 */ /* 0x002f280000300a00 */
[----:B------:R1:W-:Y:S04]  /*1b0600*/  STL.64 [R1+0x93a8], R24 ;  /* 0x0093a81801007387 */ /* 0x0003e80000100a00 */
[----:B-1----:R-:W3:Y:S01]  /*1b0610*/  LDL R24, [R1+0x468] ;  /* 0x0004680001187983 */ /* 0x002ee20000100800 */
[----:B--2---:R-:W-:Y:S01]  /*1b0620*/  IMAD.X R3, R15, 0x1, R28, P1 ;  /* 0x000000010f037824 */ /* 0x004fe200008e061c */
[----:B----4-:R-:W-:-:S05]  /*1b0630*/  IADD3 R6, P0, R6, R16, RZ ;  /* 0x0000001006067210 */ /* 0x010fca0007f1e0ff */
[----:B------:R1:W-:Y:S04]  /*1b0640*/  STL [R1+0x49d0], R6 ;  /* 0x0049d00601007387 */ /* 0x0003e80000100800 */
[----:B-1----:R-:W2:Y:S04]  /*1b0650*/  LDL.LU.64 R6, [R1+0x93c8] ;  /* 0x0093c80001067983 */ /* 0x002ea80000300a00 */
[----:B------:R1:W-:Y:S04]  /*1b0660*/  STL.64 [R1+0x4a00], R2 ;  /* 0x004a000201007387 */ /* 0x0003e80000100a00 */
[----:B-1----:R-:W4:Y:S04]  /*1b0670*/  LDL.LU.64 R2, [R1+0x93c0] ;  /* 0x0093c00001027983 */ /* 0x002f280000300a00 */
[----:B----4-:R1:W-:Y:S04]  /*1b0680*/  STL.64 [R1+0x93a0], R2 ;  /* 0x0093a00201007387 */ /* 0x0103e80000100a00 */
[----:B-1----:R0:W4:Y:S04]  /*1b0690*/  LDL.64 R2, [R1+0x49d0] ;  /* 0x0049d00001027983 */ /* 0x0021280000100a00 */
[----:B------:R1:W-:Y:S04]  /*1b06a0*/  STL [R1+0x9398], R28 ;  /* 0x0093981c01007387 */ /* 0x0003e80000100800 */
[----:B-1----:R-:W3:Y:S04]  /*1b06b0*/  LDL.LU R28, [R1+0x84] ;  /* 0x00008400011c7983 */ /* 0x002ee80000300800 */
[----:B------:R1:W-:Y:S01]  /*1b06c0*/  STL.64 [R1+0x9390], R16 ;  /* 0x0093901001007387 */ /* 0x0003e20000100a00 */
[----:B---3--:R-:W-:-:S03]  /*1b06d0*/  IADD3 R22, P1, R28, R17, RZ ;  /* 0x000000111c167210 */ /* 0x008fc60007f3e0ff */
[----:B-1----:R0:W3:Y:S01]  /*1b06e0*/  LDL.64 R16, [R1+0x49e0] ;  /* 0x0049e00001107983 */ /* 0x0020e20000100a00 */
[----:B----4-:R-:W-:-:S04]  /*1b06f0*/  IMAD.MOV.U32 R3, RZ, RZ, R23 ;  /* 0x000000ffff037224 */ /* 0x010fc800078e0017 */
[----:B------:R-:W-:Y:S02]  /*1b0700*/  IMAD.MOV.U32 R23, RZ, RZ, R3 ;  /* 0x000000ffff177224 */ /* 0x000fe400078e0003 */
[----:B---3--:R-:W-:Y:S02]  /*1b0710*/  IMAD.X R17, R15, 0x1, R26, P2 ;  /* 0x000000010f117824 */ /* 0x008fe400010e061a */
[----:B------:R-:W3:Y:S01]  /*1b0720*/  LDL.LU R15, [R1+0x93b8] ;  /* 0x0093b800010f7983 */ /* 0x000ee20000300800 */
[----:B------:R-:W-:-:S03]  /*1b0730*/  IMAD.X R3, R24, 0x1, R14, P0 ;  /* 0x0000000118037824 */ /* 0x000fc600000e060e */
[----:B------:R-:W-:Y:S04]  /*1b0740*/  STL [R1+0x49e4], R17 ;  /* 0x0049e41101007387 */ /* 0x000fe80000100800 */
[----:B------:R1:W-:Y:S02]  /*1b0750*/  STL [R1+0x49d4], R3 ;  /* 0x0049d40301007387 */ /* 0x0003e40000100800 */
[----:B-1----:R-:W-:Y:S02]  /*1b0760*/  IMAD.MOV.U32 R3, RZ, RZ, R23 ;  /* 0x000000ffff037224 */ /* 0x002fe400078e0017 */
[----:B---3--:R-:W-:-:S05]  /*1b0770*/  IMAD.X R23, R24, 0x1, R15, P1 ;  /* 0x0000000118177824 */ /* 0x008fca00008e060f */
[----:B------:R1:W-:Y:S04]  /*1b0780*/  STL.64 [R1+0x49b8], R22 ;  /* 0x0049b81601007387 */ /* 0x0003e80000100a00 */
[----:B-1----:R-:W3:Y:S04]  /*1b0790*/  LDL.LU.64 R22, [R1+0x93b0] ;  /* 0x0093b00001167983 */ /* 0x002ee80000300a00 */
[----:B------:R1:W-:Y:S04]  /*1b07a0*/  STL [R1+0x9388], R15 ;  /* 0x0093880f01007387 */ /* 0x0003e80000100800 */
[----:B-1----:R-:W4:Y:S01]  /*1b07b0*/  LDL.LU R15, [R1+0x468] ;  /* 0x00046800010f7983 */ /* 0x002f220000300800 */
[----:B------:R-:W-:-:S02]  /*1b07c0*/  IADD3 R16, P2, R28, R19, RZ ;  /* 0x000000131c107210 */ /* 0x000fc40007f5e0ff */
[C---:B------:R-:W-:Y:S02]  /*1b07d0*/  IADD3 R2, P0, R28.reuse, R21, RZ ;  /* 0x000000151c027210 */ /* 0x040fe40007f1e0ff */
[----:B---3--:R-:W-:-:S05]  /*1b07e0*/  IADD3 R24, P1, R28, R23, RZ ;  /* 0x000000171c187210 */ /* 0x008fca0007f3e0ff */
[----:B------:R1:W-:Y:S01]  /*1b07f0*/  STL [R1+0x4968], R24 ;  /* 0x0049681801007387 */ /* 0x0003e20000100800 */
[----:B----4-:R-:W-:-:S03]  /*1b0800*/  IMAD.X R17, R15, 0x1, R18, P2 ;  /* 0x000000010f117824 */ /* 0x010fc600010e0612 */
[----:B-1----:R-:W3:Y:S04]  /*1b0810*/  LDL.LU.64 R24, [R1+0x93a8] ;  /* 0x0093a80001187983 */ /* 0x002ee80000300a00 */
[----:B------:R1:W-:Y:S02]  /*1b0820*/  STL.64 [R1+0x4990], R16 ;  /* 0x0049901001007387 */ /* 0x0003e40000100a00 */
[----:B-1----:R-:W-:Y:S02]  /*1b0830*/  IMAD.MOV.U32 R17, RZ, RZ, R3 ;  /* 0x000000ffff117224 */ /* 0x002fe400078e0003 */
[----:B------:R-:W-:-:S05]  /*1b0840*/  IMAD.X R3, R15, 0x1, R20, P0 ;  /* 0x000000010f037824 */ /* 0x000fca00000e0614 */
[----:B------:R1:W-:Y:S04]  /*1b0850*/  STL.64 [R1+0x4978], R2 ;  /* 0x0049780201007387 */ /* 0x0003e80000100a00 */
[----:B-1----:R-:W4:Y:S04]  /*1b0860*/  LDL.LU.64 R2, [R1+0x93a0] ;  /* 0x0093a00001027983 */ /* 0x002f280000300a00 */
[----:B------:R1:W-:Y:S04]  /*1b0870*/  STL.64 [R1+0x9378], R20 ;  /* 0x0093781401007387 */ /* 0x0003e80000100a00 */
[----:B-1----:R-:W3:Y:S04]  /*1b0880*/  LDL.LU R20, [R1+0xcc] ;  /* 0x0000cc0001147983 */ /* 0x002ee80000300800 */
[----:B------:R-:W3:Y:S04]  /*1b0890*/  LDL R21, [R1+0x88] ;  /* 0x0000880001157983 */ /* 0x000ee80000100800 */
[----:B--2---:R-:W-:Y:S04]  /*1b08a0*/  STL.64 [R1+0x9368], R6 ;  /* 0x0093680601007387 */ /* 0x004fe80000100a00 */
[----:B------:R-:W-:Y:S04]  /*1b08b0*/  STL.64 [R1+0x9370], R4 ;  /* 0x0093700401007387 */ /* 0x000fe80000100a00 */
[----:B----4-:R1:W-:Y:S04]  /*1b08c0*/  STL.64 [R1+0x9380], R2 ;  /* 0x0093800201007387 */ /* 0x0103e80000100a00 */
[----:B-1----:R0:W2:Y:S01]  /*1b08d0*/  LDL.64 R2, [R1+0x4968] ;  /* 0x0049680001027983 */ /* 0x0020a20000100a00 */
[----:B---3--:R-:W-:-:S02]  /*1b08e0*/  IADD3 R16, P2, R28, R25, RZ ;  /* 0x000000191c107210 */ /* 0x008fc40007f5e0ff */
[C---:B------:R-:W-:Y:S01]  /*1b08f0*/  IADD3 R6, P0, R28.reuse, R29, RZ ;  /* 0x0000001d1c067210 */ /* 0x040fe20007f1e0ff */
[----:B--2---:R-:W-:Y:S01]  /*1b0900*/  IMAD.X R3, R15, 0x1, R22, P1 ;  /* 0x000000010f037824 */ /* 0x004fe200008e0616 */
[----:B------:R-:W-:-:S04]  /*1b0910*/  IADD3 R2, P1, R28, R27, RZ ;  /* 0x0000001b1c027210 */ /* 0x000fc80007f3e0ff */
[----:B------:R-:W-:Y:S04]  /*1b0920*/  STL [R1+0x496c], R3 ;  /* 0x00496c0301007387 */ /* 0x000fe80000100800 */
[----:B------:R-:W2:Y:S01]  /*1b0930*/  LDL.LU R28, [R1+0x9398] ;  /* 0x00939800011c7983 */ /* 0x000ea20000300800 */
[----:B------:R-:W-:Y:S02]  /*1b0940*/  IMAD.MOV.U32 R4, RZ, RZ, R17 ;  /* 0x000000ffff047224 */ /* 0x000fe400078e0011 */
[----:B------:R-:W-:-:S05]  /*1b0950*/  IMAD.X R17, R15, 0x1, R24, P2 ;  /* 0x000000010f117824 */ /* 0x000fca00010e0618 */
[----:B------:R1:W-:Y:S04]  /*1b0960*/  STL.64 [R1+0x4958], R16 ;  /* 0x0049581001007387 */ /* 0x0003e80000100a00 */
[----:B-1----:R-:W3:Y:S04]  /*1b0970*/  LDL.LU.64 R16, [R1+0x9390] ;  /* 0x0093900001107983 */ /* 0x002ee80000300a00 */
[----:B------:R-:W-:Y:S01]  /*1b0980*/  STL.64 [R1+0x9360], R24 ;  /* 0x0093601801007387 */ /* 0x000fe20000100a00 */
[----:B--2---:R-:W-:-:S03]  /*1b0990*/  IMAD.X R7, R15, 0x1, R28, P0 ;  /* 0x000000010f077824 */ /* 0x004fc600000e061c */
[----:B------:R1:W-:Y:S04]  /*1b09a0*/  STL [R1+0x9358], R28 ;  /* 0x0093581c01007387 */ /* 0x0003e80000100800 */
[----:B-1----:R-:W2:Y:S04]  /*1b09b0*/  LDL.LU R28, [R1+0x88] ;  /* 0x00008800011c7983 */ /* 0x002ea80000300800 */
[----:B------:R1:W-:Y:S04]  /*1b09c0*/  STL.64 [R1+0x4940], R6 ;  /* 0x0049400601007387 */ /* 0x0003e80000100a00 */
[----:B-1----:R-:W4:Y:S01]  /*1b09d0*/  LDL R7, [R1+0x464] ;  /* 0x0004640001077983 */ /* 0x002f220000100800 */
[----:B------:R-:W-:Y:S01]  /*1b09e0*/  IMAD.MOV.U32 R24, RZ, RZ, R20 ;  /* 0x000000ffff187224 */ /* 0x000fe200078e0014 */
[----:B---3--:R-:W-:Y:S01]  /*1b09f0*/  IADD3 R20, P2, R21, R16, RZ ;  /* 0x0000001015147210 */ /* 0x008fe20007f5e0ff */
[----:B------:R-:W-:Y:S01]  /*1b0a00*/  IMAD.X R3, R15, 0x1, R26, P1 ;  /* 0x000000010f037824 */ /* 0x000fe200008e061a */
[----:B------:R-:W-:Y:S04]  /*1b0a10*/  STL.64 [R1+0x9350], R16 ;  /* 0x0093501001007387 */ /* 0x000fe80000100a00 */
[----:B------:R-:W3:Y:S04]  /*1b0a20*/  LDL.LU R15, [R1+0x9388] ;  /* 0x00938800010f7983 */ /* 0x000ee80000300800 */
[----:B------:R1:W-:Y:S04]  /*1b0a30*/  STL.64 [R1+0x4918], R2 ;  /* 0x0049180201007387 */ /* 0x0003e80000100a00 */
[----:B-1----:R-:W3:Y:S01]  /*1b0a40*/  LDL.LU.64 R2, [R1+0x9380] ;  /* 0x0093800001027983 */ /* 0x002ee20000300a00 */
[----:B----4-:R-:W-:-:S05]  /*1b0a50*/  IMAD.X R21, R7, 0x1, R14, P2 ;  /* 0x0000000107157824 */ /* 0x010fca00010e060e */
[----:B------:R1:W-:Y:S04]  /*1b0a60*/  STL.64 [R1+0x4900], R20 ;  /* 0x0049001401007387 */ /* 0x0003e80000100a00 */
[----:B-1----:R-:W4:Y:S01]  /*1b0a70*/  LDL.LU.64 R20, [R1+0x9378] ;  /* 0x0093780001147983 */ /* 0x002f220000300a00 */
[----:B--2---:R-:W-:Y:S01]  /*1b0a80*/  IADD3 R6, P0, R28, R17, RZ ;  /* 0x000000111c067210 */ /* 0x004fe20007f1e0ff */
[----:B------:R-:W-:-:S04]  /*1b0a90*/  IMAD.MOV.U32 R17, RZ, RZ, R4 ;  /* 0x000000ffff117224 */ /* 0x000fc800078e0004 */
[----:B---3--:R-:W-:Y:S01]  /*1b0aa0*/  IMAD.X R7, R7, 0x1, R15, P0 ;  /* 0x0000000107077824 */ /* 0x008fe200000e060f */
[----:B----4-:R-:W-:-:S05]  /*1b0ab0*/  IADD3 R4, P2, R28, R21, RZ ;  /* 0x000000151c047210 */ /* 0x010fca0007f5e0ff */
[----:B------:R1:W-:Y:S04]  /*1b0ac0*/  STL [R1+0x48b0], R4 ;  /* 0x0048b00401007387 */ /* 0x0003e80000100800 */
[----:B-1----:R-:W2:Y:S04]  /*1b0ad0*/  LDL.LU.64 R4, [R1+0x9370] ;  /* 0x0093700001047983 */ /* 0x002ea80000300a00 */
[----:B------:R1:W-:Y:S04]  /*1b0ae0*/  STL.64 [R1+0x48f0], R6 ;  /* 0x0048f00601007387 */ /* 0x0003e80000100a00 */
[----:B-1----:R-:W3:Y:S04]  /*1b0af0*/  LDL.LU.64 R6, [R1+0x9368] ;  /* 0x0093680001067983 */ /* 0x002ee80000300a00 */
[----:B------:R1:W-:Y:S04]  /*1b0b00*/  STL.64 [R1+0x9348], R2 ;  /* 0x0093480201007387 */ /* 0x0003e80000100a00 */
[----:B-1----:R0:W4:Y:S04]  /*1b0b10*/  LDL.64 R2, [R1+0x48b0] ;  /* 0x0048b00001027983 */ /* 0x0021280000100a00 */
[----:B------:R1:W-:Y:S04]  /*1b0b20*/  STL [R1+0x9338], R15 ;  /* 0x0093380f01007387 */ /* 0x0003e80000100800 */
[----:B-1----:R-:W2:Y:S01]  /*1b0b30*/  LDL.LU R15, [R1+0x464] ;  /* 0x00046400010f7983 */ /* 0x002ea20000300800 */
[----:B------:R-:W-:-:S03]  /*1b0b40*/  IADD3 R16, P1, R28, R19, RZ ;  /* 0x000000131c107210 */ /* 0x000fc60007f3e0ff */
[----:B------:R1:W-:Y:S04]  /*1b0b50*/  STL.64 [R1+0x9328], R12 ;  /* 0x0093280c01007387 */ /* 0x0003e80000100a00 */
[----:B------:R-:W-:Y:S01]  /*1b0b60*/  STL.64 [R1+0x9340], R10 ;  /* 0x0093400a01007387 */ /* 0x000fe20000100a00 */
[----:B-1----:R-:W-:Y:S01]  /*1b0b70*/  IMAD.MOV.U32 R13, RZ, RZ, R24 ;  /* 0x000000ffff0d7224 */ /* 0x002fe200078e0018 */
[----:B------:R-:W-:Y:S01]  /*1b0b80*/  IADD3 R24, P0, R28, R23, RZ ;  /* 0x000000171c187210 */ /* 0x000fe20007f1e0ff */
[----:B------:R-:W-:-:S04]  /*1b0b90*/  IMAD.MOV.U32 R12, RZ, RZ, R17 ;  /* 0x000000ffff0c7224 */ /* 0x000fc800078e0011 */
[----:B------:R1:W-:Y:S04]  /*1b0ba0*/  STL [R1+0x48a0], R24 ;  /* 0x0048a01801007387 */ /* 0x0003e80000100800 */
[----:B-1----:R-:W3:Y:S01]  /*1b0bb0*/  LDL.LU.64 R24, [R1+0x9360] ;  /* 0x0093600001187983 */ /* 0x002ee20000300a00 */
[C---:B--2---:R-:W-:Y:S02]  /*1b0bc0*/  IMAD.X R17, R15.reuse, 0x1, R18, P1 ;  /* 0x000000010f117824 */ /* 0x044fe400008e0612 */
[----:B----4-:R-:W-:-:S03]  /*1b0bd0*/  IMAD.X R3, R15, 0x1, R20, P2 ;  /* 0x000000010f037824 */ /* 0x010fc600010e0614 */
[----:B------:R-:W-:Y:S04]  /*1b0be0*/  STL.64 [R1+0x48c8], R16 ;  /* 0x0048c81001007387 */ /* 0x000fe80000100a00 */
[----:B------:R1:W-:Y:S04]  /*1b0bf0*/  STL.64 [R1+0x9330], R20 ;  /* 0x0093301401007387 */ /* 0x0003e80000100a00 */
[----:B-1----:R0:W2:Y:S01]  /*1b0c00*/  LDL.64 R20, [R1+0x48a0] ;  /* 0x0048a00001147983 */ /* 0x0020a20000100a00 */
[----:B------:R-:W-:-:S03]  /*1b0c10*/  IADD3 R2, P2, R28, R29, RZ ;  /* 0x0000001d1c027210 */ /* 0x000fc60007f5e0ff */
[----:B------:R-:W-:Y:S01]  /*1b0c20*/  STL [R1+0x48b4], R3 ;  /* 0x0048b40301007387 */ /* 0x000fe20000100800 */
[----:B---3--:R-:W-:-:S03]  /*1b0c30*/  IADD3 R16, P1, R28, R25, RZ ;  /* 0x000000191c107210 */ /* 0x008fc60007f3e0ff */
[----:B------:R1:W-:Y:S02]  /*1b0c40*/  STL.64 [R1+0x9320], R22 ;  /* 0x0093201601007387 */ /* 0x0003e40000100a00 */
[C---:B------:R-:W-:Y:S02]  /*1b0c50*/  IMAD.X R17, R15.reuse, 0x1, R24, P1 ;  /* 0x000000010f117824 */ /* 0x040fe400008e0618 */
[----:B--2---:R-:W-:Y:S01]  /*1b0c60*/  IMAD.X R21, R15, 0x1, R22, P0 ;  /* 0x000000010f157824 */ /* 0x004fe200000e0616 */
[----:B------:R-:W-:Y:S01]  /*1b0c70*/  IADD3 R20, P0, R28, R27, RZ ;  /* 0x0000001b1c147210 */ /* 0x000fe20007f1e0ff */
[----:B-1----:R-:W2:Y:S04]  /*1b0c80*/  LDL R22, [R1+0x460] ;  /* 0x0004600001167983 */ /* 0x002ea80000100800 */
[----:B------:R-:W-:Y:S04]  /*1b0c90*/  STL [R1+0x48a4], R21 ;  /* 0x0048a41501007387 */ /* 0x000fe80000100800 */
[----:B------:R-:W3:Y:S04]  /*1b0ca0*/  LDL.LU R28, [R1+0x9358] ;  /* 0x00935800011c7983 */ /* 0x000ee80000300800 */
[----:B------:R1:W-:Y:S04]  /*1b0cb0*/  STL.64 [R1+0x4890], R16 ;  /* 0x0048901001007387 */ /* 0x0003e80000100a00 */
[----:B-1----:R-:W4:Y:S01]  /*1b0cc0*/  LDL.LU.64 R16, [R1+0x9350] ;  /* 0x0093500001107983 */ /* 0x002f220000300a00 */
[----:B------:R-:W-:-:S03]  /*1b0cd0*/  IMAD.MOV.U32 R21, RZ, RZ, R12 ;  /* 0x000000ffff157224 */ /* 0x000fc600078e000c */
[----:B------:R-:W-:Y:S01]  /*1b0ce0*/  STL.64 [R1+0x9318], R24 ;  /* 0x0093181801007387 */ /* 0x000fe20000100a00 */
[----:B---3--:R-:W-:-:S05]  /*1b0cf0*/  IMAD.X R3, R15, 0x1, R28, P2 ;  /* 0x000000010f037824 */ /* 0x008fca00010e061c */
[----:B------:R1:W-:Y:S01]  /*1b0d00*/  STL.64 [R1+0x4878], R2 ;  /* 0x0048780201007387 */ /* 0x0003e20000100a00 */
[----:B----4-:R-:W-:-:S03]  /*1b0d10*/  IADD3 R10, P2, R21, R17, RZ ;  /* 0x00000011150a7210 */ /* 0x010fc60007f5e0ff */
[----:B-1----:R-:W3:Y:S01]  /*1b0d20*/  LDL.LU.64 R2, [R1+0x9348] ;  /* 0x0093480001027983 */ /* 0x002ee20000300a00 */
[----:B------:R-:W-:-:S03]  /*1b0d30*/  IADD3 R12, P1, R21, R16, RZ ;  /* 0x00000010150c7210 */ /* 0x000fc60007f3e0ff */
[----:B------:R1:W-:Y:S04]  /*1b0d40*/  STL [R1+0x4828], R10 ;  /* 0x0048280a01007387 */ /* 0x0003e80000100800 */
[----:B-1----:R-:W4:Y:S04]  /*1b0d50*/  LDL.LU.64 R10, [R1+0x9340] ;  /* 0x00934000010a7983 */ /* 0x002f280000300a00 */
[----:B------:R1:W-:Y:S02]  /*1b0d60*/  STL.64 [R1+0x9308], R16 ;  /* 0x0093081001007387 */ /* 0x0003e40000100a00 */
[----:B-1----:R-:W-:-:S02]  /*1b0d70*/  IMAD.MOV.U32 R17, RZ, RZ, R21 ;  /* 0x000000ffff117224 */ /* 0x002fc400078e0015 */
[----:B------:R-:W-:Y:S02]  /*1b0d80*/  IMAD.X R21, R15, 0x1, R26, P0 ;  /* 0x000000010f157824 */ /* 0x000fe400000e061a */
[----:B------:R-:W3:Y:S04]  /*1b0d90*/  LDL.LU R15, [R1+0x9338] ;  /* 0x00933800010f7983 */ /* 0x000ee80000300800 */
[----:B------:R1:W-:Y:S04]  /*1b0da0*/  STL.64 [R1+0x4850], R20 ;  /* 0x0048501401007387 */ /* 0x0003e80000100a00 */
[----:B-1----:R-:W3:Y:S01]  /*1b0db0*/  LDL.LU.64 R20, [R1+0x9330] ;  /* 0x0093300001147983 */ /* 0x002ee20000300a00 */
[----:B------:R-:W-:-:S02]  /*1b0dc0*/  IMAD.MOV.U32 R25, RZ, RZ, R13 ;  /* 0x000000ffff197224 */ /* 0x000fc400078e000d */
[----:B--2---:R-:W-:-:S05]  /*1b0dd0*/  IMAD.X R13, R22, 0x1, R14, P1 ;  /* 0x00000001160d7824 */ /* 0x004fca00008e060e */
[----:B------:R1:W-:Y:S04]  /*1b0de0*/  STL.64 [R1+0x4838], R12 ;  /* 0x0048380c01007387 */ /* 0x0003e80000100a00 */
[----:B-1----:R-:W2:Y:S04]  /*1b0df0*/  LDL.LU.64 R12, [R1+0x9328] ;  /* 0x00932800010c7983 */ /* 0x002ea80000300a00 */
[----:B----4-:R1:W-:Y:S04]  /*1b0e00*/  STL.64 [R1+0x9310], R10 ;  /* 0x0093100a01007387 */ /* 0x0103e80000100a00 */
[----:B-1----:R0:W4:Y:S01]  /*1b0e10*/  LDL.64 R10, [R1+0x4828] ;  /* 0x00482800010a7983 */ /* 0x0021220000100a00 */
[----:B---3--:R-:W-:-:S05]  /*1b0e20*/  IADD3 R22, P1, R17, R21, RZ ;  /* 0x0000001511167210 */ /* 0x008fca0007f3e0ff */
[----:B------:R1:W-:Y:S04]  /*1b0e30*/  STL [R1+0x47f8], R22 ;  /* 0x0047f81601007387 */ /* 0x0003e80000100800 */
[----:B-1----:R-:W3:Y:S04]  /*1b0e40*/  LDL.LU.64 R22, [R1+0x9320] ;  /* 0x0093200001167983 */ /* 0x002ee80000300a00 */
[----:B------:R1:W-:Y:S04]  /*1b0e50*/  STL [R1+0x92f8], R21 ;  /* 0x0092f81501007387 */ /* 0x0003e80000100800 */
[----:B-1----:R-:W4:Y:S01]  /*1b0e60*/  LDL.LU R21, [R1+0x460] ;  /* 0x0004600001157983 */ /* 0x002f220000300800 */
[----:B------:R-:W-:Y:S01]  /*1b0e70*/  IADD3 R24, P0, R17, R19, RZ ;  /* 0x0000001311187210 */ /* 0x000fe20007f1e0ff */
[----:B------:R-:W-:-:S02]  /*1b0e80*/  IMAD.MOV.U32 R16, RZ, RZ, R25 ;  /* 0x000000ffff107224 */ /* 0x000fc400078e0019 */
[----:B------:R1:W-:Y:S01]  /*1b0e90*/  STL.64 [R1+0x9300], R14 ;  /* 0x0093000e01007387 */ /* 0x0003e20000100a00 */
[C---:B----4-:R-:W-:Y:S02]  /*1b0ea0*/  IMAD.X R11, R21.reuse, 0x1, R15, P2 ;  /* 0x00000001150b7824 */ /* 0x050fe400010e060f */
[----:B------:R-:W-:Y:S01]  /*1b0eb0*/  IMAD.X R25, R21, 0x1, R18, P0 ;  /* 0x0000000115197824 */ /* 0x000fe200000e0612 */
[----:B-1----:R0:W4:Y:S04]  /*1b0ec0*/  LDL.64 R14, [R1+0x47f8] ;  /* 0x0047f800010e7983 */ /* 0x0021280000100a00 */
[----:B------:R-:W-:Y:S04]  /*1b0ed0*/  STL [R1+0x482c], R11 ;  /* 0x00482c0b01007387 */ /* 0x000fe80000100800 */
[----:B------:R1:W-:Y:S04]  /*1b0ee0*/  STL.64 [R1+0x4808], R24 ;  /* 0x0048081801007387 */ /* 0x0003e80000100a00 */
[----:B-1----:R-:W2:Y:S04]  /*1b0ef0*/  LDL.LU.64 R24, [R1+0x9318] ;  /* 0x0093180001187983 */ /* 0x002ea80000300a00 */
[----:B------:R1:W-:Y:S01]  /*1b0f00*/  STL.64 [R1+0x92e8], R6 ;  /* 0x0092e80601007387 */ /* 0x0003e20000100a00 */
[----:B---3--:R-:W-:Y:S01]  /*1b0f10*/  IADD3 R10, P2, R17, R23, RZ ;  /* 0x00000017110a7210 */ /* 0x008fe20007f5e0ff */
[----:B------:R-:W-:-:S02]  /*1b0f20*/  IMAD.MOV.U32 R11, RZ, RZ, R16 ;  /* 0x000000ffff0b7224 */ /* 0x000fc400078e0010 */
[----:B-1----:R-:W-:Y:S01]  /*1b0f30*/  IMAD.MOV.U32 R6, RZ, RZ, R17 ;  /* 0x000000ffff067224 */ /* 0x002fe200078e0011 */
[----:B------:R-:W3:Y:S04]  /*1b0f40*/  LDL R7, [R1+0x90] ;  /* 0x0000900001077983 */ /* 0x000ee80000100800 */
[----:B------:R-:W-:Y:S01]  /*1b0f50*/  STL.64 [R1+0x92f0], R4 ;  /* 0x0092f00401007387 */ /* 0x000fe20000100a00 */
[----:B----4-:R-:W-:-:S05]  /*1b0f60*/  IMAD.X R15, R21, 0x1, R20, P1 ;  /* 0x00000001150f7824 */ /* 0x010fca00008e0614 */
[----:B------:R1:W-:Y:S02]  /*1b0f70*/  STL [R1+0x47fc], R15 ;  /* 0x0047fc0f01007387 */ /* 0x0003e40000100800 */
[----:B-1----:R-:W-:Y:S02]  /*1b0f80*/  IMAD.MOV.U32 R15, RZ, RZ, R11 ;  /* 0x000000ffff0f7224 */ /* 0x002fe400078e000b */
[----:B------:R-:W-:Y:S01]  /*1b0f90*/  IMAD.X R11, R21, 0x1, R22, P2 ;  /* 0x00000001150b7824 */ /* 0x000fe200010e0616 */
[----:B--2---:R-:W-:-:S04]  /*1b0fa0*/  IADD3 R16, P0, R6, R25, RZ ;  /* 0x0000001906107210 */ /* 0x004fc80007f1e0ff */
[----:B------:R1:W-:Y:S01]  /*1b0fb0*/  STL.64 [R1+0x47d8], R10 ;  /* 0x0047d80a01007387 */ /* 0x0003e20000100a00 */
[----:B------:R-:W-:-:S03]  /*1b0fc0*/  IMAD.X R17, R21, 0x1, R24, P0 ;  /* 0x0000000115117824 */ /* 0x000fc600000e0618 */
[----:B-1----:R-:W2:Y:S04]  /*1b0fd0*/  LDL.LU.64 R10, [R1+0x9310] ;  /* 0x00931000010a7983 */ /* 0x002ea80000300a00 */
[----:B------:R1:W-:Y:S04]  /*1b0fe0*/  STL.64 [R1+0x47c0], R16 ;  /* 0x0047c01001007387 */ /* 0x0003e80000100a00 */
[----:B-1----:R-:W3:Y:S01]  /*1b0ff0*/  LDL.LU.64 R16, [R1+0x9308] ;  /* 0x0093080001107983 */ /* 0x002ee20000300a00 */
[C---:B------:R-:W-:Y:S02]  /*1b1000*/  IADD3 R14, P1, R6.reuse, R29, RZ ;  /* 0x0000001d060e7210 */ /* 0x040fe40007f3e0ff */
[----:B------:R-:W-:Y:S01]  /*1b1010*/  IADD3 R4, P2, R6, R27, RZ ;  /* 0x0000001b06047210 */ /* 0x000fe20007f5e0ff */
[----:B------:R-:W-:Y:S04]  /*1b1020*/  STL.64 [R1+0x92e0], R24 ;  /* 0x0092e01801007387 */ /* 0x000fe80000100a00 */
[----:B------:R-:W-:Y:S01]  /*1b1030*/  IMAD.X R5, R21, 0x1, R26, P2 ;  /* 0x0000000115057824 */ /* 0x000fe200010e061a */
[----:B---3--:R-:W-:Y:S01]  /*1b1040*/  IADD3 R6, P0, R7, R16, RZ ;  /* 0x0000001007067210 */ /* 0x008fe20007f1e0ff */
[----:B------:R-:W-:-:S02]  /*1b1050*/  IMAD.MOV.U32 R7, RZ, RZ, R15 ;  /* 0x000000ffff077224 */ /* 0x000fc400078e000f */
[----:B------:R-:W-:Y:S01]  /*1b1060*/  IMAD.X R15, R21, 0x1, R28, P1 ;  /* 0x00000001150f7824 */ /* 0x000fe200008e061c */
[----:B------:R1:W-:Y:S04]  /*1b1070*/  STL [R1+0x92c8], R16 ;  /* 0x0092c81001007387 */ /* 0x0003e80000100800 */
[----:B-1----:R-:W3:Y:S04]  /*1b1080*/  LDL.LU R16, [R1+0x90] ;  /* 0x0000900001107983 */ /* 0x002ee80000300800 */
[----:B------:R1:W-:Y:S04]  /*1b1090*/  STL.64 [R1+0x47b0], R14 ;  /* 0x0047b00e01007387 */ /* 0x0003e80000100a00 */
[----:B-1----:R-:W4:Y:S04]  /*1b10a0*/  LDL.LU.64 R14, [R1+0x9300] ;  /* 0x00930000010e7983 */ /* 0x002f280000300a00 */
[----:B------:R-:W-:Y:S04]  /*1b10b0*/  STL.64 [R1+0x92d8], R28 ;  /* 0x0092d81c01007387 */ /* 0x000fe80000100a00 */
[----:B------:R-:W4:Y:S04]  /*1b10c0*/  LDL R25, [R1+0x45c] ;  /* 0x00045c0001197983 */ /* 0x000f280000100800 */
[----:B------:R-:W2:Y:S04]  /*1b10d0*/  LDL.LU R21, [R1+0x92f8] ;  /* 0x0092f80001157983 */ /* 0x000ea80000300800 */
[----:B------:R1:W-:Y:S04]  /*1b10e0*/  STL.64 [R1+0x47a8], R4 ;  /* 0x0047a80401007387 */ /* 0x0003e80000100a00 */
[----:B-1----:R-:W2:Y:S01]  /*1b10f0*/  LDL.LU.64 R4, [R1+0x92f0] ;  /* 0x0092f00001047983 */ /* 0x002ea20000300a00 */
[----:B------:R-:W-:-:S03]  /*1b1100*/  IMAD.MOV.U32 R29, RZ, RZ, R7 ;  /* 0x000000ffff1d7224 */ /* 0x000fc600078e0007 */
[----:B------:R2:W-:Y:S01]  /*1b1110*/  STL.64 [R1+0x92d0], R26 ;  /* 0x0092d01a01007387 */ /* 0x0005e20000100a00 */
[----:B---3--:R-:W-:Y:S01]  /*1b1120*/  IADD3 R24, P1, R16, R17, RZ ;  /* 0x0000001110187210 */ /* 0x008fe20007f3e0ff */
[----:B----4-:R-:W-:-:S04]  /*1b1130*/  IMAD.X R7, R25, 0x1, R14, P0 ;  /* 0x0000000119077824 */ /* 0x010fc800000e060e */
[----:B------:R-:W-:Y:S01]  /*1b1140*/  IMAD.X R25, R25, 0x1, R15, P1 ;  /* 0x0000000119197824 */ /* 0x000fe200008e060f */
[C---:B--2---:R-:W-:Y:S01]  /*1b1150*/  IADD3 R26, P0, R16.reuse, R21, RZ ;  /* 0x00000015101a7210 */ /* 0x044fe20007f1e0ff */
[----:B------:R1:W-:Y:S04]  /*1b1160*/  STL.64 [R1+0x47a0], R6 ;  /* 0x0047a00601007387 */ /* 0x0003e80000100a00 */
[----:B-1----:R-:W2:Y:S04]  /*1b1170*/  LDL.LU.64 R6, [R1+0x92e8] ;  /* 0x0092e80001067983 */ /* 0x002ea80000300a00 */
[----:B------:R1:W-:Y:S04]  /*1b1180*/  STL.64 [R1+0x4798], R24 ;  /* 0x0047981801007387 */ /* 0x0003e80000100a00 */
[----:B------:R-:W-:Y:S04]  /*1b1190*/  STL [R1+0x4788], R26 ;  /* 0x0047881a01007387 */ /* 0x000fe80000100800 */
[----:B-1----:R-:W3:Y:S04]  /*1b11a0*/  LDL.LU.64 R24, [R1+0x92e0] ;  /* 0x0092e00001187983 */ /* 0x002ee80000300a00 */
[----:B------:R-:W-:Y:S04]  /*1b11b0*/  STL.64 [R1+0x92c0], R4 ;  /* 0x0092c00401007387 */ /* 0x000fe80000100a00 */
[----:B------:R1:W-:Y:S04]  /*1b11c0*/  STL [R1+0x92b0], R15 ;  /* 0x0092b00f01007387 */ /* 0x0003e80000100800 */
[----:B-1----:R-:W4:Y:S01]  /*1b11d0*/  LDL.LU R15, [R1+0x45c] ;  /* 0x00045c00010f7983 */ /* 0x002f220000300800 */
[----:B------:R-:W-:Y:S01]  /*1b11e0*/  IADD3 R28, P2, R16, R19, RZ ;  /* 0x00000013101c7210 */ /* 0x000fe20007f5e0ff */
[----:B------:R-:W-:-:S04]  /*1b11f0*/  IMAD.MOV.U32 R27, RZ, RZ, R29 ;  /* 0x000000ffff1b7224 */ /* 0x000fc800078e001d */
[----:B----4-:R-:W-:-:S05]  /*1b1200*/  IMAD.X R29, R15, 0x1, R18, P2 ;  /* 0x000000010f1d7824 */ /* 0x010fca00010e0612 */
[----:B------:R1:W-:Y:S04]  /*1b1210*/  STL.64 [R1+0x4790], R28 ;  /* 0x0047901c01007387 */ /* 0x0003e80000100a00 */
[----:B-1----:R-:W4:Y:S04]  /*1b1220*/  LDL.LU.64 R28, [R1+0x92d8] ;  /* 0x0092d800011c7983 */ /* 0x002f280000300a00 */
[----:B------:R1:W-:Y:S04]  /*1b1230*/  STL.64 [R1+0x92b8], R18 ;  /* 0x0092b81201007387 */ /* 0x0003e80000100a00 */
[----:B-1----:R0:W2:Y:S01]  /*1b1240*/  LDL.64 R18, [R1+0x4788] ;  /* 0x0047880001127983 */ /* 0x0020a20000100a00 */
[----:B------:R-:W-:Y:S01]  /*1b1250*/  IADD3 R26, P1, R16, R23, RZ ;  /* 0x00000017101a7210 */ /* 0x000fe20007f3e0ff */
[----:B--2---:R-:W-:-:S05]  /*1b1260*/  IMAD.X R19, R15, 0x1, R20, P0 ;  /* 0x000000010f137824 */ /* 0x004fca00000e0614 */
[----:B------:R-:W-:Y:S04]  /*1b1270*/  STL [R1+0x478c], R19 ;  /* 0x00478c1301007387 */ /* 0x000fe80000100800 */
[----:B------:R1:W-:Y:S02]  /*1b1280*/  STL.64 [R1+0x92a8], R20 ;  /* 0x0092a81401007387 */ /* 0x0003e40000100a00 */
[----:B-1----:R-:W-:Y:S02]  /*1b1290*/  IMAD.MOV.U32 R20, RZ, RZ, R27 ;  /* 0x000000ffff147224 */ /* 0x002fe400078e001b */
[----:B------:R-:W2:Y:S01]  /*1b12a0*/  LDL R21, [R1+0x94] ;  /* 0x0000940001157983 */ /* 0x000ea20000100800 */
[----:B------:R-:W-:-:S05]  /*1b12b0*/  IMAD.X R27, R15, 0x1, R22, P1 ;  /* 0x000000010f1b7824 */ /* 0x000fca00008e0616 */
[----:B------:R1:W-:Y:S04]  /*1b12c0*/  STL.64 [R1+0x4780], R26 ;  /* 0x0047801a01007387 */ /* 0x0003e80000100a00 */
[----:B-1----:R-:W2:Y:S01]  /*1b12d0*/  LDL.LU.64 R26, [R1+0x92d0] ;  /* 0x0092d000011a7983 */ /* 0x002ea20000300a00 */
[----:B---3--:R-:W-:-:S03]  /*1b12e0*/  IADD3 R4, P2, R16, R25, RZ ;  /* 0x0000001910047210 */ /* 0x008fc60007f5e0ff */
[----:B------:R2:W-:Y:S02]  /*1b12f0*/  STL.64 [R1+0x9298], R22 ;  /* 0x0092981601007387 */ /* 0x0005e40000100a00 */
[----:B------:R-:W-:Y:S01]  /*1b1300*/  IMAD.X R5, R15, 0x1, R24, P2 ;  /* 0x000000010f057824 */ /* 0x000fe200010e0618 */
[----:B----4-:R-:W-:-:S05]  /*1b1310*/  IADD3 R18, P0, R16, R29, RZ ;  /* 0x0000001d10127210 */ /* 0x010fca0007f1e0ff */
[----:B------:R-:W-:Y:S01]  /*1b1320*/  IMAD.X R19, R15, 0x1, R28, P0 ;  /* 0x000000010f137824 */ /* 0x000fe200000e061c */
[----:B--2---:R-:W-:Y:S02]  /*1b1330*/  IADD3 R22, P1, R16, R27, RZ ;  /* 0x0000001b10167210 */ /* 0x004fe40007f3e0ff */
[----:B------:R-:W2:Y:S04]  /*1b1340*/  LDL.LU R16, [R1+0x92c8] ;  /* 0x0092c80001107983 */ /* 0x000ea80000300800 */
[----:B------:R1:W-:Y:S04]  /*1b1350*/  STL.64 [R1+0x4778], R4 ;  /* 0x0047780401007387 */ /* 0x0003e80000100a00 */
[----:B------:R-:W-:Y:S04]  /*1b1360*/  STL [R1+0x4768], R22 ;  /* 0x0047681601007387 */ /* 0x000fe80000100800 */
[----:B-1----:R-:W3:Y:S04]  /*1b1370*/  LDL.LU.64 R4, [R1+0x92c0] ;  /* 0x0092c00001047983 */ /* 0x002ee80000300a00 */
[----:B------:R1:W-:Y:S04]  /*1b1380*/  STL.64 [R1+0x9288], R24 ;  /* 0x0092881801007387 */ /* 0x0003e80000100a00 */
[----:B-1----:R0:W4:Y:S04]  /*1b1390*/  LDL.64 R24, [R1+0x4768] ;  /* 0x0047680001187983 */ /* 0x0021280000100a00 */
[----:B------:R1:W-:Y:S04]  /*1b13a0*/  STL.64 [R1+0x9290], R6 ;  /* 0x0092900601007387 */ /* 0x0003e80000100a00 */
[----:B-1----:R-:W3:Y:S04]  /*1b13b0*/  LDL R6, [R1+0x458] ;  /* 0x0004580001067983 */ /* 0x002ee80000100800 */
[----:B------:R1:W-:Y:S04]  /*1b13c0*/  STL.64 [R1+0x4770], R18 ;  /* 0x0047701201007387 */ /* 0x0003e80000100a00 */
[----:B-1----:R-:W3:Y:S04]  /*1b13d0*/  LDL.LU.64 R18, [R1+0x92b8] ;  /* 0x0092b80001127983 */ /* 0x002ee80000300a00 */
[----:B------:R-:W-:Y:S04]  /*1b13e0*/  STL.64 [R1+0x92a0], R2 ;  /* 0x0092a00201007387 */ /* 0x000fe80000100a00 */
[----:B------:R1:W-:Y:S04]  /*1b13f0*/  STL [R1+0x9280], R28 ;  /* 0x0092801c01007387 */ /* 0x0003e80000100800 */
[----:B-1----:R-:W3:Y:S04]  /*1b1400*/  LDL.LU R28, [R1+0x94] ;  /* 0x00009400011c7983 */ /* 0x002ee80000300800 */
[----:B--2---:R1:W-:Y:S01]  /*1b1410*/  STL.64 [R1+0x9278], R16 ;  /* 0x0092781001007387 */ /* 0x0043e20000100a00 */
[----:B----4-:R-:W-:Y:S01]  /*1b1420*/  IMAD.MOV.U32 R25, RZ, RZ, R20 ;  /* 0x000000ffff197224 */ /* 0x010fe200078e0014 */
[----:B------:R-:W-:-:S05]  /*1b1430*/  IADD3 R20, P2, R21, R16, RZ ;  /* 0x0000001015147210 */ /* 0x000fca0007f5e0ff */
[----:B---3--:R-:W-:Y:S01]  /*1b1440*/  IMAD.X R21, R6, 0x1, R14, P2 ;  /* 0x0000000106157824 */ /* 0x008fe200010e060e */
[----:B------:R-:W-:Y:S01]  /*1b1450*/  IADD3 R22, P0, R28, R17, RZ ;  /* 0x000000111c167210 */ /* 0x000fe20007f1e0ff */
[----:B-1----:R-:W-:Y:S02]  /*1b1460*/  IMAD.MOV.U32 R17, RZ, RZ, R25 ;  /* 0x000000ffff117224 */ /* 0x002fe400078e0019 */
[----:B------:R-:W-:Y:S02]  /*1b1470*/  IMAD.X R25, R15, 0x1, R26, P1 ;  /* 0x000000010f197824 */ /* 0x000fe400008e061a */
[----:B------:R-:W2:Y:S04]  /*1b1480*/  LDL.LU R15, [R1+0x92b0] ;  /* 0x0092b000010f7983 */ /* 0x000ea80000300800 */
[----:B------:R-:W-:Y:S04]  /*1b1490*/  STL [R1+0x476c], R25 ;  /* 0x00476c1901007387 */ /* 0x000fe80000100800 */
[----:B------:R1:W-:Y:S04]  /*1b14a0*/  STL.64 [R1+0x4760], R20 ;  /* 0x0047601401007387 */ /* 0x0003e80000100a00 */
[----:B-1----:R-:W3:Y:S01]  /*1b14b0*/  LDL.LU.64 R20, [R1+0x92a8] ;  /* 0x0092a80001147983 */ /* 0x002ee20000300a00 */
[----:B--2---:R-:W-:Y:S01]  /*1b14c0*/  IMAD.X R23, R6, 0x1, R15, P0 ;  /* 0x0000000106177824 */ /* 0x004fe200000e060f */
[----:B---3--:R-:W-:-:S05]  /*1b14d0*/  IADD3 R2, P2, R28, R21, RZ ;  /* 0x000000151c027210 */ /* 0x008fca0007f5e0ff */
[----:B------:R1:W-:Y:S04]  /*1b14e0*/  STL [R1+0x4748], R2 ;  /* 0x0047480201007387 */ /* 0x0003e80000100800 */
[----:B-1----:R-:W2:Y:S04]  /*1b14f0*/  LDL.LU.64 R2, [R1+0x92a0] ;  /* 0x0092a00001027983 */ /* 0x002ea80000300a00 */
[----:B------:R1:W-:Y:S04]  /*1b1500*/  STL.64 [R1+0x4758], R22 ;  /* 0x0047581601007387 */ /* 0x0003e80000100a00 */
[----:B-1----:R-:W3:Y:S04]  /*1b1510*/  LDL.LU.64 R22, [R1+0x9298] ;  /* 0x0092980001167983 */ /* 0x002ee80000300a00 */
[----:B------:R1:W-:Y:S04]  /*1b1520*/  STL [R1+0x9268], R15 ;  /* 0x0092680f01007387 */ /* 0x0003e80000100800 */
[----:B-1----:R-:W4:Y:S01]  /*1b1530*/  LDL.LU R15, [R1+0x458] ;  /* 0x00045800010f7983 */ /* 0x002f220000300800 */
[----:B------:R-:W-:-:S02]  /*1b1540*/  IADD3 R24, P1, R28, R19, RZ ;  /* 0x000000131c187210 */ /* 0x000fc40007f3e0ff */
[----:B---3--:R-:W-:-:S05]  /*1b1550*/  IADD3 R6, P0, R28, R23, RZ ;  /* 0x000000171c067210 */ /* 0x008fca0007f1e0ff */
[----:B------:R1:W-:Y:S01]  /*1b1560*/  STL [R1+0x4740], R6 ;  /* 0x0047400601007387 */ /* 0x0003e20000100800 */
[----:B----4-:R-:W-:-:S03]  /*1b1570*/  IMAD.X R25, R15, 0x1, R18, P1 ;  /* 0x000000010f197824 */ /* 0x010fc600008e0612 */
[----:B-1----:R-:W3:Y:S04]  /*1b1580*/  LDL.LU.64 R6, [R1+0x9290] ;  /* 0x0092900001067983 */ /* 0x002ee80000300a00 */
[----:B------:R1:W-:Y:S04]  /*1b1590*/  STL.64 [R1+0x4750], R24 ;  /* 0x0047501801007387 */ /* 0x0003e80000100a00 */
[----:B-1----:R-:W4:Y:S04]  /*1b15a0*/  LDL.LU.64 R24, [R1+0x9288] ;  /* 0x0092880001187983 */ /* 0x002f280000300a00 */
[----:B------:R1:W-:Y:S04]  /*1b15b0*/  STL.64 [R1+0x9270], R18 ;  /* 0x0092701201007387 */ /* 0x0003e80000100a00 */
[----:B-1----:R0:W2:Y:S04]  /*1b15c0*/  LDL.64 R18, [R1+0x4748] ;  /* 0x0047480001127983 */ /* 0x0020a80000100a00 */
[----:B---3--:R1:W-:Y:S04]  /*1b15d0*/  STL.64 [R1+0x9258], R6 ;  /* 0x0092580601007387 */ /* 0x0083e80000100a00 */
[----:B-1----:R-:W3:Y:S04]  /*1b15e0*/  LDL R7, [R1+0x98] ;  /* 0x0000980001077983 */ /* 0x002ee80000100800 */
[----:B------:R1:W-:Y:S01]  /*1b15f0*/  STL.64 [R1+0x9260], R20 ;  /* 0x0092601401007387 */ /* 0x0003e20000100a00 */
[----:B--2---:R-:W-:-:S03]  /*1b1600*/  IMAD.X R19, R15, 0x1, R20, P2 ;  /* 0x000000010f137824 */ /* 0x004fc600010e0614 */
[----:B-1----:R0:W2:Y:S01]  /*1b1610*/  LDL.64 R20, [R1+0x4740] ;  /* 0x0047400001147983 */ /* 0x0020a20000100a00 */
[C---:B----4-:R-:W-:Y:S01]  /*1b1620*/  IADD3 R16, P1, R28.reuse, R25, RZ ;  /* 0x000000191c107210 */ /* 0x050fe20007f3e0ff */
[----:B------:R-:W-:Y:S01]  /*1b1630*/  IMAD.MOV.U32 R6, RZ, RZ, R17 ;  /* 0x000000ffff067224 */ /* 0x000fe200078e0011 */
[C---:B------:R-:W-:Y:S01]  /*1b1640*/  IADD3 R18, P2, R28.reuse, R29, RZ ;  /* 0x0000001d1c127210 */ /* 0x040fe20007f5e0ff */
[----:B------:R-:W-:Y:S02]  /*1b1650*/  STL [R1+0x474c], R19 ;  /* 0x00474c1301007387 */ /* 0x000fe40000100800 */
[C---:B------:R-:W-:Y:S02]  /*1b1660*/  IMAD.X R17, R15.reuse, 0x1, R24, P1 ;  /* 0x000000010f117824 */ /* 0x040fe400008e0618 */
[----:B--2---:R-:W-:Y:S01]  /*1b1670*/  IMAD.X R21, R15, 0x1, R22, P0 ;  /* 0x000000010f157824 */ /* 0x004fe200000e0616 */
[----:B------:R-:W-:-:S04]  /*1b1680*/  IADD3 R20, P0, R28, R27, RZ ;  /* 0x0000001b1c147210 */ /* 0x000fc80007f1e0ff */
[----:B------:R-:W-:Y:S04]  /*1b1690*/  STL [R1+0x4744], R21 ;  /* 0x0047441501007387 */ /* 0x000fe80000100800 */
[----:B------:R-:W2:Y:S04]  /*1b16a0*/  LDL.LU R28, [R1+0x9280] ;  /* 0x00928000011c7983 */ /* 0x000ea80000300800 */
[----:B------:R1:W-:Y:S04]  /*1b16b0*/  STL.64 [R1+0x4738], R16 ;  /* 0x0047381001007387 */ /* 0x0003e80000100a00 */
[----:B-1----:R-:W3:Y:S01]  /*1b16c0*/  LDL.LU.64 R16, [R1+0x9278] ;  /* 0x0092780001107983 */ /* 0x002ee20000300a00 */
[----:B------:R-:W-:-:S03]  /*1b16d0*/  IMAD.MOV.U32 R19, RZ, RZ, R6 ;  /* 0x000000ffff137224 */ /* 0x000fc600078e0006 */
[----:B------:R-:W-:Y:S01]  /*1b16e0*/  STL.64 [R1+0x9250], R24 ;  /* 0x0092501801007387 */ /* 0x000fe20000100a00 */
[----:B------:R-:W-:Y:S01]  /*1b16f0*/  IMAD.X R21, R15, 0x1, R26, P0 ;  /* 0x000000010f157824 */ /* 0x000fe200000e061a */
[----:B---3--:R-:W-:Y:S01]  /*1b1700*/  IADD3 R6, P1, R7, R16, RZ ;  /* 0x0000001007067210 */ /* 0x008fe20007f3e0ff */
[----:B------:R-:W-:Y:S02]  /*1b1710*/  IMAD.MOV.U32 R7, RZ, RZ, R19 ;  /* 0x000000ffff077224 */ /* 0x000fe400078e0013 */
[----:B--2---:R-:W-:-:S05]  /*1b1720*/  IMAD.X R19, R15, 0x1, R28, P2 ;  /* 0x000000010f137824 */ /* 0x004fca00010e061c */
[----:B------:R1:W-:Y:S04]  /*1b1730*/  STL.64 [R1+0x4730], R18 ;  /* 0x0047301201007387 */ /* 0x0003e80000100a00 */
[----:B-1----:R-:W2:Y:S04]  /*1b1740*/  LDL.LU.64 R18, [R1+0x9270] ;  /* 0x0092700001127983 */ /* 0x002ea80000300a00 */
[----:B------:R1:W-:Y:S04]  /*1b1750*/  STL [R1+0x9240], R28 ;  /* 0x0092401c01007387 */ /* 0x0003e80000100800 */
[----:B-1----:R-:W3:Y:S04]  /*1b1760*/  LDL.LU R28, [R1+0x98] ;  /* 0x00009800011c7983 */ /* 0x002ee80000300800 */
[----:B------:R-:W4:Y:S04]  /*1b1770*/  LDL R25, [R1+0x454] ;  /* 0x0004540001197983 */ /* 0x000f280000100800 */
[----:B------:R-:W-:Y:S04]  /*1b1780*/  STL.64 [R1+0x9238], R16 ;  /* 0x0092381001007387 */ /* 0x000fe80000100a00 */
[----:B------:R-:W2:Y:S04]  /*1b1790*/  LDL.LU R15, [R1+0x9268] ;  /* 0x00926800010f7983 */ /* 0x000ea80000300800 */
[----:B------:R1:W-:Y:S04]  /*1b17a0*/  STL.64 [R1+0x4728], R20 ;  /* 0x0047281401007387 */ /* 0x0003e80000100a00 */
[----:B-1----:R-:W2:Y:S01]  /*1b17b0*/  LDL.LU.64 R20, [R1+0x9260] ;  /* 0x0092600001147983 */ /* 0x002ea20000300a00 */
[----:B---3--:R-:W-:Y:S01]  /*1b17c0*/  IADD3 R24, P2, R28, R17, RZ ;  /* 0x000000111c187210 */ /* 0x008fe20007f5e0ff */
[----:B------:R-:W-:-:S02]  /*1b17d0*/  IMAD.MOV.U32 R17, RZ, RZ, R7 ;  /* 0x000000ffff117224 */ /* 0x000fc400078e0007 */
[----:B----4-:R-:W-:-:S05]  /*1b17e0*/  IMAD.X R7, R25, 0x1, R14, P1 ;  /* 0x0000000119077824 */ /* 0x010fca00008e060e */
[----:B------:R1:W-:Y:S01]  /*1b17f0*/  STL.64 [R1+0x4720], R6 ;  /* 0x0047200601007387 */ /* 0x0003e20000100a00 */
[----:B--2---:R-:W-:-:S03]  /*1b1800*/  IMAD.X R25, R25, 0x1, R15, P2 ;  /* 0x0000000119197824 */ /* 0x004fc600010e060f */
[----:B-1----:R-:W2:Y:S04]  /*1b1810*/  LDL.LU.64 R6, [R1+0x9258] ;  /* 0x0092580001067983 */ /* 0x002ea80000300a00 */
[----:B------:R1:W-:Y:S04]  /*1b1820*/  STL.64 [R1+0x9248], R2 ;  /* 0x0092480201007387 */ /* 0x0003e80000100a00 */
[----:B------:R3:W-:Y:S01]  /*1b1830*/  STL.64 [R1+0x4718], R24 ;  /* 0x0047181801007387 */ /* 0x0007e20000100a00 */
[----:B-1----:R-:W-:-:S05]  /*1b1840*/  IADD3 R2, P1, R28, R21, RZ ;  /* 0x000000151c027210 */ /* 0x002fca0007f3e0ff */
[----:B------:R-:W-:Y:S04]  /*1b1850*/  STL [R1+0x4708], R2 ;  /* 0x0047080201007387 */ /* 0x000fe80000100800 */
[----:B---3--:R-:W3:Y:S04]  /*1b1860*/  LDL.LU.64 R24, [R1+0x9250] ;  /* 0x0092500001187983 */ /* 0x008ee80000300a00 */
[----:B------:R1:W-:Y:S04]  /*1b1870*/  STL [R1+0x9228], R15 ;  /* 0x0092280f01007387 */ /* 0x0003e80000100800 */
[----:B-1----:R-:W4:Y:S01]  /*1b1880*/  LDL.LU R15, [R1+0x454] ;  /* 0x00045400010f7983 */ /* 0x002f220000300800 */
[----:B------:R-:W-:Y:S01]  /*1b1890*/  IADD3 R16, P0, R28, R19, RZ ;  /* 0x000000131c107210 */ /* 0x000fe20007f1e0ff */
[----:B------:R-:W-:-:S04]  /*1b18a0*/  IMAD.MOV.U32 R3, RZ, RZ, R17 ;  /* 0x000000ffff037224 */ /* 0x000fc800078e0011 */
[----:B----4-:R-:W-:-:S05]  /*1b18b0*/  IMAD.X R17, R15, 0x1, R18, P0 ;  /* 0x000000010f117824 */ /* 0x010fca00000e0612 */
[----:B------:R-:W-:Y:S04]  /*1b18c0*/  STL.64 [R1+0x4710], R16 ;  /* 0x0047101001007387 */ /* 0x000fe80000100a00 */
[----:B------:R1:W-:Y:S04]  /*1b18d0*/  STL.64 [R1+0x9218], R12 ;  /* 0x0092180c01007387 */ /* 0x0003e80000100a00 */
[----:B-1----:R-:W4:Y:S04]  /*1b18e0*/  LDL R13, [R1+0x9c] ;  /* 0x00009c00010d7983 */ /* 0x002f280000100800 */
[----:B------:R1:W-:Y:S04]  /*1b18f0*/  STL.64 [R1+0x9230], R10 ;  /* 0x0092300a01007387 */ /* 0x0003e80000100a00 */
[----:B-1----:R0:W2:Y:S01]  /*1b1900*/  LDL.64 R10, [R1+0x4708] ;  /* 0x00470800010a7983 */ /* 0x0020a20000100a00 */
[----:B------:R-:W-:-:S02]  /*1b1910*/  IADD3 R2, P2, R28, R23, RZ ;  /* 0x000000171c027210 */ /* 0x000fc40007f5e0ff */
[----:B---3--:R-:W-:Y:S01]  /*1b1920*/  IADD3 R16, P0, R28, R25, RZ ;  /* 0x000000191c107210 */ /* 0x008fe20007f1e0ff */
[----:B------:R-:W-:Y:S04]  /*1b1930*/  STL.64 [R1+0x9220], R20 ;  /* 0x0092201401007387 */ /* 0x000fe80000100a00 */
[C---:B------:R-:W-:Y:S02]  /*1b1940*/  IMAD.X R17, R15.reuse, 0x1, R24, P0 ;  /* 0x000000010f117824 */ /* 0x040fe400000e0618 */
[----:B--2---:R-:W-:-:S05]  /*1b1950*/  IMAD.X R11, R15, 0x1, R20, P1 ;  /* 0x000000010f0b7824 */ /* 0x004fca00008e0614 */
[----:B------:R1:W-:Y:S01]  /*1b1960*/  STL [R1+0x470c], R11 ;  /* 0x00470c0b01007387 */ /* 0x0003e20000100800 */
[C---:B------:R-:W-:Y:S01]  /*1b1970*/  IADD3 R10, P1, R28.reuse, R29, RZ ;  /* 0x0000001d1c0a7210 */ /* 0x040fe20007f3e0ff */
[----:B-1----:R-:W-:Y:S02]  /*1b1980*/  IMAD.MOV.U32 R11, RZ, RZ, R3 ;  /* 0x000000ffff0b7224 */ /* 0x002fe400078e0003 */
[----:B------:R-:W-:Y:S01]  /*1b1990*/  IMAD.X R3, R15, 0x1, R22, P2 ;  /* 0x000000010f037824 */ /* 0x000fe200010e0616 */
[----:B------:R-:W-:-:S04]  /*1b19a0*/  IADD3 R20, P2, R28, R27, RZ ;  /* 0x0000001b1c147210 */ /* 0x000fc80007f5e0ff */
[----:B------:R1:W-:Y:S04]  /*1b19b0*/  STL.64 [R1+0x4700], R2 ;  /* 0x0047000201007387 */ /* 0x0003e80000100a00 */
[----:B-1----:R-:W2:Y:S04]  /*1b19c0*/  LDL.LU.64 R2, [R1+0x9248] ;  /* 0x0092480001027983 */ /* 0x002ea80000300a00 */
[----:B------:R-:W3:Y:S04]  /*1b19d0*/  LDL.LU R28, [R1+0x9240] ;  /* 0x00924000011c7983 */ /* 0x000ee80000300800 */
[----:B------:R1:W-:Y:S04]  /*1b19e0*/  STL.64 [R1+0x46f8], R16 ;  /* 0x0046f81001007387 */ /* 0x0003e80000100a00 */
[----:B-1----:R-:W4:Y:S04]  /*1b19f0*/  LDL.LU.64 R16, [R1+0x9238] ;  /* 0x0092380001107983 */ /* 0x002f280000300a00 */
[----:B------:R-:W-:Y:S04]  /*1b1a00*/  STL.64 [R1+0x9208], R24 ;  /* 0x0092081801007387 */ /* 0x000fe80000100a00 */
[----:B------:R-:W-:Y:S01]  /*1b1a10*/  STL.64 [R1+0x9210], R6 ;  /* 0x0092100601007387 */ /* 0x000fe20000100a00 */
[----:B------:R-:W-:Y:S01]  /*1b1a20*/  IMAD.X R21, R15, 0x1, R26, P2 ;  /* 0x000000010f157824 */ /* 0x000fe200010e061a */
[----:B----4-:R-:W-:Y:S01]  /*1b1a30*/  IADD3 R12, P0, R13, R16, RZ ;  /* 0x000000100d0c7210 */ /* 0x010fe20007f1e0ff */
[----:B------:R-:W-:-:S02]  /*1b1a40*/  IMAD.MOV.U32 R13, RZ, RZ, R11 ;  /* 0x000000ffff0d7224 */ /* 0x000fc400078e000b */
[----:B---3--:R-:W-:-:S05]  /*1b1a50*/  IMAD.X R11, R15, 0x1, R28, P1 ;  /* 0x000000010f0b7824 */ /* 0x008fca00008e061c */
[----:B------:R1:W-:Y:S04]  /*1b1a60*/  STL.64 [R1+0x46f0], R10 ;  /* 0x0046f00a01007387 */ /* 0x0003e80000100a00 */
[----:B-1----:R-:W3:Y:S04]  /*1b1a70*/  LDL.LU.64 R10, [R1+0x9230] ;  /* 0x00923000010a7983 */ /* 0x002ee80000300a00 */
[----:B------:R1:W-:Y:S04]  /*1b1a80*/  STL [R1+0x91f8], R28 ;  /* 0x0091f81c01007387 */ /* 0x0003e80000100800 */
[----:B-1----:R-:W4:Y:S04]  /*1b1a90*/  LDL.LU R28, [R1+0x9c] ;  /* 0x00009c00011c7983 */ /* 0x002f280000300800 */
[----:B------:R-:W2:Y:S04]  /*1b1aa0*/  LDL R7, [R1+0x450] ;  /* 0x0004500001077983 */ /* 0x000ea80000100800 */
[----:B------:R-:W-:Y:S04]  /*1b1ab0*/  STL.64 [R1+0x9200], R16 ;  /* 0x0092001001007387 */ /* 0x000fe80000100a00 */
[----:B------:R-:W3:Y:S04]  /*1b1ac0*/  LDL.LU R15, [R1+0x9228] ;  /* 0x00922800010f7983 */ /* 0x000ee80000300800 */
[----:B------:R1:W-:Y:S04]  /*1b1ad0*/  STL.64 [R1+0x46e8], R20 ;  /* 0x0046e81401007387 */ /* 0x0003e80000100a00 */
[----:B-1----:R-:W3:Y:S01]  /*1b1ae0*/  LDL.LU.64 R20, [R1+0x9220] ;  /* 0x0092200001147983 */ /* 0x002ee20000300a00 */
[----:B------:R-:W-:Y:S01]  /*1b1af0*/  IMAD.MOV.U32 R25, RZ, RZ, R13 ;  /* 0x000000ffff197224 */ /* 0x000fe200078e000d */
[----:B----4-:R-:W-:Y:S01]  /*1b1b00*/  IADD3 R6, P1, R28, R17, RZ ;  /* 0x000000111c067210 */ /* 0x010fe20007f3e0ff */
[----:B--2---:R-:W-:-:S05]  /*1b1b10*/  IMAD.X R13, R7, 0x1, R14, P0 ;  /* 0x00000001070d7824 */ /* 0x004fca00000e060e */
[----:B------:R1:W-:Y:S01]  /*1b1b20*/  STL.64 [R1+0x46e0], R12 ;  /* 0x0046e00c01007387 */ /* 0x0003e20000100a00 */
[----:B---3--:R-:W-:-:S03]  /*1b1b30*/  IMAD.X R7, R7, 0x1, R15, P1 ;  /* 0x0000000107077824 */ /* 0x008fc600008e060f */
[----:B-1----:R-:W2:Y:S01]  /*1b1b40*/  LDL.LU.64 R12, [R1+0x9218] ;  /* 0x00921800010c7983 */ /* 0x002ea20000300a00 */
[----:B------:R-:W-:-:S03]  /*1b1b50*/  IADD3 R16, P0, R28, R21, RZ ;  /* 0x000000151c107210 */ /* 0x000fc60007f1e0ff */
[----:B------:R1:W-:Y:S04]  /*1b1b60*/  STL.64 [R1+0x46d8], R6 ;  /* 0x0046d80601007387 */ /* 0x0003e80000100a00 */
[----:B------:R-:W-:Y:S04]  /*1b1b70*/  STL [R1+0x46c8], R16 ;  /* 0x0046c81001007387 */ /* 0x000fe80000100800 */
[----:B-1----:R-:W3:Y:S04]  /*1b1b80*/  LDL.LU.64 R6, [R1+0x9210] ;  /* 0x0092100001067983 */ /* 0x002ee80000300a00 */
        /* <DEDUP_REMOVED lines=9> */
[----:B------:R-:W-:-:S03]  /*1b1c20*/  IADD3 R16, P1, R28, R23, RZ ;  /* 0x000000171c107210 */ /* 0x000fc60007f3e0ff */
[----:B---3--:R1:W-:Y:S04]  /*1b1c30*/  STL.64 [R1+0x91d8], R6 ;  /* 0x0091d80601007387 */ /* 0x0083e80000100a00 */
[----:B------:R3:W-:Y:S01]  /*1b1c40*/  STL.64 [R1+0x91e0], R20 ;  /* 0x0091e01401007387 */ /* 0x0007e20000100a00 */
[----:B-1----:R-:W-:Y:S02]  /*1b1c50*/  IMAD.MOV.U32 R7, RZ, RZ, R17 ;  /* 0x000000ffff077224 */ /* 0x002fe400078e0011 */
[C---:B------:R-:W-:Y:S01]  /*1b1c60*/  IMAD.X R17, R15.reuse, 0x1, R22, P1 ;  /* 0x000000010f117824 */ /* 0x040fe200008e0616 */
[C---:B----4-:R-:W-:Y:S01]  /*1b1c70*/  IADD3 R6, P2, R28.reuse, R25, RZ ;  /* 0x000000191c067210 */ /* 0x050fe20007f5e0ff */
[----:B--2---:R-:W-:Y:S01]  /*1b1c80*/  IMAD.X R19, R15, 0x1, R20, P0 ;  /* 0x000000010f137824 */ /* 0x004fe200000e0614 */
[----:B------:R-:W-:-:S04]  /*1b1c90*/  IADD3 R18, P0, R28, R29, RZ ;  /* 0x0000001d1c127210 */ /* 0x000fc80007f1e0ff */
[----:B------:R-:W-:Y:S01]  /*1b1ca0*/  STL [R1+0x46cc], R19 ;  /* 0x0046cc1301007387 */ /* 0x000fe20000100800 */
[----:B---3--:R-:W-:-:S03]  /*1b1cb0*/  IADD3 R20, P1, R28, R27, RZ ;  /* 0x0000001b1c147210 */ /* 0x008fc60007f3e0ff */
[----:B------:R1:W-:Y:S04]  /*1b1cc0*/  STL.64 [R1+0x46c0], R16 ;  /* 0x0046c01001007387 */ /* 0x0003e80000100a00 */
[----:B-1----:R-:W2:Y:S04]  /*1b1cd0*/  LDL.LU.64 R16, [R1+0x9200] ;  /* 0x0092000001107983 */ /* 0x002ea80000300a00 */
[----:B------:R1:W-:Y:S04]  /*1b1ce0*/  STL.64 [R1+0x91d0], R22 ;  /* 0x0091d01601007387 */ /* 0x0003e80000100a00 */
[----:B-1----:R-:W3:Y:S04]  /*1b1cf0*/  LDL R23, [R1+0xb0] ;  /* 0x0000b00001177983 */ /* 0x002ee80000100800 */
[----:B------:R-:W4:Y:S01]  /*1b1d00*/  LDL.LU R28, [R1+0x91f8] ;  /* 0x0091f800011c7983 */ /* 0x000f220000300800 */
[----:B------:R-:W-:-:S02]  /*1b1d10*/  IMAD.MOV.U32 R22, RZ, RZ, R7 ;  /* 0x000000ffff167224 */ /* 0x000fc400078e0007 */
[C---:B------:R-:W-:Y:S01]  /*1b1d20*/  IMAD.X R7, R15.reuse, 0x1, R24, P2 ;  /* 0x000000010f077824 */ /* 0x040fe200010e0618 */
[----:B------:R-:W-:Y:S04]  /*1b1d30*/  STL.64 [R1+0x91c8], R24 ;  /* 0x0091c81801007387 */ /* 0x000fe80000100a00 */
[----:B------:R1:W-:Y:S01]  /*1b1d40*/  STL.64 [R1+0x46b8], R6 ;  /* 0x0046b80601007387 */ /* 0x0003e20000100a00 */
[----:B------:R-:W-:-:S03]  /*1b1d50*/  IMAD.X R21, R15, 0x1, R26, P1 ;  /* 0x000000010f157824 */ /* 0x000fc600008e061a */
[----:B-1----:R-:W3:Y:S01]  /*1b1d60*/  LDL R7, [R1+0x44c] ;  /* 0x00044c0001077983 */ /* 0x002ee20000100800 */
[----:B----4-:R-:W-:-:S05]  /*1b1d70*/  IMAD.X R19, R15, 0x1, R28, P0 ;  /* 0x000000010f137824 */ /* 0x010fca00000e061c */
[----:B------:R1:W-:Y:S04]  /*1b1d80*/  STL.64 [R1+0x46b0], R18 ;  /* 0x0046b01201007387 */ /* 0x0003e80000100a00 */
[----:B-1----:R-:W4:Y:S04]  /*1b1d90*/  LDL.LU.64 R18, [R1+0x91f0] ;  /* 0x0091f00001127983 */ /* 0x002f280000300a00 */
[----:B------:R1:W-:Y:S04]  /*1b1da0*/  STL.64 [R1+0x91c0], R28 ;  /* 0x0091c01c01007387 */ /* 0x0003e80000100a00 */
[----:B--2---:R2:W-:Y:S01]  /*1b1db0*/  STL [R1+0x91b8], R17 ;  /* 0x0091b81101007387 */ /* 0x0045e20000100800 */
[----:B-1----:R-:W-:Y:S01]  /*1b1dc0*/  IMAD.MOV.U32 R28, RZ, RZ, R22 ;  /* 0x000000ffff1c7224 */ /* 0x002fe200078e0016 */
[----:B---3--:R-:W-:-:S02]  /*1b1dd0*/  IADD3 R22, P0, R23, R17, RZ ;  /* 0x0000001117167210 */ /* 0x008fc40007f1e0ff */
[----:B--2---:R-:W2:Y:S04]  /*1b1de0*/  LDL.LU R17, [R1+0xb0] ;  /* 0x0000b00001117983 */ /* 0x004ea80000300800 */
[----:B------:R-:W3:Y:S04]  /*1b1df0*/  LDL.LU R15, [R1+0x91e8] ;  /* 0x0091e800010f7983 */ /* 0x000ee80000300800 */
[----:B------:R1:W-:Y:S04]  /*1b1e00*/  STL.64 [R1+0x46a8], R20 ;  /* 0x0046a81401007387 */ /* 0x0003e80000100a00 */
[----:B-1----:R-:W2:Y:S01]  /*1b1e10*/  LDL.LU.64 R20, [R1+0x91e0] ;  /* 0x0091e00001147983 */ /* 0x002ea20000300a00 */
[----:B------:R-:W-:-:S05]  /*1b1e20*/  IADD3 R6, P2, R23, R16, RZ ;  /* 0x0000001017067210 */ /* 0x000fca0007f5e0ff */
[----:B------:R-:W-:-:S05]  /*1b1e30*/  IMAD.X R7, R7, 0x1, R14, P2 ;  /* 0x0000000107077824 */ /* 0x000fca00010e060e */
[----:B------:R1:W-:Y:S04]  /*1b1e40*/  STL.64 [R1+0x46a0], R6 ;  /* 0x0046a00601007387 */ /* 0x0003e80000100a00 */
[----:B-1----:R-:W3:Y:S04]  /*1b1e50*/  LDL.LU.64 R6, [R1+0x91d8] ;  /* 0x0091d80001067983 */ /* 0x002ee80000300a00 */
[----:B------:R2:W-:Y:S04]  /*1b1e60*/  STL.64 [R1+0x91b0], R2 ;  /* 0x0091b00201007387 */ /* 0x0005e80000100a00 */
[----:B------:R-:W-:Y:S01]  /*1b1e70*/  STL.64 [R1+0x91a8], R4 ;  /* 0x0091a80401007387 */ /* 0x000fe20000100a00 */
[----:B--2---:R-:W-:-:S03]  /*1b1e80*/  IADD3 R2, P2, R17, R21, RZ ;  /* 0x0000001511027210 */ /* 0x004fc60007f5e0ff */
[----:B------:R1:W-:Y:S04]  /*1b1e90*/  STL [R1+0x91a0], R21 ;  /* 0x0091a01501007387 */ /* 0x0003e80000100800 */
[----:B-1----:R-:W3:Y:S01]  /*1b1ea0*/  LDL.LU R21, [R1+0x44c] ;  /* 0x00044c0001157983 */ /* 0x002ee20000300800 */
[----:B----4-:R-:W-:Y:S01]  /*1b1eb0*/  IADD3 R24, P1, R17, R19, RZ ;  /* 0x0000001311187210 */ /* 0x010fe20007f3e0ff */
[----:B---3--:R-:W-:-:S04]  /*1b1ec0*/  IMAD.X R23, R21, 0x1, R15, P0 ;  /* 0x0000000115177824 */ /* 0x008fc800000e060f */
[----:B------:R-:W-:Y:S01]  /*1b1ed0*/  IMAD.X R25, R21, 0x1, R18, P1 ;  /* 0x0000000115197824 */ /* 0x000fe200008e0612 */
[----:B------:R1:W-:Y:S04]  /*1b1ee0*/  STL.64 [R1+0x4698], R22 ;  /* 0x0046981601007387 */ /* 0x0003e80000100a00 */
[----:B-1----:R-:W2:Y:S04]  /*1b1ef0*/  LDL.LU.64 R22, [R1+0x91d0] ;  /* 0x0091d00001167983 */ /* 0x002ea80000300a00 */
[----:B------:R-:W-:Y:S04]  /*1b1f00*/  STL.64 [R1+0x9198], R14 ;  /* 0x0091980e01007387 */ /* 0x000fe80000100a00 */
[----:B------:R1:W-:Y:S04]  /*1b1f10*/  STL.64 [R1+0x4690], R24 ;  /* 0x0046901801007387 */ /* 0x0003e80000100a00 */
[----:B-1----:R-:W3:Y:S01]  /*1b1f20*/  LDL.LU.64 R24, [R1+0x91c8] ;  /* 0x0091c80001187983 */ /* 0x002ee20000300a00 */
[----:B------:R-:W-:-:S02]  /*1b1f30*/  IMAD.MOV.U32 R4, RZ, RZ, R28 ;  /* 0x000000ffff047224 */ /* 0x000fc400078e001c */
[----:B------:R-:W-:Y:S01]  /*1b1f40*/  IMAD.X R3, R21, 0x1, R20, P2 ;  /* 0x0000000115037824 */ /* 0x000fe200010e0614 */
[----:B--2---:R-:W-:-:S05]  /*1b1f50*/  IADD3 R14, P0, R17, R23, RZ ;  /* 0x00000017110e7210 */ /* 0x004fca0007f1e0ff */
[----:B------:R-:W-:Y:S01]  /*1b1f60*/  IMAD.X R15, R21, 0x1, R22, P0 ;  /* 0x00000001150f7824 */ /* 0x000fe200000e0616 */
[----:B---3--:R-:W-:-:S05]  /*1b1f70*/  IADD3 R28, P1, R17, R25, RZ ;  /* 0x00000019111c7210 */ /* 0x008fca0007f3e0ff */
[----:B------:R1:W-:Y:S04]  /*1b1f80*/  STL [R1+0x4678], R28 ;  /* 0x0046781c01007387 */ /* 0x0003e80000100800 */
[----:B-1----:R-:W2:Y:S04]  /*1b1f90*/  LDL.LU.64 R28, [R1+0x91c0] ;  /* 0x0091c000011c7983 */ /* 0x002ea80000300a00 */
[----:B------:R1:W-:Y:S04]  /*1b1fa0*/  STL.64 [R1+0x4688], R2 ;  /* 0x0046880201007387 */ /* 0x0003e80000100a00 */
[----:B-1----:R-:W3:Y:S04]  /*1b1fb0*/  LDL R3, [R1+0xb4] ;  /* 0x0000b40001037983 */ /* 0x002ee80000100800 */
[----:B------:R1:W-:Y:S04]  /*1b1fc0*/  STL.64 [R1+0x9190], R22 ;  /* 0x0091901601007387 */ /* 0x0003e80000100a00 */
[----:B-1----:R0:W4:Y:S04]  /*1b1fd0*/  LDL.64 R22, [R1+0x4678] ;  /* 0x0046780001167983 */ /* 0x0021280000100a00 */
[----:B------:R1:W-:Y:S02]  /*1b1fe0*/  STL.64 [R1+0x4680], R14 ;  /* 0x0046800e01007387 */ /* 0x0003e40000100a00 */
[----:B-1----:R-:W-:-:S02]  /*1b1ff0*/  IADD3 R14, P0, R17, R27, RZ ;  /* 0x0000001b110e7210 */ /* 0x002fc40007f1e0ff */
[----:B--2---:R-:W-:Y:S02]  /*1b2000*/  IADD3 R2, P2, R17, R29, RZ ;  /* 0x0000001d11027210 */ /* 0x004fe40007f5e0ff */
[----:B------:R-:W2:Y:S01]  /*1b2010*/  LDL.LU R17, [R1+0x91b8] ;  /* 0x0091b80001117983 */ /* 0x000ea20000300800 */
[----:B----4-:R-:W-:Y:S01]  /*1b2020*/  IMAD.X R23, R21, 0x1, R24, P1 ;  /* 0x0000000115177824 */ /* 0x010fe200008e0618 */
[----:B---3--:R-:W-:Y:S01]  /*1b2030*/  IADD3 R22, P1, R3, R16, RZ ;  /* 0x0000001003167210 */ /* 0x008fe20007f3e0ff */
[----:B------:R-:W-:-:S03]  /*1b2040*/  IMAD.X R3, R21, 0x1, R28, P2 ;  /* 0x0000000115037824 */ /* 0x000fc600010e061c */
[----:B------:R-:W-:Y:S04]  /*1b2050*/  STL [R1+0x467c], R23 ;  /* 0x00467c1701007387 */ /* 0x000fe80000100800 */
[----:B------:R1:W-:Y:S04]  /*1b2060*/  STL.64 [R1+0x4670], R2 ;  /* 0x0046700201007387 */ /* 0x0003e80000100a00 */
[----:B-1----:R-:W3:Y:S04]  /*1b2070*/  LDL.LU.64 R2, [R1+0x91b0] ;  /* 0x0091b00001027983 */ /* 0x002ee80000300a00 */
[----:B------:R1:W-:Y:S04]  /*1b2080*/  STL [R1+0x9180], R28 ;  /* 0x0091801c01007387 */ /* 0x0003e80000100800 */
[----:B-1----:R-:W2:Y:S01]  /*1b2090*/  LDL.LU R28, [R1+0xb4] ;  /* 0x0000b400011c7983 */ /* 0x002ea20000300800 */
[----:B------:R-:W-:Y:S01]  /*1b20a0*/  IMAD.MOV.U32 R23, RZ, RZ, R4 ;  /* 0x000000ffff177224 */ /* 0x000fe200078e0004 */
[----:B--2---:R-:W-:-:S05]  /*1b20b0*/  IADD3 R4, P2, R28, R17, RZ ;  /* 0x000000111c047210 */ /* 0x004fca0007f5e0ff */
[----:B------:R1:W-:Y:S04]  /*1b20c0*/  STL [R1+0x4658], R4 ;  /* 0x0046580401007387 */ /* 0x0003e80000100800 */
[----:B-1----:R-:W2:Y:S01]  /*1b20d0*/  LDL.LU.64 R4, [R1+0x91a8] ;  /* 0x0091a80001047983 */ /* 0x002ea20000300a00 */
[----:B------:R-:W-:-:S03]  /*1b20e0*/  IMAD.X R15, R21, 0x1, R26, P0 ;  /* 0x00000001150f7824 */ /* 0x000fc600000e061a */
[----:B------:R1:W-:Y:S04]  /*1b20f0*/  STL.64 [R1+0x9178], R16 ;  /* 0x0091781001007387 */ /* 0x0003e80000100a00 */
[----:B------:R-:W4:Y:S04]  /*1b2100*/  LDL.LU R21, [R1+0x91a0] ;  /* 0x0091a00001157983 */ /* 0x000f280000300800 */
[----:B------:R0:W-:Y:S01]  /*1b2110*/  STL.64 [R1+0x4668], R14 ;  /* 0x0046680e01007387 */ /* 0x0001e20000100a00 */
[----:B-1----:R-:W-:-:S03]  /*1b2120*/  IADD3 R16, P0, R28, R19, RZ ;  /* 0x000000131c107210 */ /* 0x002fc60007f1e0ff */
[----:B0-----:R-:W3:Y:S04]  /*1b2130*/  LDL.LU.64 R14, [R1+0x9198] ;  /* 0x00919800010e7983 */ /* 0x001ee80000300a00 */
[----:B--2---:R-:W-:Y:S04]  /*1b2140*/  STL.64 [R1+0x9188], R4 ;  /* 0x0091880401007387 */ /* 0x004fe80000100a00 */
[----:B------:R0:W-:Y:S04]  /*1b2150*/  STL [R1+0x9158], R19 ;  /* 0x0091581301007387 */ /* 0x0001e80000100800 */
[----:B0-----:R-:W3:Y:S01]  /*1b2160*/  LDL.LU R19, [R1+0x448] ;  /* 0x0004480001137983 */ /* 0x001ee20000300800 */
[----:B------:R-:W-:-:S02]  /*1b2170*/  IMAD.MOV.U32 R17, RZ, RZ, R23 ;  /* 0x000000ffff117224 */ /* 0x000fc400078e0017 */
[----:B---3--:R-:W-:-:S05]  /*1b2180*/  IMAD.X R23, R19, 0x1, R14, P1 ;  /* 0x0000000113177824 */ /* 0x008fca00008e060e */
[----:B------:R0:W-:Y:S04]  /*1b2190*/  STL.64 [R1+0x4660], R22 ;  /* 0x0046601601007387 */ /* 0x0001e80000100a00 */
[----:B0-----:R-:W2:Y:S04]  /*1b21a0*/  LDL.LU.64 R22, [R1+0x9190] ;  /* 0x0091900001167983 */ /* 0x001ea80000300a00 */
[----:B------:R0:W-:Y:S04]  /*1b21b0*/  STL.64 [R1+0x9150], R10 ;  /* 0x0091500a01007387 */ /* 0x0001e80000100a00 */
[----:B0-----:R0:W3:Y:S04]  /*1b21c0*/  LDL.64 R10, [R1+0x4658] ;  /* 0x00465800010a7983 */ /* 0x0010e80000100a00 */
[----:B------:R1:W-:Y:S01]  /*1b21d0*/  STL.64 [R1+0x9160], R8 ;  /* 0x0091600801007387 */ /* 0x0003e20000100a00 */
[----:B----4-:R-:W-:-:S03]  /*1b21e0*/  IADD3 R4, P1, R28, R21, RZ ;  /* 0x000000151c047210 */ /* 0x010fc60007f3e0ff */
[----:B-1----:R-:W4:Y:S04]  /*1b21f0*/  LDL R8, [R1+0xb8] ;  /* 0x0000b80001087983 */ /* 0x002f280000100800 */
[----:B------:R1:W-:Y:S01]  /*1b2200*/  STL.64 [R1+0x9168], R14 ;  /* 0x0091680e01007387 */ /* 0x0003e20000100a00 */
[C---:B------:R-:W-:Y:S01]  /*1b2210*/  IMAD.X R5, R19.reuse, 0x1, R20, P1 ;  /* 0x0000000113057824 */ /* 0x040fe200008e0614 */
[----:B-1----:R-:W-:Y:S01]  /*1b2220*/  IADD3 R14, P1, R28, R29, RZ ;  /* 0x0000001d1c0e7210 */ /* 0x002fe20007f3e0ff */
[----:B---3--:R-:W-:-:S05]  /*1b2230*/  IMAD.X R11, R19, 0x1, R15, P2 ;  /* 0x00000001130b7824 */ /* 0x008fca00010e060f */
[----:B------:R-:W-:Y:S04]  /*1b2240*/  STL [R1+0x465c], R11 ;  /* 0x00465c0b01007387 */ /* 0x000fe80000100800 */
[----:B------:R1:W-:Y:S01]  /*1b2250*/  STL.64 [R1+0x9170], R6 ;  /* 0x0091700601007387 */ /* 0x0003e20000100a00 */
[----:B--2---:R-:W-:Y:S01]  /*1b2260*/  IADD3 R10, P2, R28, R23, RZ ;  /* 0x000000171c0a7210 */ /* 0x004fe20007f5e0ff */
[----:B-1----:R-:W-:Y:S02]  /*1b2270*/  IMAD.MOV.U32 R6, RZ, RZ, R17 ;  /* 0x000000ffff067224 */ /* 0x002fe400078e0011 */
[C---:B------:R-:W-:Y:S02]  /*1b2280*/  IMAD.X R17, R19.reuse, 0x1, R18, P0 ;  /* 0x0000000113117824 */ /* 0x040fe400000e0612 */
[----:B------:R-:W-:-:S03]  /*1b2290*/  IMAD.X R11, R19, 0x1, R22, P2 ;  /* 0x00000001130b7824 */ /* 0x000fc600010e0616 */
[----:B------:R1:W-:Y:S04]  /*1b22a0*/  STL.64 [R1+0x4650], R16 ;  /* 0x0046501001007387 */ /* 0x0003e80000100a00 */
[----:B------:R2:W-:Y:S01]  /*1b22b0*/  STL.64 [R1+0x4648], R4 ;  /* 0x0046480401007387 */ /* 0x0005e20000100a00 */
[----:B-1----:R-:W-:-:S03]  /*1b22c0*/  IADD3 R16, P0, R28, R25, RZ ;  /* 0x000000191c107210 */ /* 0x002fc60007f1e0ff */
[----:B--2---:R-:W2:Y:S02]  /*1b22d0*/  LDL.LU.64 R4, [R1+0x9188] ;  /* 0x0091880001047983 */ /* 0x004ea40000300a00 */
[----:B------:R-:W-:Y:S02]  /*1b22e0*/  IMAD.X R17, R19, 0x1, R24, P0 ;  /* 0x0000000113117824 */ /* 0x000fe400000e0618 */
[----:B------:R1:W-:Y:S02]  /*1b22f0*/  STL.64 [R1+0x4640], R10 ;  /* 0x0046400a01007387 */ /* 0x0003e40000100a00 */
[----:B-1----:R-:W-:Y:S02]  /*1b2300*/  IADD3 R10, P2, R28, R27, RZ ;  /* 0x0000001b1c0a7210 */ /* 0x002fe40007f5e0ff */
[----:B------:R-:W3:Y:S04]  /*1b2310*/  LDL.LU R28, [R1+0x9180] ;  /* 0x00918000011c7983 */ /* 0x000ee80000300800 */
[----:B------:R1:W-:Y:S04]  /*1b2320*/  STL.64 [R1+0x4638], R16 ;  /* 0x0046381001007387 */ /* 0x0003e80000100a00 */
[----:B-1----:R-:W4:Y:S04]  /*1b2330*/  LDL.LU.64 R16, [R1+0x9178] ;  /* 0x0091780001107983 */ /* 0x002f280000300a00 */
[----:B------:R1:W-:Y:S02]  /*1b2340*/  STL.64 [R1+0x9148], R24 ;  /* 0x0091481801007387 */ /* 0x0003e40000100a00 */
[----:B-1----:R-:W-:-:S02]  /*1b2350*/  IMAD.MOV.U32 R25, RZ, RZ, R6 ;  /* 0x000000ffff197224 */ /* 0x002fc400078e0006 */
[----:B---3--:R-:W-:Y:S01]  /*1b2360*/  IMAD.X R15, R19, 0x1, R28, P1 ;  /* 0x00000001130f7824 */ /* 0x008fe200008e061c */
[C---:B----4-:R-:W-:Y:S02]  /*1b2370*/  IADD3 R6, P0, R8.reuse, R16, RZ ;  /* 0x0000001008067210 */ /* 0x050fe40007f1e0ff */
[----:B------:R-:W-:-:S03]  /*1b2380*/  IADD3 R8, P1, R8, R17, RZ ;  /* 0x0000001108087210 */ /* 0x000fc60007f3e0ff */
[----:B------:R1:W-:Y:S04]  /*1b2390*/  STL [R1+0x4620], R6 ;  /* 0x0046200601007387 */ /* 0x0003e80000100800 */
[----:B-1----:R-:W3:Y:S04]  /*1b23a0*/  LDL.LU.64 R6, [R1+0x9170] ;  /* 0x0091700001067983 */ /* 0x002ee80000300a00 */
[----:B------:R1:W-:Y:S04]  /*1b23b0*/  STL.64 [R1+0x4630], R14 ;  /* 0x0046300e01007387 */ /* 0x0003e80000100a00 */
[----:B-1----:R-:W4:Y:S04]  /*1b23c0*/  LDL.LU.64 R14, [R1+0x9168] ;  /* 0x00916800010e7983 */ /* 0x002f280000300a00 */
[----:B------:R1:W-:Y:S04]  /*1b23d0*/  STL [R1+0x4618], R8 ;  /* 0x0046180801007387 */ /* 0x0003e80000100800 */
[----:B-1----:R-:W2:Y:S04]  /*1b23e0*/  LDL.LU.64 R8, [R1+0x9160] ;  /* 0x0091600001087983 */ /* 0x002ea80000300a00 */
[----:B------:R1:W-:Y:S04]  /*1b23f0*/  STL.64 [R1+0x9138], R16 ;  /* 0x0091381001007387 */ /* 0x0003e80000100a00 */
[----:B-1----:R0:W3:Y:S01]  /*1b2400*/  LDL.64 R16, [R1+0x4618] ;  /* 0x0046180001107983 */ /* 0x0020e20000100a00 */
[----:B------:R-:W-:-:S03]  /*1b2410*/  IMAD.X R11, R19, 0x1, R26, P2 ;  /* 0x00000001130b7824 */ /* 0x000fc600010e061a */
[----:B---3--:R-:W4:Y:S04]  /*1b2420*/  LDL R17, [R1+0x444] ;  /* 0x0004440001117983 */ /* 0x008f280000100800 */
[----:B------:R-:W3:Y:S04]  /*1b2430*/  LDL.LU R19, [R1+0x9158] ;  /* 0x0091580001137983 */ /* 0x000ee80000300800 */
[----:B------:R1:W-:Y:S04]  /*1b2440*/  STL.64 [R1+0x4628], R10 ;  /* 0x0046280a01007387 */ /* 0x0003e80000100a00 */
[----:B-1----:R-:W2:Y:S04]  /*1b2450*/  LDL.LU.64 R10, [R1+0x9150] ;  /* 0x00915000010a7983 */ /* 0x002ea80000300a00 */
[----:B------:R1:W-:Y:S04]  /*1b2460*/  STL [R1+0x9130], R26 ;  /* 0x0091301a01007387 */ /* 0x0003e80000100800 */
[----:B-1----:R-:W3:Y:S04]  /*1b2470*/  LDL.LU R26, [R1+0xb8] ;  /* 0x0000b800011a7983 */ /* 0x002ee80000300800 */
[----:B------:R1:W-:Y:S04]  /*1b2480*/  STL.64 [R1+0x9140], R6 ;  /* 0x0091400601007387 */ /* 0x0003e80000100a00 */
[----:B-1----:R0:W4:Y:S02]  /*1b2490*/  LDL.64 R6, [R1+0x4620] ;  /* 0x0046200001067983 */ /* 0x0021240000100a00 */
[----:B----4-:R-:W-:-:S04]  /*1b24a0*/  IMAD.MOV.U32 R7, RZ, RZ, R25 ;  /* 0x000000ffff077224 */ /* 0x010fc800078e0019 */
[----:B------:R-:W-:Y:S02]  /*1b24b0*/  IMAD.MOV.U32 R25, RZ, RZ, R7 ;  /* 0x000000ffff197224 */ /* 0x000fe400078e0007 */
[C---:B------:R-:W-:Y:S02]  /*1b24c0*/  IMAD.X R7, R17.reuse, 0x1, R14, P0 ;  /* 0x0000000111077824 */ /* 0x040fe400000e060e */
[----:B------:R-:W-:-:S03]  /*1b24d0*/  IMAD.X R17, R17, 0x1, R15, P1 ;  /* 0x0000000111117824 */ /* 0x000fc600008e060f */
[----:B------:R-:W-:Y:S04]  /*1b24e0*/  STL [R1+0x4624], R7 ;  /* 0x0046240701007387 */ /* 0x000fe80000100800 */
[----:B------:R1:W-:Y:S04]  /*1b24f0*/  STL [R1+0x9120], R15 ;  /* 0x0091200f01007387 */ /* 0x0003e80000100800 */
[----:B-1----:R-:W4:Y:S01]  /*1b2500*/  LDL.LU R15, [R1+0x444] ;  /* 0x00044400010f7983 */ /* 0x002f220000300800 */
[----:B---3--:R-:W-:Y:S01]  /*1b2510*/  IADD3 R24, P2, R26, R19, RZ ;  /* 0x000000131a187210 */ /* 0x008fe20007f5e0ff */
[----:B------:R-:W-:-:S02]  /*1b2520*/  IMAD.MOV.U32 R7, RZ, RZ, R25 ;  /* 0x000000ffff077224 */ /* 0x000fc400078e0019 */
[----:B------:R-:W-:Y:S01]  /*1b2530*/  STL [R1+0x461c], R17 ;  /* 0x00461c1101007387 */ /* 0x000fe20000100800 */
[C---:B------:R-:W-:Y:S02]  /*1b2540*/  IADD3 R6, P0, R26.reuse, R21, RZ ;  /* 0x000000151a067210 */ /* 0x040fe40007f1e0ff */
[----:B------:R-:W-:Y:S01]  /*1b2550*/  IADD3 R16, P1, R26, R23, RZ ;  /* 0x000000171a107210 */ /* 0x000fe20007f3e0ff */
[----:B----4-:R-:W-:-:S05]  /*1b2560*/  IMAD.X R25, R15, 0x1, R18, P2 ;  /* 0x000000010f197824 */ /* 0x010fca00010e0612 */
[----:B------:R1:W-:Y:S04]  /*1b2570*/  STL.64 [R1+0x4610], R24 ;  /* 0x0046101801007387 */ /* 0x0003e80000100a00 */
[----:B-1----:R-:W3:Y:S04]  /*1b2580*/  LDL.LU.64 R24, [R1+0x9148] ;  /* 0x0091480001187983 */ /* 0x002ee80000300a00 */
[----:B------:R-:W-:Y:S04]  /*1b2590*/  STL.64 [R1+0x9128], R18 ;  /* 0x0091281201007387 */ /* 0x000fe80000100a00 */
[----:B--2---:R1:W-:Y:S01]  /*1b25a0*/  STL.64 [R1+0x9110], R4 ;  /* 0x0091100401007387 */ /* 0x0043e20000100a00 */
[----:B------:R-:W-:-:S02]  /*1b25b0*/  IMAD.X R17, R15, 0x1, R22, P1 ;  /* 0x000000010f117824 */ /* 0x000fc400008e0616 */
[----:B-1----:R-:W-:Y:S02]  /*1b25c0*/  IMAD.MOV.U32 R5, RZ, RZ, R7 ;  /* 0x000000ffff057224 */ /* 0x002fe400078e0007 */
[----:B------:R-:W-:-:S05]  /*1b25d0*/  IMAD.X R7, R15, 0x1, R20, P0 ;  /* 0x000000010f077824 */ /* 0x000fca00000e0614 */
[----:B------:R1:W-:Y:S01]  /*1b25e0*/  STL.64 [R1+0x4608], R6 ;  /* 0x0046080601007387 */ /* 0x0003e20000100a00 */
[----:B------:R-:W-:-:S03]  /*1b25f0*/  IADD3 R18, P0, R26, R29, RZ ;  /* 0x0000001d1a127210 */ /* 0x000fc60007f1e0ff */
[----:B-1----:R-:W2:Y:S04]  /*1b2600*/  LDL.LU.64 R6, [R1+0x9140] ;  /* 0x0091400001067983 */ /* 0x002ea80000300a00 */
[----:B------:R1:W-:Y:S04]  /*1b2610*/  STL.64 [R1+0x9118], R20 ;  /* 0x0091181401007387 */ /* 0x0003e80000100a00 */
[----:B------:R4:W-:Y:S01]  /*1b2620*/  STL.64 [R1+0x4600], R16 ;  /* 0x0046001001007387 */ /* 0x0009e20000100a00 */
[----:B-1----:R-:W-:-:S03]  /*1b2630*/  IADD3 R20, P1, R26, R27, RZ ;  /* 0x0000001b1a147210 */ /* 0x002fc60007f3e0ff */
[----:B----4-:R-:W4:Y:S04]  /*1b2640*/  LDL.LU.64 R16, [R1+0x9138] ;  /* 0x0091380001107983 */ /* 0x010f280000300a00 */
[----:B------:R1:W-:Y:S04]  /*1b2650*/  STL.64 [R1+0x9108], R22 ;  /* 0x0091081601007387 */ /* 0x0003e80000100a00 */
[----:B-1----:R-:W2:Y:S01]  /*1b2660*/  LDL R23, [R1+0xbc] ;  /* 0x0000bc0001177983 */ /* 0x002ea20000100800 */
[----:B---3--:R-:W-:-:S03]  /*1b2670*/  IADD3 R4, P2, R26, R25, RZ ;  /* 0x000000191a047210 */ /* 0x008fc60007f5e0ff */
[----:B------:R-:W3:Y:S01]  /*1b2680*/  LDL.LU R26, [R1+0x9130] ;  /* 0x00913000011a7983 */ /* 0x000ee20000300800 */
[----:B------:R-:W-:Y:S02]  /*1b2690*/  IMAD.MOV.U32 R21, RZ, RZ, R5 ;  /* 0x000000ffff157224 */ /* 0x000fe400078e0005 */
[C---:B------:R-:W-:Y:S02]  /*1b26a0*/  IMAD.X R5, R15.reuse, 0x1, R24, P2 ;  /* 0x000000010f057824 */ /* 0x040fe400010e0618 */
[----:B------:R-:W-:-:S03]  /*1b26b0*/  IMAD.X R19, R15, 0x1, R28, P0 ;  /* 0x000000010f137824 */ /* 0x000fc600000e061c */
[----:B------:R-:W-:Y:S04]  /*1b26c0*/  STL.64 [R1+0x45f8], R4 ;  /* 0x0045f80401007387 */ /* 0x000fe80000100a00 */
[----:B------:R1:W-:Y:S04]  /*1b26d0*/  STL.64 [R1+0x45f0], R18 ;  /* 0x0045f01201007387 */ /* 0x0003e80000100a00 */
[----:B-1----:R-:W3:Y:S04]  /*1b26e0*/  LDL.LU.64 R18, [R1+0x9128] ;  /* 0x0091280001127983 */ /* 0x002ee80000300a00 */
[----:B----4-:R-:W-:Y:S01]  /*1b26f0*/  STL.64 [R1+0x9100], R16 ;  /* 0x0091001001007387 */ /* 0x010fe20000100a00 */
        /* <DEDUP_REMOVED lines=9> */
[----:B------:R1:W-:Y:S01]  /*1b2790*/  STL [R1+0x90e8], R19 ;  /* 0x0090e81301007387 */ /* 0x0003e20000100800 */
[----:B----4-:R-:W-:-:S03]  /*1b27a0*/  IADD3 R16, P1, R26, R19, RZ ;  /* 0x000000131a107210 */ /* 0x010fc60007f3e0ff */
[----:B-1----:R-:W4:Y:S02]  /*1b27b0*/  LDL.LU R19, [R1+0x440] ;  /* 0x0004400001137983 */ /* 0x002f240000300800 */
[----:B----4-:R-:W-:-:S05]  /*1b27c0*/  IMAD.X R5, R19, 0x1, R14, P2 ;  /* 0x0000000113057824 */ /* 0x010fca00010e060e */
[----:B------:R1:W-:Y:S04]  /*1b27d0*/  STL.64 [R1+0x45e0], R4 ;  /* 0x0045e00401007387 */ /* 0x0003e80000100a00 */
[----:B-1----:R-:W4:Y:S04]  /*1b27e0*/  LDL.LU.64 R4, [R1+0x9110] ;  /* 0x0091100001047983 */ /* 0x002f280000300a00 */
[----:B----4-:R1:W-:Y:S02]  /*1b27f0*/  STL.64 [R1+0x90f0], R4 ;  /* 0x0090f00401007387 */ /* 0x0103e40000100a00 */
[----:B-1----:R-:W-:-:S02]  /*1b2800*/  IMAD.MOV.U32 R5, RZ, RZ, R23 ;  /* 0x000000ffff057224 */ /* 0x002fc400078e0017 */
[----:B--2---:R-:W-:-:S05]  /*1b2810*/  IMAD.X R23, R19, 0x1, R15, P0 ;  /* 0x0000000113177824 */ /* 0x004fca00000e060f */
[----:B------:R1:W-:Y:S04]  /*1b2820*/  STL.64 [R1+0x45d8], R22 ;  /* 0x0045d81601007387 */ /* 0x0003e80000100a00 */
[----:B-1----:R-:W2:Y:S01]  /*1b2830*/  LDL.LU.64 R22, [R1+0x9108] ;  /* 0x0091080001167983 */ /* 0x002ea20000300a00 */
[----:B---3--:R-:W-:Y:S01]  /*1b2840*/  IADD3 R4, P2, R26, R21, RZ ;  /* 0x000000151a047210 */ /* 0x008fe20007f5e0ff */
[----:B------:R-:W-:Y:S02]  /*1b2850*/  IMAD.X R17, R19, 0x1, R18, P1 ;  /* 0x0000000113117824 */ /* 0x000fe400008e0612 */
[----:B------:R-:W-:Y:S04]  /*1b2860*/  STL.64 [R1+0x90e0], R14 ;  /* 0x0090e00e01007387 */ /* 0x000fe80000100a00 */
[----:B------:R1:W-:Y:S04]  /*1b2870*/  STL.64 [R1+0x90d8], R10 ;  /* 0x0090d80a01007387 */ /* 0x0003e80000100a00 */
[----:B------:R3:W-:Y:S01]  /*1b2880*/  STL.64 [R1+0x45d0], R16 ;  /* 0x0045d01001007387 */ /* 0x0007e20000100a00 */
[----:B-1----:R-:W-:-:S02]  /*1b2890*/  IMAD.MOV.U32 R11, RZ, RZ, R5 ;  /* 0x000000ffff0b7224 */ /* 0x002fc400078e0005 */
[C---:B------:R-:W-:Y:S01]  /*1b28a0*/  IMAD.X R5, R19.reuse, 0x1, R20, P2 ;  /* 0x0000000113057824 */ /* 0x040fe200010e0614 */
[----:B---3--:R-:W3:Y:S04]  /*1b28b0*/  LDL.LU.64 R16, [R1+0x9100] ;  /* 0x0091000001107983 */ /* 0x008ee80000300a00 */
[----:B------:R1:W-:Y:S01]  /*1b28c0*/  STL.64 [R1+0x45c8], R4 ;  /* 0x0045c80401007387 */ /* 0x0003e20000100a00 */
[C---:B------:R-:W-:Y:S02]  /*1b28d0*/  IADD3 R10, P1, R26.reuse, R25, RZ ;  /* 0x000000191a0a7210 */ /* 0x040fe40007f3e0ff */
[C---:B-1----:R-:W-:Y:S02]  /*1b28e0*/  IADD3 R4, P2, R26.reuse, R29, RZ ;  /* 0x0000001d1a047210 */ /* 0x042fe40007f5e0ff */
[C---:B--2---:R-:W-:Y:S01]  /*1b28f0*/  IADD3 R14, P0, R26.reuse, R23, RZ ;  /* 0x000000171a0e7210 */ /* 0x044fe20007f1e0ff */
[----:B------:R1:W-:Y:S04]  /*1b2900*/  STL.64 [R1+0x90d0], R22 ;  /* 0x0090d01601007387 */ /* 0x0003e80000100a00 */
[----:B------:R-:W-:Y:S01]  /*1b2910*/  IMAD.X R15, R19, 0x1, R22, P0 ;  /* 0x00000001130f7824 */ /* 0x000fe200000e0616 */
[----:B-1----:R-:W2:Y:S04]  /*1b2920*/  LDL R23, [R1+0xc0] ;  /* 0x0000c00001177983 */ /* 0x002ea80000100800 */
[----:B------:R1:W-:Y:S02]  /*1b2930*/  STL.64 [R1+0x45c0], R14 ;  /* 0x0045c00e01007387 */ /* 0x0003e40000100a00 */
[----:B-1----:R-:W-:-:S02]  /*1b2940*/  IADD3 R14, P0, R26, R27, RZ ;  /* 0x0000001b1a0e7210 */ /* 0x002fc40007f1e0ff */
[----:B------:R-:W4:Y:S01]  /*1b2950*/  LDL.LU R26, [R1+0x90f8] ;  /* 0x0090f800011a7983 */ /* 0x000f220000300800 */
[----:B------:R-:W-:Y:S02]  /*1b2960*/  IMAD.MOV.U32 R15, RZ, RZ, R11 ;  /* 0x000000ffff0f7224 */ /* 0x000fe400078e000b */
[C---:B------:R-:W-:Y:S02]  /*1b2970*/  IMAD.X R11, R19.reuse, 0x1, R24, P1 ;  /* 0x00000001130b7824 */ /* 0x040fe400008e0618 */
[----:B------:R-:W-:-:S03]  /*1b2980*/  IMAD.X R5, R19, 0x1, R28, P2 ;  /* 0x0000000113057824 */ /* 0x000fc600010e061c */
[----:B------:R1:W-:Y:S04]  /*1b2990*/  STL.64 [R1+0x45b8], R10 ;  /* 0x0045b80a01007387 */ /* 0x0003e80000100a00 */
[----:B-1----:R-:W4:Y:S04]  /*1b29a0*/  LDL R11, [R1+0x43c] ;  /* 0x00043c00010b7983 */ /* 0x002f280000100800 */
[----:B------:R1:W-:Y:S04]  /*1b29b0*/  STL.64 [R1+0x45b0], R4 ;  /* 0x0045b00401007387 */ /* 0x0003e80000100a00 */
[----:B-1----:R-:W4:Y:S04]  /*1b29c0*/  LDL.LU.64 R4, [R1+0x90f0] ;  /* 0x0090f00001047983 */ /* 0x002f280000300a00 */
[----:B---3--:R-:W-:Y:S01]  /*1b29d0*/  STL.64 [R1+0x90c0], R16 ;  /* 0x0090c01001007387 */ /* 0x008fe20000100a00 */
[----:B--2---:R-:W-:-:S02]  /*1b29e0*/  IADD3 R10, P1, R23, R16, RZ ;  /* 0x00000010170a7210 */ /* 0x004fc40007f3e0ff */
[----:B------:R-:W-:Y:S01]  /*1b29f0*/  IADD3 R22, P2, R23, R17, RZ ;  /* 0x0000001117167210 */ /* 0x000fe20007f5e0ff */
[----:B------:R-:W-:Y:S02]  /*1b2a00*/  IMAD.MOV.U32 R23, RZ, RZ, R15 ;  /* 0x000000ffff177224 */ /* 0x000fe400078e000f */
[----:B----4-:R-:W-:Y:S02]  /*1b2a10*/  IMAD.X R15, R19, 0x1, R26, P0 ;  /* 0x00000001130f7824 */ /* 0x010fe400000e061a */
[----:B------:R-:W2:Y:S04]  /*1b2a20*/  LDL.LU R19, [R1+0x90e8] ;  /* 0x0090e80001137983 */ /* 0x000ea80000300800 */
[----:B------:R1:W-:Y:S04]  /*1b2a30*/  STL.64 [R1+0x45a8], R14 ;  /* 0x0045a80e01007387 */ /* 0x0003e80000100a00 */
[----:B-1----:R-:W3:Y:S04]  /*1b2a40*/  LDL.LU.64 R14, [R1+0x90e0] ;  /* 0x0090e000010e7983 */ /* 0x002ee80000300a00 */
[----:B------:R1:W-:Y:S04]  /*1b2a50*/  STL [R1+0x90c8], R26 ;  /* 0x0090c81a01007387 */ /* 0x0003e80000100800 */
[----:B-1----:R-:W4:Y:S01]  /*1b2a60*/  LDL.LU R26, [R1+0xc0] ;  /* 0x0000c000011a7983 */ /* 0x002f220000300800 */
[----:B---3--:R-:W-:-:S05]  /*1b2a70*/  IMAD.X R11, R11, 0x1, R14, P1 ;  /* 0x000000010b0b7824 */ /* 0x008fca00008e060e */
[----:B------:R1:W-:Y:S04]  /*1b2a80*/  STL.64 [R1+0x45a0], R10 ;  /* 0x0045a00a01007387 */ /* 0x0003e80000100a00 */
[----:B-1----:R-:W3:Y:S04]  /*1b2a90*/  LDL.LU.64 R10, [R1+0x90d8] ;  /* 0x0090d800010a7983 */ /* 0x002ee80000300a00 */
[----:B---3--:R4:W-:Y:S04]  /*1b2aa0*/  STL.64 [R1+0x90b8], R10 ;  /* 0x0090b80a01007387 */ /* 0x0089e80000100a00 */
[----:B------:R1:W-:Y:S01]  /*1b2ab0*/  STL [R1+0x90b0], R21 ;  /* 0x0090b01501007387 */ /* 0x0003e20000100800 */
[----:B----4-:R-:W-:-:S03]  /*1b2ac0*/  IADD3 R10, P1, R26, R21, RZ ;  /* 0x000000151a0a7210 */ /* 0x010fc60007f3e0ff */
[----:B-1----:R-:W3:Y:S01]  /*1b2ad0*/  LDL.LU R21, [R1+0x43c] ;  /* 0x00043c0001157983 */ /* 0x002ee20000300800 */
[----:B------:R-:W-:Y:S01]  /*1b2ae0*/  IMAD.MOV.U32 R11, RZ, RZ, R23 ;  /* 0x000000ffff0b7224 */ /* 0x000fe200078e0017 */
[----:B--2---:R-:W-:Y:S01]  /*1b2af0*/  IADD3 R16, P0, R26, R19, RZ ;  /* 0x000000131a107210 */ /* 0x004fe20007f1e0ff */
[----:B---3--:R-:W-:-:S05]  /*1b2b00*/  IMAD.X R23, R21, 0x1, R15, P2 ;  /* 0x0000000115177824 */ /* 0x008fca00010e060f */
[----:B------:R1:W-:Y:S04]  /*1b2b10*/  STL.64 [R1+0x4598], R22 ;  /* 0x0045981601007387 */ /* 0x0003e80000100a00 */
[----:B-1----:R-:W2:Y:S01]  /*1b2b20*/  LDL.LU.64 R22, [R1+0x90d0] ;  /* 0x0090d00001167983 */ /* 0x002ea20000300a00 */
[----:B------:R-:W-:-:S03]  /*1b2b30*/  IMAD.X R17, R21, 0x1, R18, P0 ;  /* 0x0000000115117824 */ /* 0x000fc600000e0612 */
[----:B------:R-:W-:Y:S04]  /*1b2b40*/  STL.64 [R1+0x90a8], R14 ;  /* 0x0090a80e01007387 */ /* 0x000fe80000100a00 */
[----:B------:R1:W-:Y:S02]  /*1b2b50*/  STL.64 [R1+0x4590], R16 ;  /* 0x0045901001007387 */ /* 0x0003e40000100a00 */
[----:B-1----:R-:W-:Y:S02]  /*1b2b60*/  IMAD.MOV.U32 R17, RZ, RZ, R11 ;  /* 0x000000ffff117224 */ /* 0x002fe400078e000b */
        /* <DEDUP_REMOVED lines=15> */
[----:B------:R-:W-:Y:S01]  /*1b2c60*/  IMAD.MOV.U32 R23, RZ, RZ, R15 ;  /* 0x000000ffff177224 */ /* 0x000fe200078e000f */
[----:B---3--:R-:W-:Y:S01]  /*1b2c70*/  IADD3 R22, P0, R11, R16, RZ ;  /* 0x000000100b167210 */ /* 0x008fe20007f1e0ff */
[----:B------:R-:W-:-:S04]  /*1b2c80*/  IMAD.X R11, R21, 0x1, R28, P1 ;  /* 0x00000001150b7824 */ /* 0x000fc800008e061c */
[----:B------:R-:W-:Y:S04]  /*1b2c90*/  STL [R1+0x4560], R22 ;  /* 0x0045601601007387 */ /* 0x000fe80000100800 */
[----:B------:R1:W-:Y:S04]  /*1b2ca0*/  STL.64 [R1+0x4570], R10 ;  /* 0x0045700a01007387 */ /* 0x0003e80000100a00 */
[----:B-1----:R-:W3:Y:S04]  /*1b2cb0*/  LDL.LU.64 R10, [R1+0x90b8] ;  /* 0x0090b800010a7983 */ /* 0x002ee80000300a00 */
[----:B------:R1:W-:Y:S04]  /*1b2cc0*/  STL [R1+0x9090], R28 ;  /* 0x0090901c01007387 */ /* 0x0003e80000100800 */
[----:B-1----:R-:W4:Y:S01]  /*1b2cd0*/  LDL.LU R28, [R1+0xc4] ;  /* 0x0000c400011c7983 */ /* 0x002f220000300800 */
[----:B--2---:R-:W-:-:S03]  /*1b2ce0*/  IMAD.X R15, R21, 0x1, R26, P2 ;  /* 0x00000001150f7824 */ /* 0x004fc600010e061a */
[----:B------:R-:W-:Y:S04]  /*1b2cf0*/  STL.64 [R1+0x9088], R16 ;  /* 0x0090881001007387 */ /* 0x000fe80000100a00 */
[----:B------:R-:W2:Y:S04]  /*1b2d00*/  LDL.LU R21, [R1+0x90b0] ;  /* 0x0090b00001157983 */ /* 0x000ea80000300800 */
[----:B------:R1:W-:Y:S04]  /*1b2d10*/  STL.64 [R1+0x4568], R14 ;  /* 0x0045680e01007387 */ /* 0x0003e80000100a00 */
[----:B-1----:R-:W2:Y:S04]  /*1b2d20*/  LDL.LU.64 R14, [R1+0x90a8] ;  /* 0x0090a800010e7983 */ /* 0x002ea80000300a00 */
[----:B---3--:R1:W-:Y:S04]  /*1b2d30*/  STL.64 [R1+0x9098], R10 ;  /* 0x0090980a01007387 */ /* 0x0083e80000100a00 */
[----:B-1----:R0:W2:Y:S01]  /*1b2d40*/  LDL.64 R10, [R1+0x4560] ;  /* 0x00456000010a7983 */ /* 0x0020a20000100a00 */
[----:B----4-:R-:W-:-:S03]  /*1b2d50*/  IADD3 R16, P2, R28, R19, RZ ;  /* 0x000000131c107210 */ /* 0x010fc60007f5e0ff */
[----:B------:R1:W-:Y:S04]  /*1b2d60*/  STL [R1+0x9078], R19 ;  /* 0x0090781301007387 */ /* 0x0003e80000100800 */
[----:B-1----:R-:W2:Y:S01]  /*1b2d70*/  LDL.LU R19, [R1+0x438] ;  /* 0x0004380001137983 */ /* 0x002ea20000300800 */
[----:B------:R-:W-:Y:S01]  /*1b2d80*/  IADD3 R22, P1, R28, R17, RZ ;  /* 0x000000111c167210 */ /* 0x000fe20007f3e0ff */
[----:B--2---:R-:W-:-:S05]  /*1b2d90*/  IMAD.X R11, R19, 0x1, R14, P0 ;  /* 0x00000001130b7824 */ /* 0x004fca00000e060e */
[----:B------:R1:W-:Y:S02]  /*1b2da0*/  STL [R1+0x4564], R11 ;  /* 0x0045640b01007387 */ /* 0x0003e40000100800 */
[----:B-1----:R-:W-:Y:S02]  /*1b2db0*/  IMAD.MOV.U32 R11, RZ, RZ, R23 ;  /* 0x000000ffff0b7224 */ /* 0x002fe400078e0017 */
[----:B------:R-:W-:-:S05]  /*1b2dc0*/  IMAD.X R23, R19, 0x1, R15, P1 ;  /* 0x0000000113177824 */ /* 0x000fca00008e060f */
[----:B------:R1:W-:Y:S04]  /*1b2dd0*/  STL.64 [R1+0x4558], R22 ;  /* 0x0045581601007387 */ /* 0x0003e80000100a00 */
[----:B-1----:R-:W2:Y:S01]  /*1b2de0*/  LDL.LU.64 R22, [R1+0x90a0] ;  /* 0x0090a00001167983 */ /* 0x002ea20000300a00 */
[----:B------:R-:W-:Y:S01]  /*1b2df0*/  IMAD.X R17, R19, 0x1, R18, P2 ;  /* 0x0000000113117824 */ /* 0x000fe200010e0612 */
[----:B------:R-:W-:Y:S02]  /*1b2e00*/  IADD3 R10, P0, R28, R21, RZ ;  /* 0x000000151c0a7210 */ /* 0x000fe40007f1e0ff */
[----:B------:R-:W-:Y:S04]  /*1b2e10*/  STL.64 [R1+0x9070], R14 ;  /* 0x0090700e01007387 */ /* 0x000fe80000100a00 */
[----:B------:R-:W-:Y:S04]  /*1b2e20*/  STL.64 [R1+0x9080], R4 ;  /* 0x0090800401007387 */ /* 0x000fe80000100a00 */
[----:B------:R1:W-:Y:S02]  /*1b2e30*/  STL.64 [R1+0x4550], R16 ;  /* 0x0045501001007387 */ /* 0x0003e40000100a00 */
[----:B-1----:R-:W-:-:S02]  /*1b2e40*/  IMAD.MOV.U32 R17, RZ, RZ, R11 ;  /* 0x000000ffff117224 */ /* 0x002fc400078e000b */
[----:B------:R-:W-:Y:S01]  /*1b2e50*/  IMAD.X R11, R19, 0x1, R20, P0 ;  /* 0x00000001130b7824 */ /* 0x000fe200000e0614 */
[----:B------:R-:W-:-:S04]  /*1b2e60*/  IADD3 R16, P2, R28, R25, RZ ;  /* 0x000000191c107210 */ /* 0x000fc80007f5e0ff */
[----:B------:R1:W-:Y:S01]  /*1b2e70*/  STL.64 [R1+0x4548], R10 ;  /* 0x0045480a01007387 */ /* 0x0003e20000100a00 */
[----:B------:R-:W-:-:S03]  /*1b2e80*/  IADD3 R4, P0, R28, R29, RZ ;  /* 0x0000001d1c047210 */ /* 0x000fc60007f1e0ff */
[----:B-1----:R-:W3:Y:S04]  /*1b2e90*/  LDL.LU.64 R10, [R1+0x9098] ;  /* 0x00909800010a7983 */ /* 0x002ee80000300a00 */
[----:B------:R-:W4:Y:S01]  /*1b2ea0*/  LDL R5, [R1+0xc8] ;  /* 0x0000c80001057983 */ /* 0x000f220000100800 */
[----:B--2---:R-:W-:-:S03]  /*1b2eb0*/  IADD3 R14, P1, R28, R23, RZ ;  /* 0x000000171c0e7210 */ /* 0x004fc60007f3e0ff */
[----:B------:R-:W-:Y:S02]  /*1b2ec0*/  STL.64 [R1+0x9068], R22 ;  /* 0x0090681601007387 */ /* 0x000fe40000100a00 */
[----:B------:R-:W-:-:S05]  /*1b2ed0*/  IMAD.X R15, R19, 0x1, R22, P1 ;  /* 0x00000001130f7824 */ /* 0x000fca00008e0616 */
[----:B------:R1:W-:Y:S02]  /*1b2ee0*/  STL.64 [R1+0x4540], R14 ;  /* 0x0045400e01007387 */ /* 0x0003e40000100a00 */
[----:B-1----:R-:W-:Y:S02]  /*1b2ef0*/  IMAD.MOV.U32 R15, RZ, RZ, R17 ;  /* 0x000000ffff0f7224 */ /* 0x002fe400078e0011 */
[----:B------:R-:W-:Y:S01]  /*1b2f00*/  IMAD.X R17, R19, 0x1, R24, P2 ;  /* 0x0000000113117824 */ /* 0x000fe200010e0618 */
[----:B------:R-:W-:Y:S02]  /*1b2f10*/  IADD3 R14, P1, R28, R27, RZ ;  /* 0x0000001b1c0e7210 */ /* 0x000fe40007f3e0ff */
[----:B------:R-:W2:Y:S04]  /*1b2f20*/  LDL.LU R28, [R1+0x9090] ;  /* 0x00909000011c7983 */ /* 0x000ea80000300800 */
[----:B------:R1:W-:Y:S04]  /*1b2f30*/  STL.64 [R1+0x4538], R16 ;  /* 0x0045381001007387 */ /* 0x0003e80000100a00 */
[----:B-1----:R-:W4:Y:S02]  /*1b2f40*/  LDL.LU.64 R16, [R1+0x9088] ;  /* 0x0090880001107983 */ /* 0x002f240000300a00 */
[----:B----4-:R-:W-:Y:S01]  /*1b2f50*/  IADD3 R22, P2, R5, R16, RZ ;  /* 0x0000001005167210 */ /* 0x010fe20007f5e0ff */
[----:B--2---:R-:W-:-:S04]  /*1b2f60*/  IMAD.X R5, R19, 0x1, R28, P0 ;  /* 0x0000000113057824 */ /* 0x004fc800000e061c */
[----:B------:R-:W-:Y:S04]  /*1b2f70*/  STL [R1+0x4520], R22 ;  /* 0x0045201601007387 */ /* 0x000fe80000100800 */
[----:B------:R1:W-:Y:S04]  /*1b2f80*/  STL.64 [R1+0x4530], R4 ;  /* 0x0045300401007387 */ /* 0x0003e80000100a00 */
[----:B-1----:R-:W2:Y:S04]  /*1b2f90*/  LDL.LU.64 R4, [R1+0x9080] ;  /* 0x0090800001047983 */ /* 0x002ea80000300a00 */
[----:B------:R1:W-:Y:S04]  /*1b2fa0*/  STL [R1+0x9058], R28 ;  /* 0x0090581c01007387 */ /* 0x0003e80000100800 */
[----:B-1----:R-:W4:Y:S04]  /*1b2fb0*/  LDL.LU R28, [R1+0xc8] ;  /* 0x0000c800011c7983 */ /* 0x002f280000300800 */
[----:B------:R-:W3:Y:S04]  /*1b2fc0*/  LDL.LU R23, [R1+0x3fc] ;  /* 0x0003fc0001177983 */ /* 0x000ee80000300800 */
[----:B------:R1:W-:Y:S01]  /*1b2fd0*/  STL.64 [R1+0x9050], R16 ;  /* 0x0090501001007387 */ /* 0x0003e20000100a00 */
[----:B----4-:R-:W-:Y:S01]  /*1b2fe0*/  IADD3 R22, P0, R28, R17, RZ ;  /* 0x000000111c167210 */ /* 0x010fe20007f1e0ff */
[----:B-1----:R-:W-:-:S02]  /*1b2ff0*/  IMAD.MOV.U32 R17, RZ, RZ, R15 ;  /* 0x000000ffff117224 */ /* 0x002fc400078e000f */
[----:B------:R-:W-:Y:S02]  /*1b3000*/  IMAD.X R15, R19, 0x1, R26, P1 ;  /* 0x00000001130f7824 */ /* 0x000fe400008e061a */
[----:B------:R-:W4:Y:S04]  /*1b3010*/  LDL.LU R19, [R1+0x9078] ;  /* 0x0090780001137983 */ /* 0x000f280000300800 */
[----:B------:R1:W-:Y:S04]  /*1b3020*/  STL.64 [R1+0x4528], R14 ;  /* 0x0045280e01007387 */ /* 0x0003e80000100a00 */
[----:B-1----:R-:W3:Y:S04]  /*1b3030*/  LDL.LU.64 R14, [R1+0x9070] ;  /* 0x00907000010e7983 */ /* 0x002ee80000300a00 */
[----:B--2---:R1:W-:Y:S04]  /*1b3040*/  STL.64 [R1+0x9060], R4 ;  /* 0x0090600401007387 */ /* 0x0043e80000100a00 */
[----:B-1----:R0:W2:Y:S01]  /*1b3050*/  LDL.64 R4, [R1+0x4520] ;  /* 0x0045200001047983 */ /* 0x0020a20000100a00 */
[----:B----4-:R-:W-:-:S03]  /*1b3060*/  IADD3 R16, P1, R28, R19, RZ ;  /* 0x000000131c107210 */ /* 0x010fc60007f3e0ff */
[----:B------:R1:W-:Y:S04]  /*1b3070*/  STL [R1+0x9030], R19 ;  /* 0x0090301301007387 */ /* 0x0003e80000100800 */
[----:B-1----:R-:W3:Y:S01]  /*1b3080*/  LDL.LU R19, [R1+0x434] ;  /* 0x0004340001137983 */ /* 0x002ee20000300800 */
[----:B--2---:R-:W-:-:S04]  /*1b3090*/  IMAD.MOV.U32 R5, RZ, RZ, R17 ;  /* 0x000000ffff057224 */ /* 0x004fc800078e0011 */
[----:B------:R-:W-:Y:S02]  /*1b30a0*/  IMAD.MOV.U32 R17, RZ, RZ, R5 ;  /* 0x000000ffff117224 */ /* 0x000fe400078e0005 */
[----:B---3--:R-:W-:-:S05]  /*1b30b0*/  IMAD.X R5, R19, 0x1, R14, P2 ;  /* 0x0000000113057824 */ /* 0x008fca00010e060e */
[----:B------:R1:W-:Y:S02]  /*1b30c0*/  STL [R1+0x4524], R5 ;  /* 0x0045240501007387 */ /* 0x0003e40000100800 */
[----:B-1----:R-:W-:Y:S02]  /*1b30d0*/  IMAD.MOV.U32 R5, RZ, RZ, R23 ;  /* 0x000000ffff057224 */ /* 0x002fe400078e0017 */
[----:B------:R-:W-:-:S05]  /*1b30e0*/  IMAD.X R23, R19, 0x1, R15, P0 ;  /* 0x0000000113177824 */ /* 0x000fca00000e060f */
[----:B------:R1:W-:Y:S04]  /*1b30f0*/  STL.64 [R1+0x4518], R22 ;  /* 0x0045181601007387 */ /* 0x0003e80000100a00 */
[----:B-1----:R-:W2:Y:S04]  /*1b3100*/  LDL.LU.64 R22, [R1+0x9068] ;  /* 0x0090680001167983 */ /* 0x002ea80000300a00 */
[----:B------:R-:W-:Y:S04]  /*1b3110*/  STL.64 [R1+0x9028], R14 ;  /* 0x0090280e01007387 */ /* 0x000fe80000100a00 */
[----:B------:R-:W-:Y:S04]  /*1b3120*/  STL.64 [R1+0x9038], R6 ;  /* 0x0090380601007387 */ /* 0x000fe80000100a00 */
[----:B------:R-:W-:Y:S04]  /*1b3130*/  STL [R1+0x9040], R7 ;  /* 0x0090400701007387 */ /* 0x000fe80000100800 */
[----:B------:R1:W-:Y:S01]  /*1b3140*/  STL.64 [R1+0x9048], R2 ;  /* 0x0090480201007387 */ /* 0x0003e20000100a00 */
[----:B------:R-:W-:Y:S01]  /*1b3150*/  IADD3 R4, P2, R28, R21, RZ ;  /* 0x000000151c047210 */ /* 0x000fe20007f5e0ff */
[----:B-1----:R-:W-:-:S02]  /*1b3160*/  IMAD.MOV.U32 R2, RZ, RZ, R17 ;  /* 0x000000ffff027224 */ /* 0x002fc400078e0011 */
[----:B------:R-:W-:-:S05]  /*1b3170*/  IMAD.X R17, R19, 0x1, R18, P1 ;  /* 0x0000000113117824 */ /* 0x000fca00008e0612 */
[----:B------:R1:W-:Y:S02]  /*1b3180*/  STL.64 [R1+0x4510], R16 ;  /* 0x0045101001007387 */ /* 0x0003e40000100a00 */
[----:B-1----:R-:W-:Y:S02]  /*1b3190*/  IMAD.MOV.U32 R17, RZ, RZ, R5 ;  /* 0x000000ffff117224 */ /* 0x002fe400078e0005 */
[----:B------:R-:W-:Y:S01]  /*1b31a0*/  IMAD.X R5, R19, 0x1, R20, P2 ;  /* 0x0000000113057824 */ /* 0x000fe200010e0614 */
[----:B------:R-:W-:-:S04]  /*1b31b0*/  IADD3 R16, P1, R28, R25, RZ ;  /* 0x000000191c107210 */ /* 0x000fc80007f3e0ff */
[----:B------:R1:W-:Y:S01]  /*1b31c0*/  STL.64 [R1+0x4508], R4 ;  /* 0x0045080401007387 */ /* 0x0003e20000100a00 */
[----:B------:R-:W-:-:S03]  /*1b31d0*/  IADD3 R6, P2, R28, R29, RZ ;  /* 0x0000001d1c067210 */ /* 0x000fc60007f5e0ff */
[----:B-1----:R-:W3:Y:S01]  /*1b31e0*/  LDL.LU.64 R4, [R1+0x9060] ;  /* 0x0090600001047983 */ /* 0x002ee20000300a00 */
[----:B--2---:R-:W-:-:S05]  /*1b31f0*/  IADD3 R14, P0, R28, R23, RZ ;  /* 0x000000171c0e7210 */ /* 0x004fca0007f1e0ff */
[----:B------:R-:W-:-:S05]  /*1b3200*/  IMAD.X R15, R19, 0x1, R22, P0 ;  /* 0x00000001130f7824 */ /* 0x000fca00000e0616 */
[----:B------:R1:W-:Y:S02]  /*1b3210*/  STL.64 [R1+0x4500], R14 ;  /* 0x0045000e01007387 */ /* 0x0003e40000100a00 */
[----:B-1----:R-:W-:Y:S02]  /*1b3220*/  IMAD.MOV.U32 R15, RZ, RZ, R17 ;  /* 0x000000ffff0f7224 */ /* 0x002fe400078e0011 */
[----:B------:R-:W-:Y:S01]  /*1b3230*/  IMAD.X R17, R19, 0x1, R24, P1 ;  /* 0x0000000113117824 */ /* 0x000fe200008e0618 */
[----:B------:R-:W-:Y:S02]  /*1b3240*/  IADD3 R14, P0, R28, R27, RZ ;  /* 0x0000001b1c0e7210 */ /* 0x000fe40007f1e0ff */
[----:B------:R-:W2:Y:S04]  /*1b3250*/  LDL.LU R28, [R1+0x9058] ;  /* 0x00905800011c7983 */ /* 0x000ea80000300800 */
[----:B------:R1:W-:Y:S04]  /*1b3260*/  STL.64 [R1+0x44f8], R16 ;  /* 0x0044f81001007387 */ /* 0x0003e80000100a00 */
[----:B-1----:R-:W4:Y:S04]  /*1b3270*/  LDL.LU.64 R16, [R1+0x9050] ;  /* 0x0090500001107983 */ /* 0x002f280000300a00 */
[----:B------:R1:W-:Y:S02]  /*1b3280*/  STL.64 [R1+0x9020], R24 ;  /* 0x0090201801007387 */ /* 0x0003e40000100a00 */
[----:B-1----:R-:W-:-:S02]  /*1b3290*/  IMAD.MOV.U32 R25, RZ, RZ, R2 ;  /* 0x000000ffff197224 */ /* 0x002fc400078e0002 */
[----:B--2---:R-:W-:-:S03]  /*1b32a0*/  IMAD.X R7, R19, 0x1, R28, P2 ;  /* 0x0000000113077824 */ /* 0x004fc600010e061c */
[----:B----4-:R-:W-:-:S05]  /*1b32b0*/  IADD3 R2, P1, R25, R16, RZ ;  /* 0x0000001019027210 */ /* 0x010fca0007f3e0ff */
[----:B------:R1:W-:Y:S04]  /*1b32c0*/  STL [R1+0x44e0], R2 ;  /* 0x0044e00201007387 */ /* 0x0003e80000100800 */
[----:B-1----:R-:W2:Y:S04]  /*1b32d0*/  LDL.LU.64 R2, [R1+0x9048] ;  /* 0x0090480001027983 */ /* 0x002ea80000300a00 */
[----:B------:R1:W-:Y:S04]  /*1b32e0*/  STL.64 [R1+0x44f0], R6 ;  /* 0x0044f00601007387 */ /* 0x0003e80000100a00 */
[----:B-1----:R0:W4:Y:S01]  /*1b32f0*/  LDL.LU R7, [R1+0x9040] ;  /* 0x0090400001077983 */ /* 0x0021220000300800 */
[----:B------:R-:W-:-:S05]  /*1b3300*/  IADD3 R6, P2, R25, R17, RZ ;  /* 0x0000001119067210 */ /* 0x000fca0007f5e0ff */
[----:B------:R4:W-:Y:S04]  /*1b3310*/  STL [R1+0x44d8], R6 ;  /* 0x0044d80601007387 */ /* 0x0009e80000100800 */
[----:B----4-:R-:W4:Y:S04]  /*1b3320*/  LDL.LU.64 R6, [R1+0x9038] ;  /* 0x0090380001067983 */ /* 0x010f280000300a00 */
[----:B------:R1:W-:Y:S02]  /*1b3330*/  STL.64 [R1+0x9010], R16 ;  /* 0x0090101001007387 */ /* 0x0003e40000100a00 */
[----:B-1----:R-:W-:-:S02]  /*1b3340*/  IMAD.MOV.U32 R17, RZ, RZ, R15 ;  /* 0x000000ffff117224 */ /* 0x002fc400078e000f */
[----:B------:R-:W-:Y:S02]  /*1b3350*/  IMAD.X R15, R19, 0x1, R26, P0 ;  /* 0x00000001130f7824 */ /* 0x000fe400000e061a */
[----:B------:R-:W3:Y:S01]  /*1b3360*/  LDL.LU R19, [R1+0x9030] ;  /* 0x0090300001137983 */ /* 0x000ee20000300800 */
[----:B------:R-:W-:-:S03]  /*1b3370*/  IMAD.MOV.U32 R16, RZ, RZ, R25 ;  /* 0x000000ffff107224 */ /* 0x000fc600078e0019 */
[----:B------:R1:W-:Y:S04]  /*1b3380*/  STL.64 [R1+0x44e8], R14 ;  /* 0x0044e80e01007387 */ /* 0x0003e80000100a00 */
[----:B-1----:R-:W2:Y:S04]  /*1b3390*/  LDL.LU.64 R14, [R1+0x9028] ;  /* 0x00902800010e7983 */ /* 0x002ea80000300a00 */
[----:B------:R1:W-:Y:S04]  /*1b33a0*/  STL.64 [R1+0x9018], R26 ;  /* 0x0090181a01007387 */ /* 0x0003e80000100a00 */
[----:B-1----:R0:W4:Y:S04]  /*1b33b0*/  LDL.64 R26, [R1+0x44d8] ;  /* 0x0044d800011a7983 */ /* 0x0021280000100a00 */
[----:B------:R1:W-:Y:S04]  /*1b33c0*/  STL.64 [R1+0x9000], R10 ;  /* 0x0090000a01007387 */ /* 0x0003e80000100a00 */
[----:B-1----:R0:W2:Y:S01]  /*1b33d0*/  LDL.64 R10, [R1+0x44e0] ;  /* 0x0044e000010a7983 */ /* 0x0020a20000100a00 */
[----:B---3--:R-:W-:-:S03]  /*1b33e0*/  IADD3 R24, P0, R16, R19, RZ ;  /* 0x0000001310187210 */ /* 0x008fc60007f1e0ff */
[----:B------:R1:W-:Y:S04]  /*1b33f0*/  STL [R1+0x8ff8], R19 ;  /* 0x008ff81301007387 */ /* 0x0003e80000100800 */
[----:B-1----:R-:W2:Y:S02]  /*1b3400*/  LDL.LU R19, [R1+0x430] ;  /* 0x0004300001137983 */ /* 0x002ea40000300800 */
[C---:B--2---:R-:W-:Y:S02]  /*1b3410*/  IMAD.X R11, R19.reuse, 0x1, R14, P1 ;  /* 0x00000001130b7824 */ /* 0x044fe400008e060e */
[C---:B----4-:R-:W-:Y:S02]  /*1b3420*/  IMAD.X R27, R19.reuse, 0x1, R15, P2 ;  /* 0x00000001131b7824 */ /* 0x050fe400010e060f */
[----:B------:R-:W-:Y:S01]  /*1b3430*/  IMAD.X R25, R19, 0x1, R18, P0 ;  /* 0x0000000113197824 */ /* 0x000fe200000e0612 */
[----:B------:R-:W-:Y:S04]  /*1b3440*/  STL [R1+0x44e4], R11 ;  /* 0x0044e40b01007387 */ /* 0x000fe80000100800 */
[----:B------:R-:W-:Y:S04]  /*1b3450*/  STL.64 [R1+0x8ff0], R14 ;  /* 0x008ff00e01007387 */ /* 0x000fe80000100a00 */
[----:B------:R-:W-:Y:S04]  /*1b3460*/  STL [R1+0x44dc], R27 ;  /* 0x0044dc1b01007387 */ /* 0x000fe80000100800 */
[----:B------:R1:W-:Y:S04]  /*1b3470*/  STL.64 [R1+0x44d0], R24 ;  /* 0x0044d01801007387 */ /* 0x0003e80000100a00 */
[----:B-1----:R-:W2:Y:S01]  /*1b3480*/  LDL.LU.64 R24, [R1+0x9020] ;  /* 0x0090200001187983 */ /* 0x002ea20000300a00 */
[----:B------:R-:W-:Y:S01]  /*1b3490*/  IMAD.MOV.U32 R15, RZ, RZ, R16 ;  /* 0x000000ffff0f7224 */ /* 0x000fe200078e0010 */
[----:B------:R-:W-:-:S04]  /*1b34a0*/  IADD3 R10, P1, R16, R21, RZ ;  /* 0x00000015100a7210 */ /* 0x000fc80007f3e0ff */
[----:B------:R-:W-:Y:S01]  /*1b34b0*/  IADD3 R26, P2, R15, R23, RZ ;  /* 0x000000170f1a7210 */ /* 0x000fe20007f5e0ff */
[C---:B------:R-:W-:Y:S01]  /*1b34c0*/  IMAD.X R11, R19.reuse, 0x1, R20, P1 ;  /* 0x00000001130b7824 */ /* 0x040fe200008e0614 */
[----:B------:R1:W-:Y:S03]  /*1b34d0*/  STL.64 [R1+0x9008], R12 ;  /* 0x0090080c01007387 */ /* 0x0003e60000100a00 */
[----:B------:R-:W-:Y:S01]  /*1b34e0*/  IMAD.X R27, R19, 0x1, R22, P2 ;  /* 0x00000001131b7824 */ /* 0x000fe200010e0616 */
[----:B------:R-:W-:Y:S04]  /*1b34f0*/  STL.64 [R1+0x44c8], R10 ;  /* 0x0044c80a01007387 */ /* 0x000fe80000100a00 */
[----:B------:R3:W-:Y:S01]  /*1b3500*/  STL.64 [R1+0x44c0], R26 ;  /* 0x0044c01a01007387 */ /* 0x0007e20000100a00 */
[----:B-1----:R-:W-:-:S03]  /*1b3510*/  IMAD.MOV.U32 R12, RZ, RZ, R17 ;  /* 0x000000ffff0c7224 */ /* 0x002fc600078e0011 */
[----:B---3--:R-:W3:Y:S01]  /*1b3520*/  LDL.LU.64 R26, [R1+0x9018] ;  /* 0x00901800011a7983 */ /* 0x008ee20000300a00 */
[----:B--2---:R-:W-:-:S05]  /*1b3530*/  IADD3 R16, P0, R15, R25, RZ ;  /* 0x000000190f107210 */ /* 0x004fca0007f1e0ff */
[----:B------:R-:W-:-:S05]  /*1b3540*/  IMAD.X R17, R19, 0x1, R24, P0 ;  /* 0x0000000113117824 */ /* 0x000fca00000e0618 */
[----:B------:R1:W-:Y:S04]  /*1b3550*/  STL.64 [R1+0x44b8], R16 ;  /* 0x0044b81001007387 */ /* 0x0003e80000100a00 */
[----:B-1----:R-:W2:Y:S04]  /*1b3560*/  LDL.LU.64 R16, [R1+0x9010] ;  /* 0x0090100001107983 */ /* 0x002ea80000300a00 */
[----:B------:R-:W-:Y:S04]  /*1b3570*/  STL.64 [R1+0x8fe8], R6 ;  /* 0x008fe80601007387 */ /* 0x000fe80000100a00 */
[----:B------:R1:W-:Y:S04]  /*1b3580*/  STL [R1+0x8fd0], R24 ;  /* 0x008fd01801007387 */ /* 0x0003e80000100800 */
[----:B-1----:R-:W2:Y:S01]  /*1b3590*/  LDL.LU R24, [R1+0xd0] ;  /* 0x0000d00001187983 */ /* 0x002ea20000300800 */
[----:B------:R-:W-:-:S02]  /*1b35a0*/  IADD3 R10, P1, R15, R29, RZ ;  /* 0x0000001d0f0a7210 */ /* 0x000fc40007f3e0ff */
[----:B---3--:R-:W-:Y:S01]  /*1b35b0*/  IADD3 R14, P2, R15, R27, RZ ;  /* 0x0000001b0f0e7210 */ /* 0x008fe20007f5e0ff */
[----:B------:R-:W-:Y:S02]  /*1b35c0*/  IMAD.MOV.U32 R15, RZ, RZ, R12 ;  /* 0x000000ffff0f7224 */ /* 0x000fe400078e000c */
[----:B------:R-:W-:Y:S01]  /*1b35d0*/  IMAD.X R11, R19, 0x1, R28, P1 ;  /* 0x00000001130b7824 */ /* 0x000fe200008e061c */
[----:B--2---:R-:W-:-:S05]  /*1b35e0*/  IADD3 R12, P0, R24, R16, RZ ;  /* 0x00000010180c7210 */ /* 0x004fca0007f1e0ff */
[----:B------:R1:W-:Y:S04]  /*1b35f0*/  STL [R1+0x44a0], R12 ;  /* 0x0044a00c01007387 */ /* 0x0003e80000100800 */
[----:B-1----:R-:W2:Y:S01]  /*1b3600*/  LDL.LU.64 R12, [R1+0x9008] ;  /* 0x00900800010c7983 */ /* 0x002ea20000300a00 */
[----:B------:R-:W-:-:S03]  /*1b3610*/  IADD3 R6, P1, R24, R17, RZ ;  /* 0x0000001118067210 */ /* 0x000fc60007f3e0ff */
[----:B------:R1:W-:Y:S04]  /*1b3620*/  STL.64 [R1+0x44b0], R10 ;  /* 0x0044b00a01007387 */ /* 0x0003e80000100a00 */
[----:B-1----:R-:W3:Y:S04]  /*1b3630*/  LDL.LU.64 R10, [R1+0x9000] ;  /* 0x00900000010a7983 */ /* 0x002ee80000300a00 */
[----:B------:R1:W-:Y:S02]  /*1b3640*/  STL.64 [R1+0x8fc0], R16 ;  /* 0x008fc01001007387 */ /* 0x0003e40000100a00 */
[----:B-1----:R-:W-:-:S02]  /*1b3650*/  IMAD.MOV.U32 R17, RZ, RZ, R15 ;  /* 0x000000ffff117224 */ /* 0x002fc400078e000f */
[----:B------:R-:W4:Y:S01]  /*1b3660*/  LDL R16, [R1+0x42c] ;  /* 0x00042c0001107983 */ /* 0x000f220000100800 */
[----:B------:R-:W-:-:S03]  /*1b3670*/  IMAD.X R15, R19, 0x1, R26, P2 ;  /* 0x00000001130f7824 */ /* 0x000fc600010e061a */
[----:B------:R-:W-:Y:S04]  /*1b3680*/  STL [R1+0x4498], R6 ;  /* 0x0044980601007387 */ /* 0x000fe80000100800 */
[----:B------:R-:W3:Y:S04]  /*1b3690*/  LDL.LU R19, [R1+0x8ff8] ;  /* 0x008ff80001137983 */ /* 0x000ee80000300800 */
[----:B------:R1:W-:Y:S04]  /*1b36a0*/  STL.64 [R1+0x44a8], R14 ;  /* 0x0044a80e01007387 */ /* 0x0003e80000100a00 */
[----:B-1----:R-:W4:Y:S04]  /*1b36b0*/  LDL.LU.64 R14, [R1+0x8ff0] ;  /* 0x008ff000010e7983 */ /* 0x002f280000300a00 */
[----:B------:R1:W-:Y:S04]  /*1b36c0*/  STL.64 [R1+0x8fd8], R26 ;  /* 0x008fd81a01007387 */ /* 0x0003e80000100a00 */
[----:B-1----:R0:W4:Y:S04]  /*1b36d0*/  LDL.64 R26, [R1+0x4498] ;  /* 0x00449800011a7983 */ /* 0x0021280000100a00 */
[----:B--2---:R-:W-:Y:S04]  /*1b36e0*/  STL.64 [R1+0x8fc8], R12 ;  /* 0x008fc80c01007387 */ /* 0x004fe80000100a00 */
[----:B------:R1:W-:Y:S04]  /*1b36f0*/  STL.64 [R1+0x8fe0], R8 ;  /* 0x008fe00801007387 */ /* 0x0003e80000100a00 */
[----:B-1----:R0:W2:Y:S01]  /*1b3700*/  LDL.64 R8, [R1+0x44a0] ;  /* 0x0044a00001087983 */ /* 0x0020a20000100a00 */
[----:B----4-:R-:W-:-:S02]  /*1b3710*/  IMAD.X R27, R16, 0x1, R15, P1 ;  /* 0x00000001101b7824 */ /* 0x010fc400008e060f */
[----:B--2---:R-:W-:-:S05]  /*1b3720*/  IMAD.X R9, R16, 0x1, R14, P0 ;  /* 0x0000000110097824 */ /* 0x004fca00000e060e */
[----:B------:R-:W-:Y:S04]  /*1b3730*/  STL [R1+0x44a4], R9 ;  /* 0x0044a40901007387 */ /* 0x000fe80000100800 */
[----:B------:R1:W-:Y:S04]  /*1b3740*/  STL [R1+0x8fb0], R15 ;  /* 0x008fb00f01007387 */ /* 0x0003e80000100800 */
[----:B-1----:R-:W2:Y:S01]  /*1b3750*/  LDL.LU R15, [R1+0x42c] ;  /* 0x00042c00010f7983 */ /* 0x002ea20000300800 */
[----:B---3--:R-:W-:-:S03]  /*1b3760*/  IADD3 R6, P2, R24, R19, RZ ;  /* 0x0000001318067210 */ /* 0x008fc60007f5e0ff */
[----:B------:R-:W-:Y:S02]  /*1b3770*/  STL [R1+0x449c], R27 ;  /* 0x00449c1b01007387 */ /* 0x000fe40000100800 */
[----:B--2---:R-:W-:-:S05]  /*1b3780*/  IMAD.X R7, R15, 0x1, R18, P2 ;  /* 0x000000010f077824 */ /* 0x004fca00010e0612 */
[----:B------:R1:W-:Y:S04]  /*1b3790*/  STL.64 [R1+0x4490], R6 ;  /* 0x0044900601007387 */ /* 0x0003e80000100a00 */
[----:B-1----:R-:W2:Y:S01]  /*1b37a0*/  LDL.LU.64 R6, [R1+0x8fe8] ;  /* 0x008fe80001067983 */ /* 0x002ea20000300a00 */
[C---:B------:R-:W-:Y:S02]  /*1b37b0*/  IADD3 R8, P0, R24.reuse, R21, RZ ;  /* 0x0000001518087210 */ /* 0x040fe40007f1e0ff */
[----:B------:R-:W-:-:S03]  /*1b37c0*/  IADD3 R26, P1, R24, R23, RZ ;  /* 0x00000017181a7210 */ /* 0x000fc60007f3e0ff */
[C---:B------:R-:W-:Y:S01]  /*1b37d0*/  IMAD.X R9, R15.reuse, 0x1, R20, P0 ;  /* 0x000000010f097824 */ /* 0x040fe200000e0614 */
[----:B------:R-:W-:Y:S01]  /*1b37e0*/  STL.64 [R1+0x8fb8], R18 ;  /* 0x008fb81201007387 */ /* 0x000fe20000100a00 */
[----:B------:R-:W-:-:S03]  /*1b37f0*/  IMAD.X R27, R15, 0x1, R22, P1 ;  /* 0x000000010f1b7824 */ /* 0x000fc600008e0616 */
[----:B--2---:R-:W-:Y:S04]  /*1b3800*/  STL.64 [R1+0x8fa8], R6 ;  /* 0x008fa80601007387 */ /* 0x004fe80000100a00 */
[----:B------:R1:W-:Y:S04]  /*1b3810*/  STL.64 [R1+0x4488], R8 ;  /* 0x0044880801007387 */ /* 0x0003e80000100a00 */
[----:B-1----:R-:W2:Y:S04]  /*1b3820*/  LDL.LU.64 R8, [R1+0x8fe0] ;  /* 0x008fe00001087983 */ /* 0x002ea80000300a00 */
[----:B------:R1:W-:Y:S04]  /*1b3830*/  STL.64 [R1+0x8f98], R10 ;  /* 0x008f980a01007387 */ /* 0x0003e80000100a00 */
[----:B-1----:R-:W3:Y:S04]  /*1b3840*/  LDL R11, [R1+0xd4] ;  /* 0x0000d400010b7983 */ /* 0x002ee80000100800 */
[----:B------:R1:W-:Y:S04]  /*1b3850*/  STL.64 [R1+0x4480], R26 ;  /* 0x0044801a01007387 */ /* 0x0003e80000100a00 */
[----:B-1----:R-:W4:Y:S01]  /*1b3860*/  LDL.LU.64 R26, [R1+0x8fd8] ;  /* 0x008fd800011a7983 */ /* 0x002f220000300a00 */
[----:B------:R-:W-:-:S02]  /*1b3870*/  IADD3 R16, P2, R24, R25, RZ ;  /* 0x0000001918107210 */ /* 0x000fc40007f5e0ff */
[C---:B------:R-:W-:Y:S01]  /*1b3880*/  IADD3 R18, P0, R24.reuse, R29, RZ ;  /* 0x0000001d18127210 */ /* 0x040fe20007f1e0ff */
[----:B------:R-:W-:Y:S01]  /*1b3890*/  STL.64 [R1+0x8fa0], R22 ;  /* 0x008fa01601007387 */ /* 0x000fe20000100a00 */
[----:B----4-:R-:W-:-:S03]  /*1b38a0*/  IADD3 R12, P1, R24, R27, RZ ;  /* 0x0000001b180c7210 */ /* 0x010fc60007f3e0ff */
[----:B------:R-:W4:Y:S04]  /*1b38b0*/  LDL.LU R24, [R1+0x8fd0] ;  /* 0x008fd00001187983 */ /* 0x000f280000300800 */
[----:B------:R1:W-:Y:S04]  /*1b38c0*/  STL [R1+0x4468], R12 ;  /* 0x0044680c01007387 */ /* 0x0003e80000100800 */
[----:B-1----:R-:W2:Y:S01]  /*1b38d0*/  LDL.LU.64 R12, [R1+0x8fc8] ;  /* 0x008fc800010c7983 */ /* 0x002ea20000300a00 */
[----:B------:R-:W-:Y:S02]  /*1b38e0*/  IMAD.MOV.U32 R7, RZ, RZ, R17 ;  /* 0x000000ffff077224 */ /* 0x000fe400078e0011 */
[C---:B----4-:R-:W-:Y:S01]  /*1b38f0*/  IMAD.X R17, R15.reuse, 0x1, R24, P2 ;  /* 0x000000010f117824 */ /* 0x050fe200010e0618 */
[----:B--2---:R1:W-:Y:S04]  /*1b3900*/  STL.64 [R1+0x8f88], R12 ;  /* 0x008f880c01007387 */ /* 0x0043e80000100a00 */
[----:B-1----:R0:W2:Y:S04]  /*1b3910*/  LDL.64 R12, [R1+0x4468] ;  /* 0x00446800010c7983 */ /* 0x0020a80000100a00 */
[----:B------:R1:W-:Y:S04]  /*1b3920*/  STL.64 [R1+0x4478], R16 ;  /* 0x0044781001007387 */ /* 0x0003e80000100a00 */
[----:B-1----:R-:W3:Y:S01]  /*1b3930*/  LDL.LU.64 R16, [R1+0x8fc0] ;  /* 0x008fc00001107983 */ /* 0x002ee20000300a00 */
[----:B------:R-:W-:-:S03]  /*1b3940*/  IMAD.X R19, R15, 0x1, R28, P0 ;  /* 0x000000010f137824 */ /* 0x000fc600000e061c */
[----:B------:R-:W-:Y:S04]  /*1b3950*/  STL.64 [R1+0x8f90], R24 ;  /* 0x008f901801007387 */ /* 0x000fe80000100a00 */
[----:B------:R1:W-:Y:S04]  /*1b3960*/  STL.64 [R1+0x4470], R18 ;  /* 0x0044701201007387 */ /* 0x0003e80000100a00 */
[----:B-1----:R-:W4:Y:S01]  /*1b3970*/  LDL.LU.64 R18, [R1+0x8fb8] ;  /* 0x008fb80001127983 */ /* 0x002f220000300a00 */
[----:B--2---:R-:W-:Y:S01]  /*1b3980*/  IMAD.X R13, R15, 0x1, R26, P1 ;  /* 0x000000010f0d7824 */ /* 0x004fe200008e061a */
[----:B---3--:R-:W-:-:S02]  /*1b3990*/  IADD3 R6, P2, R11, R16, RZ ;  /* 0x000000100b067210 */ /* 0x008fc40007f5e0ff */
[----:B------:R-:W-:Y:S02]  /*1b39a0*/  IADD3 R10, P0, R11, R17, RZ ;  /* 0x000000110b0a7210 */ /* 0x000fe40007f1e0ff */
[----:B------:R-:W2:Y:S04]  /*1b39b0*/  LDL R11, [R1+0x428] ;  /* 0x00042800010b7983 */ /* 0x000ea80000100800 */
[----:B------:R1:W-:Y:S04]  /*1b39c0*/  STL [R1+0x8f80], R17 ;  /* 0x008f801101007387 */ /* 0x0003e80000100800 */
[----:B-1----:R-:W3:Y:S04]  /*1b39d0*/  LDL.LU R17, [R1+0xd4] ;  /* 0x0000d40001117983 */ /* 0x002ee80000300800 */
[----:B------:R-:W4:Y:S01]  /*1b39e0*/  LDL.LU R15, [R1+0x8fb0] ;  /* 0x008fb000010f7983 */ /* 0x000f220000300800 */
[----:B------:R-:W-:-:S03]  /*1b39f0*/  IMAD.MOV.U32 R24, RZ, RZ, R7 ;  /* 0x000000ffff187224 */ /* 0x000fc600078e0007 */
[----:B------:R-:W-:Y:S01]  /*1b3a00*/  STL [R1+0x446c], R13 ;  /* 0x00446c0d01007387 */ /* 0x000fe20000100800 */
[----:B--2---:R-:W-:-:S05]  /*1b3a10*/  IMAD.X R7, R11, 0x1, R14, P2 ;  /* 0x000000010b077824 */ /* 0x004fca00010e060e */
[----:B------:R1:W-:Y:S01]  /*1b3a20*/  STL.64 [R1+0x4460], R6 ;  /* 0x0044600601007387 */ /* 0x0003e20000100a00 */
[----:B---3--:R-:W-:-:S03]  /*1b3a30*/  IADD3 R22, P2, R17, R21, RZ ;  /* 0x0000001511167210 */ /* 0x008fc60007f5e0ff */
[----:B-1----:R-:W2:Y:S01]  /*1b3a40*/  LDL.LU.64 R6, [R1+0x8fa8] ;  /* 0x008fa80001067983 */ /* 0x002ea20000300a00 */
[----:B----4-:R-:W-:-:S03]  /*1b3a50*/  IMAD.X R11, R11, 0x1, R15, P0 ;  /* 0x000000010b0b7824 */ /* 0x010fc600000e060f */
[----:B------:R1:W-:Y:S04]  /*1b3a60*/  STL [R1+0x4448], R22 ;  /* 0x0044481601007387 */ /* 0x0003e80000100800 */
[----:B-1----:R-:W3:Y:S04]  /*1b3a70*/  LDL.LU.64 R22, [R1+0x8fa0] ;  /* 0x008fa00001167983 */ /* 0x002ee80000300a00 */
[----:B------:R1:W-:Y:S04]  /*1b3a80*/  STL.64 [R1+0x4458], R10 ;  /* 0x0044580a01007387 */ /* 0x0003e80000100a00 */
[----:B-1----:R-:W4:Y:S04]  /*1b3a90*/  LDL.LU.64 R10, [R1+0x8f98] ;  /* 0x008f9800010a7983 */ /* 0x002f280000300a00 */
[----:B------:R1:W-:Y:S04]  /*1b3aa0*/  STL [R1+0x8f70], R15 ;  /* 0x008f700f01007387 */ /* 0x0003e80000100800 */
[----:B-1----:R-:W2:Y:S04]  /*1b3ab0*/  LDL.LU R15, [R1+0x428] ;  /* 0x00042800010f7983 */ /* 0x002ea80000300800 */
[----:B----4-:R1:W-:Y:S04]  /*1b3ac0*/  STL.64 [R1+0x8f78], R10 ;  /* 0x008f780a01007387 */ /* 0x0103e80000100a00 */
[----:B-1----:R0:W4:Y:S01]  /*1b3ad0*/  LDL.64 R10, [R1+0x4448] ;  /* 0x00444800010a7983 */ /* 0x0021220000100a00 */
[----:B------:R-:W-:-:S05]  /*1b3ae0*/  IADD3 R12, P1, R17, R19, RZ ;  /* 0x00000013110c7210 */ /* 0x000fca0007f3e0ff */
[----:B--2---:R-:W-:Y:S02]  /*1b3af0*/  IMAD.X R13, R15, 0x1, R18, P1 ;  /* 0x000000010f0d7824 */ /* 0x004fe400008e0612 */
[----:B----4-:R-:W-:Y:S01]  /*1b3b00*/  IMAD.MOV.U32 R11, RZ, RZ, R24 ;  /* 0x000000ffff0b7224 */ /* 0x010fe200078e0018 */
[----:B---3--:R-:W-:-:S05]  /*1b3b10*/  IADD3 R24, P0, R17, R23, RZ ;  /* 0x0000001711187210 */ /* 0x008fca0007f1e0ff */
[----:B------:R1:W-:Y:S04]  /*1b3b20*/  STL [R1+0x4440], R24 ;  /* 0x0044401801007387 */ /* 0x0003e80000100800 */
[----:B-1----:R-:W2:Y:S04]  /*1b3b30*/  LDL.LU.64 R24, [R1+0x8f90] ;  /* 0x008f900001187983 */ /* 0x002ea80000300a00 */
[----:B------:R1:W-:Y:S04]  /*1b3b40*/  STL.64 [R1+0x4450], R12 ;  /* 0x0044500c01007387 */ /* 0x0003e80000100a00 */
[----:B-1----:R-:W3:Y:S04]  /*1b3b50*/  LDL.LU.64 R12, [R1+0x8f88] ;  /* 0x008f8800010c7983 */ /* 0x002ee80000300a00 */
[----:B---3--:R1:W-:Y:S04]  /*1b3b60*/  STL.64 [R1+0x8f60], R12 ;  /* 0x008f600c01007387 */ /* 0x0083e80000100a00 */
[----:B------:R3:W-:Y:S01]  /*1b3b70*/  STL.64 [R1+0x8f68], R20 ;  /* 0x008f681401007387 */ /* 0x0007e20000100a00 */
[----:B-1----:R-:W-:-:S02]  /*1b3b80*/  IMAD.MOV.U32 R13, RZ, RZ, R11 ;  /* 0x000000ffff0d7224 */ /* 0x002fc400078e000b */
[----:B------:R-:W-:Y:S02]  /*1b3b90*/  IMAD.X R11, R15, 0x1, R20, P2 ;  /* 0x000000010f0b7824 */ /* 0x000fe400010e0614 */
[----:B---3--:R0:W3:Y:S01]  /*1b3ba0*/  LDL.64 R20, [R1+0x4440] ;  /* 0x0044400001147983 */ /* 0x0080e20000100a00 */
[----:B--2---:R-:W-:-:S03]  /*1b3bb0*/  IADD3 R12, P1, R17, R25, RZ ;  /* 0x00000019110c7210 */ /* 0x004fc60007f3e0ff */
[----:B------:R-:W-:Y:S01]  /*1b3bc0*/  STL [R1+0x444c], R11 ;  /* 0x00444c0b01007387 */ /* 0x000fe20000100800 */
[----:B------:R-:W-:-:S03]  /*1b3bd0*/  IADD3 R10, P2, R17, R29, RZ ;  /* 0x0000001d110a7210 */ /* 0x000fc60007f5e0ff */
[----:B------:R-:W-:Y:S01]  /*1b3be0*/  STL.64 [R1+0x8f58], R22 ;  /* 0x008f581601007387 */ /* 0x000fe20000100a00 */
[----:B---3--:R-:W-:Y:S01]  /*1b3bf0*/  IMAD.X R21, R15, 0x1, R22, P0 ;  /* 0x000000010f157824 */ /* 0x008fe200000e0616 */
[----:B------:R-:W-:-:S04]  /*1b3c00*/  IADD3 R20, P0, R17, R27, RZ ;  /* 0x0000001b11147210 */ /* 0x000fc80007f1e0ff */
[----:B------:R1:W-:Y:S04]  /*1b3c10*/  STL [R1+0x4444], R21 ;  /* 0x0044441501007387 */ /* 0x0003e80000100800 */
[----:B------:R-:W2:Y:S04]  /*1b3c20*/  LDL.LU R17, [R1+0x8f80] ;  /* 0x008f800001117983 */ /* 0x000ea80000300800 */
[----:B-1----:R-:W3:Y:S01]  /*1b3c30*/  LDL R21, [R1+0xd8] ;  /* 0x0000d80001157983 */ /* 0x002ee20000100800 */
[----:B------:R-:W-:Y:S02]  /*1b3c40*/  IMAD.MOV.U32 R22, RZ, RZ, R13 ;  /* 0x000000ffff167224 */ /* 0x000fe400078e000d */
[----:B------:R-:W-:-:S02]  /*1b3c50*/  IMAD.X R13, R15, 0x1, R24, P1 ;  /* 0x000000010f0d7824 */ /* 0x000fc400008e0618 */
[----:B------:R-:W-:Y:S01]  /*1b3c60*/  IMAD.X R11, R15, 0x1, R28, P2 ;  /* 0x000000010f0b7824 */ /* 0x000fe200010e061c */
[----:B------:R-:W-:Y:S04]  /*1b3c70*/  STL.64 [R1+0x8f50], R24 ;  /* 0x008f501801007387 */ /* 0x000fe80000100a00 */
[----:B------:R-:W-:Y:S04]  /*1b3c80*/  STL.64 [R1+0x4438], R12 ;  /* 0x0044380c01007387 */ /* 0x000fe80000100a00 */
[----:B------:R1:W-:Y:S04]  /*1b3c90*/  STL.64 [R1+0x4430], R10 ;  /* 0x0044300a01007387 */ /* 0x0003e80000100a00 */
[----:B-1----:R-:W4:Y:S04]  /*1b3ca0*/  LDL.LU.64 R10, [R1+0x8f78] ;  /* 0x008f7800010a7983 */ /* 0x002f280000300a00 */
[----:B--2---:R1:W-:Y:S01]  /*1b3cb0*/  STL.64 [R1+0x8f38], R16 ;  /* 0x008f381001007387 */ /* 0x0043e20000100a00 */
[----:B---3--:R-:W-:-:S02]  /*1b3cc0*/  IADD3 R24, P2, R21, R17, RZ ;  /* 0x0000001115187210 */ /* 0x008fc40007f5e0ff */
[----:B------:R-:W-:-:S03]  /*1b3cd0*/  IADD3 R12, P1, R21, R16, RZ ;  /* 0x00000010150c7210 */ /* 0x000fc60007f3e0ff */
[----:B------:R-:W-:Y:S04]  /*1b3ce0*/  STL [R1+0x4418], R24 ;  /* 0x0044181801007387 */ /* 0x000fe80000100800 */
[----:B-1----:R-:W2:Y:S01]  /*1b3cf0*/  LDL R16, [R1+0x424] ;  /* 0x0004240001107983 */ /* 0x002ea20000100800 */
[----:B------:R-:W-:-:S03]  /*1b3d00*/  IMAD.X R21, R15, 0x1, R26, P0 ;  /* 0x000000010f157824 */ /* 0x000fc600000e061a */
[----:B------:R-:W3:Y:S04]  /*1b3d10*/  LDL.LU R15, [R1+0x8f70] ;  /* 0x008f7000010f7983 */ /* 0x000ee80000300800 */
[----:B------:R1:W-:Y:S04]  /*1b3d20*/  STL.64 [R1+0x4428], R20 ;  /* 0x0044281401007387 */ /* 0x0003e80000100a00 */
[----:B-1----:R-:W4:Y:S04]  /*1b3d30*/  LDL.LU.64 R20, [R1+0x8f68] ;  /* 0x008f680001147983 */ /* 0x002f280000300a00 */
[----:B------:R1:W-:Y:S04]  /*1b3d40*/  STL [R1+0x8f40], R26 ;  /* 0x008f401a01007387 */ /* 0x0003e80000100800 */
[----:B-1----:R-:W4:Y:S01]  /*1b3d50*/  LDL.LU R26, [R1+0xd8] ;  /* 0x0000d800011a7983 */ /* 0x002f220000300800 */
[----:B--2---:R-:W-:-:S05]  /*1b3d60*/  IMAD.X R13, R16, 0x1, R14, P1 ;  /* 0x00000001100d7824 */ /* 0x004fca00008e060e */
[----:B------:R1:W-:Y:S04]  /*1b3d70*/  STL.64 [R1+0x4420], R12 ;  /* 0x0044200c01007387 */ /* 0x0003e80000100a00 */
[----:B-1----:R-:W2:Y:S01]  /*1b3d80*/  LDL.LU.64 R12, [R1+0x8f60] ;  /* 0x008f6000010c7983 */ /* 0x002ea20000300a00 */
[----:B------:R-:W-:-:S03]  /*1b3d90*/  IMAD.MOV.U32 R17, RZ, RZ, R22 ;  /* 0x000000ffff117224 */ /* 0x000fc600078e0016 */
[----:B--2---:R1:W-:Y:S04]  /*1b3da0*/  STL.64 [R1+0x8f48], R12 ;  /* 0x008f480c01007387 */ /* 0x0043e80000100a00 */
[----:B-1----:R0:W2:Y:S01]  /*1b3db0*/  LDL.64 R12, [R1+0x4418] ;  /* 0x00441800010c7983 */ /* 0x0020a20000100a00 */
[----:B----4-:R-:W-:-:S05]  /*1b3dc0*/  IADD3 R22, P1, R26, R21, RZ ;  /* 0x000000151a167210 */ /* 0x010fca0007f3e0ff */
[----:B------:R1:W-:Y:S04]  /*1b3dd0*/  STL [R1+0x4408], R22 ;  /* 0x0044081601007387 */ /* 0x0003e80000100800 */
[----:B-1----:R-:W4:Y:S04]  /*1b3de0*/  LDL.LU.64 R22, [R1+0x8f58] ;  /* 0x008f580001167983 */ /* 0x002f280000300a00 */
[----:B---3--:R1:W-:Y:S01]  /*1b3df0*/  STL [R1+0x8f28], R15 ;  /* 0x008f280f01007387 */ /* 0x0083e20000100800 */
[----:B--2---:R-:W-:-:S03]  /*1b3e00*/  IMAD.X R13, R16, 0x1, R15, P2 ;  /* 0x00000001100d7824 */ /* 0x004fc600010e060f */
[----:B-1----:R-:W2:Y:S01]  /*1b3e10*/  LDL.LU R15, [R1+0x424] ;  /* 0x00042400010f7983 */ /* 0x002ea20000300800 */
[----:B------:R-:W-:-:S03]  /*1b3e20*/  IADD3 R24, P0, R26, R19, RZ ;  /* 0x000000131a187210 */ /* 0x000fc60007f1e0ff */
[----:B------:R-:W-:Y:S02]  /*1b3e30*/  STL [R1+0x441c], R13 ;  /* 0x00441c0d01007387 */ /* 0x000fe40000100800 */
[----:B--2---:R-:W-:-:S05]  /*1b3e40*/  IMAD.X R25, R15, 0x1, R18, P0 ;  /* 0x000000010f197824 */ /* 0x004fca00000e0612 */
[----:B------:R1:W-:Y:S04]  /*1b3e50*/  STL.64 [R1+0x4410], R24 ;  /* 0x0044101801007387 */ /* 0x0003e80000100a00 */
[----:B-1----:R-:W2:Y:S04]  /*1b3e60*/  LDL.LU.64 R24, [R1+0x8f50] ;  /* 0x008f500001187983 */ /* 0x002ea80000300a00 */
[----:B------:R1:W-:Y:S04]  /*1b3e70*/  STL.64 [R1+0x8f30], R18 ;  /* 0x008f301201007387 */ /* 0x0003e80000100a00 */
[----:B-1----:R0:W3:Y:S01]  /*1b3e80*/  LDL.64 R18, [R1+0x4408] ;  /* 0x0044080001127983 */ /* 0x0020e20000100a00 */
[----:B----4-:R-:W-:-:S03]  /*1b3e90*/  IADD3 R12, P2, R26, R23, RZ ;  /* 0x000000171a0c7210 */ /* 0x010fc60007f5e0ff */
[----:B------:R1:W-:Y:S02]  /*1b3ea0*/  STL.64 [R1+0x8f18], R6 ;  /* 0x008f180601007387 */ /* 0x0003e40000100a00 */
[----:B------:R-:W-:Y:S02]  /*1b3eb0*/  IMAD.X R13, R15, 0x1, R22, P2 ;  /* 0x000000010f0d7824 */ /* 0x000fe400010e0616 */
[----:B-1----:R-:W-:Y:S01]  /*1b3ec0*/  IMAD.MOV.U32 R6, RZ, RZ, R17 ;  /* 0x000000ffff067224 */ /* 0x002fe200078e0011 */
[----:B------:R-:W4:Y:S04]  /*1b3ed0*/  LDL R7, [R1+0xdc] ;  /* 0x0000dc0001077983 */ /* 0x000f280000100800 */
[----:B------:R1:W-:Y:S01]  /*1b3ee0*/  STL.64 [R1+0x8f20], R20 ;  /* 0x008f201401007387 */ /* 0x0003e20000100a00 */
[----:B--2---:R-:W-:-:S05]  /*1b3ef0*/  IADD3 R16, P0, R26, R25, RZ ;  /* 0x000000191a107210 */ /* 0x004fca0007f1e0ff */
[C---:B------:R-:W-:Y:S02]  /*1b3f00*/  IMAD.X R17, R15.reuse, 0x1, R24, P0 ;  /* 0x000000010f117824 */ /* 0x040fe400000e0618 */
[C---:B---3--:R-:W-:Y:S01]  /*1b3f10*/  IMAD.X R19, R15.reuse, 0x1, R20, P1 ;  /* 0x000000010f137824 */ /* 0x048fe200008e0614 */
[C---:B------:R-:W-:Y:S02]  /*1b3f20*/  IADD3 R18, P1, R26.reuse, R29, RZ ;  /* 0x0000001d1a127210 */ /* 0x040fe40007f3e0ff */
[----:B-1----:R-:W-:Y:S02]  /*1b3f30*/  IADD3 R20, P2, R26, R27, RZ ;  /* 0x0000001b1a147210 */ /* 0x002fe40007f5e0ff */
[----:B------:R1:W-:Y:S04]  /*1b3f40*/  STL [R1+0x440c], R19 ;  /* 0x00440c1301007387 */ /* 0x0003e80000100800 */
[----:B------:R2:W-:Y:S01]  /*1b3f50*/  STL.64 [R1+0x4400], R12 ;  /* 0x0044000c01007387 */ /* 0x0005e20000100a00 */
[----:B-1----:R-:W-:-:S03]  /*1b3f60*/  IMAD.X R19, R15, 0x1, R28, P1 ;  /* 0x000000010f137824 */ /* 0x002fc600008e061c */
[----:B--2---:R-:W2:Y:S04]  /*1b3f70*/  LDL.LU.64 R12, [R1+0x8f48] ;  /* 0x008f4800010c7983 */ /* 0x004ea80000300a00 */
[----:B------:R-:W3:Y:S04]  /*1b3f80*/  LDL.LU R26, [R1+0x8f40] ;  /* 0x008f4000011a7983 */ /* 0x000ee80000300800 */
[----:B------:R1:W-:Y:S04]  /*1b3f90*/  STL.64 [R1+0x43f8], R16 ;  /* 0x0043f81001007387 */ /* 0x0003e80000100a00 */
[----:B-1----:R-:W4:Y:S04]  /*1b3fa0*/  LDL.LU.64 R16, [R1+0x8f38] ;  /* 0x008f380001107983 */ /* 0x002f280000300a00 */
[----:B------:R-:W-:Y:S04]  /*1b3fb0*/  STL.64 [R1+0x8f10], R24 ;  /* 0x008f101801007387 */ /* 0x000fe80000100a00 */
[----:B------:R1:W-:Y:S04]  /*1b3fc0*/  STL.64 [R1+0x43f0], R18 ;  /* 0x0043f01201007387 */ /* 0x0003e80000100a00 */
[----:B-1----:R-:W2:Y:S04]  /*1b3fd0*/  LDL.LU.64 R18, [R1+0x8f30] ;  /* 0x008f300001127983 */ /* 0x002ea80000300a00 */
[----:B------:R1:W-:Y:S04]  /*1b3fe0*/  STL [R1+0x8f00], R28 ;  /* 0x008f001c01007387 */ /* 0x0003e80000100800 */
[----:B-1----:R-:W2:Y:S01]  /*1b3ff0*/  LDL.LU R28, [R1+0xdc] ;  /* 0x0000dc00011c7983 */ /* 0x002ea20000300800 */
[----:B------:R-:W-:-:S04]  /*1b4000*/  IMAD.MOV.U32 R21, RZ, RZ, R6 ;  /* 0x000000ffff157224 */ /* 0x000fc800078e0006 */
[----:B------:R-:W-:Y:S02]  /*1b4010*/  IMAD.MOV.U32 R25, RZ, RZ, R21 ;  /* 0x000000ffff197224 */ /* 0x000fe400078e0015 */
[----:B---3--:R-:W-:Y:S01]  /*1b4020*/  IMAD.X R21, R15, 0x1, R26, P2 ;  /* 0x000000010f157824 */ /* 0x008fe200010e061a */
[----:B----4-:R-:W-:Y:S04]  /*1b4030*/  STL.64 [R1+0x8ef0], R16 ;  /* 0x008ef01001007387 */ /* 0x010fe80000100a00 */
[----:B------:R-:W3:Y:S04]  /*1b4040*/  LDL.LU R15, [R1+0x8f28] ;  /* 0x008f2800010f7983 */ /* 0x000ee80000300800 */
[----:B------:R1:W-:Y:S04]  /*1b4050*/  STL.64 [R1+0x43e8], R20 ;  /* 0x0043e81401007387 */ /* 0x0003e80000100a00 */
[----:B-1----:R-:W4:Y:S04]  /*1b4060*/  LDL.LU.64 R20, [R1+0x8f20] ;  /* 0x008f200001147983 */ /* 0x002f280000300a00 */
[----:B------:R-:W-:Y:S01]  /*1b4070*/  STL.64 [R1+0x8f08], R26 ;  /* 0x008f081a01007387 */ /* 0x000fe20000100a00 */
[----:B--2---:R-:W-:-:S03]  /*1b4080*/  IADD3 R24, P1, R28, R17, RZ ;  /* 0x000000111c187210 */ /* 0x004fc60007f3e0ff */
[----:B------:R-:W2:Y:S01]  /*1b4090*/  LDL R17, [R1+0x420] ;  /* 0x0004200001117983 */ /* 0x000ea20000100800 */
[----:B------:R-:W-:-:S05]  /*1b40a0*/  IADD3 R6, P0, R7, R16, RZ ;  /* 0x0000001007067210 */ /* 0x000fca0007f1e0ff */
[----:B--2---:R-:W-:-:S05]  /*1b40b0*/  IMAD.X R7, R17, 0x1, R14, P0 ;  /* 0x0000000111077824 */ /* 0x004fca00000e060e */
[----:B------:R1:W-:Y:S04]  /*1b40c0*/  STL.64 [R1+0x43e0], R6 ;  /* 0x0043e00601007387 */ /* 0x0003e80000100a00 */
[----:B-1----:R-:W2:Y:S01]  /*1b40d0*/  LDL.LU.64 R6, [R1+0x8f18] ;  /* 0x008f180001067983 */ /* 0x002ea20000300a00 */
[C---:B----4-:R-:W-:Y:S02]  /*1b40e0*/  IADD3 R26, P0, R28.reuse, R21, RZ ;  /* 0x000000151c1a7210 */ /* 0x050fe40007f1e0ff */
[----:B------:R-:W-:Y:S01]  /*1b40f0*/  IADD3 R16, P2, R28, R19, RZ ;  /* 0x000000131c107210 */ /* 0x000fe20007f5e0ff */
[----:B--2---:R1:W-:Y:S02]  /*1b4100*/  STL.64 [R1+0x8ef8], R6 ;  /* 0x008ef80601007387 */ /* 0x0043e40000100a00 */
[----:B-1----:R-:W-:-:S02]  /*1b4110*/  IMAD.MOV.U32 R6, RZ, RZ, R25 ;  /* 0x000000ffff067224 */ /* 0x002fc400078e0019 */
[----:B---3--:R-:W-:-:S05]  /*1b4120*/  IMAD.X R25, R17, 0x1, R15, P1 ;  /* 0x0000000111197824 */ /* 0x008fca00008e060f */
[----:B------:R1:W-:Y:S04]  /*1b4130*/  STL.64 [R1+0x43d8], R24 ;  /* 0x0043d81801007387 */ /* 0x0003e80000100a00 */
[----:B------:R-:W-:Y:S01]  /*1b4140*/  STL [R1+0x43c8], R26 ;  /* 0x0043c81a01007387 */ /* 0x000fe20000100800 */
[----:B------:R-:W-:-:S03]  /*1b4150*/  IMAD.X R17, R17, 0x1, R18, P2 ;  /* 0x0000000111117824 */ /* 0x000fc600010e0612 */
[----:B-1----:R-:W2:Y:S04]  /*1b4160*/  LDL.LU.64 R24, [R1+0x8f10] ;  /* 0x008f100001187983 */ /* 0x002ea80000300a00 */
[----:B------:R1:W-:Y:S04]  /*1b4170*/  STL.64 [R1+0x8ee8], R10 ;  /* 0x008ee80a01007387 */ /* 0x0003e80000100a00 */
[----:B-1----:R-:W3:Y:S04]  /*1b4180*/  LDL R10, [R1+0xe0] ;  /* 0x0000e000010a7983 */ /* 0x002ee80000100800 */
[----:B------:R1:W-:Y:S04]  /*1b4190*/  STL.64 [R1+0x8ee0], R14 ;  /* 0x008ee00e01007387 */ /* 0x0003e80000100a00 */
[----:B-1----:R0:W4:Y:S04]  /*1b41a0*/  LDL.64 R14, [R1+0x43c8] ;  /* 0x0043c800010e7983 */ /* 0x0021280000100a00 */
[----:B------:R1:W-:Y:S04]  /*1b41b0*/  STL [R1+0x8ed8], R18 ;  /* 0x008ed81201007387 */ /* 0x0003e80000100800 */
[----:B-1----:R-:W4:Y:S01]  /*1b41c0*/  LDL.LU R18, [R1+0x420] ;  /* 0x0004200001127983 */ /* 0x002f220000300800 */
[----:B------:R-:W-:-:S03]  /*1b41d0*/  IADD3 R26, P1, R28, R23, RZ ;  /* 0x000000171c1a7210 */ /* 0x000fc60007f3e0ff */
[----:B------:R-:W-:Y:S01]  /*1b41e0*/  STL.64 [R1+0x43d0], R16 ;  /* 0x0043d01001007387 */ /* 0x000fe20000100a00 */
[C---:B----4-:R-:W-:Y:S02]  /*1b41f0*/  IMAD.X R15, R18.reuse, 0x1, R20, P0 ;  /* 0x00000001120f7824 */ /* 0x050fe400000e0614 */
[----:B------:R-:W-:-:S03]  /*1b4200*/  IMAD.X R27, R18, 0x1, R22, P1 ;  /* 0x00000001121b7824 */ /* 0x000fc600008e0616 */
[----:B------:R-:W-:Y:S04]  /*1b4210*/  STL [R1+0x43cc], R15 ;  /* 0x0043cc0f01007387 */ /* 0x000fe80000100800 */
[----:B------:R1:W-:Y:S04]  /*1b4220*/  STL.64 [R1+0x43c0], R26 ;  /* 0x0043c01a01007387 */ /* 0x0003e80000100a00 */
[----:B-1----:R-:W4:Y:S01]  /*1b4230*/  LDL.LU.64 R26, [R1+0x8f08] ;  /* 0x008f0800011a7983 */ /* 0x002f220000300a00 */
[----:B--2---:R-:W-:-:S03]  /*1b4240*/  IADD3 R16, P2, R28, R25, RZ ;  /* 0x000000191c107210 */ /* 0x004fc60007f5e0ff */
[----:B------:R1:W-:Y:S01]  /*1b4250*/  STL.64 [R1+0x8ed0], R22 ;  /* 0x008ed01601007387 */ /* 0x0003e20000100a00 */
[----:B------:R-:W-:Y:S01]  /*1b4260*/  IADD3 R14, P0, R28, R29, RZ ;  /* 0x0000001d1c0e7210 */ /* 0x000fe20007f1e0ff */
[----:B------:R-:W-:Y:S02]  /*1b4270*/  IMAD.X R17, R18, 0x1, R24, P2 ;  /* 0x0000000112117824 */ /* 0x000fe400010e0618 */
[----:B-1----:R-:W-:Y:S01]  /*1b4280*/  IMAD.MOV.U32 R23, RZ, RZ, R6 ;  /* 0x000000ffff177224 */ /* 0x002fe200078e0006 */
[----:B----4-:R-:W-:Y:S02]  /*1b4290*/  IADD3 R6, P1, R28, R27, RZ ;  /* 0x0000001b1c067210 */ /* 0x010fe40007f3e0ff */
[----:B------:R-:W2:Y:S04]  /*1b42a0*/  LDL.LU R28, [R1+0x8f00] ;  /* 0x008f0000011c7983 */ /* 0x000ea80000300800 */
[----:B------:R1:W-:Y:S04]  /*1b42b0*/  STL [R1+0x43a8], R6 ;  /* 0x0043a80601007387 */ /* 0x0003e80000100800 */
[----:B-1----:R-:W4:Y:S04]  /*1b42c0*/  LDL.LU.64 R6, [R1+0x8ef8] ;  /* 0x008ef80001067983 */ /* 0x002f280000300a00 */
[----:B------:R1:W-:Y:S04]  /*1b42d0*/  STL.64 [R1+0x43b8], R16 ;  /* 0x0043b81001007387 */ /* 0x0003e80000100a00 */
[----:B-1----:R-:W3:Y:S04]  /*1b42e0*/  LDL.LU.64 R16, [R1+0x8ef0] ;  /* 0x008ef00001107983 */ /* 0x002ee80000300a00 */
[----:B------:R1:W-:Y:S04]  /*1b42f0*/  STL.64 [R1+0x8ec0], R24 ;  /* 0x008ec01801007387 */ /* 0x0003e80000100a00 */
[----:B-1----:R0:W2:Y:S04]  /*1b4300*/  LDL.64 R24, [R1+0x43a8] ;  /* 0x0043a80001187983 */ /* 0x0020a80000100a00 */
[----:B----4-:R1:W-:Y:S04]  /*1b4310*/  STL.64 [R1+0x8ec8], R6 ;  /* 0x008ec80601007387 */ /* 0x0103e80000100a00 */
[----:B-1----:R-:W4:Y:S01]  /*1b4320*/  LDL R6, [R1+0x41c] ;  /* 0x00041c0001067983 */ /* 0x002f220000100800 */
[----:B---3--:R-:W-:-:S05]  /*1b4330*/  IADD3 R10, P2, R10, R16, RZ ;  /* 0x000000100a0a7210 */ /* 0x008fca0007f5e0ff */
[----:B------:R1:W-:Y:S04]  /*1b4340*/  STL [R1+0x43a0], R10 ;  /* 0x0043a00a01007387 */ /* 0x0003e80000100800 */
[----:B-1----:R-:W3:Y:S01]  /*1b4350*/  LDL.LU.64 R10, [R1+0x8ee8] ;  /* 0x008ee800010a7983 */ /* 0x002ee20000300a00 */
[----:B--2---:R-:W-:-:S03]  /*1b4360*/  IMAD.X R15, R18, 0x1, R28, P0 ;  /* 0x00000001120f7824 */ /* 0x004fc600000e061c */
[----:B---3--:R1:W-:Y:S04]  /*1b4370*/  STL.64 [R1+0x8eb0], R10 ;  /* 0x008eb00a01007387 */ /* 0x0083e80000100a00 */
[----:B-1----:R0:W4:Y:S04]  /*1b4380*/  LDL.64 R10, [R1+0x43a0] ;  /* 0x0043a000010a7983 */ /* 0x0021280000100a00 */
[----:B------:R1:W-:Y:S04]  /*1b4390*/  STL [R1+0x8ea8], R16 ;  /* 0x008ea81001007387 */ /* 0x0003e80000100800 */
[----:B-1----:R-:W2:Y:S04]  /*1b43a0*/  LDL.LU R16, [R1+0xe0] ;  /* 0x0000e00001107983 */ /* 0x002ea80000300800 */
[----:B------:R1:W-:Y:S04]  /*1b43b0*/  STL.64 [R1+0x43b0], R14 ;  /* 0x0043b00e01007387 */ /* 0x0003e80000100a00 */
[----:B-1----:R-:W4:Y:S01]  /*1b43c0*/  LDL.LU.64 R14, [R1+0x8ee0] ;  /* 0x008ee000010e7983 */ /* 0x002f220000300a00 */
[----:B------:R-:W-:-:S03]  /*1b43d0*/  IMAD.X R25, R18, 0x1, R26, P1 ;  /* 0x0000000112197824 */ /* 0x000fc600008e061a */
[----:B------:R1:W-:Y:S04]  /*1b43e0*/  STL.64 [R1+0x8eb8], R28 ;  /* 0x008eb81c01007387 */ /* 0x0003e80000100a00 */
[----:B------:R-:W3:Y:S04]  /*1b43f0*/  LDL.LU R18, [R1+0x8ed8] ;  /* 0x008ed80001127983 */ /* 0x000ee80000300800 */
[----:B------:R-:W-:Y:S01]  /*1b4400*/  STL [R1+0x43ac], R25 ;  /* 0x0043ac1901007387 */ /* 0x000fe20000100800 */
[----:B-1----:R-:W-:Y:S01]  /*1b4410*/  IMAD.MOV.U32 R28, RZ, RZ, R23 ;  /* 0x000000ffff1c7224 */ /* 0x002fe200078e0017 */
[----:B--2---:R-:W-:Y:S01]  /*1b4420*/  IADD3 R22, P0, R16, R17, RZ ;  /* 0x0000001110167210 */ /* 0x004fe20007f1e0ff */
[----:B----4-:R-:W-:-:S04]  /*1b4430*/  IMAD.X R11, R6, 0x1, R14, P2 ;  /* 0x00000001060b7824 */ /* 0x010fc800010e060e */
[----:B------:R-:W-:Y:S01]  /*1b4440*/  IMAD.X R23, R6, 0x1, R15, P0 ;  /* 0x0000000106177824 */ /* 0x000fe200000e060f */
[----:B------:R-:W-:Y:S04]  /*1b4450*/  STL [R1+0x43a4], R11 ;  /* 0x0043a40b01007387 */ /* 0x000fe80000100800 */
[----:B------:R1:W-:Y:S04]  /*1b4460*/  STL.64 [R1+0x4398], R22 ;  /* 0x0043981601007387 */ /* 0x0003e80000100a00 */
[----:B-1----:R-:W2:Y:S04]  /*1b4470*/  LDL.LU.64 R22, [R1+0x8ed0] ;  /* 0x008ed00001167983 */ /* 0x002ea80000300a00 */
[----:B------:R1:W-:Y:S04]  /*1b4480*/  STL [R1+0x8e98], R15 ;  /* 0x008e980f01007387 */ /* 0x0003e80000100800 */
[----:B-1----:R-:W3:Y:S01]  /*1b4490*/  LDL.LU R15, [R1+0x41c] ;  /* 0x00041c00010f7983 */ /* 0x002ee20000300800 */
[----:B------:R-:W-:-:S02]  /*1b44a0*/  IADD3 R24, P1, R16, R19, RZ ;  /* 0x0000001310187210 */ /* 0x000fc40007f3e0ff */
[----:B--2---:R-:W-:-:S05]  /*1b44b0*/  IADD3 R6, P0, R16, R23, RZ ;  /* 0x0000001710067210 */ /* 0x004fca0007f1e0ff */
[----:B------:R1:W-:Y:S01]  /*1b44c0*/  STL [R1+0x4380], R6 ;  /* 0x0043800601007387 */ /* 0x0003e20000100800 */
[----:B---3--:R-:W-:-:S03]  /*1b44d0*/  IMAD.X R25, R15, 0x1, R18, P1 ;  /* 0x000000010f197824 */ /* 0x008fc600008e0612 */
[----:B-1----:R-:W2:Y:S04]  /*1b44e0*/  LDL.LU.64 R6, [R1+0x8ec8] ;  /* 0x008ec80001067983 */ /* 0x002ea80000300a00 */
[----:B------:R1:W-:Y:S04]  /*1b44f0*/  STL.64 [R1+0x4390], R24 ;  /* 0x0043901801007387 */ /* 0x0003e80000100a00 */
[----:B-1----:R-:W3:Y:S01]  /*1b4500*/  LDL.LU.64 R24, [R1+0x8ec0] ;  /* 0x008ec00001187983 */ /* 0x002ee20000300a00 */
[----:B------:R-:W-:-:S03]  /*1b4510*/  IADD3 R10, P2, R16, R21, RZ ;  /* 0x00000015100a7210 */ /* 0x000fc60007f5e0ff */
[----:B------:R1:W-:Y:S02]  /*1b4520*/  STL.64 [R1+0x8ea0], R18 ;  /* 0x008ea01201007387 */ /* 0x0003e40000100a00 */
[----:B------:R-:W-:Y:S02]  /*1b4530*/  IMAD.X R11, R15, 0x1, R20, P2 ;  /* 0x000000010f0b7824 */ /* 0x000fe400010e0614 */
[----:B-1----:R-:W-:Y:S01]  /*1b4540*/  IMAD.MOV.U32 R19, RZ, RZ, R28 ;  /* 0x000000ffff137224 */ /* 0x002fe200078e001c */
[----:B---3--:R-:W-:-:S05]  /*1b4550*/  IADD3 R28, P1, R16, R25, RZ ;  /* 0x00000019101c7210 */ /* 0x008fca0007f3e0ff */
[----:B------:R1:W-:Y:S04]  /*1b4560*/  STL [R1+0x4378], R28 ;  /* 0x0043781c01007387 */ /* 0x0003e80000100800 */
[----:B-1----:R-:W3:Y:S04]  /*1b4570*/  LDL.LU.64 R28, [R1+0x8eb8] ;  /* 0x008eb800011c7983 */ /* 0x002ee80000300a00 */
[----:B------:R1:W-:Y:S04]  /*1b4580*/  STL.64 [R1+0x4388], R10 ;  /* 0x0043880a01007387 */ /* 0x0003e80000100a00 */
[----:B-1----:R-:W4:Y:S04]  /*1b4590*/  LDL.LU.64 R10, [R1+0x8eb0] ;  /* 0x008eb000010a7983 */ /* 0x002f280000300a00 */
[----:B------:R1:W-:Y:S04]  /*1b45a0*/  STL.64 [R1+0x8e90], R20 ;  /* 0x008e901401007387 */ /* 0x0003e80000100a00 */
[----:B-1----:R0:W2:Y:S01]  /*1b45b0*/  LDL.64 R20, [R1+0x4380] ;  /* 0x0043800001147983 */ /* 0x0020a20000100a00 */
[----:B---3--:R-:W-:-:S03]  /*1b45c0*/  IADD3 R18, P2, R16, R29, RZ ;  /* 0x0000001d10127210 */ /* 0x008fc60007f5e0ff */
[----:B----4-:R1:W-:Y:S04]  /*1b45d0*/  STL.64 [R1+0x8e80], R10 ;  /* 0x008e800a01007387 */ /* 0x0103e80000100a00 */
[----:B-1----:R-:W3:Y:S01]  /*1b45e0*/  LDL R11, [R1+0xe4] ;  /* 0x0000e400010b7983 */ /* 0x002ee20000100800 */
[----:B--2---:R-:W-:-:S03]  /*1b45f0*/  IMAD.X R21, R15, 0x1, R22, P0 ;  /* 0x000000010f157824 */ /* 0x004fc600000e0616 */
[----:B------:R1:W-:Y:S01]  /*1b4600*/  STL.64 [R1+0x8e88], R22 ;  /* 0x008e881601007387 */ /* 0x0003e20000100a00 */
[----:B------:R-:W-:-:S03]  /*1b4610*/  IADD3 R20, P0, R16, R27, RZ ;  /* 0x0000001b10147210 */ /* 0x000fc60007f1e0ff */
[----:B-1----:R0:W2:Y:S04]  /*1b4620*/  LDL.64 R22, [R1+0x4378] ;  /* 0x0043780001167983 */ /* 0x0020a80000100a00 */
[----:B------:R1:W-:Y:S04]  /*1b4630*/  STL [R1+0x4384], R21 ;  /* 0x0043841501007387 */ /* 0x0003e80000100800 */
[----:B------:R-:W3:Y:S01]  /*1b4640*/  LDL.LU R16, [R1+0x8ea8] ;  /* 0x008ea80001107983 */ /* 0x000ee20000300800 */
[----:B------:R-:W-:Y:S02]  /*1b4650*/  IMAD.MOV.U32 R10, RZ, RZ, R19 ;  /* 0x000000ffff0a7224 */ /* 0x000fe400078e0013 */
[----:B------:R-:W-:Y:S01]  /*1b4660*/  IMAD.X R19, R15, 0x1, R28, P2 ;  /* 0x000000010f137824 */ /* 0x000fe200010e061c */
[----:B------:R-:W-:Y:S01]  /*1b4670*/  STL.64 [R1+0x8e70], R24 ;  /* 0x008e701801007387 */ /* 0x000fe20000100a00 */
[----:B-1----:R-:W-:-:S02]  /*1b4680*/  IMAD.MOV.U32 R21, RZ, RZ, R10 ;  /* 0x000000ffff157224 */ /* 0x002fc400078e000a */
[----:B--2---:R-:W-:-:S05]  /*1b4690*/  IMAD.X R23, R15, 0x1, R24, P1 ;  /* 0x000000010f177824 */ /* 0x004fca00008e0618 */
[----:B------:R-:W-:Y:S04]  /*1b46a0*/  STL [R1+0x437c], R23 ;  /* 0x00437c1701007387 */ /* 0x000fe80000100800 */
[----:B------:R1:W-:Y:S01]  /*1b46b0*/  STL.64 [R1+0x8e78], R12 ;  /* 0x008e780c01007387 */ /* 0x0003e20000100a00 */
[----:B---3--:R-:W-:-:S03]  /*1b46c0*/  IADD3 R22, P1, R11, R16, RZ ;  /* 0x000000100b167210 */ /* 0x008fc60007f3e0ff */
[----:B-1----:R-:W2:Y:S04]  /*1b46d0*/  LDL R12, [R1+0x418] ;  /* 0x00041800010c7983 */ /* 0x002ea80000100800 */
[----:B------:R1:W-:Y:S04]  /*1b46e0*/  STL.64 [R1+0x4370], R18 ;  /* 0x0043701201007387 */ /* 0x0003e80000100a00 */
[----:B-1----:R-:W3:Y:S04]  /*1b46f0*/  LDL.LU.64 R18, [R1+0x8ea0] ;  /* 0x008ea00001127983 */ /* 0x002ee80000300a00 */
[----:B------:R-:W-:Y:S04]  /*1b4700*/  STL.64 [R1+0x8e60], R28 ;  /* 0x008e601c01007387 */ /* 0x000fe80000100a00 */
[----:B------:R1:W-:Y:S02]  /*1b4710*/  STL.64 [R1+0x8e68], R16 ;  /* 0x008e681001007387 */ /* 0x0003e40000100a00 */
[----:B-1----:R-:W-:-:S02]  /*1b4720*/  IMAD.MOV.U32 R16, RZ, RZ, R21 ;  /* 0x000000ffff107224 */ /* 0x002fc400078e0015 */
[----:B------:R-:W-:Y:S02]  /*1b4730*/  IMAD.X R21, R15, 0x1, R26, P0 ;  /* 0x000000010f157824 */ /* 0x000fe400000e061a */
[----:B------:R-:W4:Y:S01]  /*1b4740*/  LDL.LU R15, [R1+0x8e98] ;  /* 0x008e9800010f7983 */ /* 0x000f220000300800 */
[----:B------:R-:W-:-:S03]  /*1b4750*/  IADD3 R10, P2, R11, R17, RZ ;  /* 0x000000110b0a7210 */ /* 0x000fc60007f5e0ff */
[----:B------:R1:W-:Y:S04]  /*1b4760*/  STL.64 [R1+0x4368], R20 ;  /* 0x0043681401007387 */ /* 0x0003e80000100a00 */
[----:B-1----:R-:W3:Y:S04]  /*1b4770*/  LDL.LU.64 R20, [R1+0x8e90] ;  /* 0x008e900001147983 */ /* 0x002ee80000300a00 */
[----:B------:R1:W-:Y:S04]  /*1b4780*/  STL [R1+0x8e58], R26 ;  /* 0x008e581a01007387 */ /* 0x0003e80000100800 */
[----:B-1----:R-:W3:Y:S01]  /*1b4790*/  LDL.LU R26, [R1+0xe4] ;  /* 0x0000e400011a7983 */ /* 0x002ee20000300800 */
[----:B--2---:R-:W-:-:S05]  /*1b47a0*/  IMAD.X R23, R12, 0x1, R14, P1 ;  /* 0x000000010c177824 */ /* 0x004fca00008e060e */
[----:B------:R1:W-:Y:S04]  /*1b47b0*/  STL.64 [R1+0x4360], R22 ;  /* 0x0043601601007387 */ /* 0x0003e80000100a00 */
[----:B-1----:R-:W2:Y:S01]  /*1b47c0*/  LDL.LU.64 R22, [R1+0x8e88] ;  /* 0x008e880001167983 */ /* 0x002ea20000300a00 */
[----:B----4-:R-:W-:-:S05]  /*1b47d0*/  IMAD.X R11, R12, 0x1, R15, P2 ;  /* 0x000000010c0b7824 */ /* 0x010fca00010e060f */
[----:B------:R1:W-:Y:S04]  /*1b47e0*/  STL.64 [R1+0x4358], R10 ;  /* 0x0043580a01007387 */ /* 0x0003e80000100a00 */
[----:B-1----:R-:W4:Y:S04]  /*1b47f0*/  LDL.LU.64 R10, [R1+0x8e80] ;  /* 0x008e8000010a7983 */ /* 0x002f280000300a00 */
[----:B------:R1:W-:Y:S04]  /*1b4800*/  STL [R1+0x8e48], R15 ;  /* 0x008e480f01007387 */ /* 0x0003e80000100800 */
[----:B-1----:R-:W4:Y:S01]  /*1b4810*/  LDL.LU R15, [R1+0x418] ;  /* 0x00041800010f7983 */ /* 0x002f220000300800 */
[----:B---3--:R-:W-:-:S02]  /*1b4820*/  IADD3 R24, P0, R26, R19, RZ ;  /* 0x000000131a187210 */ /* 0x008fc40007f1e0ff */
[----:B--2---:R-:W-:-:S05]  /*1b4830*/  IADD3 R12, P2, R26, R23, RZ ;  /* 0x000000171a0c7210 */ /* 0x004fca0007f5e0ff */
[----:B------:R1:W-:Y:S04]  /*1b4840*/  STL [R1+0x4340], R12 ;  /* 0x0043400c01007387 */ /* 0x0003e80000100800 */
[----:B-1----:R-:W2:Y:S01]  /*1b4850*/  LDL.LU.64 R12, [R1+0x8e78] ;  /* 0x008e7800010c7983 */ /* 0x002ea20000300a00 */
[----:B----4-:R-:W-:-:S05]  /*1b4860*/  IMAD.X R25, R15, 0x1, R18, P0 ;  /* 0x000000010f197824 */ /* 0x010fca00000e0612 */
[----:B------:R1:W-:Y:S04]  /*1b4870*/  STL.64 [R1+0x4350], R24 ;  /* 0x0043501801007387 */ /* 0x0003e80000100a00 */
[----:B-1----:R-:W3:Y:S01]  /*1b4880*/  LDL.LU.64 R24, [R1+0x8e70] ;  /* 0x008e700001187983 */ /* 0x002ee20000300a00 */
[----:B------:R-:W-:-:S03]  /*1b4890*/  IADD3 R28, P1, R26, R21, RZ ;  /* 0x000000151a1c7210 */ /* 0x000fc60007f3e0ff */
[----:B------:R1:W-:Y:S02]  /*1b48a0*/  STL.64 [R1+0x8e50], R18 ;  /* 0x008e501201007387 */ /* 0x0003e40000100a00 */
[----:B------:R-:W-:Y:S02]  /*1b48b0*/  IMAD.X R29, R15, 0x1, R20, P1 ;  /* 0x000000010f1d7824 */ /* 0x000fe400008e0614 */
[----:B-1----:R-:W-:Y:S01]  /*1b48c0*/  IMAD.MOV.U32 R19, RZ, RZ, R16 ;  /* 0x000000ffff137224 */ /* 0x002fe200078e0010 */
[----:B--2---:R1:W-:Y:S04]  /*1b48d0*/  STL.64 [R1+0x8e28], R12 ;  /* 0x008e280c01007387 */ /* 0x0043e80000100a00 */
[----:B-1----:R-:W2:Y:S01]  /*1b48e0*/  LDL R13, [R1+0xe8] ;  /* 0x0000e800010d7983 */ /* 0x002ea20000100800 */
[----:B---3--:R-:W-:-:S05]  /*1b48f0*/  IADD3 R16, P0, R26, R25, RZ ;  /* 0x000000191a107210 */ /* 0x008fca0007f1e0ff */
[----:B------:R1:W-:Y:S04]  /*1b4900*/  STL [R1+0x4338], R16 ;  /* 0x0043381001007387 */ /* 0x0003e80000100800 */
[----:B-1----:R-:W2:Y:S04]  /*1b4910*/  LDL.LU.64 R16, [R1+0x8e68] ;  /* 0x008e680001107983 */ /* 0x002ea80000300a00 */
[----:B------:R1:W-:Y:S04]  /*1b4920*/  STL.64 [R1+0x4348], R28 ;  /* 0x0043481c01007387 */ /* 0x0003e80000100a00 */
[----:B-1----:R-:W3:Y:S04]  /*1b4930*/  LDL.LU.64 R28, [R1+0x8e60] ;  /* 0x008e6000011c7983 */ /* 0x002ee80000300a00 */
[----:B------:R1:W-:Y:S04]  /*1b4940*/  STL.64 [R1+0x8e38], R20 ;  /* 0x008e381401007387 */ /* 0x0003e80000100a00 */
[----:B-1----:R0:W4:Y:S04]  /*1b4950*/  LDL.64 R20, [R1+0x4338] ;  /* 0x0043380001147983 */ /* 0x0021280000100a00 */
[----:B------:R-:W-:Y:S04]  /*1b4960*/  STL.64 [R1+0x8e30], R2 ;  /* 0x008e300201007387 */ /* 0x000fe80000100a00 */
[----:B------:R1:W-:Y:S04]  /*1b4970*/  STL.64 [R1+0x8e40], R4 ;  /* 0x008e400401007387 */ /* 0x0003e80000100a00 */
[----:B-1----:R0:W4:Y:S01]  /*1b4980*/  LDL.64 R4, [R1+0x4340] ;  /* 0x0043400001047983 */ /* 0x0021220000100a00 */
[----:B------:R-:W-:Y:S01]  /*1b4990*/  IMAD.MOV.U32 R2, RZ, RZ, R19 ;  /* 0x000000ffff027224 */ /* 0x000fe200078e0013 */
[----:B---3--:R-:W-:-:S05]  /*1b49a0*/  IADD3 R18, P1, R26, R29, RZ ;  /* 0x0000001d1a127210 */ /* 0x008fca0007f3e0ff */
[----:B------:R-:W-:Y:S01]  /*1b49b0*/  IMAD.X R19, R15, 0x1, R28, P1 ;  /* 0x000000010f137824 */ /* 0x000fe200008e061c */
[----:B--2---:R-:W-:Y:S01]  /*1b49c0*/  IADD3 R12, P1, R13, R17, RZ ;  /* 0x000000110d0c7210 */ /* 0x004fe20007f3e0ff */
[----:B----4-:R-:W-:Y:S01]  /*1b49d0*/  IMAD.X R21, R15, 0x1, R24, P0 ;  /* 0x000000010f157824 */ /* 0x010fe200000e0618 */
[----:B------:R-:W-:Y:S01]  /*1b49e0*/  IADD3 R20, P0, R13, R16, RZ ;  /* 0x000000100d147210 */ /* 0x000fe20007f1e0ff */
[----:B------:R-:W-:Y:S01]  /*1b49f0*/  IMAD.X R5, R15, 0x1, R22, P2 ;  /* 0x000000010f057824 */ /* 0x000fe200010e0616 */
[----:B------:R-:W-:-:S04]  /*1b4a00*/  IADD3 R4, P2, R26, R27, RZ ;  /* 0x0000001b1a047210 */ /* 0x000fc80007f5e0ff */
[----:B------:R-:W-:Y:S04]  /*1b4a10*/  STL [R1+0x4344], R5 ;  /* 0x0043440501007387 */ /* 0x000fe80000100800 */
[----:B------:R-:W2:Y:S04]  /*1b4a20*/  LDL.LU R26, [R1+0x8e58] ;  /* 0x008e5800011a7983 */ /* 0x000ea80000300800 */
[----:B------:R-:W-:Y:S04]  /*1b4a30*/  STL.64 [R1+0x8e20], R24 ;  /* 0x008e201801007387 */ /* 0x000fe80000100a00 */
[----:B------:R-:W-:Y:S04]  /*1b4a40*/  STL [R1+0x433c], R21 ;  /* 0x00433c1501007387 */ /* 0x000fe80000100800 */
[----:B------:R1:W-:Y:S04]  /*1b4a50*/  STL.64 [R1+0x4330], R18 ;  /* 0x0043301201007387 */ /* 0x0003e80000100a00 */
[----:B-1----:R-:W3:Y:S04]  /*1b4a60*/  LDL.LU.64 R18, [R1+0x8e50] ;  /* 0x008e500001127983 */ /* 0x002ee80000300a00 */
[----:B------:R-:W4:Y:S04]  /*1b4a70*/  LDL R13, [R1+0x414] ;  /* 0x00041400010d7983 */ /* 0x000f280000100800 */
[----:B------:R1:W-:Y:S04]  /*1b4a80*/  STL [R1+0x8e10], R17 ;  /* 0x008e101101007387 */ /* 0x0003e80000100800 */
[----:B-1----:R-:W3:Y:S01]  /*1b4a90*/  LDL.LU R17, [R1+0xe8] ;  /* 0x0000e80001117983 */ /* 0x002ee20000300800 */
[----:B--2---:R-:W-:-:S03]  /*1b4aa0*/  IMAD.X R5, R15, 0x1, R26, P2 ;  /* 0x000000010f057824 */ /* 0x004fc600010e061a */
[----:B------:R-:W2:Y:S04]  /*1b4ab0*/  LDL.LU R15, [R1+0x8e48] ;  /* 0x008e4800010f7983 */ /* 0x000ea80000300800 */
[----:B------:R1:W-:Y:S04]  /*1b4ac0*/  STL.64 [R1+0x4328], R4 ;  /* 0x0043280401007387 */ /* 0x0003e80000100a00 */
[----:B-1----:R-:W3:Y:S04]  /*1b4ad0*/  LDL.LU.64 R4, [R1+0x8e40] ;  /* 0x008e400001047983 */ /* 0x002ee80000300a00 */
[----:B------:R-:W-:Y:S01]  /*1b4ae0*/  STL.64 [R1+0x8e18], R26 ;  /* 0x008e181a01007387 */ /* 0x000fe20000100a00 */
[----:B----4-:R-:W-:-:S05]  /*1b4af0*/  IMAD.X R21, R13, 0x1, R14, P0 ;  /* 0x000000010d157824 */ /* 0x010fca00000e060e */
[----:B------:R1:W-:Y:S04]  /*1b4b00*/  STL.64 [R1+0x4320], R20 ;  /* 0x0043201401007387 */ /* 0x0003e80000100a00 */
[----:B-1----:R-:W3:Y:S01]  /*1b4b10*/  LDL.LU.64 R20, [R1+0x8e38] ;  /* 0x008e380001147983 */ /* 0x002ee20000300a00 */
[----:B------:R-:W-:Y:S02]  /*1b4b20*/  IMAD.MOV.U32 R27, RZ, RZ, R2 ;  /* 0x000000ffff1b7224 */ /* 0x000fe400078e0002 */
[----:B--2---:R-:W-:Y:S01]  /*1b4b30*/  IMAD.X R13, R13, 0x1, R15, P1 ;  /* 0x000000010d0d7824 */ /* 0x004fe200008e060f */
[----:B---3--:R-:W-:-:S05]  /*1b4b40*/  IADD3 R2, P0, R17, R21, RZ ;  /* 0x0000001511027210 */ /* 0x008fca0007f1e0ff */
[----:B------:R1:W-:Y:S04]  /*1b4b50*/  STL [R1+0x4308], R2 ;  /* 0x0043080201007387 */ /* 0x0003e80000100800 */
[----:B-1----:R-:W2:Y:S04]  /*1b4b60*/  LDL.LU.64 R2, [R1+0x8e30] ;  /* 0x008e300001027983 */ /* 0x002ea80000300a00 */
[----:B------:R1:W-:Y:S04]  /*1b4b70*/  STL.64 [R1+0x4318], R12 ;  /* 0x0043180c01007387 */ /* 0x0003e80000100a00 */
[----:B-1----:R-:W3:Y:S01]  /*1b4b80*/  LDL.LU.64 R12, [R1+0x8e28] ;  /* 0x008e2800010c7983 */ /* 0x002ee20000300a00 */
[----:B------:R-:W-:-:S03]  /*1b4b90*/  IADD3 R24, P2, R17, R19, RZ ;  /* 0x0000001311187210 */ /* 0x000fc60007f5e0ff */
[----:B---3--:R-:W-:Y:S04]  /*1b4ba0*/  STL.64 [R1+0x8e08], R12 ;  /* 0x008e080c01007387 */ /* 0x008fe80000100a00 */
[----:B------:R1:W-:Y:S04]  /*1b4bb0*/  STL [R1+0x8df8], R15 ;  /* 0x008df80f01007387 */ /* 0x0003e80000100800 */
[----:B-1----:R-:W3:Y:S02]  /*1b4bc0*/  LDL.LU R15, [R1+0x414] ;  /* 0x00041400010f7983 */ /* 0x002ee40000300800 */
[----:B---3--:R-:W-:-:S05]  /*1b4bd0*/  IMAD.X R25, R15, 0x1, R18, P2 ;  /* 0x000000010f197824 */ /* 0x008fca00010e0612 */
[----:B------:R1:W-:Y:S04]  /*1b4be0*/  STL.64 [R1+0x4310], R24 ;  /* 0x0043101801007387 */ /* 0x0003e80000100a00 */
[----:B-1----:R-:W3:Y:S04]  /*1b4bf0*/  LDL.LU.64 R24, [R1+0x8e20] ;  /* 0x008e200001187983 */ /* 0x002ee80000300a00 */
[----:B------:R1:W-:Y:S04]  /*1b4c00*/  STL.64 [R1+0x8e00], R18 ;  /* 0x008e001201007387 */ /* 0x0003e80000100a00 */
[----:B-1----:R0:W4:Y:S01]  /*1b4c10*/  LDL.64 R18, [R1+0x4308] ;  /* 0x0043080001127983 */ /* 0x0021220000100a00 */
[----:B------:R-:W-:Y:S01]  /*1b4c20*/  IADD3 R26, P1, R17, R23, RZ ;  /* 0x00000017111a7210 */ /* 0x000fe20007f3e0ff */
[----:B------:R-:W-:-:S02]  /*1b4c30*/  IMAD.MOV.U32 R13, RZ, RZ, R27 ;  /* 0x000000ffff0d7224 */ /* 0x000fc400078e001b */
[----:B------:R1:W-:Y:S02]  /*1b4c40*/  STL.64 [R1+0x8df0], R10 ;  /* 0x008df00a01007387 */ /* 0x0003e40000100a00 */
[C---:B------:R-:W-:Y:S02]  /*1b4c50*/  IMAD.X R27, R15.reuse, 0x1, R22, P1 ;  /* 0x000000010f1b7824 */ /* 0x040fe400008e0616 */
[----:B-1----:R-:W2:Y:S01]  /*1b4c60*/  LDL R11, [R1+0xec] ;  /* 0x0000ec00010b7983 */ /* 0x002ea20000100800 */
[----:B----4-:R-:W-:-:S05]  /*1b4c70*/  IMAD.X R19, R15, 0x1, R20, P0 ;  /* 0x000000010f137824 */ /* 0x010fca00000e0614 */
[----:B------:R-:W-:Y:S04]  /*1b4c80*/  STL [R1+0x430c], R19 ;  /* 0x00430c1301007387 */ /* 0x000fe80000100800 */
[----:B------:R1:W-:Y:S04]  /*1b4c90*/  STL.64 [R1+0x4300], R26 ;  /* 0x0043001a01007387 */ /* 0x0003e80000100a00 */
[----:B-1----:R-:W4:Y:S01]  /*1b4ca0*/  LDL.LU.64 R26, [R1+0x8e18] ;  /* 0x008e1800011a7983 */ /* 0x002f220000300a00 */
[----:B---3--:R-:W-:Y:S01]  /*1b4cb0*/  IADD3 R12, P2, R17, R25, RZ ;  /* 0x00000019110c7210 */ /* 0x008fe20007f5e0ff */
[----:B------:R-:W-:-:S02]  /*1b4cc0*/  IMAD.MOV.U32 R10, RZ, RZ, R13 ;  /* 0x000000ffff0a7224 */ /* 0x000fc400078e000d */
[----:B------:R4:W-:Y:S02]  /*1b4cd0*/  STL.64 [R1+0x8de0], R22 ;  /* 0x008de01601007387 */ /* 0x0009e40000100a00 */
[----:B------:R-:W-:Y:S01]  /*1b4ce0*/  IMAD.X R13, R15, 0x1, R24, P2 ;  /* 0x000000010f0d7824 */ /* 0x000fe200010e0618 */
[C---:B------:R-:W-:Y:S02]  /*1b4cf0*/  IADD3 R18, P0, R17.reuse, R29, RZ ;  /* 0x0000001d11127210 */ /* 0x040fe40007f1e0ff */
[----:B----4-:R-:W-:Y:S02]  /*1b4d00*/  IADD3 R22, P1, R17, R27, RZ ;  /* 0x0000001b11167210 */ /* 0x010fe40007f3e0ff */
[----:B------:R-:W3:Y:S04]  /*1b4d10*/  LDL.LU R17, [R1+0x8e10] ;  /* 0x008e100001117983 */ /* 0x000ee80000300800 */
[----:B------:R1:W-:Y:S04]  /*1b4d20*/  STL.64 [R1+0x42f8], R12 ;  /* 0x0042f80c01007387 */ /* 0x0003e80000100a00 */
[----:B------:R-:W-:Y:S04]  /*1b4d30*/  STL [R1+0x42e8], R22 ;  /* 0x0042e81601007387 */ /* 0x000fe80000100800 */
[----:B-1----:R-:W4:Y:S04]  /*1b4d40*/  LDL.LU.64 R12, [R1+0x8e08] ;  /* 0x008e0800010c7983 */ /* 0x002f280000300a00 */
[----:B------:R1:W-:Y:S04]  /*1b4d50*/  STL.64 [R1+0x8dd8], R24 ;  /* 0x008dd81801007387 */ /* 0x0003e80000100a00 */
[----:B-1----:R0:W2:Y:S01]  /*1b4d60*/  LDL.64 R24, [R1+0x42e8] ;  /* 0x0042e80001187983 */ /* 0x0020a20000100a00 */
[----:B------:R-:W-:-:S02]  /*1b4d70*/  IMAD.X R19, R15, 0x1, R28, P0 ;  /* 0x000000010f137824 */ /* 0x000fc400000e061c */
[----:B--2---:R-:W-:Y:S01]  /*1b4d80*/  IMAD.MOV.U32 R25, RZ, RZ, R10 ;  /* 0x000000ffff197224 */ /* 0x004fe200078e000a */
[----:B------:R-:W-:Y:S02]  /*1b4d90*/  IADD3 R10, P2, R11, R16, RZ ;  /* 0x000000100b0a7210 */ /* 0x000fe40007f5e0ff */
[----:B------:R-:W2:Y:S04]  /*1b4da0*/  LDL R11, [R1+0x410] ;  /* 0x00041000010b7983 */ /* 0x000ea80000100800 */
[----:B------:R1:W-:Y:S04]  /*1b4db0*/  STL.64 [R1+0x42f0], R18 ;  /* 0x0042f01201007387 */ /* 0x0003e80000100a00 */
[----:B-1----:R-:W2:Y:S04]  /*1b4dc0*/  LDL.LU.64 R18, [R1+0x8e00] ;  /* 0x008e000001127983 */ /* 0x002ea80000300a00 */
[----:B----4-:R-:W-:Y:S04]  /*1b4dd0*/  STL.64 [R1+0x8de8], R12 ;  /* 0x008de80c01007387 */ /* 0x010fe80000100a00 */
[----:B------:R1:W-:Y:S04]  /*1b4de0*/  STL [R1+0x8dd0], R28 ;  /* 0x008dd01c01007387 */ /* 0x0003e80000100800 */
[----:B-1----:R-:W4:Y:S04]  /*1b4df0*/  LDL.LU R28, [R1+0xec] ;  /* 0x0000ec00011c7983 */ /* 0x002f280000300800 */
[----:B---3--:R1:W-:Y:S01]  /*1b4e00*/  STL.64 [R1+0x8dc8], R16 ;  /* 0x008dc81001007387 */ /* 0x0083e20000100a00 */
[----:B--2---:R-:W-:Y:S01]  /*1b4e10*/  IMAD.X R11, R11, 0x1, R14, P2 ;  /* 0x000000010b0b7824 */ /* 0x004fe200010e060e */
[----:B----4-:R-:W-:Y:S01]  /*1b4e20*/  IADD3 R22, P0, R28, R17, RZ ;  /* 0x000000111c167210 */ /* 0x010fe20007f1e0ff */
[----:B-1----:R-:W-:-:S02]  /*1b4e30*/  IMAD.MOV.U32 R17, RZ, RZ, R25 ;  /* 0x000000ffff117224 */ /* 0x002fc400078e0019 */
[----:B------:R-:W-:Y:S01]  /*1b4e40*/  IMAD.X R25, R15, 0x1, R26, P1 ;  /* 0x000000010f197824 */ /* 0x000fe200008e061a */
[C---:B------:R-:W-:Y:S01]  /*1b4e50*/  IADD3 R12, P2, R28.reuse, R21, RZ ;  /* 0x000000151c0c7210 */ /* 0x040fe20007f5e0ff */
[----:B------:R-:W2:Y:S04]  /*1b4e60*/  LDL.LU R15, [R1+0x8df8] ;  /* 0x008df800010f7983 */ /* 0x000ea80000300800 */
[----:B------:R-:W-:Y:S04]  /*1b4e70*/  STL [R1+0x42ec], R25 ;  /* 0x0042ec1901007387 */ /* 0x000fe80000100800 */
[----:B------:R1:W-:Y:S04]  /*1b4e80*/  STL.64 [R1+0x42e0], R10 ;  /* 0x0042e00a01007387 */ /* 0x0003e80000100a00 */
[----:B-1----:R-:W3:Y:S04]  /*1b4e90*/  LDL.LU.64 R10, [R1+0x8df0] ;  /* 0x008df000010a7983 */ /* 0x002ee80000300a00 */
[----:B------:R1:W-:Y:S04]  /*1b4ea0*/  STL [R1+0x42c8], R12 ;  /* 0x0042c80c01007387 */ /* 0x0003e80000100800 */
[----:B-1----:R-:W4:Y:S04]  /*1b4eb0*/  LDL.LU.64 R12, [R1+0x8de8] ;  /* 0x008de800010c7983 */ /* 0x002f280000300a00 */
[----:B------:R1:W-:Y:S04]  /*1b4ec0*/  STL [R1+0x8dbc], R21 ;  /* 0x008dbc1501007387 */ /* 0x0003e80000100800 */
[----:B-1----:R-:W2:Y:S01]  /*1b4ed0*/  LDL.LU R21, [R1+0x410] ;  /* 0x0004100001157983 */ /* 0x002ea20000300800 */
[----:B------:R-:W-:Y:S01]  /*1b4ee0*/  IADD3 R24, P1, R28, R19, RZ ;  /* 0x000000131c187210 */ /* 0x000fe20007f3e0ff */
[----:B--2---:R-:W-:-:S04]  /*1b4ef0*/  IMAD.X R23, R21, 0x1, R15, P0 ;  /* 0x0000000115177824 */ /* 0x004fc800000e060f */
[----:B------:R-:W-:Y:S01]  /*1b4f00*/  IMAD.X R25, R21, 0x1, R18, P1 ;  /* 0x0000000115197824 */ /* 0x000fe200008e0612 */
[----:B------:R1:W-:Y:S04]  /*1b4f10*/  STL.64 [R1+0x42d8], R22 ;  /* 0x0042d81601007387 */ /* 0x0003e80000100a00 */
[----:B-1----:R-:W2:Y:S04]  /*1b4f20*/  LDL.LU.64 R22, [R1+0x8de0] ;  /* 0x008de00001167983 */ /* 0x002ea80000300a00 */
[----:B------:R-:W-:Y:S04]  /*1b4f30*/  STL.64 [R1+0x8db0], R14 ;  /* 0x008db00e01007387 */ /* 0x000fe80000100a00 */
[----:B------:R-:W-:Y:S04]  /*1b4f40*/  STL [R1+0x8db8], R15 ;  /* 0x008db80f01007387 */ /* 0x000fe80000100800 */
[----:B------:R1:W-:Y:S04]  /*1b4f50*/  STL.64 [R1+0x42d0], R24 ;  /* 0x0042d01801007387 */ /* 0x0003e80000100a00 */
[----:B-1----:R-:W3:Y:S04]  /*1b4f60*/  LDL.LU.64 R24, [R1+0x8dd8] ;  /* 0x008dd80001187983 */ /* 0x002ee80000300a00 */
[----:B------:R1:W-:Y:S04]  /*1b4f70*/  STL.64 [R1+0x8dc0], R18 ;  /* 0x008dc01201007387 */ /* 0x0003e80000100a00 */
[----:B-1----:R0:W3:Y:S04]  /*1b4f80*/  LDL.64 R18, [R1+0x42c8] ;  /* 0x0042c80001127983 */ /* 0x0020e80000100a00 */
[----:B----4-:R1:W-:Y:S04]  /*1b4f90*/  STL.64 [R1+0x8da8], R12 ;  /* 0x008da80c01007387 */ /* 0x0103e80000100a00 */
[----:B-1----:R-:W4:Y:S01]  /*1b4fa0*/  LDL R13, [R1+0xf0] ;  /* 0x0000f000010d7983 */ /* 0x002f220000100800 */
[----:B--2---:R-:W-:-:S05]  /*1b4fb0*/  IADD3 R14, P0, R28, R23, RZ ;  /* 0x000000171c0e7210 */ /* 0x004fca0007f1e0ff */
[C---:B------:R-:W-:Y:S01]  /*1b4fc0*/  IMAD.X R15, R21.reuse, 0x1, R22, P0 ;  /* 0x00000001150f7824 */ /* 0x040fe200000e0616 */
[C---:B---3--:R-:W-:Y:S01]  /*1b4fd0*/  IADD3 R16, P1, R28.reuse, R25, RZ ;  /* 0x000000191c107210 */ /* 0x048fe20007f3e0ff */
[----:B------:R-:W-:Y:S01]  /*1b4fe0*/  IMAD.X R19, R21, 0x1, R20, P2 ;  /* 0x0000000115137824 */ /* 0x000fe200010e0614 */
[----:B------:R-:W-:-:S04]  /*1b4ff0*/  IADD3 R18, P2, R28, R29, RZ ;  /* 0x0000001d1c127210 */ /* 0x000fc80007f5e0ff */
[----:B------:R-:W-:Y:S04]  /*1b5000*/  STL [R1+0x42cc], R19 ;  /* 0x0042cc1301007387 */ /* 0x000fe80000100800 */
[----:B------:R1:W-:Y:S02]  /*1b5010*/  STL.64 [R1+0x42c0], R14 ;  /* 0x0042c00e01007387 */ /* 0x0003e40000100a00 */
[----:B-1----:R-:W-:Y:S02]  /*1b5020*/  IADD3 R14, P0, R28, R27, RZ ;  /* 0x0000001b1c0e7210 */ /* 0x002fe40007f1e0ff */
[----:B------:R-:W2:Y:S01]  /*1b5030*/  LDL.LU R28, [R1+0x8dd0] ;  /* 0x008dd000011c7983 */ /* 0x000ea20000300800 */
[----:B------:R-:W-:Y:S02]  /*1b5040*/  IMAD.MOV.U32 R12, RZ, RZ, R17 ;  /* 0x000000ffff0c7224 */ /* 0x000fe400078e0011 */
[----:B------:R-:W-:-:S05]  /*1b5050*/  IMAD.X R17, R21, 0x1, R24, P1 ;  /* 0x0000000115117824 */ /* 0x000fca00008e0618 */
[----:B------:R1:W-:Y:S04]  /*1b5060*/  STL.64 [R1+0x42b8], R16 ;  /* 0x0042b81001007387 */ /* 0x0003e80000100a00 */
[----:B-1----:R-:W3:Y:S04]  /*1b5070*/  LDL.LU.64 R16, [R1+0x8dc8] ;  /* 0x008dc80001107983 */ /* 0x002ee80000300a00 */
[----:B------:R-:W-:Y:S01]  /*1b5080*/  STL.64 [R1+0x8da0], R24 ;  /* 0x008da01801007387 */ /* 0x000fe20000100a00 */
[----:B--2---:R-:W-:-:S05]  /*1b5090*/  IMAD.X R19, R21, 0x1, R28, P2 ;  /* 0x0000000115137824 */ /* 0x004fca00010e061c */
[----:B------:R1:W-:Y:S04]  /*1b50a0*/  STL.64 [R1+0x42b0], R18 ;  /* 0x0042b01201007387 */ /* 0x0003e80000100a00 */
[----:B-1----:R-:W2:Y:S04]  /*1b50b0*/  LDL.LU.64 R18, [R1+0x8dc0] ;  /* 0x008dc00001127983 */ /* 0x002ea80000300a00 */
[----:B------:R1:W-:Y:S04]  /*1b50c0*/  STL [R1+0x8d88], R28 ;  /* 0x008d881c01007387 */ /* 0x0003e80000100800 */
[----:B-1----:R-:W4:Y:S01]  /*1b50d0*/  LDL.LU R28, [R1+0xf0] ;  /* 0x0000f000011c7983 */ /* 0x002f220000300800 */
[----:B------:R-:W-:-:S03]  /*1b50e0*/  IMAD.MOV.U32 R15, RZ, RZ, R12 ;  /* 0x000000ffff0f7224 */ /* 0x000fc600078e000c */
[----:B------:R-:W2:Y:S04]  /*1b50f0*/  LDL R25, [R1+0x40c] ;  /* 0x00040c0001197983 */ /* 0x000ea80000100800 */
[----:B---3--:R1:W-:Y:S01]  /*1b5100*/  STL.64 [R1+0x8d98], R16 ;  /* 0x008d981001007387 */ /* 0x0083e20000100a00 */
[C---:B----4-:R-:W-:Y:S01]  /*1b5110*/  IADD3 R24, P2, R28.reuse, R17, RZ ;  /* 0x000000111c187210 */ /* 0x050fe20007f5e0ff */
[----:B-1----:R-:W-:Y:S02]  /*1b5120*/  IMAD.MOV.U32 R17, RZ, RZ, R15 ;  /* 0x000000ffff117224 */ /* 0x002fe400078e000f */
[----:B------:R-:W-:Y:S02]  /*1b5130*/  IMAD.X R15, R21, 0x1, R26, P0 ;  /* 0x00000001150f7824 */ /* 0x000fe400000e061a */
        /* <DEDUP_REMOVED lines=9> */
[----:B-1----:R-:W2:Y:S01]  /*1b51d0*/  LDL.LU.64 R12, [R1+0x8da8] ;  /* 0x008da800010c7983 */ /* 0x002ea20000300a00 */
[----:B------:R-:W-:-:S03]  /*1b51e0*/  IMAD.X R25, R25, 0x1, R15, P2 ;  /* 0x0000000119197824 */ /* 0x000fc600010e060f */
[----:B--2---:R-:W-:Y:S04]  /*1b51f0*/  STL.64 [R1+0x8d90], R12 ;  /* 0x008d900c01007387 */ /* 0x004fe80000100a00 */
[----:B------:R1:W-:Y:S04]  /*1b5200*/  STL.64 [R1+0x8d80], R6 ;  /* 0x008d800601007387 */ /* 0x0003e80000100a00 */
[----:B-1----:R0:W2:Y:S04]  /*1b5210*/  LDL.64 R6, [R1+0x4290] ;  /* 0x0042900001067983 */ /* 0x0020a80000100a00 */
[----:B------:R1:W-:Y:S04]  /*1b5220*/  STL.64 [R1+0x4298], R24 ;  /* 0x0042981801007387 */ /* 0x0003e80000100a00 */
[----:B-1----:R-:W4:Y:S04]  /*1b5230*/  LDL.LU.64 R24, [R1+0x8da0] ;  /* 0x008da00001187983 */ /* 0x002f280000300a00 */
[----:B------:R1:W-:Y:S04]  /*1b5240*/  STL [R1+0x8d70], R15 ;  /* 0x008d700f01007387 */ /* 0x0003e80000100800 */
[----:B-1----:R-:W2:Y:S01]  /*1b5250*/  LDL.LU R15, [R1+0x40c] ;  /* 0x00040c00010f7983 */ /* 0x002ea20000300800 */
[----:B------:R-:W-:Y:S01]  /*1b5260*/  IMAD.MOV.U32 R13, RZ, RZ, R17 ;  /* 0x000000ffff0d7224 */ /* 0x000fe200078e0011 */
[----:B---3--:R-:W-:-:S03]  /*1b5270*/  IADD3 R16, P1, R28, R21, RZ ;  /* 0x000000151c107210 */ /* 0x008fc60007f3e0ff */
[----:B------:R-:W-:Y:S01]  /*1b5280*/  IMAD.MOV.U32 R17, RZ, RZ, R13 ;  /* 0x000000ffff117224 */ /* 0x000fe200078e000d */
[----:B------:R-:W-:Y:S01]  /*1b5290*/  STL.64 [R1+0x8d78], R18 ;  /* 0x008d781201007387 */ /* 0x000fe20000100a00 */
[----:B------:R-:W-:Y:S01]  /*1b52a0*/  IADD3 R12, P2, R28, R23, RZ ;  /* 0x000000171c0c7210 */ /* 0x000fe20007f5e0ff */
[----:B--2---:R-:W-:-:S05]  /*1b52b0*/  IMAD.X R7, R15, 0x1, R18, P0 ;  /* 0x000000010f077824 */ /* 0x004fca00000e0612 */
[----:B------:R1:W-:Y:S01]  /*1b52c0*/  STL [R1+0x4294], R7 ;  /* 0x0042940701007387 */ /* 0x0003e20000100800 */
[C---:B------:R-:W-:Y:S02]  /*1b52d0*/  IMAD.X R13, R15.reuse, 0x1, R22, P2 ;  /* 0x000000010f0d7824 */ /* 0x040fe400010e0616 */
[----:B-1----:R-:W-:Y:S02]  /*1b52e0*/  IMAD.MOV.U32 R7, RZ, RZ, R17 ;  /* 0x000000ffff077224 */ /* 0x002fe400078e0011 */
[----:B------:R-:W-:Y:S01]  /*1b52f0*/  IMAD.X R17, R15, 0x1, R20, P1 ;  /* 0x000000010f117824 */ /* 0x000fe200008e0614 */
[----:B----4-:R-:W-:-:S04]  /*1b5300*/  IADD3 R6, P0, R28, R25, RZ ;  /* 0x000000191c067210 */ /* 0x010fc80007f1e0ff */
[----:B------:R1:W-:Y:S01]  /*1b5310*/  STL.64 [R1+0x4288], R16 ;  /* 0x0042881001007387 */ /* 0x0003e20000100a00 */
[----:B------:R-:W-:-:S03]  /*1b5320*/  IADD3 R18, P1, R28, R29, RZ ;  /* 0x0000001d1c127210 */ /* 0x000fc60007f3e0ff */
[----:B-1----:R-:W2:Y:S04]  /*1b5330*/  LDL.LU.64 R16, [R1+0x8d98] ;  /* 0x008d980001107983 */ /* 0x002ea80000300a00 */
[----:B------:R1:W-:Y:S04]  /*1b5340*/  STL.64 [R1+0x8d68], R20 ;  /* 0x008d681401007387 */ /* 0x0003e80000100a00 */
[----:B------:R-:W2:Y:S04]  /*1b5350*/  LDL R19, [R1+0xf4] ;  /* 0x0000f40001137983 */ /* 0x000ea80000100800 */
[----:B------:R3:W-:Y:S01]  /*1b5360*/  STL.64 [R1+0x4280], R12 ;  /* 0x0042800c01007387 */ /* 0x0007e20000100a00 */
[----:B-1----:R-:W-:Y:S01]  /*1b5370*/  IADD3 R20, P2, R28, R27, RZ ;  /* 0x0000001b1c147210 */ /* 0x002fe20007f5e0ff */
[----:B------:R-:W-:-:S02]  /*1b5380*/  IMAD.MOV.U32 R21, RZ, RZ, R7 ;  /* 0x000000ffff157224 */ /* 0x000fc400078e0007 */
[----:B------:R-:W-:Y:S01]  /*1b5390*/  IMAD.X R7, R15, 0x1, R24, P0 ;  /* 0x000000010f077824 */ /* 0x000fe200000e0618 */
[----:B---3--:R-:W3:Y:S04]  /*1b53a0*/  LDL.LU.64 R12, [R1+0x8d90] ;  /* 0x008d9000010c7983 */ /* 0x008ee80000300a00 */
[----:B------:R-:W-:Y:S04]  /*1b53b0*/  STL.64 [R1+0x8d60], R22 ;  /* 0x008d601601007387 */ /* 0x000fe80000100a00 */
[----:B------:R-:W4:Y:S04]  /*1b53c0*/  LDL.LU R28, [R1+0x8d88] ;  /* 0x008d8800011c7983 */ /* 0x000f280000300800 */
[----:B------:R1:W-:Y:S04]  /*1b53d0*/  STL.64 [R1+0x4278], R6 ;  /* 0x0042780601007387 */ /* 0x0003e80000100a00 */
[----:B-1----:R-:W3:Y:S04]  /*1b53e0*/  LDL.LU.64 R6, [R1+0x8d80] ;  /* 0x008d800001067983 */ /* 0x002ee80000300a00 */
[----:B------:R1:W-:Y:S04]  /*1b53f0*/  STL.64 [R1+0x8d58], R24 ;  /* 0x008d581801007387 */ /* 0x0003e80000100a00 */
[----:B------:R-:W3:Y:S01]  /*1b5400*/  LDL R23, [R1+0x408] ;  /* 0x0004080001177983 */ /* 0x000ee20000100800 */
[----:B-1----:R-:W-:-:S02]  /*1b5410*/  IMAD.MOV.U32 R25, RZ, RZ, R21 ;  /* 0x000000ffff197224 */ /* 0x002fc400078e0015 */
[----:B------:R-:W-:Y:S01]  /*1b5420*/  IMAD.X R21, R15, 0x1, R26, P2 ;  /* 0x000000010f157824 */ /* 0x000fe200010e061a */
[----:B--2---:R-:W-:Y:S01]  /*1b5430*/  IADD3 R22, P0, R19, R16, RZ ;  /* 0x0000001013167210 */ /* 0x004fe20007f1e0ff */
[----:B----4-:R-:W-:-:S05]  /*1b5440*/  IMAD.X R19, R15, 0x1, R28, P1 ;  /* 0x000000010f137824 */ /* 0x010fca00008e061c */
[----:B------:R1:W-:Y:S04]  /*1b5450*/  STL.64 [R1+0x4270], R18 ;  /* 0x0042701201007387 */ /* 0x0003e80000100a00 */
[----:B-1----:R-:W2:Y:S04]  /*1b5460*/  LDL.LU.64 R18, [R1+0x8d78] ;  /* 0x008d780001127983 */ /* 0x002ea80000300a00 */
[----:B------:R1:W-:Y:S01]  /*1b5470*/  STL [R1+0x8d40], R28 ;  /* 0x008d401c01007387 */ /* 0x0003e20000100800 */
[----:B---3--:R-:W-:-:S03]  /*1b5480*/  IMAD.X R23, R23, 0x1, R14, P0 ;  /* 0x0000000117177824 */ /* 0x008fc600000e060e */
[----:B-1----:R-:W3:Y:S04]  /*1b5490*/  LDL.LU R28, [R1+0xf4] ;  /* 0x0000f400011c7983 */ /* 0x002ee80000300800 */
[----:B------:R-:W-:Y:S04]  /*1b54a0*/  STL.64 [R1+0x8d38], R16 ;  /* 0x008d381001007387 */ /* 0x000fe80000100a00 */
[----:B------:R-:W4:Y:S04]  /*1b54b0*/  LDL.LU R15, [R1+0x8d70] ;  /* 0x008d7000010f7983 */ /* 0x000f280000300800 */
[----:B------:R1:W-:Y:S04]  /*1b54c0*/  STL.64 [R1+0x4268], R20 ;  /* 0x0042681401007387 */ /* 0x0003e80000100a00 */
[----:B-1----:R-:W4:Y:S04]  /*1b54d0*/  LDL.LU.64 R20, [R1+0x8d68] ;  /* 0x008d680001147983 */ /* 0x002f280000300a00 */
[----:B------:R-:W-:Y:S04]  /*1b54e0*/  STL.64 [R1+0x8d50], R26 ;  /* 0x008d501a01007387 */ /* 0x000fe80000100a00 */
[----:B------:R1:W-:Y:S04]  /*1b54f0*/  STL.64 [R1+0x4260], R22 ;  /* 0x0042601601007387 */ /* 0x0003e80000100a00 */
[----:B-1----:R-:W4:Y:S04]  /*1b5500*/  LDL.LU.64 R22, [R1+0x8d60] ;  /* 0x008d600001167983 */ /* 0x002f280000300a00 */
[----:B------:R-:W-:Y:S04]  /*1b5510*/  STL.64 [R1+0x8d48], R10 ;  /* 0x008d480a01007387 */ /* 0x000fe80000100a00 */
[----:B------:R1:W-:Y:S04]  /*1b5520*/  STL [R1+0x8d28], R14 ;  /* 0x008d280e01007387 */ /* 0x0003e80000100800 */
[----:B-1----:R-:W4:Y:S01]  /*1b5530*/  LDL.LU R14, [R1+0x408] ;  /* 0x00040800010e7983 */ /* 0x002f220000300800 */
[C---:B---3--:R-:W-:Y:S01]  /*1b5540*/  IADD3 R24, P1, R28.reuse, R17, RZ ;  /* 0x000000111c187210 */ /* 0x048fe20007f3e0ff */
[----:B------:R-:W-:Y:S01]  /*1b5550*/  IMAD.MOV.U32 R17, RZ, RZ, R25 ;  /* 0x000000ffff117224 */ /* 0x000fe200078e0019 */
[----:B--2---:R-:W-:-:S03]  /*1b5560*/  IADD3 R16, P2, R28, R19, RZ ;  /* 0x000000131c107210 */ /* 0x004fc60007f5e0ff */
[----:B------:R-:W-:Y:S01]  /*1b5570*/  IMAD.MOV.U32 R11, RZ, RZ, R17 ;  /* 0x000000ffff0b7224 */ /* 0x000fe200078e0011 */
[----:B----4-:R-:W-:Y:S01]  /*1b5580*/  IADD3 R26, P0, R28, R21, RZ ;  /* 0x000000151c1a7210 */ /* 0x010fe20007f1e0ff */
[C---:B------:R-:W-:Y:S02]  /*1b5590*/  IMAD.X R25, R14.reuse, 0x1, R15, P1 ;  /* 0x000000010e197824 */ /* 0x040fe400008e060f */
[C---:B------:R-:W-:Y:S02]  /*1b55a0*/  IMAD.X R17, R14.reuse, 0x1, R18, P2 ;  /* 0x000000010e117824 */ /* 0x040fe400010e0612 */
[----:B------:R-:W-:Y:S01]  /*1b55b0*/  IMAD.X R27, R14, 0x1, R20, P0 ;  /* 0x000000010e1b7824 */ /* 0x000fe200000e0614 */
[----:B------:R1:W-:Y:S04]  /*1b55c0*/  STL.64 [R1+0x4258], R24 ;  /* 0x0042581801007387 */ /* 0x0003e80000100a00 */
[----:B-1----:R-:W2:Y:S04]  /*1b55d0*/  LDL.LU.64 R24, [R1+0x8d58] ;  /* 0x008d580001187983 */ /* 0x002ea80000300a00 */
[----:B------:R-:W-:Y:S04]  /*1b55e0*/  STL.64 [R1+0x8d30], R18 ;  /* 0x008d301201007387 */ /* 0x000fe80000100a00 */
[----:B------:R-:W-:Y:S04]  /*1b55f0*/  STL.64 [R1+0x4250], R16 ;  /* 0x0042501001007387 */ /* 0x000fe80000100a00 */
[----:B------:R1:W-:Y:S04]  /*1b5600*/  STL.64 [R1+0x4248], R26 ;  /* 0x0042481a01007387 */ /* 0x0003e80000100a00 */
[----:B-1----:R-:W3:Y:S01]  /*1b5610*/  LDL.LU.64 R26, [R1+0x8d50] ;  /* 0x008d5000011a7983 */ /* 0x002ee20000300a00 */
[----:B------:R-:W-:-:S03]  /*1b5620*/  IADD3 R10, P1, R28, R23, RZ ;  /* 0x000000171c0a7210 */ /* 0x000fc60007f3e0ff */
[----:B------:R1:W-:Y:S01]  /*1b5630*/  STL.64 [R1+0x8d18], R20 ;  /* 0x008d181401007387 */ /* 0x0003e20000100a00 */
[----:B------:R-:W-:-:S03]  /*1b5640*/  IADD3 R18, P0, R28, R29, RZ ;  /* 0x0000001d1c127210 */ /* 0x000fc60007f1e0ff */
[----:B------:R-:W-:Y:S01]  /*1b5650*/  STL.64 [R1+0x8d20], R6 ;  /* 0x008d200601007387 */ /* 0x000fe20000100a00 */
[----:B-1----:R-:W-:Y:S02]  /*1b5660*/  IMAD.MOV.U32 R21, RZ, RZ, R11 ;  /* 0x000000ffff157224 */ /* 0x002fe400078e000b */
[----:B------:R-:W-:-:S05]  /*1b5670*/  IMAD.X R11, R14, 0x1, R22, P1 ;  /* 0x000000010e0b7824 */ /* 0x000fca00008e0616 */
[----:B------:R1:W-:Y:S04]  /*1b5680*/  STL.64 [R1+0x4240], R10 ;  /* 0x0042400a01007387 */ /* 0x0003e80000100a00 */
[----:B-1----:R-:W4:Y:S01]  /*1b5690*/  LDL.LU.64 R10, [R1+0x8d48] ;  /* 0x008d4800010a7983 */ /* 0x002f220000300a00 */
[----:B--2---:R-:W-:-:S05]  /*1b56a0*/  IADD3 R16, P2, R28, R25, RZ ;  /* 0x000000191c107210 */ /* 0x004fca0007f5e0ff */
[----:B------:R-:W-:Y:S01]  /*1b56b0*/  IMAD.X R17, R14, 0x1, R24, P2 ;  /* 0x000000010e117824 */ /* 0x000fe200010e0618 */
[----:B---3--:R-:W-:Y:S02]  /*1b56c0*/  IADD3 R6, P1, R28, R27, RZ ;  /* 0x0000001b1c067210 */ /* 0x008fe40007f3e0ff */
[----:B------:R-:W2:Y:S04]  /*1b56d0*/  LDL.LU R28, [R1+0x8d40] ;  /* 0x008d4000011c7983 */ /* 0x000ea80000300800 */
[----:B------:R-:W3:Y:S04]  /*1b56e0*/  LDL R7, [R1+0xf8] ;  /* 0x0000f80001077983 */ /* 0x000ee80000100800 */
[----:B------:R1:W-:Y:S04]  /*1b56f0*/  STL.64 [R1+0x4238], R16 ;  /* 0x0042381001007387 */ /* 0x0003e80000100a00 */
[----:B-1----:R-:W3:Y:S04]  /*1b5700*/  LDL.LU.64 R16, [R1+0x8d38] ;  /* 0x008d380001107983 */ /* 0x002ee80000300a00 */
[----:B------:R-:W-:Y:S04]  /*1b5710*/  STL.64 [R1+0x8d08], R24 ;  /* 0x008d081801007387 */ /* 0x000fe80000100a00 */
[----:B------:R-:W-:Y:S01]  /*1b5720*/  STL.64 [R1+0x8d10], R8 ;  /* 0x008d100801007387 */ /* 0x000fe20000100a00 */
[----:B--2---:R-:W-:-:S05]  /*1b5730*/  IMAD.X R19, R14, 0x1, R28, P0 ;  /* 0x000000010e137824 */ /* 0x004fca00000e061c */
[----:B------:R1:W-:Y:S04]  /*1b5740*/  STL.64 [R1+0x4230], R18 ;  /* 0x0042301201007387 */ /* 0x0003e80000100a00 */
[----:B-1----:R-:W2:Y:S04]  /*1b5750*/  LDL.LU.64 R18, [R1+0x8d30] ;  /* 0x008d300001127983 */ /* 0x002ea80000300a00 */
[----:B------:R-:W-:Y:S01]  /*1b5760*/  STL.64 [R1+0x8d00], R28 ;  /* 0x008d001c01007387 */ /* 0x000fe20000100a00 */
[C---:B---3--:R-:W-:Y:S02]  /*1b5770*/  IADD3 R20, P2, R7.reuse, R16, RZ ;  /* 0x0000001007147210 */ /* 0x048fe40007f5e0ff */
[----:B------:R-:W-:Y:S01]  /*1b5780*/  IADD3 R8, P0, R7, R17, RZ ;  /* 0x0000001107087210 */ /* 0x000fe20007f1e0ff */
[----:B------:R-:W3:Y:S01]  /*1b5790*/  LDL R9, [R1+0x404] ;  /* 0x0004040001097983 */ /* 0x000ee20000100800 */
[----:B------:R-:W-:-:S03]  /*1b57a0*/  IMAD.X R7, R14, 0x1, R26, P1 ;  /* 0x000000010e077824 */ /* 0x000fc600008e061a */
[----:B------:R1:W-:Y:S04]  /*1b57b0*/  STL.64 [R1+0x8cf0], R16 ;  /* 0x008cf01001007387 */ /* 0x0003e80000100a00 */
[----:B-1----:R-:W4:Y:S04]  /*1b57c0*/  LDL.LU R16, [R1+0xf8] ;  /* 0x0000f80001107983 */ /* 0x002f280000300800 */
[----:B------:R-:W3:Y:S01]  /*1b57d0*/  LDL.LU R14, [R1+0x8d28] ;  /* 0x008d2800010e7983 */ /* 0x000ee20000300800 */
[----:B------:R-:W-:-:S03]  /*1b57e0*/  IMAD.MOV.U32 R25, RZ, RZ, R21 ;  /* 0x000000ffff197224 */ /* 0x000fc600078e0015 */
[----:B------:R1:W-:Y:S04]  /*1b57f0*/  STL.64 [R1+0x4228], R6 ;  /* 0x0042280601007387 */ /* 0x0003e80000100a00 */
[----:B-1----:R-:W2:Y:S04]  /*1b5800*/  LDL.LU.64 R6, [R1+0x8d20] ;  /* 0x008d200001067983 */ /* 0x002ea80000300a00 */
[----:B------:R-:W-:Y:S01]  /*1b5810*/  STL.64 [R1+0x8cf8], R26 ;  /* 0x008cf81a01007387 */ /* 0x000fe20000100a00 */
[----:B---3--:R-:W-:-:S05]  /*1b5820*/  IMAD.X R21, R9, 0x1, R14, P2 ;  /* 0x0000000109157824 */ /* 0x008fca00010e060e */
[----:B------:R1:W-:Y:S04]  /*1b5830*/  STL.64 [R1+0x4220], R20 ;  /* 0x0042201401007387 */ /* 0x0003e80000100a00 */
[----:B-1----:R-:W4:Y:S01]  /*1b5840*/  LDL.LU.64 R20, [R1+0x8d18] ;  /* 0x008d180001147983 */ /* 0x002f220000300a00 */
[----:B------:R-:W-:-:S05]  /*1b5850*/  IMAD.X R9, R9, 0x1, R15, P0 ;  /* 0x0000000109097824 */ /* 0x000fca00000e060f */
[----:B------:R1:W-:Y:S01]  /*1b5860*/  STL.64 [R1+0x4218], R8 ;  /* 0x0042180801007387 */ /* 0x0003e20000100a00 */
[----:B----4-:R-:W-:-:S05]  /*1b5870*/  IADD3 R26, P2, R16, R21, RZ ;  /* 0x00000015101a7210 */ /* 0x010fca0007f5e0ff */
[----:B------:R-:W-:Y:S04]  /*1b5880*/  STL [R1+0x4208], R26 ;  /* 0x0042081a01007387 */ /* 0x000fe80000100800 */
[----:B-1----:R-:W3:Y:S04]  /*1b5890*/  LDL.LU.64 R8, [R1+0x8d10] ;  /* 0x008d100001087983 */ /* 0x002ee80000300a00 */
[----:B--2---:R1:W-:Y:S04]  /*1b58a0*/  STL.64 [R1+0x8ce8], R6 ;  /* 0x008ce80601007387 */ /* 0x0043e80000100a00 */
[----:B-1----:R0:W2:Y:S04]  /*1b58b0*/  LDL.64 R6, [R1+0x4208] ;  /* 0x0042080001067983 */ /* 0x0020a80000100a00 */
[----:B------:R1:W-:Y:S04]  /*1b58c0*/  STL [R1+0x8ce0], R15 ;  /* 0x008ce00f01007387 */ /* 0x0003e80000100800 */
[----:B-1----:R-:W4:Y:S01]  /*1b58d0*/  LDL.LU R15, [R1+0x404] ;  /* 0x00040400010f7983 */ /* 0x002f220000300800 */
[----:B------:R-:W-:Y:S01]  /*1b58e0*/  IADD3 R24, P1, R16, R19, RZ ;  /* 0x0000001310187210 */ /* 0x000fe20007f3e0ff */
[----:B------:R-:W-:-:S04]  /*1b58f0*/  IMAD.MOV.U32 R28, RZ, RZ, R25 ;  /* 0x000000ffff1c7224 */ /* 0x000fc800078e0019 */
[----:B----4-:R-:W-:-:S05]  /*1b5900*/  IMAD.X R25, R15, 0x1, R18, P1 ;  /* 0x000000010f197824 */ /* 0x010fca00008e0612 */
[----:B------:R1:W-:Y:S04]  /*1b5910*/  STL.64 [R1+0x4210], R24 ;  /* 0x0042101801007387 */ /* 0x0003e80000100a00 */
[----:B-1----:R-:W4:Y:S01]  /*1b5920*/  LDL.LU.64 R24, [R1+0x8d08] ;  /* 0x008d080001187983 */ /* 0x002f220000300a00 */
[----:B------:R-:W-:-:S03]  /*1b5930*/  IADD3 R26, P0, R16, R23, RZ ;  /* 0x00000017101a7210 */ /* 0x000fc60007f1e0ff */
[----:B---3--:R1:W-:Y:S01]  /*1b5940*/  STL.64 [R1+0x8cd0], R8 ;  /* 0x008cd00801007387 */ /* 0x0083e20000100a00 */
[C---:B--2---:R-:W-:Y:S02]  /*1b5950*/  IMAD.X R7, R15.reuse, 0x1, R20, P2 ;  /* 0x000000010f077824 */ /* 0x044fe400010e0614 */
[----:B------:R-:W-:Y:S02]  /*1b5960*/  IMAD.X R27, R15, 0x1, R22, P0 ;  /* 0x000000010f1b7824 */ /* 0x000fe400000e0616 */
[----:B-1----:R-:W-:Y:S01]  /*1b5970*/  IMAD.MOV.U32 R8, RZ, RZ, R28 ;  /* 0x000000ffff087224 */ /* 0x002fe200078e001c */
[----:B------:R-:W2:Y:S01]  /*1b5980*/  LDL R9, [R1+0xfc] ;  /* 0x0000fc0001097983 */ /* 0x000ea20000100800 */
[----:B----4-:R-:W-:-:S05]  /*1b5990*/  IADD3 R28, P1, R16, R25, RZ ;  /* 0x00000019101c7210 */ /* 0x010fca0007f3e0ff */
[----:B------:R1:W-:Y:S04]  /*1b59a0*/  STL [R1+0x41f8], R28 ;  /* 0x0041f81c01007387 */ /* 0x0003e80000100800 */
[----:B-1----:R-:W3:Y:S04]  /*1b59b0*/  LDL.LU.64 R28, [R1+0x8d00] ;  /* 0x008d0000011c7983 */ /* 0x002ee80000300a00 */
[----:B------:R-:W-:Y:S04]  /*1b59c0*/  STL [R1+0x420c], R7 ;  /* 0x00420c0701007387 */ /* 0x000fe80000100800 */
[----:B------:R1:W-:Y:S04]  /*1b59d0*/  STL.64 [R1+0x4200], R26 ;  /* 0x0042001a01007387 */ /* 0x0003e80000100a00 */
[----:B-1----:R-:W4:Y:S04]  /*1b59e0*/  LDL.LU.64 R26, [R1+0x8cf8] ;  /* 0x008cf800011a7983 */ /* 0x002f280000300a00 */
[----:B------:R1:W-:Y:S04]  /*1b59f0*/  STL.64 [R1+0x8cd8], R22 ;  /* 0x008cd81601007387 */ /* 0x0003e80000100a00 */
[----:B-1----:R0:W2:Y:S01]  /*1b5a00*/  LDL.64 R22, [R1+0x41f8] ;  /* 0x0041f80001167983 */ /* 0x0020a20000100a00 */
[----:B---3--:R-:W-:-:S05]  /*1b5a10*/  IADD3 R6, P2, R16, R29, RZ ;  /* 0x0000001d10067210 */ /* 0x008fca0007f5e0ff */
[----:B------:R-:W-:Y:S01]  /*1b5a20*/  IMAD.X R7, R15, 0x1, R28, P2 ;  /* 0x000000010f077824 */ /* 0x000fe200010e061c */
[----:B----4-:R-:W-:-:S05]  /*1b5a30*/  IADD3 R16, P0, R16, R27, RZ ;  /* 0x0000001b10107210 */ /* 0x010fca0007f1e0ff */
[----:B------:R1:W-:Y:S04]  /*1b5a40*/  STL [R1+0x41e8], R16 ;  /* 0x0041e81001007387 */ /* 0x0003e80000100800 */
[----:B-1----:R-:W3:Y:S01]  /*1b5a50*/  LDL.LU.64 R16, [R1+0x8cf0] ;  /* 0x008cf00001107983 */ /* 0x002ee20000300a00 */
[----:B--2---:R-:W-:-:S05]  /*1b5a60*/  IMAD.X R23, R15, 0x1, R24, P1 ;  /* 0x000000010f177824 */ /* 0x004fca00008e0618 */
[----:B------:R-:W-:Y:S04]  /*1b5a70*/  STL [R1+0x41fc], R23 ;  /* 0x0041fc1701007387 */ /* 0x000fe80000100800 */
[----:B------:R1:W-:Y:S04]  /*1b5a80*/  STL.64 [R1+0x41f0], R6 ;  /* 0x0041f00601007387 */ /* 0x0003e80000100a00 */
[----:B-1----:R-:W2:Y:S04]  /*1b5a90*/  LDL.LU.64 R6, [R1+0x8ce8] ;  /* 0x008ce80001067983 */ /* 0x002ea80000300a00 */
[----:B------:R1:W-:Y:S04]  /*1b5aa0*/  STL.64 [R1+0x8cc8], R28 ;  /* 0x008cc81c01007387 */ /* 0x0003e80000100a00 */
[----:B-1----:R0:W4:Y:S01]  /*1b5ab0*/  LDL.64 R28, [R1+0x41e8] ;  /* 0x0041e800011c7983 */ /* 0x0021220000100a00 */
[----:B------:R-:W-:Y:S01]  /*1b5ac0*/  IMAD.MOV.U32 R23, RZ, RZ, R8 ;  /* 0x000000ffff177224 */ /* 0x000fe200078e0008 */
[----:B---3--:R-:W-:-:S02]  /*1b5ad0*/  IADD3 R22, P1, R9, R16, RZ ;  /* 0x0000001009167210 */ /* 0x008fc40007f3e0ff */
[----:B------:R-:W-:Y:S02]  /*1b5ae0*/  IADD3 R8, P2, R9, R17, RZ ;  /* 0x0000001109087210 */ /* 0x000fe40007f5e0ff */
[----:B------:R-:W3:Y:S04]  /*1b5af0*/  LDL R9, [R1+0x400] ;  /* 0x0004000001097983 */ /* 0x000ee80000100800 */
[----:B------:R1:W-:Y:S04]  /*1b5b00*/  STL [R1+0x8cb8], R17 ;  /* 0x008cb81101007387 */ /* 0x0003e80000100800 */
[----:B-1----:R-:W2:Y:S01]  /*1b5b10*/  LDL.LU R17, [R1+0xfc] ;  /* 0x0000fc0001117983 */ /* 0x002ea20000300800 */
[----:B----4-:R-:W-:-:S03]  /*1b5b20*/  IMAD.X R29, R15, 0x1, R26, P0 ;  /* 0x000000010f1d7824 */ /* 0x010fc600000e061a */
[----:B------:R-:W4:Y:S04]  /*1b5b30*/  LDL.LU R15, [R1+0x8ce0] ;  /* 0x008ce000010f7983 */ /* 0x000f280000300800 */
[----:B------:R-:W-:Y:S04]  /*1b5b40*/  STL.64 [R1+0x8cc0], R26 ;  /* 0x008cc01a01007387 */ /* 0x000fe80000100a00 */
[----:B------:R1:W-:Y:S02]  /*1b5b50*/  STL [R1+0x41ec], R29 ;  /* 0x0041ec1d01007387 */ /* 0x0003e40000100800 */
[----:B-1----:R-:W-:-:S02]  /*1b5b60*/  IMAD.MOV.U32 R29, RZ, RZ, R23 ;  /* 0x000000ffff1d7224 */ /* 0x002fc400078e0017 */
[----:B---3--:R-:W-:-:S05]  /*1b5b70*/  IMAD.X R23, R9, 0x1, R14, P1 ;  /* 0x0000000109177824 */ /* 0x008fca00008e060e */
[----:B------:R1:W-:Y:S04]  /*1b5b80*/  STL.64 [R1+0x41e0], R22 ;  /* 0x0041e01601007387 */ /* 0x0003e80000100a00 */
[----:B-1----:R-:W3:Y:S01]  /*1b5b90*/  LDL.LU.64 R22, [R1+0x8cd8] ;  /* 0x008cd80001167983 */ /* 0x002ee20000300a00 */
[----:B----4-:R-:W-:-:S05]  /*1b5ba0*/  IMAD.X R9, R9, 0x1, R15, P2 ;  /* 0x0000000109097824 */ /* 0x010fca00010e060f */
[----:B------:R1:W-:Y:S04]  /*1b5bb0*/  STL.64 [R1+0x41d8], R8 ;  /* 0x0041d80801007387 */ /* 0x0003e80000100a00 */
[----:B-1----:R-:W4:Y:S01]  /*1b5bc0*/  LDL.LU.64 R8, [R1+0x8cd0] ;  /* 0x008cd00001087983 */ /* 0x002f220000300a00 */
[----:B--2---:R-:W-:-:S03]  /*1b5bd0*/  IADD3 R28, P0, R17, R19, RZ ;  /* 0x00000013111c7210 */ /* 0x004fc60007f1e0ff */
[----:B----4-:R-:W-:Y:S04]  /*1b5be0*/  STL.64 [R1+0x8cb0], R8 ;  /* 0x008cb00801007387 */ /* 0x010fe80000100a00 */
[----:B------:R1:W-:Y:S04]  /*1b5bf0*/  STL [R1+0x8ca8], R15 ;  /* 0x008ca80f01007387 */ /* 0x0003e80000100800 */
[----:B-1----:R-:W2:Y:S01]  /*1b5c00*/  LDL.LU R15, [R1+0x400] ;  /* 0x00040000010f7983 */ /* 0x002ea20000300800 */
[----:B------:R-:W-:Y:S01]  /*1b5c10*/  IADD3 R26, P1, R17, R21, RZ ;  /* 0x00000015111a7210 */ /* 0x000fe20007f3e0ff */
[----:B------:R-:W-:-:S02]  /*1b5c20*/  IMAD.MOV.U32 R27, RZ, RZ, R29 ;  /* 0x000000ffff1b7224 */ /* 0x000fc400078e001d */
[----:B------:R3:W-:Y:S02]  /*1b5c30*/  STL.64 [R1+0x8c98], R2 ;  /* 0x008c980201007387 */ /* 0x0007e40000100a00 */
[----:B---3--:R-:W-:Y:S01]  /*1b5c40*/  IADD3 R2, P2, R17, R23, RZ ;  /* 0x0000001711027210 */ /* 0x008fe20007f5e0ff */
[----:B------:R-:W-:Y:S02]  /*1b5c50*/  IMAD.MOV.U32 R3, RZ, RZ, R27 ;  /* 0x000000ffff037224 */ /* 0x000fe400078e001b */
[C---:B--2---:R-:W-:Y:S02]  /*1b5c60*/  IMAD.X R29, R15.reuse, 0x1, R18, P0 ;  /* 0x000000010f1d7824 */ /* 0x044fe400000e0612 */
[----:B------:R-:W-:-:S03]  /*1b5c70*/  IMAD.X R27, R15, 0x1, R20, P1 ;  /* 0x000000010f1b7824 */ /* 0x000fc600008e0614 */
[----:B------:R1:W-:Y:S04]  /*1b5c80*/  STL.64 [R1+0x41d0], R28 ;  /* 0x0041d01c01007387 */ /* 0x0003e80000100a00 */
[----:B------:R-:W-:Y:S04]  /*1b5c90*/  STL [R1+0x41c0], R2 ;  /* 0x0041c00201007387 */ /* 0x000fe80000100800 */
[----:B-1----:R-:W2:Y:S04]  /*1b5ca0*/  LDL.LU.64 R28, [R1+0x8cc8] ;  /* 0x008cc800011c7983 */ /* 0x002ea80000300a00 */
[----:B------:R1:W-:Y:S04]  /*1b5cb0*/  STL.64 [R1+0x41c8], R26 ;  /* 0x0041c81a01007387 */ /* 0x0003e80000100a00 */
[----:B-1----:R-:W3:Y:S04]  /*1b5cc0*/  LDL.LU.64 R26, [R1+0x8cc0] ;  /* 0x008cc000011a7983 */ /* 0x002ee80000300a00 */
[----:B------:R1:W-:Y:S04]  /*1b5cd0*/  STL.64 [R1+0x8ca0], R20 ;  /* 0x008ca01401007387 */ /* 0x0003e80000100a00 */
[----:B-1----:R0:W4:Y:S04]  /*1b5ce0*/  LDL.64 R20, [R1+0x41c0] ;  /* 0x0041c00001147983 */ /* 0x0021280000100a00 */
[----:B------:R1:W-:Y:S01]  /*1b5cf0*/  STL.64 [R1+0x8c90], R6 ;  /* 0x008c900601007387 */ /* 0x0003e20000100a00 */
[----:B------:R-:W-:-:S03]  /*1b5d00*/  IADD3 R2, P0, R17, R25, RZ ;  /* 0x0000001911027210 */ /* 0x000fc60007f1e0ff */
[----:B-1----:R-:W3:Y:S01]  /*1b5d10*/  LDL R7, [R1+0x100] ;  /* 0x0001000001077983 */ /* 0x002ee20000100800 */
[----:B--2---:R-:W-:Y:S01]  /*1b5d20*/  IADD3 R8, P1, R17, R29, RZ ;  /* 0x0000001d11087210 */ /* 0x004fe20007f3e0ff */
[----:B----4-:R-:W-:Y:S01]  /*1b5d30*/  IMAD.X R21, R15, 0x1, R22, P2 ;  /* 0x000000010f157824 */ /* 0x010fe200010e0616 */
[----:B---3--:R-:W-:-:S04]  /*1b5d40*/  IADD3 R20, P2, R17, R27, RZ ;  /* 0x0000001b11147210 */ /* 0x008fc80007f5e0ff */
[----:B------:R1:W-:Y:S04]  /*1b5d50*/  STL [R1+0x41c4], R21 ;  /* 0x0041c41501007387 */ /* 0x0003e80000100800 */
[----:B------:R-:W2:Y:S01]  /*1b5d60*/  LDL.LU R17, [R1+0x8cb8] ;  /* 0x008cb80001117983 */ /* 0x000ea20000300800 */
[C---:B------:R-:W-:Y:S02]  /*1b5d70*/  IMAD.X R9, R15.reuse, 0x1, R28, P1 ;  /* 0x000000010f097824 */ /* 0x040fe400008e061c */
[----:B-1----:R-:W-:Y:S02]  /*1b5d80*/  IMAD.MOV.U32 R21, RZ, RZ, R3 ;  /* 0x000000ffff157224 */ /* 0x002fe400078e0003 */
[----:B------:R-:W-:-:S05]  /*1b5d90*/  IMAD.X R3, R15, 0x1, R24, P0 ;  /* 0x000000010f037824 */ /* 0x000fca00000e0618 */
[----:B------:R1:W-:Y:S04]  /*1b5da0*/  STL.64 [R1+0x41b8], R2 ;  /* 0x0041b80201007387 */ /* 0x0003e80000100a00 */
[----:B------:R3:W-:Y:S01]  /*1b5db0*/  STL.64 [R1+0x41b0], R8 ;  /* 0x0041b00801007387 */ /* 0x0007e20000100a00 */
[----:B-1----:R-:W-:-:S03]  /*1b5dc0*/  IADD3 R2, P0, R7, R16, RZ ;  /* 0x0000001007027210 */ /* 0x002fc60007f1e0ff */
[----:B---3--:R-:W3:Y:S04]  /*1b5dd0*/  LDL.LU.64 R8, [R1+0x8cb0] ;  /* 0x008cb00001087983 */ /* 0x008ee80000300a00 */
[----:B------:R-:W-:Y:S01]  /*1b5de0*/  STL.64 [R1+0x8c88], R28 ;  /* 0x008c881c01007387 */ /* 0x000fe20000100a00 */
[----:B--2---:R-:W-:Y:S01]  /*1b5df0*/  IADD3 R6, P1, R7, R17, RZ ;  /* 0x0000001107067210 */ /* 0x004fe20007f3e0ff */
[----:B------:R-:W-:Y:S02]  /*1b5e00*/  IMAD.MOV.U32 R7, RZ, RZ, R21 ;  /* 0x000000ffff077224 */ /* 0x000fe400078e0015 */
[----:B------:R-:W-:Y:S01]  /*1b5e10*/  IMAD.X R21, R15, 0x1, R26, P2 ;  /* 0x000000010f157824 */ /* 0x000fe200010e061a */
[----:B------:R1:W-:Y:S01]  /*1b5e20*/  STL [R1+0x8c80], R17 ;  /* 0x008c801101007387 */ /* 0x0003e20000100800 */
[----:B------:R-:W-:-:S03]  /*1b5e30*/  IMAD.X R3, R7, 0x1, R14, P0 ;  /* 0x0000000107037824 */ /* 0x000fc600000e060e */
[----:B-1----:R-:W2:Y:S04]  /*1b5e40*/  LDL.LU R17, [R1+0x100] ;  /* 0x0001000001117983 */ /* 0x002ea80000300800 */
[----:B------:R-:W4:Y:S04]  /*1b5e50*/  LDL.LU R15, [R1+0x8ca8] ;  /* 0x008ca800010f7983 */ /* 0x000f280000300800 */
[----:B------:R1:W-:Y:S04]  /*1b5e60*/  STL.64 [R1+0x41a8], R20 ;  /* 0x0041a81401007387 */ /* 0x0003e80000100a00 */
[----:B-1----:R-:W3:Y:S04]  /*1b5e70*/  LDL.LU.64 R20, [R1+0x8ca0] ;  /* 0x008ca00001147983 */ /* 0x002ee80000300a00 */
[----:B------:R1:W-:Y:S04]  /*1b5e80*/  STL.64 [R1+0x41a0], R2 ;  /* 0x0041a00201007387 */ /* 0x0003e80000100a00 */
[----:B-1----:R-:W4:Y:S01]  /*1b5e90*/  LDL.LU.64 R2, [R1+0x8c98] ;  /* 0x008c980001027983 */ /* 0x002f220000300a00 */
[----:B--2---:R-:W-:-:S03]  /*1b5ea0*/  IADD3 R28, P2, R17, R19, RZ ;  /* 0x00000013111c7210 */ /* 0x004fc60007f5e0ff */
[----:B----4-:R1:W-:Y:S02]  /*1b5eb0*/  STL.64 [R1+0x8c70], R2 ;  /* 0x008c700201007387 */ /* 0x0103e40000100a00 */
[----:B-1----:R-:W-:-:S04]  /*1b5ec0*/  IMAD.MOV.U32 R3, RZ, RZ, R7 ;  /* 0x000000ffff037224 */ /* 0x002fc800078e0007 */
[C---:B------:R-:W-:Y:S02]  /*1b5ed0*/  IMAD.X R7, R3.reuse, 0x1, R15, P1 ;  /* 0x0000000103077824 */ /* 0x040fe400008e060f */
[----:B------:R-:W-:-:S03]  /*1b5ee0*/  IMAD.X R29, R3, 0x1, R18, P2 ;  /* 0x00000001031d7824 */ /* 0x000fc600010e0612 */
[----:B------:R1:W-:Y:S01]  /*1b5ef0*/  STL.64 [R1+0x4198], R6 ;  /* 0x0041980601007387 */ /* 0x0003e20000100a00 */
[----:B---3--:R-:W-:-:S03]  /*1b5f00*/  IADD3 R2, P0, R17, R21, RZ ;  /* 0x0000001511027210 */ /* 0x008fc60007f1e0ff */
[----:B-1----:R-:W2:Y:S04]  /*1b5f10*/  LDL.LU.64 R6, [R1+0x8c90] ;  /* 0x008c900001067983 */ /* 0x002ea80000300a00 */
[----:B------:R1:W-:Y:S04]  /*1b5f20*/  STL.64 [R1+0x8c78], R14 ;  /* 0x008c780e01007387 */ /* 0x0003e80000100a00 */
[----:B------:R3:W-:Y:S01]  /*1b5f30*/  STL.64 [R1+0x4190], R28 ;  /* 0x0041901c01007387 */ /* 0x0007e20000100a00 */
[----:B-1----:R-:W-:Y:S01]  /*1b5f40*/  IADD3 R14, P1, R17, R23, RZ ;  /* 0x00000017110e7210 */ /* 0x002fe20007f3e0ff */
[----:B------:R-:W-:-:S04]  /*1b5f50*/  IMAD.MOV.U32 R15, RZ, RZ, R3 ;  /* 0x000000ffff0f7224 */ /* 0x000fc800078e0003 */
[----:B------:R-:W-:Y:S04]  /*1b5f60*/  STL [R1+0x4180], R14 ;  /* 0x0041800e01007387 */ /* 0x000fe80000100800 */
[----:B---3--:R-:W3:Y:S01]  /*1b5f70*/  LDL.LU.64 R28, [R1+0x8c88] ;  /* 0x008c8800011c7983 */ /* 0x008ee20000300a00 */
[----:B------:R-:W-:-:S03]  /*1b5f80*/  IMAD.X R3, R15, 0x1, R20, P0 ;  /* 0x000000010f037824 */ /* 0x000fc600000e0614 */
[----:B------:R1:W-:Y:S04]  /*1b5f90*/  STL.64 [R1+0x8c68], R20 ;  /* 0x008c681401007387 */ /* 0x0003e80000100a00 */
[----:B-1----:R0:W4:Y:S04]  /*1b5fa0*/  LDL.64 R20, [R1+0x4180] ;  /* 0x0041800001147983 */ /* 0x0021280000100a00 */
[----:B------:R-:W-:Y:S04]  /*1b5fb0*/  STL.64 [R1+0x4188], R2 ;  /* 0x0041880201007387 */ /* 0x000fe80000100a00 */
[----:B------:R-:W-:Y:S04]  /*1b5fc0*/  STL.64 [R1+0x8c48], R10 ;  /* 0x008c480a01007387 */ /* 0x000fe80000100a00 */
[----:B------:R1:W-:Y:S01]  /*1b5fd0*/  STL.64 [R1+0x8c50], R8 ;  /* 0x008c500801007387 */ /* 0x0003e20000100a00 */
[----:B------:R-:W-:-:S03]  /*1b5fe0*/  IADD3 R14, P2, R17, R25, RZ ;  /* 0x00000019110e7210 */ /* 0x000fc60007f5e0ff */
[----:B-1----:R-:W2:Y:S04]  /*1b5ff0*/  LDL R8, [R1+0x104] ;  /* 0x0001040001087983 */ /* 0x002ea80000100800 */
[----:B------:R-:W-:Y:S04]  /*1b6000*/  STL [R1+0x8c58], R9 ;  /* 0x008c580901007387 */ /* 0x000fe80000100800 */
[----:B------:R1:W-:Y:S01]  /*1b6010*/  STL.64 [R1+0x8c60], R22 ;  /* 0x008c601601007387 */ /* 0x0003e20000100a00 */
[----:B---3--:R-:W-:Y:S01]  /*1b6020*/  IADD3 R2, P0, R17, R29, RZ ;  /* 0x0000001d11027210 */ /* 0x008fe20007f1e0ff */
[----:B----4-:R-:W-:-:S02]  /*1b6030*/  IMAD.X R21, R15, 0x1, R22, P1 ;  /* 0x000000010f157824 */ /* 0x010fc400008e0616 */
[----:B-1----:R-:W-:Y:S01]  /*1b6040*/  IMAD.MOV.U32 R22, RZ, RZ, R15 ;  /* 0x000000ffff167224 */ /* 0x002fe200078e000f */
[----:B------:R-:W-:-:S03]  /*1b6050*/  IADD3 R10, P1, R17, R27, RZ ;  /* 0x0000001b110a7210 */ /* 0x000fc60007f3e0ff */
[C---:B------:R-:W-:Y:S02]  /*1b6060*/  IMAD.X R15, R22.reuse, 0x1, R24, P2 ;  /* 0x00000001160f7824 */ /* 0x040fe400010e0618 */
[----:B------:R-:W-:Y:S01]  /*1b6070*/  IMAD.X R3, R22, 0x1, R28, P0 ;  /* 0x0000000116037824 */ /* 0x000fe200000e061c */
[----:B------:R-:W-:Y:S04]  /*1b6080*/  STL [R1+0x4184], R21 ;  /* 0x0041841501007387 */ /* 0x000fe80000100800 */
[----:B------:R-:W3:Y:S04]  /*1b6090*/  LDL.LU R17, [R1+0x8c80] ;  /* 0x008c800001117983 */ /* 0x000ee80000300800 */
[----:B------:R1:W-:Y:S04]  /*1b60a0*/  STL.64 [R1+0x4178], R14 ;  /* 0x0041780e01007387 */ /* 0x0003e80000100a00 */
[----:B-1----:R-:W4:Y:S04]  /*1b60b0*/  LDL.LU.64 R14, [R1+0x8c78] ;  /* 0x008c7800010e7983 */ /* 0x002f280000300a00 */
[----:B------:R1:W-:Y:S04]  /*1b60c0*/  STL.64 [R1+0x4170], R2 ;  /* 0x0041700201007387 */ /* 0x0003e80000100a00 */
[----:B-1----:R-:W4:Y:S04]  /*1b60d0*/  LDL.LU.64 R2, [R1+0x8c70] ;  /* 0x008c700001027983 */ /* 0x002f280000300a00 */
[----:B------:R-:W4:Y:S01]  /*1b60e0*/  LDL R9, [R1+0x3f8] ;  /* 0x0003f80001097983 */ /* 0x000f220000100800 */
[----:B--2---:R-:W-:Y:S01]  /*1b60f0*/  IADD3 R20, P2, R8, R16, RZ ;  /* 0x0000001008147210 */ /* 0x004fe20007f5e0ff */
[----:B------:R-:W-:Y:S01]  /*1b6100*/  IMAD.X R11, R22, 0x1, R26, P1 ;  /* 0x00000001160b7824 */ /* 0x000fe200008e061a */
[----:B---3--:R-:W-:Y:S01]  /*1b6110*/  IADD3 R8, P0, R8, R17, RZ ;  /* 0x0000001108087210 */ /* 0x008fe20007f1e0ff */
[----:B------:R1:W-:Y:S04]  /*1b6120*/  STL [R1+0x8c40], R17 ;  /* 0x008c401101007387 */ /* 0x0003e80000100800 */
[----:B-1----:R-:W2:Y:S04]  /*1b6130*/  LDL.LU R17, [R1+0x104] ;  /* 0x0001040001117983 */ /* 0x002ea80000300800 */
[----:B------:R-:W-:Y:S01]  /*1b6140*/  STL.64 [R1+0x4168], R10 ;  /* 0x0041680a01007387 */ /* 0x000fe20000100a00 */
[----:B----4-:R-:W-:-:S05]  /*1b6150*/  IMAD.X R21, R9, 0x1, R14, P2 ;  /* 0x0000000109157824 */ /* 0x010fca00010e060e */
[----:B------:R1:W-:Y:S04]  /*1b6160*/  STL.64 [R1+0x4160], R20 ;  /* 0x0041601401007387 */ /* 0x0003e80000100a00 */
[----:B-1----:R-:W2:Y:S01]  /*1b6170*/  LDL.LU.64 R20, [R1+0x8c68] ;  /* 0x008c680001147983 */ /* 0x002ea20000300a00 */
[----:B------:R-:W-:Y:S01]  /*1b6180*/  IMAD.X R9, R9, 0x1, R15, P0 ;  /* 0x0000000109097824 */ /* 0x000fe200000e060f */
[----:B--2---:R-:W-:-:S05]  /*1b6190*/  IADD3 R22, P2, R17, R21, RZ ;  /* 0x0000001511167210 */ /* 0x004fca0007f5e0ff */
[----:B------:R1:W-:Y:S04]  /*1b61a0*/  STL [R1+0x4148], R22 ;  /* 0x0041481601007387 */ /* 0x0003e80000100800 */
[----:B-1----:R-:W2:Y:S04]  /*1b61b0*/  LDL.LU.64 R22, [R1+0x8c60] ;  /* 0x008c600001167983 */ /* 0x002ea80000300a00 */
[----:B------:R1:W-:Y:S04]  /*1b61c0*/  STL.64 [R1+0x4158], R8 ;  /* 0x0041580801007387 */ /* 0x0003e80000100a00 */
[----:B-1----:R0:W3:Y:S04]  /*1b61d0*/  LDL.LU R9, [R1+0x8c58] ;  /* 0x008c580001097983 */ /* 0x0020e80000300800 */
[----:B------:R1:W-:Y:S04]  /*1b61e0*/  STL [R1+0x8c30], R15 ;  /* 0x008c300f01007387 */ /* 0x0003e80000100800 */
[----:B-1----:R-:W4:Y:S01]  /*1b61f0*/  LDL.LU R15, [R1+0x3f8] ;  /* 0x0003f800010f7983 */ /* 0x002f220000300800 */
[----:B--2---:R-:W-:-:S05]  /*1b6200*/  IADD3 R8, P0, R17, R23, RZ ;  /* 0x0000001711087210 */ /* 0x004fca0007f1e0ff */
[----:B------:R3:W-:Y:S04]  /*1b6210*/  STL [R1+0x4140], R8 ;  /* 0x0041400801007387 */ /* 0x0007e80000100800 */
[----:B---3--:R-:W2:Y:S01]  /*1b6220*/  LDL.LU.64 R8, [R1+0x8c50] ;  /* 0x008c500001087983 */ /* 0x008ea20000300a00 */
[----:B------:R-:W-:-:S05]  /*1b6230*/  IADD3 R10, P1, R17, R19, RZ ;  /* 0x00000013110a7210 */ /* 0x000fca0007f3e0ff */
[----:B----4-:R-:W-:-:S05]  /*1b6240*/  IMAD.X R11, R15, 0x1, R18, P1 ;  /* 0x000000010f0b7824 */ /* 0x010fca00008e0612 */
[----:B------:R1:W-:Y:S04]  /*1b6250*/  STL.64 [R1+0x4150], R10 ;  /* 0x0041500a01007387 */ /* 0x0003e80000100a00 */
[----:B-1----:R-:W3:Y:S04]  /*1b6260*/  LDL.LU.64 R10, [R1+0x8c48] ;  /* 0x008c4800010a7983 */ /* 0x002ee80000300a00 */
[----:B--2---:R1:W-:Y:S04]  /*1b6270*/  STL.64 [R1+0x8c10], R8 ;  /* 0x008c100801007387 */ /* 0x0043e80000100a00 */
[----:B-1----:R-:W2:Y:S04]  /*1b6280*/  LDL R9, [R1+0x108] ;  /* 0x0001080001097983 */ /* 0x002ea80000100800 */
[----:B------:R-:W-:Y:S04]  /*1b6290*/  STL.64 [R1+0x8c18], R12 ;  /* 0x008c180c01007387 */ /* 0x000fe80000100a00 */
[----:B------:R-:W-:Y:S04]  /*1b62a0*/  STL [R1+0x8c20], R13 ;  /* 0x008c200d01007387 */ /* 0x000fe80000100800 */
[----:B------:R1:W-:Y:S04]  /*1b62b0*/  STL.64 [R1+0x8c28], R4 ;  /* 0x008c280401007387 */ /* 0x0003e80000100a00 */
[----:B-1----:R0:W4:Y:S04]  /*1b62c0*/  LDL.64 R4, [R1+0x4140] ;  /* 0x0041400001047983 */ /* 0x0021280000100a00 */
[----:B------:R1:W-:Y:S04]  /*1b62d0*/  STL.64 [R1+0x8c38], R2 ;  /* 0x008c380201007387 */ /* 0x0003e80000100a00 */
[----:B-1----:R0:W3:Y:S01]  /*1b62e0*/  LDL.64 R2, [R1+0x4148] ;  /* 0x0041480001027983 */ /* 0x0020e20000100a00 */
[----:B------:R-:W-:-:S05]  /*1b62f0*/  IADD3 R12, P1, R17, R25, RZ ;  /* 0x00000019110c7210 */ /* 0x000fca0007f3e0ff */
[C---:B------:R-:W-:Y:S02]  /*1b6300*/  IMAD.X R13, R15.reuse, 0x1, R24, P1 ;  /* 0x000000010f0d7824 */ /* 0x040fe400008e0618 */
[----:B----4-:R-:W-:Y:S01]  /*1b6310*/  IMAD.X R5, R15, 0x1, R22, P0 ;  /* 0x000000010f057824 */ /* 0x010fe200000e0616 */
[----:B------:R-:W-:Y:S01]  /*1b6320*/  IADD3 R4, P0, R17, R27, RZ ;  /* 0x0000001b11047210 */ /* 0x000fe20007f1e0ff */
[----:B---3--:R-:W-:Y:S01]  /*1b6330*/  IMAD.X R3, R15, 0x1, R20, P2 ;  /* 0x000000010f037824 */ /* 0x008fe200010e0614 */
[----:B------:R-:W-:-:S04]  /*1b6340*/  IADD3 R2, P2, R17, R29, RZ ;  /* 0x0000001d11027210 */ /* 0x000fc80007f5e0ff */
[----:B------:R-:W-:Y:S04]  /*1b6350*/  STL [R1+0x414c], R3 ;  /* 0x00414c0301007387 */ /* 0x000fe80000100800 */
[----:B------:R-:W-:Y:S04]  /*1b6360*/  STL [R1+0x4144], R5 ;  /* 0x0041440501007387 */ /* 0x000fe80000100800 */
[----:B------:R-:W3:Y:S04]  /*1b6370*/  LDL.LU R17, [R1+0x8c40] ;  /* 0x008c400001117983 */ /* 0x000ee80000300800 */
[----:B------:R-:W-:Y:S04]  /*1b6380*/  STL.64 [R1+0x8c00], R6 ;  /* 0x008c000601007387 */ /* 0x000fe80000100a00 */
[----:B------:R1:W-:Y:S04]  /*1b6390*/  STL.64 [R1+0x8c08], R24 ;  /* 0x008c081801007387 */ /* 0x0003e80000100a00 */
[----:B-1----:R-:W4:Y:S01]  /*1b63a0*/  LDL R24, [R1+0x3f4] ;  /* 0x0003f40001187983 */ /* 0x002f220000100800 */
[----:B------:R-:W-:-:S03]  /*1b63b0*/  IMAD.X R3, R15, 0x1, R28, P2 ;  /* 0x000000010f037824 */ /* 0x000fc600010e061c */
[----:B------:R2:W-:Y:S01]  /*1b63c0*/  STL.64 [R1+0x4138], R12 ;  /* 0x0041380c01007387 */ /* 0x0005e20000100a00 */
[----:B------:R-:W-:-:S03]  /*1b63d0*/  IMAD.X R5, R15, 0x1, R26, P0 ;  /* 0x000000010f057824 */ /* 0x000fc600000e061a */
[----:B------:R1:W-:Y:S01]  /*1b63e0*/  STL.64 [R1+0x4130], R2 ;  /* 0x0041300201007387 */ /* 0x0003e20000100a00 */
[----:B--2---:R-:W-:-:S03]  /*1b63f0*/  IADD3 R12, P1, R9, R16, RZ ;  /* 0x00000010090c7210 */ /* 0x004fc60007f3e0ff */
[----:B-1----:R-:W2:Y:S01]  /*1b6400*/  LDL.LU.64 R2, [R1+0x8c38] ;  /* 0x008c380001027983 */ /* 0x002ea20000300a00 */
[----:B---3--:R-:W-:-:S03]  /*1b6410*/  IADD3 R8, P2, R9, R17, RZ ;  /* 0x0000001109087210 */ /* 0x008fc60007f5e0ff */
[----:B------:R1:W-:Y:S04]  /*1b6420*/  STL [R1+0x8bf8], R17 ;  /* 0x008bf81101007387 */ /* 0x0003e80000100800 */
[----:B-1----:R-:W3:Y:S04]  /*1b6430*/  LDL.LU R17, [R1+0x108] ;  /* 0x0001080001117983 */ /* 0x002ee80000300800 */
[----:B------:R-:W2:Y:S01]  /*1b6440*/  LDL.LU R15, [R1+0x8c30] ;  /* 0x008c3000010f7983 */ /* 0x000ea20000300800 */
[----:B----4-:R-:W-:-:S03]  /*1b6450*/  IMAD.X R13, R24, 0x1, R14, P1 ;  /* 0x00000001180d7824 */ /* 0x010fc600008e060e */
[----:B------:R1:W-:Y:S04]  /*1b6460*/  STL.64 [R1+0x4128], R4 ;  /* 0x0041280401007387 */ /* 0x0003e80000100a00 */
[----:B-1----:R-:W4:Y:S04]  /*1b6470*/  LDL.LU.64 R4, [R1+0x8c28] ;  /* 0x008c280001047983 */ /* 0x002f280000300a00 */
[----:B------:R1:W-:Y:S04]  /*1b6480*/  STL.64 [R1+0x4120], R12 ;  /* 0x0041200c01007387 */ /* 0x0003e80000100a00 */
[----:B-1----:R0:W4:Y:S01]  /*1b6490*/  LDL.LU R13, [R1+0x8c20] ;  /* 0x008c2000010d7983 */ /* 0x0021220000300800 */
[----:B---3--:R-:W-:Y:S01]  /*1b64a0*/  IADD3 R12, P1, R17, R21, RZ ;  /* 0x00000015110c7210 */ /* 0x008fe20007f3e0ff */
[----:B--2---:R-:W-:-:S04]  /*1b64b0*/  IMAD.X R9, R24, 0x1, R15, P2 ;  /* 0x0000000118097824 */ /* 0x004fc800010e060f */
[----:B------:R4:W-:Y:S04]  /*1b64c0*/  STL [R1+0x4108], R12 ;  /* 0x0041080c01007387 */ /* 0x0009e80000100800 */
[----:B----4-:R-:W2:Y:S04]  /*1b64d0*/  LDL.LU.64 R12, [R1+0x8c18] ;  /* 0x008c1800010c7983 */ /* 0x010ea80000300a00 */
[----:B------:R1:W-:Y:S04]  /*1b64e0*/  STL.64 [R1+0x4118], R8 ;  /* 0x0041180801007387 */ /* 0x0003e80000100a00 */
[----:B-1----:R-:W3:Y:S04]  /*1b64f0*/  LDL.LU.64 R8, [R1+0x8c10] ;  /* 0x008c100001087983 */ /* 0x002ee80000300a00 */
[----:B------:R1:W-:Y:S04]  /*1b6500*/  STL [R1+0x8be8], R15 ;  /* 0x008be80f01007387 */ /* 0x0003e80000100800 */
[----:B-1----:R-:W4:Y:S01]  /*1b6510*/  LDL.LU R15, [R1+0x3f4] ;  /* 0x0003f400010f7983 */ /* 0x002f220000300800 */
[----:B------:R-:W-:-:S02]  /*1b6520*/  IADD3 R6, P0, R17, R19, RZ ;  /* 0x0000001311067210 */ /* 0x000fc40007f1e0ff */
[----:B------:R-:W-:-:S05]  /*1b6530*/  IADD3 R24, P2, R17, R23, RZ ;  /* 0x0000001711187210 */ /* 0x000fca0007f5e0ff */
[----:B------:R1:W-:Y:S04]  /*1b6540*/  STL [R1+0x4100], R24 ;  /* 0x0041001801007387 */ /* 0x0003e80000100800 */
[----:B-1----:R-:W2:Y:S01]  /*1b6550*/  LDL.LU.64 R24, [R1+0x8c08] ;  /* 0x008c080001187983 */ /* 0x002ea20000300a00 */
[----:B----4-:R-:W-:-:S05]  /*1b6560*/  IMAD.X R7, R15, 0x1, R18, P0 ;  /* 0x000000010f077824 */ /* 0x010fca00000e0612 */
[----:B------:R1:W-:Y:S04]  /*1b6570*/  STL.64 [R1+0x4110], R6 ;  /* 0x0041100601007387 */ /* 0x0003e80000100a00 */
[----:B-1----:R-:W4:Y:S04]  /*1b6580*/  LDL.LU.64 R6, [R1+0x8c00] ;  /* 0x008c000001067983 */ /* 0x002f280000300a00 */
[----:B------:R1:W-:Y:S04]  /*1b6590*/  STL.64 [R1+0x8bf0], R18 ;  /* 0x008bf01201007387 */ /* 0x0003e80000100a00 */
[----:B-1----:R0:W3:Y:S04]  /*1b65a0*/  LDL.64 R18, [R1+0x4108] ;  /* 0x0041080001127983 */ /* 0x0020e80000100a00 */
[----:B---3--:R-:W3:Y:S04]  /*1b65b0*/  LDL.LU R19, [R1+0x118] ;  /* 0x0001180001137983 */ /* 0x008ee80000300800 */
[----:B----4-:R3:W-:Y:S04]  /*1b65c0*/  STL.64 [R1+0x8bd8], R6 ;  /* 0x008bd80601007387 */ /* 0x0107e80000100a00 */
[----:B------:R1:W-:Y:S01]  /*1b65d0*/  STL.64 [R1+0x8be0], R20 ;  /* 0x008be01401007387 */ /* 0x0003e20000100a00 */
[----:B---3--:R-:W-:-:S02]  /*1b65e0*/  IMAD.MOV.U32 R7, RZ, RZ, R19 ;  /* 0x000000ffff077224 */ /* 0x008fc400078e0013 */
[----:B------:R-:W-:Y:S02]  /*1b65f0*/  IMAD.X R19, R15, 0x1, R20, P1 ;  /* 0x000000010f137824 */ /* 0x000fe400008e0614 */
[----:B-1----:R0:W3:Y:S01]  /*1b6600*/  LDL.64 R20, [R1+0x4100] ;  /* 0x0041000001147983 */ /* 0x0020e20000100a00 */
[----:B--2---:R-:W-:-:S03]  /*1b6610*/  IADD3 R6, P0, R17, R25, RZ ;  /* 0x0000001911067210 */ /* 0x004fc60007f1e0ff */
[----:B------:R1:W-:Y:S04]  /*1b6620*/  STL [R1+0x410c], R19 ;  /* 0x00410c1301007387 */ /* 0x0003e80000100800 */
[----:B------:R-:W-:Y:S01]  /*1b6630*/  STL.64 [R1+0x8bc8], R22 ;  /* 0x008bc81601007387 */ /* 0x000fe20000100a00 */
[----:B------:R-:W-:Y:S01]  /*1b6640*/  IADD3 R18, P1, R17, R29, RZ ;  /* 0x0000001d11127210 */ /* 0x000fe20007f3e0ff */
[----:B-1----:R-:W-:Y:S02]  /*1b6650*/  IMAD.MOV.U32 R19, RZ, RZ, R7 ;  /* 0x000000ffff137224 */ /* 0x002fe400078e0007 */
[C---:B------:R-:W-:Y:S02]  /*1b6660*/  IMAD.X R7, R15.reuse, 0x1, R24, P0 ;  /* 0x000000010f077824 */ /* 0x040fe400000e0618 */
[----:B---3--:R-:W-:Y:S01]  /*1b6670*/  IMAD.X R21, R15, 0x1, R22, P2 ;  /* 0x000000010f157824 */ /* 0x008fe200010e0616 */
[----:B------:R-:W-:-:S04]  /*1b6680*/  IADD3 R20, P2, R17, R27, RZ ;  /* 0x0000001b11147210 */ /* 0x000fc80007f5e0ff */
[----:B------:R-:W-:Y:S04]  /*1b6690*/  STL [R1+0x4104], R21 ;  /* 0x0041041501007387 */ /* 0x000fe80000100800 */
[----:B------:R-:W2:Y:S04]  /*1b66a0*/  LDL.LU R17, [R1+0x8bf8] ;  /* 0x008bf80001117983 */ /* 0x000ea80000300800 */
[----:B------:R1:W-:Y:S04]  /*1b66b0*/  STL.64 [R1+0x8bd0], R10 ;  /* 0x008bd00a01007387 */ /* 0x0003e80000100a00 */
[----:B-1----:R-:W3:Y:S04]  /*1b66c0*/  LDL R10, [R1+0x10c] ;  /* 0x00010c00010a7983 */ /* 0x002ee80000100800 */
[----:B------:R1:W-:Y:S02]  /*1b66d0*/  STL.64 [R1+0x40f8], R6 ;  /* 0x0040f80601007387 */ /* 0x0003e40000100a00 */
[----:B-1----:R-:W-:-:S02]  /*1b66e0*/  IMAD.MOV.U32 R7, RZ, RZ, R19 ;  /* 0x000000ffff077224 */ /* 0x002fc400078e0013 */
[----:B------:R-:W-:-:S05]  /*1b66f0*/  IMAD.X R19, R15, 0x1, R28, P1 ;  /* 0x000000010f137824 */ /* 0x000fca00008e061c */
[----:B------:R1:W-:Y:S04]  /*1b6700*/  STL.64 [R1+0x40f0], R18 ;  /* 0x0040f01201007387 */ /* 0x0003e80000100a00 */
[----:B-1----:R-:W4:Y:S01]  /*1b6710*/  LDL.LU.64 R18, [R1+0x8bf0] ;  /* 0x008bf00001127983 */ /* 0x002f220000300a00 */
[----:B------:R-:W-:-:S03]  /*1b6720*/  IMAD.X R21, R15, 0x1, R26, P2 ;  /* 0x000000010f157824 */ /* 0x000fc600010e061a */
[----:B--2---:R-:W-:Y:S04]  /*1b6730*/  STL.64 [R1+0x8bb8], R16 ;  /* 0x008bb81001007387 */ /* 0x004fe80000100a00 */
[----:B------:R-:W2:Y:S04]  /*1b6740*/  LDL.LU R15, [R1+0x8be8] ;  /* 0x008be800010f7983 */ /* 0x000ea80000300800 */
[----:B------:R1:W-:Y:S01]  /*1b6750*/  STL.64 [R1+0x40e8], R20 ;  /* 0x0040e81401007387 */ /* 0x0003e20000100a00 */
[----:B---3--:R-:W-:-:S03]  /*1b6760*/  IADD3 R6, P0, R10, R16, RZ ;  /* 0x000000100a067210 */ /* 0x008fc60007f1e0ff */
[----:B-1----:R-:W3:Y:S04]  /*1b6770*/  LDL.LU.64 R20, [R1+0x8be0] ;  /* 0x008be00001147983 */ /* 0x002ee80000300a00 */
[----:B------:R-:W-:Y:S01]  /*1b6780*/  STL.64 [R1+0x8bc0], R26 ;  /* 0x008bc01a01007387 */ /* 0x000fe20000100a00 */
[----:B----4-:R-:W-:-:S03]  /*1b6790*/  IADD3 R16, P2, R10, R19, RZ ;  /* 0x000000130a107210 */ /* 0x010fc60007f5e0ff */
[----:B------:R1:W-:Y:S04]  /*1b67a0*/  STL [R1+0x8ba0], R19 ;  /* 0x008ba01301007387 */ /* 0x0003e80000100800 */
[----:B-1----:R-:W4:Y:S01]  /*1b67b0*/  LDL.LU R19, [R1+0x3f0] ;  /* 0x0003f00001137983 */ /* 0x002f220000300800 */
[----:B------:R-:W-:Y:S02]  /*1b67c0*/  IMAD.MOV.U32 R27, RZ, RZ, R7 ;  /* 0x000000ffff1b7224 */ /* 0x000fe400078e0007 */
[----:B----4-:R-:W-:-:S05]  /*1b67d0*/  IMAD.X R7, R19, 0x1, R14, P0 ;  /* 0x0000000113077824 */ /* 0x010fca00000e060e */
[----:B------:R1:W-:Y:S04]  /*1b67e0*/  STL.64 [R1+0x40e0], R6 ;  /* 0x0040e00601007387 */ /* 0x0003e80000100a00 */
[----:B-1----:R-:W4:Y:S01]  /*1b67f0*/  LDL.LU.64 R6, [R1+0x8bd8] ;  /* 0x008bd80001067983 */ /* 0x002f220000300a00 */
[----:B------:R-:W-:-:S03]  /*1b6800*/  IADD3 R22, P1, R10, R17, RZ ;  /* 0x000000110a167210 */ /* 0x000fc60007f3e0ff */
[----:B----4-:R1:W-:Y:S04]  /*1b6810*/  STL.64 [R1+0x8b98], R6 ;  /* 0x008b980601007387 */ /* 0x0103e80000100a00 */
[----:B-1----:R-:W3:Y:S01]  /*1b6820*/  LDL.LU R7, [R1+0x10c] ;  /* 0x00010c0001077983 */ /* 0x002ee20000300800 */
[----:B--2---:R-:W-:Y:S01]  /*1b6830*/  IMAD.X R23, R19, 0x1, R15, P1 ;  /* 0x0000000113177824 */ /* 0x004fe200008e060f */
[----:B---3--:R-:W-:-:S05]  /*1b6840*/  IADD3 R10, P0, R7, R21, RZ ;  /* 0x00000015070a7210 */ /* 0x008fca0007f1e0ff */
[----:B------:R1:W-:Y:S04]  /*1b6850*/  STL [R1+0x40c8], R10 ;  /* 0x0040c80a01007387 */ /* 0x0003e80000100800 */
[----:B-1----:R-:W2:Y:S04]  /*1b6860*/  LDL.LU.64 R10, [R1+0x8bd0] ;  /* 0x008bd000010a7983 */ /* 0x002ea80000300a00 */
[----:B------:R1:W-:Y:S04]  /*1b6870*/  STL.64 [R1+0x40d8], R22 ;  /* 0x0040d81601007387 */ /* 0x0003e80000100a00 */
[----:B-1----:R-:W3:Y:S04]  /*1b6880*/  LDL.LU.64 R22, [R1+0x8bc8] ;  /* 0x008bc80001167983 */ /* 0x002ee80000300a00 */
[----:B------:R1:W-:Y:S04]  /*1b6890*/  STL.64 [R1+0x8ba8], R14 ;  /* 0x008ba80e01007387 */ /* 0x0003e80000100a00 */
[----:B-1----:R0:W4:Y:S01]  /*1b68a0*/  LDL.64 R14, [R1+0x40c8] ;  /* 0x0040c800010e7983 */ /* 0x0021220000100a00 */
[----:B------:R-:W-:-:S03]  /*1b68b0*/  IMAD.X R17, R19, 0x1, R18, P2 ;  /* 0x0000000113117824 */ /* 0x000fc600010e0612 */
[----:B--2---:R1:W-:Y:S04]  /*1b68c0*/  STL.64 [R1+0x8bb0], R10 ;  /* 0x008bb00a01007387 */ /* 0x0043e80000100a00 */
[----:B------:R2:W-:Y:S01]  /*1b68d0*/  STL.64 [R1+0x40d0], R16 ;  /* 0x0040d01001007387 */ /* 0x0005e20000100a00 */
[C---:B---3--:R-:W-:Y:S01]  /*1b68e0*/  IADD3 R26, P1, R7.reuse, R23, RZ ;  /* 0x00000017071a7210 */ /* 0x048fe20007f3e0ff */
[----:B-1----:R-:W-:Y:S01]  /*1b68f0*/  IMAD.MOV.U32 R10, RZ, RZ, R27 ;  /* 0x000000ffff0a7224 */ /* 0x002fe200078e001b */
[----:B--2---:R-:W-:-:S03]  /*1b6900*/  IADD3 R16, P2, R7, R25, RZ ;  /* 0x0000001907107210 */ /* 0x004fc60007f5e0ff */
[C---:B------:R-:W-:Y:S02]  /*1b6910*/  IMAD.X R27, R19.reuse, 0x1, R22, P1 ;  /* 0x00000001131b7824 */ /* 0x040fe400008e0616 */
[C---:B------:R-:W-:Y:S02]  /*1b6920*/  IMAD.X R17, R19.reuse, 0x1, R24, P2 ;  /* 0x0000000113117824 */ /* 0x040fe400010e0618 */
[----:B----4-:R-:W-:-:S05]  /*1b6930*/  IMAD.X R15, R19, 0x1, R20, P0 ;  /* 0x00000001130f7824 */ /* 0x010fca00000e0614 */
[----:B------:R-:W-:Y:S04]  /*1b6940*/  STL [R1+0x40cc], R15 ;  /* 0x0040cc0f01007387 */ /* 0x000fe80000100800 */
[----:B------:R1:W-:Y:S04]  /*1b6950*/  STL.64 [R1+0x40c0], R26 ;  /* 0x0040c01a01007387 */ /* 0x0003e80000100a00 */
[----:B-1----:R-:W2:Y:S04]  /*1b6960*/  LDL.LU.64 R26, [R1+0x8bc0] ;  /* 0x008bc000011a7983 */ /* 0x002ea80000300a00 */
[----:B------:R1:W-:Y:S04]  /*1b6970*/  STL.64 [R1+0x8b90], R22 ;  /* 0x008b901601007387 */ /* 0x0003e80000100a00 */
[----:B-1----:R-:W3:Y:S04]  /*1b6980*/  LDL R23, [R1+0x110] ;  /* 0x0001100001177983 */ /* 0x002ee80000100800 */
[----:B------:R1:W-:Y:S04]  /*1b6990*/  STL.64 [R1+0x40b8], R16 ;  /* 0x0040b81001007387 */ /* 0x0003e80000100a00 */
[----:B-1----:R-:W3:Y:S01]  /*1b69a0*/  LDL.LU.64 R16, [R1+0x8bb8] ;  /* 0x008bb80001107983 */ /* 0x002ee20000300a00 */
[----:B------:R-:W-:-:S05]  /*1b69b0*/  IADD3 R14, P0, R7, R29, RZ ;  /* 0x0000001d070e7210 */ /* 0x000fca0007f1e0ff */
[----:B------:R-:W-:Y:S01]  /*1b69c0*/  IMAD.X R15, R19, 0x1, R28, P0 ;  /* 0x00000001130f7824 */ /* 0x000fe200000e061c */
[----:B--2---:R-:W-:Y:S01]  /*1b69d0*/  IADD3 R6, P1, R7, R27, RZ ;  /* 0x0000001b07067210 */ /* 0x004fe20007f3e0ff */
[----:B------:R-:W-:Y:S01]  /*1b69e0*/  IMAD.MOV.U32 R7, RZ, RZ, R10 ;  /* 0x000000ffff077224 */ /* 0x000fe200078e000a */
[C---:B---3--:R-:W-:Y:S02]  /*1b69f0*/  IADD3 R10, P2, R23.reuse, R16, RZ ;  /* 0x00000010170a7210 */ /* 0x048fe40007f5e0ff */
[----:B------:R-:W-:-:S03]  /*1b6a00*/  IADD3 R22, P0, R23, R17, RZ ;  /* 0x0000001117167210 */ /* 0x000fc60007f1e0ff */
[----:B------:R1:W-:Y:S04]  /*1b6a10*/  STL [R1+0x40a0], R10 ;  /* 0x0040a00a01007387 */ /* 0x0003e80000100800 */
[----:B-1----:R-:W2:Y:S04]  /*1b6a20*/  LDL.LU.64 R10, [R1+0x8bb0] ;  /* 0x008bb000010a7983 */ /* 0x002ea80000300a00 */
[----:B------:R1:W-:Y:S04]  /*1b6a30*/  STL.64 [R1+0x40b0], R14 ;  /* 0x0040b00e01007387 */ /* 0x0003e80000100a00 */
[----:B-1----:R-:W3:Y:S04]  /*1b6a40*/  LDL.LU.64 R14, [R1+0x8ba8] ;  /* 0x008ba800010e7983 */ /* 0x002ee80000300a00 */
[----:B------:R-:W3:Y:S04]  /*1b6a50*/  LDL R23, [R1+0x3ec] ;  /* 0x0003ec0001177983 */ /* 0x000ee80000100800 */
[----:B------:R1:W-:Y:S02]  /*1b6a60*/  STL.64 [R1+0x8b70], R16 ;  /* 0x008b701001007387 */ /* 0x0003e40000100a00 */
[----:B-1----:R-:W-:-:S02]  /*1b6a70*/  IMAD.MOV.U32 R17, RZ, RZ, R7 ;  /* 0x000000ffff117224 */ /* 0x002fc400078e0007 */
[----:B------:R-:W-:Y:S02]  /*1b6a80*/  IMAD.X R7, R19, 0x1, R26, P1 ;  /* 0x0000000113077824 */ /* 0x000fe400008e061a */
[----:B------:R-:W4:Y:S04]  /*1b6a90*/  LDL.LU R19, [R1+0x8ba0] ;  /* 0x008ba00001137983 */ /* 0x000f280000300800 */
[----:B------:R1:W-:Y:S04]  /*1b6aa0*/  STL.64 [R1+0x40a8], R6 ;  /* 0x0040a80601007387 */ /* 0x0003e80000100a00 */
[----:B-1----:R-:W2:Y:S04]  /*1b6ab0*/  LDL.LU.64 R6, [R1+0x8b98] ;  /* 0x008b980001067983 */ /* 0x002ea80000300a00 */
[----:B------:R-:W-:Y:S04]  /*1b6ac0*/  STL.64 [R1+0x8b80], R26 ;  /* 0x008b801a01007387 */ /* 0x000fe80000100a00 */
[----:B--2---:R1:W-:Y:S04]  /*1b6ad0*/  STL.64 [R1+0x8b78], R6 ;  /* 0x008b780601007387 */ /* 0x0043e80000100a00 */
[----:B-1----:R-:W4:Y:S04]  /*1b6ae0*/  LDL.LU R6, [R1+0x110] ;  /* 0x0001100001067983 */ /* 0x002f280000300800 */
[----:B------:R1:W-:Y:S04]  /*1b6af0*/  STL.64 [R1+0x8b88], R10 ;  /* 0x008b880a01007387 */ /* 0x0003e80000100a00 */
[----:B-1----:R0:W3:Y:S01]  /*1b6b00*/  LDL.64 R10, [R1+0x40a0] ;  /* 0x0040a000010a7983 */ /* 0x0020e20000100a00 */
[----:B----4-:R-:W-:Y:S01]  /*1b6b10*/  IADD3 R26, P1, R6, R19, RZ ;  /* 0x00000013061a7210 */ /* 0x010fe20007f3e0ff */
[----:B---3--:R-:W-:-:S02]  /*1b6b20*/  IMAD.X R11, R23, 0x1, R14, P2 ;  /* 0x00000001170b7824 */ /* 0x008fc400010e060e */
[----:B------:R-:W-:-:S03]  /*1b6b30*/  IMAD.X R23, R23, 0x1, R15, P0 ;  /* 0x0000000117177824 */ /* 0x000fc600000e060f */
[----:B------:R-:W-:Y:S04]  /*1b6b40*/  STL [R1+0x40a4], R11 ;  /* 0x0040a40b01007387 */ /* 0x000fe80000100800 */
[----:B------:R-:W-:Y:S04]  /*1b6b50*/  STL [R1+0x4090], R26 ;  /* 0x0040901a01007387 */ /* 0x000fe80000100800 */
[----:B------:R1:W-:Y:S04]  /*1b6b60*/  STL.64 [R1+0x4098], R22 ;  /* 0x0040981601007387 */ /* 0x0003e80000100a00 */
[----:B-1----:R-:W2:Y:S04]  /*1b6b70*/  LDL.LU.64 R22, [R1+0x8b90] ;  /* 0x008b900001167983 */ /* 0x002ea80000300a00 */
[----:B------:R-:W-:Y:S04]  /*1b6b80*/  STL.64 [R1+0x8b60], R2 ;  /* 0x008b600201007387 */ /* 0x000fe80000100a00 */
[----:B------:R1:W-:Y:S04]  /*1b6b90*/  STL [R1+0x8b58], R15 ;  /* 0x008b580f01007387 */ /* 0x0003e80000100800 */
[----:B-1----:R-:W3:Y:S01]  /*1b6ba0*/  LDL.LU R15, [R1+0x3ec] ;  /* 0x0003ec00010f7983 */ /* 0x002ee20000300800 */
[----:B------:R-:W-:Y:S01]  /*1b6bb0*/  IADD3 R10, P2, R6, R21, RZ ;  /* 0x00000015060a7210 */ /* 0x000fe20007f5e0ff */
[----:B------:R-:W-:-:S02]  /*1b6bc0*/  IMAD.MOV.U32 R2, RZ, RZ, R26 ;  /* 0x000000ffff027224 */ /* 0x000fc400078e001a */
[----:B------:R-:W-:Y:S01]  /*1b6bd0*/  IMAD.MOV.U32 R3, RZ, RZ, R27 ;  /* 0x000000ffff037224 */ /* 0x000fe200078e001b */
[----:B------:R-:W-:Y:S01]  /*1b6be0*/  STL.64 [R1+0x8b68], R18 ;  /* 0x008b681201007387 */ /* 0x000fe20000100a00 */
[C---:B--2---:R-:W-:Y:S01]  /*1b6bf0*/  IADD3 R26, P0, R6.reuse, R23, RZ ;  /* 0x00000017061a7210 */ /* 0x044fe20007f1e0ff */
[C---:B---3--:R-:W-:Y:S02]  /*1b6c00*/  IMAD.X R3, R15.reuse, 0x1, R18, P1 ;  /* 0x000000010f037824 */ /* 0x048fe400008e0612 */
[C---:B------:R-:W-:Y:S02]  /*1b6c10*/  IMAD.X R11, R15.reuse, 0x1, R20, P2 ;  /* 0x000000010f0b7824 */ /* 0x040fe400010e0614 */
[----:B------:R-:W-:Y:S01]  /*1b6c20*/  IMAD.X R27, R15, 0x1, R22, P0 ;  /* 0x000000010f1b7824 */ /* 0x000fe200000e0616 */
[----:B------:R-:W-:Y:S04]  /*1b6c30*/  STL [R1+0x4094], R3 ;  /* 0x0040940301007387 */ /* 0x000fe80000100800 */
[----:B------:R1:W-:Y:S04]  /*1b6c40*/  STL.64 [R1+0x4088], R10 ;  /* 0x0040880a01007387 */ /* 0x0003e80000100a00 */
[----:B-1----:R-:W2:Y:S04]  /*1b6c50*/  LDL.LU.64 R10, [R1+0x8b88] ;  /* 0x008b8800010a7983 */ /* 0x002ea80000300a00 */
[----:B------:R1:W-:Y:S04]  /*1b6c60*/  STL.64 [R1+0x4080], R26 ;  /* 0x0040801a01007387 */ /* 0x0003e80000100a00 */
[----:B-1----:R-:W3:Y:S01]  /*1b6c70*/  LDL.LU.64 R26, [R1+0x8b80] ;  /* 0x008b8000011a7983 */ /* 0x002ee20000300a00 */
[----:B------:R-:W-:-:S02]  /*1b6c80*/  IADD3 R16, P1, R6, R25, RZ ;  /* 0x0000001906107210 */ /* 0x000fc40007f3e0ff */
[----:B------:R-:W-:Y:S01]  /*1b6c90*/  IADD3 R2, P2, R6, R29, RZ ;  /* 0x0000001d06027210 */ /* 0x000fe20007f5e0ff */
[----:B------:R-:W-:Y:S01]  /*1b6ca0*/  IMAD.MOV.U32 R18, RZ, RZ, R17 ;  /* 0x000000ffff127224 */ /* 0x000fe200078e0011 */
[----:B------:R1:W-:Y:S01]  /*1b6cb0*/  STL.64 [R1+0x8b50], R22 ;  /* 0x008b501601007387 */ /* 0x0003e20000100a00 */
[----:B------:R-:W-:-:S03]  /*1b6cc0*/  IMAD.X R17, R15, 0x1, R24, P1 ;  /* 0x000000010f117824 */ /* 0x000fc600008e0618 */
[----:B-1----:R-:W4:Y:S01]  /*1b6cd0*/  LDL R23, [R1+0x114] ;  /* 0x0001140001177983 */ /* 0x002f220000100800 */
[----:B---3--:R-:W-:-:S05]  /*1b6ce0*/  IADD3 R6, P0, R6, R27, RZ ;  /* 0x0000001b06067210 */ /* 0x008fca0007f1e0ff */
[----:B------:R1:W-:Y:S04]  /*1b6cf0*/  STL [R1+0x4068], R6 ;  /* 0x0040680601007387 */ /* 0x0003e80000100800 */
[----:B-1----:R-:W3:Y:S04]  /*1b6d00*/  LDL.LU.64 R6, [R1+0x8b78] ;  /* 0x008b780001067983 */ /* 0x002ee80000300a00 */
[----:B------:R1:W-:Y:S04]  /*1b6d10*/  STL.64 [R1+0x4078], R16 ;  /* 0x0040781001007387 */ /* 0x0003e80000100a00 */
[----:B-1----:R-:W4:Y:S01]  /*1b6d20*/  LDL.LU.64 R16, [R1+0x8b70] ;  /* 0x008b700001107983 */ /* 0x002f220000300a00 */
[----:B------:R-:W-:-:S02]  /*1b6d30*/  IMAD.MOV.U32 R22, RZ, RZ, R18 ;  /* 0x000000ffff167224 */ /* 0x000fc400078e0012 */
[----:B------:R-:W-:Y:S01]  /*1b6d40*/  IMAD.X R3, R15, 0x1, R28, P2 ;  /* 0x000000010f037824 */ /* 0x000fe200010e061c */
[----:B----4-:R-:W-:-:S05]  /*1b6d50*/  IADD3 R18, P1, R23, R16, RZ ;  /* 0x0000001017127210 */ /* 0x010fca0007f3e0ff */
[----:B------:R1:W-:Y:S04]  /*1b6d60*/  STL [R1+0x4060], R18 ;  /* 0x0040601201007387 */ /* 0x0003e80000100800 */
[----:B-1----:R-:W4:Y:S04]  /*1b6d70*/  LDL.LU.64 R18, [R1+0x8b68] ;  /* 0x008b680001127983 */ /* 0x002f280000300a00 */
[----:B------:R1:W-:Y:S04]  /*1b6d80*/  STL.64 [R1+0x4070], R2 ;  /* 0x0040700201007387 */ /* 0x0003e80000100a00 */
[----:B-1----:R-:W3:Y:S04]  /*1b6d90*/  LDL.LU.64 R2, [R1+0x8b60] ;  /* 0x008b600001027983 */ /* 0x002ee80000300a00 */
[----:B------:R1:W-:Y:S04]  /*1b6da0*/  STL.64 [R1+0x8b48], R28 ;  /* 0x008b481c01007387 */ /* 0x0003e80000100a00 */
[----:B-1----:R0:W2:Y:S02]  /*1b6db0*/  LDL.64 R28, [R1+0x4068] ;  /* 0x00406800011c7983 */ /* 0x0020a40000100a00 */
[----:B--2---:R-:W-:Y:S01]  /*1b6dc0*/  IMAD.MOV.U32 R29, RZ, RZ, R22 ;  /* 0x000000ffff1d7224 */ /* 0x004fe200078e0016 */
[----:B------:R-:W-:-:S02]  /*1b6dd0*/  IADD3 R22, P2, R23, R17, RZ ;  /* 0x0000001117167210 */ /* 0x000fc40007f5e0ff */
[----:B------:R-:W2:Y:S04]  /*1b6de0*/  LDL.LU R23, [R1+0x120] ;  /* 0x0001200001177983 */ /* 0x000ea80000300800 */
[----:B------:R1:W-:Y:S04]  /*1b6df0*/  STL.64 [R1+0x8b40], R16 ;  /* 0x008b401001007387 */ /* 0x0003e80000100a00 */
[----:B-1----:R0:W4:Y:S02]  /*1b6e00*/  LDL.64 R16, [R1+0x4060] ;  /* 0x0040600001107983 */ /* 0x0021240000100a00 */
[----:B----4-:R-:W-:-:S02]  /*1b6e10*/  IMAD.MOV.U32 R17, RZ, RZ, R29 ;  /* 0x000000ffff117224 */ /* 0x010fc400078e001d */
[----:B------:R-:W-:Y:S02]  /*1b6e20*/  IMAD.X R29, R15, 0x1, R26, P0 ;  /* 0x000000010f1d7824 */ /* 0x000fe400000e061a */
[----:B------:R-:W4:Y:S04]  /*1b6e30*/  LDL.LU R15, [R1+0x8b58] ;  /* 0x008b5800010f7983 */ /* 0x000f280000300800 */
[----:B------:R1:W-:Y:S04]  /*1b6e40*/  STL [R1+0x8b38], R26 ;  /* 0x008b381a01007387 */ /* 0x0003e80000100800 */
[----:B-1----:R-:W3:Y:S04]  /*1b6e50*/  LDL.LU R26, [R1+0x114] ;  /* 0x00011400011a7983 */ /* 0x002ee80000300800 */
[----:B------:R-:W-:Y:S04]  /*1b6e60*/  STL [R1+0x406c], R29 ;  /* 0x00406c1d01007387 */ /* 0x000fe80000100800 */
[----:B------:R1:W-:Y:S01]  /*1b6e70*/  STL [R1+0x8b28], R19 ;  /* 0x008b281301007387 */ /* 0x0003e20000100800 */
[----:B---3--:R-:W-:-:S03]  /*1b6e80*/  IADD3 R28, P0, R26, R19, RZ ;  /* 0x000000131a1c7210 */ /* 0x008fc60007f1e0ff */
[----:B-1----:R-:W3:Y:S01]  /*1b6e90*/  LDL.LU R19, [R1+0x3e8] ;  /* 0x0003e80001137983 */ /* 0x002ee20000300800 */
[----:B------:R-:W-:Y:S02]  /*1b6ea0*/  IMAD.MOV.U32 R29, RZ, RZ, R17 ;  /* 0x000000ffff1d7224 */ /* 0x000fe400078e0011 */
[----:B---3--:R-:W-:-:S05]  /*1b6eb0*/  IMAD.X R17, R19, 0x1, R14, P1 ;  /* 0x0000000113117824 */ /* 0x008fca00008e060e */
[----:B------:R2:W-:Y:S02]  /*1b6ec0*/  STL [R1+0x4064], R17 ;  /* 0x0040641101007387 */ /* 0x0005e40000100800 */
[----:B--2---:R-:W-:Y:S02]  /*1b6ed0*/  IMAD.MOV.U32 R17, RZ, RZ, R23 ;  /* 0x000000ffff117224 */ /* 0x004fe400078e0017 */
[----:B----4-:R-:W-:-:S05]  /*1b6ee0*/  IMAD.X R23, R19, 0x1, R15, P2 ;  /* 0x0000000113177824 */ /* 0x010fca00010e060f */
[----:B------:R1:W-:Y:S04]  /*1b6ef0*/  STL.64 [R1+0x4058], R22 ;  /* 0x0040581601007387 */ /* 0x0003e80000100a00 */
[----:B-1----:R-:W2:Y:S04]  /*1b6f00*/  LDL.LU.64 R22, [R1+0x8b50] ;  /* 0x008b500001167983 */ /* 0x002ea80000300a00 */
[----:B------:R1:W-:Y:S04]  /*1b6f10*/  STL.64 [R1+0x8b20], R14 ;  /* 0x008b200e01007387 */ /* 0x0003e80000100a00 */
[----:B------:R-:W-:Y:S01]  /*1b6f20*/  STL.64 [R1+0x8b30], R10 ;  /* 0x008b300a01007387 */ /* 0x000fe20000100a00 */
[----:B-1----:R-:W-:-:S02]  /*1b6f30*/  IMAD.MOV.U32 R15, RZ, RZ, R29 ;  /* 0x000000ffff0f7224 */ /* 0x002fc400078e001d */
[----:B------:R-:W-:-:S05]  /*1b6f40*/  IMAD.X R29, R19, 0x1, R18, P0 ;  /* 0x00000001131d7824 */ /* 0x000fca00000e0612 */
[----:B------:R1:W-:Y:S04]  /*1b6f50*/  STL.64 [R1+0x4050], R28 ;  /* 0x0040501c01007387 */ /* 0x0003e80000100a00 */
[----:B-1----:R-:W3:Y:S01]  /*1b6f60*/  LDL.LU.64 R28, [R1+0x8b48] ;  /* 0x008b4800011c7983 */ /* 0x002ee20000300a00 */
[----:B------:R-:W-:-:S03]  /*1b6f70*/  IADD3 R16, P1, R26, R21, RZ ;  /* 0x000000151a107210 */ /* 0x000fc60007f3e0ff */
[----:B------:R1:W-:Y:S01]  /*1b6f80*/  STL.64 [R1+0x8b18], R8 ;  /* 0x008b180801007387 */ /* 0x0003e20000100a00 */
[----:B------:R-:W-:Y:S02]  /*1b6f90*/  IMAD.MOV.U32 R11, RZ, RZ, R15 ;  /* 0x000000ffff0b7224 */ /* 0x000fe400078e000f */
[----:B-1----:R-:W-:Y:S02]  /*1b6fa0*/  IMAD.MOV.U32 R9, RZ, RZ, R17 ;  /* 0x000000ffff097224 */ /* 0x002fe400078e0011 */
[----:B------:R-:W-:-:S05]  /*1b6fb0*/  IMAD.X R17, R19, 0x1, R20, P1 ;  /* 0x0000000113117824 */ /* 0x000fca00008e0614 */
[----:B------:R1:W-:Y:S01]  /*1b6fc0*/  STL.64 [R1+0x4048], R16 ;  /* 0x0040481001007387 */ /* 0x0003e20000100a00 */
[----:B------:R-:W-:-:S03]  /*1b6fd0*/  IADD3 R8, P0, R26, R25, RZ ;  /* 0x000000191a087210 */ /* 0x000fc60007f1e0ff */
[----:B-1----:R-:W4:Y:S01]  /*1b6fe0*/  LDL.LU.64 R16, [R1+0x8b40] ;  /* 0x008b400001107983 */ /* 0x002f220000300a00 */
[----:B--2---:R-:W-:-:S03]  /*1b6ff0*/  IADD3 R14, P2, R26, R23, RZ ;  /* 0x000000171a0e7210 */ /* 0x004fc60007f5e0ff */
[----:B------:R-:W-:Y:S02]  /*1b7000*/  STL.64 [R1+0x8b10], R22 ;  /* 0x008b101601007387 */ /* 0x000fe40000100a00 */
[----:B------:R-:W-:-:S05]  /*1b7010*/  IMAD.X R15, R19, 0x1, R22, P2 ;  /* 0x00000001130f7824 */ /* 0x000fca00010e0616 */
[----:B------:R1:W-:Y:S02]  /*1b7020*/  STL.64 [R1+0x4040], R14 ;  /* 0x0040400e01007387 */ /* 0x0003e40000100a00 */
[C---:B-1----:R-:W-:Y:S02]  /*1b7030*/  IADD3 R14, P2, R26.reuse, R27, RZ ;  /* 0x0000001b1a0e7210 */ /* 0x042fe40007f5e0ff */
[----:B---3--:R-:W-:Y:S02]  /*1b7040*/  IADD3 R10, P1, R26, R29, RZ ;  /* 0x0000001d1a0a7210 */ /* 0x008fe40007f3e0ff */
[----:B------:R-:W2:Y:S01]  /*1b7050*/  LDL.LU R26, [R1+0x8b38] ;  /* 0x008b3800011a7983 */ /* 0x000ea20000300800 */
[----:B------:R-:W-:Y:S02]  /*1b7060*/  IMAD.MOV.U32 R15, RZ, RZ, R9 ;  /* 0x000000ffff0f7224 */ /* 0x000fe400078e0009 */
[----:B------:R-:W-:-:S05]  /*1b7070*/  IMAD.X R9, R19, 0x1, R24, P0 ;  /* 0x0000000113097824 */ /* 0x000fca00000e0618 */
[----:B------:R1:W-:Y:S01]  /*1b7080*/  STL.64 [R1+0x4038], R8 ;  /* 0x0040380801007387 */ /* 0x0003e20000100a00 */
[----:B------:R-:W-:Y:S02]  /*1b7090*/  IMAD.MOV.U32 R23, RZ, RZ, R15 ;  /* 0x000000ffff177224 */ /* 0x000fe400078e000f */
[----:B-1----:R-:W-:Y:S01]  /*1b70a0*/  IMAD.MOV.U32 R9, RZ, RZ, R11 ;  /* 0x000000ffff097224 */ /* 0x002fe200078e000b */
[----:B----4-:R-:W-:Y:S01]  /*1b70b0*/  IADD3 R8, P0, R11, R16, RZ ;  /* 0x000000100b087210 */ /* 0x010fe20007f1e0ff */
[----:B------:R-:W-:-:S05]  /*1b70c0*/  IMAD.X R11, R19, 0x1, R28, P1 ;  /* 0x00000001130b7824 */ /* 0x000fca00008e061c */
[----:B------:R1:W-:Y:S04]  /*1b70d0*/  STL.64 [R1+0x4030], R10 ;  /* 0x0040300a01007387 */ /* 0x0003e80000100a00 */
[----:B-1----:R-:W3:Y:S04]  /*1b70e0*/  LDL.LU.64 R10, [R1+0x8b30] ;  /* 0x008b3000010a7983 */ /* 0x002ee80000300a00 */
[----:B------:R-:W-:Y:S01]  /*1b70f0*/  STL.64 [R1+0x8b00], R16 ;  /* 0x008b001001007387 */ /* 0x000fe20000100a00 */
[----:B--2---:R-:W-:-:S03]  /*1b7100*/  IMAD.X R15, R19, 0x1, R26, P2 ;  /* 0x00000001130f7824 */ /* 0x004fc600010e061a */
[----:B------:R-:W2:Y:S04]  /*1b7110*/  LDL.LU R19, [R1+0x8b28] ;  /* 0x008b280001137983 */ /* 0x000ea80000300800 */
[----:B------:R1:W-:Y:S04]  /*1b7120*/  STL.64 [R1+0x4028], R14 ;  /* 0x0040280e01007387 */ /* 0x0003e80000100a00 */
[----:B-1----:R-:W4:Y:S04]  /*1b7130*/  LDL.LU.64 R14, [R1+0x8b20] ;  /* 0x008b2000010e7983 */ /* 0x002f280000300a00 */
[----:B------:R1:W-:Y:S02]  /*1b7140*/  STL.64 [R1+0x8b08], R26 ;  /* 0x008b081a01007387 */ /* 0x0003e40000100a00 */
[----:B-1----:R-:W-:-:S05]  /*1b7150*/  IMAD.MOV.U32 R27, RZ, RZ, R9 ;  /* 0x000000ffff1b7224 */ /* 0x002fca00078e0009 */
[----:B--2---:R-:W-:Y:S01]  /*1b7160*/  IADD3 R16, P2, R27, R19, RZ ;  /* 0x000000131b107210 */ /* 0x004fe20007f5e0ff */
[----:B------:R1:W-:Y:S04]  /*1b7170*/  STL [R1+0x8ae8], R19 ;  /* 0x008ae81301007387 */ /* 0x0003e80000100800 */
[----:B-1----:R-:W4:Y:S01]  /*1b7180*/  LDL.LU R19, [R1+0x3e4] ;  /* 0x0003e40001137983 */ /* 0x002f220000300800 */
[----:B------:R-:W-:Y:S01]  /*1b7190*/  IADD3 R22, P1, R9, R17, RZ ;  /* 0x0000001109167210 */ /* 0x000fe20007f3e0ff */
[----:B----4-:R-:W-:-:S05]  /*1b71a0*/  IMAD.X R9, R19, 0x1, R14, P0 ;  /* 0x0000000113097824 */ /* 0x010fca00000e060e */
[----:B------:R1:W-:Y:S04]  /*1b71b0*/  STL.64 [R1+0x4020], R8 ;  /* 0x0040200801007387 */ /* 0x0003e80000100a00 */
[----:B-1----:R-:W2:Y:S04]  /*1b71c0*/  LDL.LU.64 R8, [R1+0x8b18] ;  /* 0x008b180001087983 */ /* 0x002ea80000300a00 */
[----:B--2---:R-:W-:Y:S04]  /*1b71d0*/  STL.64 [R1+0x8af0], R8 ;  /* 0x008af00801007387 */ /* 0x004fe80000100a00 */
[----:B------:R1:W-:Y:S02]  /*1b71e0*/  STL.64 [R1+0x8af8], R2 ;  /* 0x008af80201007387 */ /* 0x0003e40000100a00 */
[----:B-1----:R-:W-:-:S02]  /*1b71f0*/  IMAD.MOV.U32 R2, RZ, RZ, R23 ;  /* 0x000000ffff027224 */ /* 0x002fc400078e0017 */
[----:B------:R-:W-:-:S05]  /*1b7200*/  IMAD.X R23, R19, 0x1, R15, P1 ;  /* 0x0000000113177824 */ /* 0x000fca00008e060f */
[----:B------:R1:W-:Y:S04]  /*1b7210*/  STL.64 [R1+0x4018], R22 ;  /* 0x0040181601007387 */ /* 0x0003e80000100a00 */
[----:B-1----:R-:W2:Y:S04]  /*1b7220*/  LDL.LU.64 R22, [R1+0x8b10] ;  /* 0x008b100001167983 */ /* 0x002ea80000300a00 */
[----:B------:R1:W-:Y:S01]  /*1b7230*/  STL.64 [R1+0x8ae0], R14 ;  /* 0x008ae00e01007387 */ /* 0x0003e20000100a00 */
[----:B------:R-:W-:Y:S01]  /*1b7240*/  IMAD.X R17, R19, 0x1, R18, P2 ;  /* 0x0000000113117824 */ /* 0x000fe200010e0612 */
[----:B------:R-:W-:Y:S01]  /*1b7250*/  IADD3 R8, P0, R27, R21, RZ ;  /* 0x000000151b087210 */ /* 0x000fe20007f1e0ff */
[----:B-1----:R-:W-:-:S03]  /*1b7260*/  IMAD.MOV.U32 R15, RZ, RZ, R27 ;  /* 0x000000ffff0f7224 */ /* 0x002fc600078e001b */
[----:B------:R1:W-:Y:S01]  /*1b7270*/  STL.64 [R1+0x4010], R16 ;  /* 0x0040101001007387 */ /* 0x0003e20000100a00 */
[----:B------:R-:W-:-:S05]  /*1b7280*/  IMAD.X R9, R19, 0x1, R20, P0 ;  /* 0x0000000113097824 */ /* 0x000fca00000e0614 */
[----:B------:R-:W-:Y:S01]  /*1b7290*/  STL.64 [R1+0x4008], R8 ;  /* 0x0040080801007387 */ /* 0x000fe20000100a00 */
[----:B-1----:R-:W-:-:S05]  /*1b72a0*/  IADD3 R16, P2, R15, R25, RZ ;  /* 0x000000190f107210 */ /* 0x002fca0007f5e0ff */
[----:B------:R-:W-:Y:S01]  /*1b72b0*/  IMAD.X R17, R19, 0x1, R24, P2 ;  /* 0x0000000113117824 */ /* 0x000fe200010e0618 */
[----:B--2---:R-:W-:-:S05]  /*1b72c0*/  IADD3 R26, P1, R15, R23, RZ ;  /* 0x000000170f1a7210 */ /* 0x004fca0007f3e0ff */
[----:B------:R-:W-:-:S05]  /*1b72d0*/  IMAD.X R27, R19, 0x1, R22, P1 ;  /* 0x00000001131b7824 */ /* 0x000fca00008e0616 */
[----:B------:R1:W-:Y:S04]  /*1b72e0*/  STL.64 [R1+0x4000], R26 ;  /* 0x0040001a01007387 */ /* 0x0003e80000100a00 */
[----:B-1----:R-:W2:Y:S04]  /*1b72f0*/  LDL.LU.64 R26, [R1+0x8b08] ;  /* 0x008b0800011a7983 */ /* 0x002ea80000300a00 */
[----:B------:R1:W-:Y:S04]  /*1b7300*/  STL.64 [R1+0x8ad8], R22 ;  /* 0x008ad81601007387 */ /* 0x0003e80000100a00 */
[----:B-1----:R-:W4:Y:S04]  /*1b7310*/  LDL R23, [R1+0x11c] ;  /* 0x00011c0001177983 */ /* 0x002f280000100800 */
[----:B------:R1:W-:Y:S04]  /*1b7320*/  STL.64 [R1+0x3ff8], R16 ;  /* 0x003ff81001007387 */ /* 0x0003e80000100a00 */
[----:B-1----:R-:W4:Y:S01]  /*1b7330*/  LDL.LU.64 R16, [R1+0x8b00] ;  /* 0x008b000001107983 */ /* 0x002f220000300a00 */
[----:B------:R-:W-:-:S05]  /*1b7340*/  IADD3 R8, P0, R15, R29, RZ ;  /* 0x0000001d0f087210 */ /* 0x000fca0007f1e0ff */
[----:B------:R-:W-:Y:S01]  /*1b7350*/  IMAD.X R9, R19, 0x1, R28, P0 ;  /* 0x0000000113097824 */ /* 0x000fe200000e061c */
[----:B--2---:R-:W-:Y:S01]  /*1b7360*/  IADD3 R14, P1, R15, R27, RZ ;  /* 0x0000001b0f0e7210 */ /* 0x004fe20007f3e0ff */
[----:B------:R-:W-:Y:S01]  /*1b7370*/  IMAD.MOV.U32 R15, RZ, RZ, R2 ;  /* 0x000000ffff0f7224 */ /* 0x000fe200078e0002 */
[C---:B----4-:R-:W-:Y:S02]  /*1b7380*/  IADD3 R2, P2, R23.reuse, R16, RZ ;  /* 0x0000001017027210 */ /* 0x050fe40007f5e0ff */
[----:B------:R-:W-:Y:S01]  /*1b7390*/  IADD3 R22, P0, R23, R17, RZ ;  /* 0x0000001117167210 */ /* 0x000fe20007f1e0ff */
[----:B------:R-:W-:Y:S02]  /*1b73a0*/  IMAD.MOV.U32 R23, RZ, RZ, R15 ;  /* 0x000000ffff177224 */ /* 0x000fe400078e000f */
[----:B------:R1:W-:Y:S01]  /*1b73b0*/  STL [R1+0x3fe0], R2 ;  /* 0x003fe00201007387 */ /* 0x0003e20000100800 */
[----:B------:R-:W-:-:S03]  /*1b73c0*/  IMAD.X R15, R19, 0x1, R26, P1 ;  /* 0x00000001130f7824 */ /* 0x000fc600008e061a */
[----:B-1----:R-:W2:Y:S04]  /*1b73d0*/  LDL.LU.64 R2, [R1+0x8af8] ;  /* 0x008af80001027983 */ /* 0x002ea80000300a00 */
[----:B------:R1:W-:Y:S04]  /*1b73e0*/  STL.64 [R1+0x3ff0], R8 ;  /* 0x003ff00801007387 */ /* 0x0003e80000100a00 */
[----:B-1----:R-:W4:Y:S04]  /*1b73f0*/  LDL.LU.64 R8, [R1+0x8af0] ;  /* 0x008af00001087983 */ /* 0x002f280000300a00 */
[----:B------:R1:W-:Y:S04]  /*1b7400*/  STL.64 [R1+0x8ad0], R28 ;  /* 0x008ad01c01007387 */ /* 0x0003e80000100a00 */
[----:B-1----:R0:W3:Y:S04]  /*1b7410*/  LDL.64 R28, [R1+0x3fe0] ;  /* 0x003fe000011c7983 */ /* 0x0020e80000100a00 */
[----:B------:R-:W-:Y:S04]  /*1b7420*/  STL.64 [R1+0x8ab8], R16 ;  /* 0x008ab81001007387 */ /* 0x000fe80000100a00 */
[----:B------:R-:W2:Y:S04]  /*1b7430*/  LDL.LU R19, [R1+0x8ae8] ;  /* 0x008ae80001137983 */ /* 0x000ea80000300800 */
[----:B------:R1:W-:Y:S04]  /*1b7440*/  STL.64 [R1+0x3fe8], R14 ;  /* 0x003fe80e01007387 */ /* 0x0003e80000100a00 */
[----:B-1----:R-:W3:Y:S04]  /*1b7450*/  LDL.LU.64 R14, [R1+0x8ae0] ;  /* 0x008ae000010e7983 */ /* 0x002ee80000300a00 */
[----:B------:R1:W-:Y:S04]  /*1b7460*/  STL [R1+0x8ac0], R26 ;  /* 0x008ac01a01007387 */ /* 0x0003e80000100800 */
[----:B-1----:R-:W2:Y:S04]  /*1b7470*/  LDL.LU R26, [R1+0x11c] ;  /* 0x00011c00011a7983 */ /* 0x002ea80000300800 */
[----:B------:R-:W3:Y:S02]  /*1b7480*/  LDL R17, [R1+0x3e0] ;  /* 0x0003e00001117983 */ /* 0x000ee40000100800 */
[----:B---3--:R-:W-:-:S05]  /*1b7490*/  IMAD.X R29, R17, 0x1, R14, P2 ;  /* 0x00000001111d7824 */ /* 0x008fca00010e060e */
[----:B------:R1:W-:Y:S02]  /*1b74a0*/  STL [R1+0x3fe4], R29 ;  /* 0x003fe41d01007387 */ /* 0x0003e40000100800 */
[----:B-1----:R-:W-:Y:S02]  /*1b74b0*/  IMAD.MOV.U32 R29, RZ, RZ, R23 ;  /* 0x000000ffff1d7224 */ /* 0x002fe400078e0017 */
[----:B------:R-:W-:-:S05]  /*1b74c0*/  IMAD.X R23, R17, 0x1, R15, P0 ;  /* 0x0000000111177824 */ /* 0x000fca00000e060f */
[----:B------:R1:W-:Y:S04]  /*1b74d0*/  STL.64 [R1+0x3fd8], R22 ;  /* 0x003fd81601007387 */ /* 0x0003e80000100a00 */
[----:B-1----:R-:W3:Y:S01]  /*1b74e0*/  LDL.LU.64 R22, [R1+0x8ad8] ;  /* 0x008ad80001167983 */ /* 0x002ee20000300a00 */
[----:B--2---:R-:W-:-:S03]  /*1b74f0*/  IADD3 R16, P1, R26, R19, RZ ;  /* 0x000000131a107210 */ /* 0x004fc60007f3e0ff */
[----:B------:R1:W-:Y:S02]  /*1b7500*/  STL.64 [R1+0x8aa8], R14 ;  /* 0x008aa80e01007387 */ /* 0x0003e40000100a00 */
[----:B------:R-:W-:Y:S02]  /*1b7510*/  IMAD.X R17, R17, 0x1, R18, P1 ;  /* 0x0000000111117824 */ /* 0x000fe400008e0612 */
[----:B-1----:R-:W2:Y:S04]  /*1b7520*/  LDL.LU R15, [R1+0x124] ;  /* 0x00012400010f7983 */ /* 0x002ea80000300800 */
[----:B---3--:R1:W-:Y:S04]  /*1b7530*/  STL.64 [R1+0x8ac8], R22 ;  /* 0x008ac81601007387 */ /* 0x0083e80000100a00 */
[----:B-1----:R-:W3:Y:S04]  /*1b7540*/  LDL.LU R22, [R1+0x190] ;  /* 0x0001900001167983 */ /* 0x002ee80000300800 */
        /* <DEDUP_REMOVED lines=8> */
[----:B------:R3:W-:Y:S01]  /*1b75d0*/  STL.64 [R1+0x8aa0], R20 ;  /* 0x008aa01401007387 */ /* 0x0007e20000100a00 */
[C---:B------:R-:W-:Y:S01]  /*1b75e0*/  IADD3 R14, P0, R26.reuse, R23, RZ ;  /* 0x000000171a0e7210 */ /* 0x040fe20007f1e0ff */
[----:B---3--:R-:W-:Y:S01]  /*1b75f0*/  IMAD.MOV.U32 R20, RZ, RZ, R22 ;  /* 0x000000ffff147224 */ /* 0x008fe200078e0016 */
[----:B----4-:R-:W-:-:S05]  /*1b7600*/  IADD3 R22, P2, R26, R29, RZ ;  /* 0x0000001d1a167210 */ /* 0x010fca0007f5e0ff */
[----:B------:R1:W-:Y:S04]  /*1b7610*/  STL [R1+0x3fb0], R22 ;  /* 0x003fb01601007387 */ /* 0x0003e80000100800 */
[----:B-1----:R-:W3:Y:S01]  /*1b7620*/  LDL.LU.64 R22, [R1+0x8ac8] ;  /* 0x008ac80001167983 */ /* 0x002ee20000300a00 */
[----:B--2---:R-:W-:Y:S01]  /*1b7630*/  IMAD.MOV.U32 R21, RZ, RZ, R15 ;  /* 0x000000ffff157224 */ /* 0x004fe200078e000f */
[----:B------:R-:W-:Y:S01]  /*1b7640*/  IADD3 R16, P1, R26, R25, RZ ;  /* 0x000000191a107210 */ /* 0x000fe20007f3e0ff */
[----:B---3--:R-:W-:Y:S01]  /*1b7650*/  IMAD.X R15, R18, 0x1, R22, P0 ;  /* 0x00000001120f7824 */ /* 0x008fe200000e0616 */
[----:B------:R1:W-:Y:S04]  /*1b7660*/  STL.64 [R1+0x8a90], R22 ;  /* 0x008a901601007387 */ /* 0x0003e80000100a00 */
[----:B-1----:R0:W2:Y:S04]  /*1b7670*/  LDL.64 R22, [R1+0x3fb0] ;  /* 0x003fb00001167983 */ /* 0x0020a80000100a00 */
[----:B------:R1:W-:Y:S02]  /*1b7680*/  STL.64 [R1+0x3fc0], R14 ;  /* 0x003fc00e01007387 */ /* 0x0003e40000100a00 */
[----:B-1----:R-:W-:-:S02]  /*1b7690*/  IMAD.MOV.U32 R15, RZ, RZ, R17 ;  /* 0x000000ffff0f7224 */ /* 0x002fc400078e0011 */
[----:B------:R-:W-:Y:S01]  /*1b76a0*/  IMAD.X R17, R18, 0x1, R24, P1 ;  /* 0x0000000112117824 */ /* 0x000fe200008e0618 */
[----:B------:R-:W-:Y:S02]  /*1b76b0*/  IADD3 R14, P0, R26, R27, RZ ;  /* 0x0000001b1a0e7210 */ /* 0x000fe40007f1e0ff */
[----:B------:R-:W3:Y:S04]  /*1b76c0*/  LDL.LU R26, [R1+0x8ac0] ;  /* 0x008ac000011a7983 */ /* 0x000ee80000300800 */
[----:B------:R1:W-:Y:S04]  /*1b76d0*/  STL.64 [R1+0x3fb8], R16 ;  /* 0x003fb81001007387 */ /* 0x0003e80000100a00 */
[----:B-1----:R-:W4:Y:S04]  /*1b76e0*/  LDL.LU.64 R16, [R1+0x8ab8] ;  /* 0x008ab80001107983 */ /* 0x002f280000300a00 */
[----:B------:R1:W-:Y:S02]  /*1b76f0*/  STL.64 [R1+0x8a88], R24 ;  /* 0x008a881801007387 */ /* 0x0003e40000100a00 */
[----:B-1----:R-:W-:-:S02]  /*1b7700*/  IMAD.MOV.U32 R25, RZ, RZ, R21 ;  /* 0x000000ffff197224 */ /* 0x002fc400078e0015 */
[----:B------:R-:W3:Y:S04]  /*1b7710*/  LDL R21, [R1+0x3dc] ;  /* 0x0003dc0001157983 */ /* 0x000ee80000100800 */
[----:B------:R-:W-:Y:S01]  /*1b7720*/  STL.64 [R1+0x8a98], R28 ;  /* 0x008a981c01007387 */ /* 0x000fe20000100a00 */
[----:B------:R-:W-:Y:S02]  /*1b7730*/  IMAD.MOV.U32 R24, RZ, RZ, R20 ;  /* 0x000000ffff187224 */ /* 0x000fe400078e0014 */
[----:B--2---:R-:W-:-:S05]  /*1b7740*/  IMAD.X R23, R18, 0x1, R28, P2 ;  /* 0x0000000112177824 */ /* 0x004fca00010e061c */
[----:B------:R-:W-:Y:S01]  /*1b7750*/  STL [R1+0x3fb4], R23 ;  /* 0x003fb41701007387 */ /* 0x000fe20000100800 */
[----:B----4-:R-:W-:-:S03]  /*1b7760*/  IADD3 R22, P2, R15, R17, RZ ;  /* 0x000000110f167210 */ /* 0x010fc60007f5e0ff */
[----:B------:R1:W-:Y:S01]  /*1b7770*/  STL.64 [R1+0x8a78], R16 ;  /* 0x008a781001007387 */ /* 0x0003e20000100a00 */
[----:B------:R-:W-:Y:S01]  /*1b7780*/  IADD3 R20, P1, R15, R16, RZ ;  /* 0x000000100f147210 */ /* 0x000fe20007f3e0ff */
[----:B-1----:R-:W-:Y:S02]  /*1b7790*/  IMAD.MOV.U32 R17, RZ, RZ, R15 ;  /* 0x000000ffff117224 */ /* 0x002fe400078e000f */
[----:B---3--:R-:W-:Y:S02]  /*1b77a0*/  IMAD.X R15, R18, 0x1, R26, P0 ;  /* 0x00000001120f7824 */ /* 0x008fe400000e061a */
[----:B------:R-:W2:Y:S04]  /*1b77b0*/  LDL.LU R18, [R1+0x8ab0] ;  /* 0x008ab00001127983 */ /* 0x000ea80000300800 */
[----:B------:R1:W-:Y:S04]  /*1b77c0*/  STL.64 [R1+0x3fa8], R14 ;  /* 0x003fa80e01007387 */ /* 0x0003e80000100a00 */
[----:B-1----:R-:W3:Y:S04]  /*1b77d0*/  LDL.LU.64 R14, [R1+0x8aa8] ;  /* 0x008aa800010e7983 */ /* 0x002ee80000300a00 */
[----:B------:R-:W-:Y:S01]  /*1b77e0*/  STL.64 [R1+0x8a80], R26 ;  /* 0x008a801a01007387 */ /* 0x000fe20000100a00 */
[----:B---3--:R-:W-:-:S05]  /*1b77f0*/  IMAD.X R21, R21, 0x1, R14, P1 ;  /* 0x0000000115157824 */ /* 0x008fca00008e060e */
[----:B------:R1:W-:Y:S04]  /*1b7800*/  STL.64 [R1+0x3fa0], R20 ;  /* 0x003fa01401007387 */ /* 0x0003e80000100a00 */
[----:B-1----:R-:W3:Y:S02]  /*1b7810*/  LDL.LU.64 R20, [R1+0x8aa0] ;  /* 0x008aa00001147983 */ /* 0x002ee40000300a00 */
[----:B---3--:R-:W-:-:S05]  /*1b7820*/  IADD3 R28, P1, R17, R21, RZ ;  /* 0x00000015111c7210 */ /* 0x008fca0007f3e0ff */
[----:B------:R1:W-:Y:S04]  /*1b7830*/  STL [R1+0x3f88], R28 ;  /* 0x003f881c01007387 */ /* 0x0003e80000100800 */
[----:B-1----:R-:W3:Y:S04]  /*1b7840*/  LDL.LU.64 R28, [R1+0x8a98] ;  /* 0x008a9800011c7983 */ /* 0x002ee80000300a00 */
[----:B------:R1:W-:Y:S04]  /*1b7850*/  STL [R1+0x8a60], R21 ;  /* 0x008a601501007387 */ /* 0x0003e80000100800 */
[----:B-1----:R-:W4:Y:S01]  /*1b7860*/  LDL.LU R21, [R1+0x3dc] ;  /* 0x0003dc0001157983 */ /* 0x002f220000300800 */
[----:B------:R-:W-:Y:S01]  /*1b7870*/  IMAD.MOV.U32 R16, RZ, RZ, R24 ;  /* 0x000000ffff107224 */ /* 0x000fe200078e0018 */
[----:B------:R-:W-:Y:S01]  /*1b7880*/  IADD3 R24, P0, R17, R19, RZ ;  /* 0x0000001311187210 */ /* 0x000fe20007f1e0ff */
[----:B------:R-:W-:-:S02]  /*1b7890*/  IMAD.MOV.U32 R27, RZ, RZ, R25 ;  /* 0x000000ffff1b7224 */ /* 0x000fc400078e0019 */
[----:B----4-:R-:W-:-:S05]  /*1b78a0*/  IMAD.X R23, R21, 0x1, R15, P2 ;  /* 0x0000000115177824 */ /* 0x010fca00010e060f */
[----:B------:R1:W-:Y:S01]  /*1b78b0*/  STL.64 [R1+0x3f98], R22 ;  /* 0x003f981601007387 */ /* 0x0003e20000100a00 */
[----:B--2---:R-:W-:-:S03]  /*1b78c0*/  IMAD.X R25, R21, 0x1, R18, P0 ;  /* 0x0000000115197824 */ /* 0x004fc600000e0612 */
[----:B-1----:R-:W2:Y:S04]  /*1b78d0*/  LDL.LU.64 R22, [R1+0x8a90] ;  /* 0x008a900001167983 */ /* 0x002ea80000300a00 */
[----:B------:R-:W-:Y:S04]  /*1b78e0*/  STL.64 [R1+0x8a68], R14 ;  /* 0x008a680e01007387 */ /* 0x000fe80000100a00 */
[----:B------:R1:W-:Y:S04]  /*1b78f0*/  STL [R1+0x8a70], R15 ;  /* 0x008a700f01007387 */ /* 0x0003e80000100800 */
[----:B-1----:R0:W4:Y:S04]  /*1b7900*/  LDL.64 R14, [R1+0x3f88] ;  /* 0x003f8800010e7983 */ /* 0x0021280000100a00 */
[----:B------:R1:W-:Y:S04]  /*1b7910*/  STL.64 [R1+0x3f90], R24 ;  /* 0x003f901801007387 */ /* 0x0003e80000100a00 */
[----:B-1----:R-:W3:Y:S04]  /*1b7920*/  LDL.LU.64 R24, [R1+0x8a88] ;  /* 0x008a880001187983 */ /* 0x002ee80000300a00 */
[----:B------:R-:W-:Y:S04]  /*1b7930*/  STL.64 [R1+0x8a50], R12 ;  /* 0x008a500c01007387 */ /* 0x000fe80000100a00 */
[----:B------:R1:W-:Y:S02]  /*1b7940*/  STL.64 [R1+0x8a58], R10 ;  /* 0x008a580a01007387 */ /* 0x0003e40000100a00 */
[----:B-1----:R-:W-:-:S02]  /*1b7950*/  IMAD.MOV.U32 R11, RZ, RZ, R17 ;  /* 0x000000ffff0b7224 */ /* 0x002fc400078e0011 */
[----:B------:R-:W-:Y:S01]  /*1b7960*/  IMAD.MOV.U32 R13, RZ, RZ, R16 ;  /* 0x000000ffff0d7224 */ /* 0x000fe200078e0010 */
[----:B--2---:R-:W-:Y:S01]  /*1b7970*/  IADD3 R26, P2, R17, R23, RZ ;  /* 0x00000017111a7210 */ /* 0x004fe20007f5e0ff */
[----:B----4-:R-:W-:-:S04]  /*1b7980*/  IMAD.MOV.U32 R15, RZ, RZ, R27 ;  /* 0x000000ffff0f7224 */ /* 0x010fc800078e001b */
[C---:B------:R-:W-:Y:S02]  /*1b7990*/  IMAD.X R27, R21.reuse, 0x1, R22, P2 ;  /* 0x00000001151b7824 */ /* 0x040fe400010e0616 */
[----:B------:R-:W-:Y:S02]  /*1b79a0*/  IMAD.MOV.U32 R12, RZ, RZ, R15 ;  /* 0x000000ffff0c7224 */ /* 0x000fe400078e000f */
[----:B------:R-:W-:Y:S01]  /*1b79b0*/  IMAD.X R15, R21, 0x1, R20, P1 ;  /* 0x00000001150f7824 */ /* 0x000fe200008e0614 */
[----:B---3--:R-:W-:-:S04]  /*1b79c0*/  IADD3 R14, P1, R11, R29, RZ ;  /* 0x0000001d0b0e7210 */ /* 0x008fc80007f3e0ff */
[----:B------:R1:W-:Y:S01]  /*1b79d0*/  STL [R1+0x3f8c], R15 ;  /* 0x003f8c0f01007387 */ /* 0x0003e20000100800 */
[----:B------:R-:W-:-:S03]  /*1b79e0*/  IADD3 R16, P0, R11, R25, RZ ;  /* 0x000000190b107210 */ /* 0x000fc60007f1e0ff */
[----:B------:R2:W-:Y:S02]  /*1b79f0*/  STL.64 [R1+0x3f80], R26 ;  /* 0x003f801a01007387 */ /* 0x0005e40000100a00 */
[C---:B------:R-:W-:Y:S02]  /*1b7a00*/  IMAD.X R17, R21.reuse, 0x1, R24, P0 ;  /* 0x0000000115117824 */ /* 0x040fe400000e0618 */
[----:B-1----:R-:W-:Y:S01]  /*1b7a10*/  IMAD.X R15, R21, 0x1, R28, P1 ;  /* 0x00000001150f7824 */ /* 0x002fe200008e061c */
[----:B--2---:R-:W2:Y:S04]  /*1b7a20*/  LDL.LU.64 R26, [R1+0x8a80] ;  /* 0x008a8000011a7983 */ /* 0x004ea80000300a00 */
[----:B------:R1:W-:Y:S04]  /*1b7a30*/  STL.64 [R1+0x8a48], R22 ;  /* 0x008a481601007387 */ /* 0x0003e80000100a00 */
[----:B-1----:R-:W3:Y:S04]  /*1b7a40*/  LDL R22, [R1+0x3d8] ;  /* 0x0003d80001167983 */ /* 0x002ee80000100800 */
[----:B------:R1:W-:Y:S04]  /*1b7a50*/  STL.64 [R1+0x3f78], R16 ;  /* 0x003f781001007387 */ /* 0x0003e80000100a00 */
[----:B-1----:R-:W4:Y:S04]  /*1b7a60*/  LDL.LU.64 R16, [R1+0x8a78] ;  /* 0x008a780001107983 */ /* 0x002f280000300a00 */
[----:B------:R-:W-:Y:S04]  /*1b7a70*/  STL.64 [R1+0x8a40], R24 ;  /* 0x008a401801007387 */ /* 0x000fe80000100a00 */
[----:B------:R1:W-:Y:S04]  /*1b7a80*/  STL.64 [R1+0x3f70], R14 ;  /* 0x003f700e01007387 */ /* 0x0003e80000100a00 */
[----:B-1----:R0:W3:Y:S01]  /*1b7a90*/  LDL.LU R15, [R1+0x8a70] ;  /* 0x008a7000010f7983 */ /* 0x0020e20000300800 */
[----:B--2---:R-:W-:Y:S01]  /*1b7aa0*/  IADD3 R10, P2, R11, R27, RZ ;  /* 0x0000001b0b0a7210 */ /* 0x004fe20007f5e0ff */
[----:B------:R-:W-:-:S05]  /*1b7ab0*/  IMAD.MOV.U32 R11, RZ, RZ, R12 ;  /* 0x000000ffff0b7224 */ /* 0x000fca00078e000c */
[C---:B----4-:R-:W-:Y:S02]  /*1b7ac0*/  IADD3 R14, P1, R11.reuse, R17, RZ ;  /* 0x000000110b0e7210 */ /* 0x050fe40007f3e0ff */
[----:B------:R-:W-:-:S03]  /*1b7ad0*/  IADD3 R12, P0, R11, R16, RZ ;  /* 0x000000100b0c7210 */ /* 0x000fc60007f1e0ff */
[----:B------:R3:W-:Y:S04]  /*1b7ae0*/  STL [R1+0x3f58], R14 ;  /* 0x003f580e01007387 */ /* 0x0007e80000100800 */
[----:B---3--:R-:W2:Y:S04]  /*1b7af0*/  LDL.LU.64 R14, [R1+0x8a68] ;  /* 0x008a6800010e7983 */ /* 0x008ea80000300a00 */
[----:B------:R1:W-:Y:S02]  /*1b7b00*/  STL.64 [R1+0x8a30], R16 ;  /* 0x008a301001007387 */ /* 0x0003e40000100a00 */
[----:B-1----:R-:W-:-:S02]  /*1b7b10*/  IMAD.MOV.U32 R17, RZ, RZ, R11 ;  /* 0x000000ffff117224 */ /* 0x002fc400078e000b */
[----:B------:R-:W-:Y:S02]  /*1b7b20*/  IMAD.X R11, R21, 0x1, R26, P2 ;  /* 0x00000001150b7824 */ /* 0x000fe400010e061a */
[----:B------:R-:W3:Y:S01]  /*1b7b30*/  LDL.LU R21, [R1+0x8a60] ;  /* 0x008a600001157983 */ /* 0x000ee20000300800 */
[----:B------:R-:W-:-:S03]  /*1b7b40*/  IMAD.MOV.U32 R25, RZ, RZ, R13 ;  /* 0x000000ffff197224 */ /* 0x000fc600078e000d */
[----:B------:R1:W-:Y:S04]  /*1b7b50*/  STL.64 [R1+0x3f68], R10 ;  /* 0x003f680a01007387 */ /* 0x0003e80000100a00 */
[----:B-1----:R-:W4:Y:S04]  /*1b7b60*/  LDL.LU.64 R10, [R1+0x8a58] ;  /* 0x008a5800010a7983 */ /* 0x002f280000300a00 */
[----:B------:R1:W-:Y:S04]  /*1b7b70*/  STL.64 [R1+0x8a38], R26 ;  /* 0x008a381a01007387 */ /* 0x0003e80000100a00 */
[----:B-1----:R0:W4:Y:S01]  /*1b7b80*/  LDL.64 R26, [R1+0x3f58] ;  /* 0x003f5800011a7983 */ /* 0x0021220000100a00 */
[----:B--2---:R-:W-:-:S05]  /*1b7b90*/  IMAD.X R13, R22, 0x1, R14, P0 ;  /* 0x00000001160d7824 */ /* 0x004fca00000e060e */
[----:B------:R1:W-:Y:S01]  /*1b7ba0*/  STL.64 [R1+0x3f60], R12 ;  /* 0x003f600c01007387 */ /* 0x0003e20000100a00 */
[----:B---3--:R-:W-:-:S03]  /*1b7bb0*/  IADD3 R22, P0, R17, R21, RZ ;  /* 0x0000001511167210 */ /* 0x008fc60007f1e0ff */
[----:B-1----:R-:W2:Y:S04]  /*1b7bc0*/  LDL.LU.64 R12, [R1+0x8a50] ;  /* 0x008a5000010c7983 */ /* 0x002ea80000300a00 */
        /* <DEDUP_REMOVED lines=16> */
[----:B-1----:R-:W-:Y:S02]  /*1b7cd0*/  IMAD.MOV.U32 R3, RZ, RZ, R17 ;  /* 0x000000ffff037224 */ /* 0x002fe400078e0011 */
[----:B----4-:R-:W-:-:S05]  /*1b7ce0*/  IMAD.X R15, R21, 0x1, R20, P0 ;  /* 0x00000001150f7824 */ /* 0x010fca00000e0614 */
[----:B------:R1:W-:Y:S02]  /*1b7cf0*/  STL [R1+0x3f4c], R15 ;  /* 0x003f4c0f01007387 */ /* 0x0003e40000100800 */
[----:B-1----:R-:W-:Y:S01]  /*1b7d00*/  IMAD.MOV.U32 R15, RZ, RZ, R27 ;  /* 0x000000ffff0f7224 */ /* 0x002fe200078e001b */
[----:B--2---:R-:W-:Y:S01]  /*1b7d10*/  IADD3 R16, P2, R3, R25, RZ ;  /* 0x0000001903107210 */ /* 0x004fe20007f5e0ff */
[----:B------:R-:W-:-:S04]  /*1b7d20*/  IMAD.X R27, R21, 0x1, R22, P1 ;  /* 0x00000001151b7824 */ /* 0x000fc800008e0616 */
[----:B------:R-:W-:Y:S01]  /*1b7d30*/  IMAD.X R17, R21, 0x1, R24, P2 ;  /* 0x0000000115117824 */ /* 0x000fe200010e0618 */
[----:B------:R1:W-:Y:S04]  /*1b7d40*/  STL.64 [R1+0x3f40], R26 ;  /* 0x003f401a01007387 */ /* 0x0003e80000100a00 */
[----:B-1----:R-:W2:Y:S04]  /*1b7d50*/  LDL.LU.64 R26, [R1+0x8a38] ;  /* 0x008a3800011a7983 */ /* 0x002ea80000300a00 */
[----:B------:R1:W-:Y:S04]  /*1b7d60*/  STL.64 [R1+0x8a10], R22 ;  /* 0x008a101601007387 */ /* 0x0003e80000100a00 */
[----:B-1----:R-:W3:Y:S04]  /*1b7d70*/  LDL R23, [R1+0x128] ;  /* 0x0001280001177983 */ /* 0x002ee80000100800 */
[----:B------:R1:W-:Y:S04]  /*1b7d80*/  STL.64 [R1+0x3f38], R16 ;  /* 0x003f381001007387 */ /* 0x0003e80000100a00 */
[----:B-1----:R-:W3:Y:S01]  /*1b7d90*/  LDL.LU.64 R16, [R1+0x8a30] ;  /* 0x008a300001107983 */ /* 0x002ee20000300a00 */
[----:B------:R-:W-:-:S03]  /*1b7da0*/  IADD3 R14, P0, R3, R29, RZ ;  /* 0x0000001d030e7210 */ /* 0x000fc60007f1e0ff */
[----:B------:R-:W-:Y:S01]  /*1b7db0*/  STL.64 [R1+0x8a08], R24 ;  /* 0x008a081801007387 */ /* 0x000fe20000100a00 */
[----:B--2---:R-:W-:-:S05]  /*1b7dc0*/  IADD3 R2, P1, R3, R27, RZ ;  /* 0x0000001b03027210 */ /* 0x004fca0007f3e0ff */
[----:B------:R-:W-:Y:S01]  /*1b7dd0*/  IMAD.X R3, R21, 0x1, R26, P1 ;  /* 0x0000000115037824 */ /* 0x000fe200008e061a */
[----:B---3--:R-:W-:Y:S01]  /*1b7de0*/  IADD3 R22, P2, R23, R16, RZ ;  /* 0x0000001017167210 */ /* 0x008fe20007f5e0ff */
[----:B------:R-:W-:Y:S02]  /*1b7df0*/  IMAD.MOV.U32 R23, RZ, RZ, R15 ;  /* 0x000000ffff177224 */ /* 0x000fe400078e000f */
[----:B------:R-:W-:-:S05]  /*1b7e00*/  IMAD.X R15, R21, 0x1, R28, P0 ;  /* 0x00000001150f7824 */ /* 0x000fca00000e061c */
[----:B------:R1:W-:Y:S04]  /*1b7e10*/  STL.64 [R1+0x3f30], R14 ;  /* 0x003f300e01007387 */ /* 0x0003e80000100a00 */
[----:B-1----:R-:W2:Y:S04]  /*1b7e20*/  LDL.LU.64 R14, [R1+0x8a28] ;  /* 0x008a2800010e7983 */ /* 0x002ea80000300a00 */
[----:B------:R1:W-:Y:S04]  /*1b7e30*/  STL [R1+0x89f0], R28 ;  /* 0x0089f01c01007387 */ /* 0x0003e80000100800 */
[----:B-1----:R-:W3:Y:S04]  /*1b7e40*/  LDL.LU R28, [R1+0x128] ;  /* 0x00012800011c7983 */ /* 0x002ee80000300800 */
[----:B------:R-:W2:Y:S04]  /*1b7e50*/  LDL R25, [R1+0x3d4] ;  /* 0x0003d40001197983 */ /* 0x000ea80000100800 */
[----:B------:R-:W-:Y:S04]  /*1b7e60*/  STL.64 [R1+0x89e8], R16 ;  /* 0x0089e81001007387 */ /* 0x000fe80000100a00 */
[----:B------:R-:W4:Y:S04]  /*1b7e70*/  LDL.LU R21, [R1+0x8a20] ;  /* 0x008a200001157983 */ /* 0x000f280000300800 */
[----:B------:R1:W-:Y:S04]  /*1b7e80*/  STL.64 [R1+0x3f28], R2 ;  /* 0x003f280201007387 */ /* 0x0003e80000100a00 */
[----:B-1----:R-:W4:Y:S04]  /*1b7e90*/  LDL.LU.64 R2, [R1+0x8a18] ;  /* 0x008a180001027983 */ /* 0x002f280000300a00 */
[----:B------:R-:W-:Y:S01]  /*1b7ea0*/  STL.64 [R1+0x8a00], R26 ;  /* 0x008a001a01007387 */ /* 0x000fe20000100a00 */
[----:B---3--:R-:W-:Y:S01]  /*1b7eb0*/  IADD3 R24, P0, R28, R17, RZ ;  /* 0x000000111c187210 */ /* 0x008fe20007f1e0ff */
[----:B------:R-:W-:-:S02]  /*1b7ec0*/  IMAD.MOV.U32 R17, RZ, RZ, R23 ;  /* 0x000000ffff117224 */ /* 0x000fc400078e0017 */
[C---:B--2---:R-:W-:Y:S02]  /*1b7ed0*/  IMAD.X R23, R25.reuse, 0x1, R14, P2 ;  /* 0x0000000119177824 */ /* 0x044fe400010e060e */
[----:B------:R-:W-:-:S03]  /*1b7ee0*/  IMAD.X R25, R25, 0x1, R15, P0 ;  /* 0x0000000119197824 */ /* 0x000fc600000e060f */
[----:B------:R1:W-:Y:S04]  /*1b7ef0*/  STL.64 [R1+0x3f20], R22 ;  /* 0x003f201601007387 */ /* 0x0003e80000100a00 */
[----:B-1----:R-:W2:Y:S04]  /*1b7f00*/  LDL.LU.64 R22, [R1+0x8a10] ;  /* 0x008a100001167983 */ /* 0x002ea80000300a00 */
[----:B----4-:R-:W-:Y:S04]  /*1b7f10*/  STL.64 [R1+0x89f8], R2 ;  /* 0x0089f80201007387 */ /* 0x010fe80000100a00 */
[----:B------:R1:W-:Y:S04]  /*1b7f20*/  STL.64 [R1+0x3f18], R24 ;  /* 0x003f181801007387 */ /* 0x0003e80000100a00 */
[----:B-1----:R-:W3:Y:S04]  /*1b7f30*/  LDL.LU.64 R24, [R1+0x8a08] ;  /* 0x008a080001187983 */ /* 0x002ee80000300a00 */
[----:B------:R1:W-:Y:S04]  /*1b7f40*/  STL [R1+0x89d8], R15 ;  /* 0x0089d80f01007387 */ /* 0x0003e80000100800 */
[----:B-1----:R-:W4:Y:S01]  /*1b7f50*/  LDL.LU R15, [R1+0x3d4] ;  /* 0x0003d400010f7983 */ /* 0x002f220000300800 */
[----:B------:R-:W-:-:S02]  /*1b7f60*/  IADD3 R16, P1, R28, R19, RZ ;  /* 0x000000131c107210 */ /* 0x000fc40007f3e0ff */
[----:B------:R-:W-:Y:S01]  /*1b7f70*/  IADD3 R26, P2, R28, R21, RZ ;  /* 0x000000151c1a7210 */ /* 0x000fe20007f5e0ff */
[----:B------:R-:W-:Y:S01]  /*1b7f80*/  IMAD.MOV.U32 R3, RZ, RZ, R17 ;  /* 0x000000ffff037224 */ /* 0x000fe200078e0011 */
[----:B------:R-:W-:Y:S01]  /*1b7f90*/  STL.64 [R1+0x89e0], R18 ;  /* 0x0089e01201007387 */ /* 0x000fe20000100a00 */
[C---:B----4-:R-:W-:Y:S02]  /*1b7fa0*/  IMAD.X R17, R15.reuse, 0x1, R18, P1 ;  /* 0x000000010f117824 */ /* 0x050fe400008e0612 */
[----:B------:R-:W-:-:S03]  /*1b7fb0*/  IMAD.X R27, R15, 0x1, R20, P2 ;  /* 0x000000010f1b7824 */ /* 0x000fc600010e0614 */
[----:B------:R-:W-:Y:S04]  /*1b7fc0*/  STL.64 [R1+0x3f10], R16 ;  /* 0x003f101001007387 */ /* 0x000fe80000100a00 */
[----:B------:R1:W-:Y:S04]  /*1b7fd0*/  STL.64 [R1+0x3f08], R26 ;  /* 0x003f081a01007387 */ /* 0x0003e80000100a00 */
[----:B-1----:R-:W4:Y:S01]  /*1b7fe0*/  LDL.LU.64 R26, [R1+0x8a00] ;  /* 0x008a0000011a7983 */ /* 0x002f220000300a00 */
[C---:B--2---:R-:W-:Y:S01]  /*1b7ff0*/  IADD3 R2, P0, R28.reuse, R23, RZ ;  /* 0x000000171c027210 */ /* 0x044fe20007f1e0ff */
[----:B------:R-:W-:Y:S01]  /*1b8000*/  IMAD.MOV.U32 R19, RZ, RZ, R3 ;  /* 0x000000ffff137224 */ /* 0x000fe200078e0003 */
[----:B---3--:R-:W-:-:S03]  /*1b8010*/  IADD3 R16, P1, R28, R25, RZ ;  /* 0x000000191c107210 */ /* 0x008fc60007f3e0ff */
[C---:B------:R-:W-:Y:S01]  /*1b8020*/  IMAD.X R3, R15.reuse, 0x1, R22, P0 ;  /* 0x000000010f037824 */ /* 0x040fe200000e0616 */
[----:B------:R-:W-:Y:S01]  /*1b8030*/  STL.64 [R1+0x89d0], R20 ;  /* 0x0089d01401007387 */ /* 0x000fe20000100a00 */
[----:B------:R-:W-:-:S03]  /*1b8040*/  IMAD.X R17, R15, 0x1, R24, P1 ;  /* 0x000000010f117824 */ /* 0x000fc600008e0618 */
[----:B------:R1:W-:Y:S01]  /*1b8050*/  STL.64 [R1+0x3f00], R2 ;  /* 0x003f000201007387 */ /* 0x0003e20000100a00 */
[----:B------:R-:W-:-:S03]  /*1b8060*/  IADD3 R18, P2, R28, R29, RZ ;  /* 0x0000001d1c127210 */ /* 0x000fc60007f5e0ff */
[----:B-1----:R-:W2:Y:S04]  /*1b8070*/  LDL.LU.64 R2, [R1+0x89f8] ;  /* 0x0089f80001027983 */ /* 0x002ea80000300a00 */
[----:B------:R1:W-:Y:S04]  /*1b8080*/  STL.64 [R1+0x89c8], R22 ;  /* 0x0089c81601007387 */ /* 0x0003e80000100a00 */
[----:B-1----:R-:W3:Y:S01]  /*1b8090*/  LDL R23, [R1+0x12c] ;  /* 0x00012c0001177983 */ /* 0x002ee20000100800 */
[----:B----4-:R-:W-:-:S03]  /*1b80a0*/  IADD3 R20, P0, R28, R27, RZ ;  /* 0x0000001b1c147210 */ /* 0x010fc60007f1e0ff */
[----:B------:R-:W4:Y:S04]  /*1b80b0*/  LDL.LU R28, [R1+0x89f0] ;  /* 0x0089f000011c7983 */ /* 0x000f280000300800 */
[----:B------:R1:W-:Y:S04]  /*1b80c0*/  STL.64 [R1+0x3ef8], R16 ;  /* 0x003ef81001007387 */ /* 0x0003e80000100a00 */
[----:B-1----:R-:W3:Y:S04]  /*1b80d0*/  LDL.LU.64 R16, [R1+0x89e8] ;  /* 0x0089e80001107983 */ /* 0x002ee80000300a00 */
[----:B------:R-:W-:Y:S04]  /*1b80e0*/  STL.64 [R1+0x89b8], R24 ;  /* 0x0089b81801007387 */ /* 0x000fe80000100a00 */
[----:B------:R-:W-:Y:S01]  /*1b80f0*/  STL.64 [R1+0x89c0], R8 ;  /* 0x0089c00801007387 */ /* 0x000fe20000100a00 */
[----:B------:R-:W-:Y:S01]  /*1b8100*/  IMAD.X R21, R15, 0x1, R26, P0 ;  /* 0x000000010f157824 */ /* 0x000fe200000e061a */
[----:B---3--:R-:W-:Y:S01]  /*1b8110*/  IADD3 R22, P1, R23, R16, RZ ;  /* 0x0000001017167210 */ /* 0x008fe20007f3e0ff */
[----:B------:R-:W-:-:S02]  /*1b8120*/  IMAD.MOV.U32 R23, RZ, RZ, R19 ;  /* 0x000000ffff177224 */ /* 0x000fc400078e0013 */
[----:B----4-:R-:W-:-:S05]  /*1b8130*/  IMAD.X R19, R15, 0x1, R28, P2 ;  /* 0x000000010f137824 */ /* 0x010fca00010e061c */
[----:B------:R1:W-:Y:S04]  /*1b8140*/  STL.64 [R1+0x3ef0], R18 ;  /* 0x003ef01201007387 */ /* 0x0003e80000100a00 */
[----:B-1----:R-:W3:Y:S04]  /*1b8150*/  LDL.LU.64 R18, [R1+0x89e0] ;  /* 0x0089e00001127983 */ /* 0x002ee80000300a00 */
[----:B------:R1:W-:Y:S04]  /*1b8160*/  STL [R1+0x89a0], R28 ;  /* 0x0089a01c01007387 */ /* 0x0003e80000100800 */
[----:B-1----:R-:W4:Y:S04]  /*1b8170*/  LDL.LU R28, [R1+0x12c] ;  /* 0x00012c00011c7983 */ /* 0x002f280000300800 */
[----:B------:R-:W2:Y:S04]  /*1b8180*/  LDL R9, [R1+0x3d0] ;  /* 0x0003d00001097983 */ /* 0x000ea80000100800 */
[----:B------:R-:W-:Y:S04]  /*1b8190*/  STL.64 [R1+0x89a8], R16 ;  /* 0x0089a81001007387 */ /* 0x000fe80000100a00 */
[----:B------:R-:W3:Y:S01]  /*1b81a0*/  LDL.LU R15, [R1+0x89d8] ;  /* 0x0089d800010f7983 */ /* 0x000ee20000300800 */
[----:B------:R-:W-:-:S03]  /*1b81b0*/  IMAD.MOV.U32 R25, RZ, RZ, R23 ;  /* 0x000000ffff197224 */ /* 0x000fc600078e0017 */
[----:B------:R1:W-:Y:S04]  /*1b81c0*/  STL.64 [R1+0x3ee8], R20 ;  /* 0x003ee81401007387 */ /* 0x0003e80000100a00 */
[----:B-1----:R-:W3:Y:S04]  /*1b81d0*/  LDL.LU.64 R20, [R1+0x89d0] ;  /* 0x0089d00001147983 */ /* 0x002ee80000300a00 */
[----:B------:R-:W-:Y:S01]  /*1b81e0*/  STL.64 [R1+0x89b0], R12 ;  /* 0x0089b00c01007387 */ /* 0x000fe20000100a00 */
[----:B----4-:R-:W-:Y:S01]  /*1b81f0*/  IADD3 R8, P2, R28, R17, RZ ;  /* 0x000000111c087210 */ /* 0x010fe20007f5e0ff */
[----:B--2---:R-:W-:-:S04]  /*1b8200*/  IMAD.X R23, R9, 0x1, R14, P1 ;  /* 0x0000000109177824 */ /* 0x004fc800008e060e */
[----:B---3--:R-:W-:Y:S01]  /*1b8210*/  IMAD.X R9, R9, 0x1, R15, P2 ;  /* 0x0000000109097824 */ /* 0x008fe200010e060f */
[----:B------:R1:W-:Y:S04]  /*1b8220*/  STL.64 [R1+0x3ee0], R22 ;  /* 0x003ee01601007387 */ /* 0x0003e80000100a00 */
[----:B-1----:R-:W2:Y:S04]  /*1b8230*/  LDL.LU.64 R22, [R1+0x89c8] ;  /* 0x0089c80001167983 */ /* 0x002ea80000300a00 */
[----:B------:R1:W-:Y:S04]  /*1b8240*/  STL.64 [R1+0x3ed8], R8 ;  /* 0x003ed80801007387 */ /* 0x0003e80000100a00 */
[----:B-1----:R-:W3:Y:S04]  /*1b8250*/  LDL.LU.64 R8, [R1+0x89c0] ;  /* 0x0089c00001087983 */ /* 0x002ee80000300a00 */
        /* <DEDUP_REMOVED lines=8> */
[----:B------:R4:W-:Y:S02]  /*1b82e0*/  STL.64 [R1+0x8998], R18 ;  /* 0x0089981201007387 */ /* 0x0009e40000100a00 */
[----:B------:R-:W-:-:S05]  /*1b82f0*/  IMAD.X R13, R15, 0x1, R20, P1 ;  /* 0x000000010f0d7824 */ /* 0x000fca00008e0614 */
[----:B------:R1:W-:Y:S01]  /*1b8300*/  STL.64 [R1+0x3ec8], R12 ;  /* 0x003ec80c01007387 */ /* 0x0003e20000100a00 */
[----:B----4-:R-:W-:-:S05]  /*1b8310*/  IADD3 R18, P0, R28, R25, RZ ;  /* 0x000000191c127210 */ /* 0x010fca0007f1e0ff */
[----:B------:R4:W-:Y:S04]  /*1b8320*/  STL [R1+0x3eb8], R18 ;  /* 0x003eb81201007387 */ /* 0x0009e80000100800 */
[----:B-1----:R-:W3:Y:S01]  /*1b8330*/  LDL.LU.64 R12, [R1+0x89b0] ;  /* 0x0089b000010c7983 */ /* 0x002ee20000300a00 */
[----:B--2---:R-:W-:Y:S01]  /*1b8340*/  IADD3 R16, P2, R28, R23, RZ ;  /* 0x000000171c107210 */ /* 0x004fe20007f5e0ff */
[----:B------:R-:W-:-:S04]  /*1b8350*/  IMAD.MOV.U32 R19, RZ, RZ, R17 ;  /* 0x000000ffff137224 */ /* 0x000fc800078e0011 */
[C---:B------:R-:W-:Y:S01]  /*1b8360*/  IMAD.X R17, R15.reuse, 0x1, R22, P2 ;  /* 0x000000010f117824 */ /* 0x040fe200010e0616 */
[----:B------:R1:W-:Y:S04]  /*1b8370*/  STL.64 [R1+0x8988], R20 ;  /* 0x0089881401007387 */ /* 0x0003e80000100a00 */
[----:B------:R2:W-:Y:S01]  /*1b8380*/  STL.64 [R1+0x3ec0], R16 ;  /* 0x003ec01001007387 */ /* 0x0005e20000100a00 */
[C---:B----4-:R-:W-:Y:S02]  /*1b8390*/  IADD3 R18, P1, R28.reuse, R29, RZ ;  /* 0x0000001d1c127210 */ /* 0x050fe40007f3e0ff */
[----:B-1----:R-:W-:Y:S01]  /*1b83a0*/  IADD3 R20, P2, R28, R27, RZ ;  /* 0x0000001b1c147210 */ /* 0x002fe20007f5e0ff */
[----:B--2---:R-:W2:Y:S04]  /*1b83b0*/  LDL.LU.64 R16, [R1+0x89a8] ;  /* 0x0089a80001107983 */ /* 0x004ea80000300a00 */
[----:B------:R1:W-:Y:S04]  /*1b83c0*/  STL.64 [R1+0x8978], R22 ;  /* 0x0089781601007387 */ /* 0x0003e80000100a00 */
[----:B-1----:R-:W2:Y:S04]  /*1b83d0*/  LDL R23, [R1+0x130] ;  /* 0x0001300001177983 */ /* 0x002ea80000100800 */
[----:B------:R-:W4:Y:S04]  /*1b83e0*/  LDL.LU R28, [R1+0x89a0] ;  /* 0x0089a000011c7983 */ /* 0x000f280000300800 */
[----:B---3--:R1:W-:Y:S04]  /*1b83f0*/  STL.64 [R1+0x8980], R12 ;  /* 0x0089800c01007387 */ /* 0x0083e80000100a00 */
[----:B-1----:R0:W3:Y:S01]  /*1b8400*/  LDL.64 R12, [R1+0x3eb8] ;  /* 0x003eb800010c7983 */ /* 0x0020e20000100a00 */
[----:B------:R-:W-:-:S02]  /*1b8410*/  IMAD.X R21, R15, 0x1, R26, P2 ;  /* 0x000000010f157824 */ /* 0x000fc400010e061a */
[----:B---3--:R-:W-:-:S05]  /*1b8420*/  IMAD.X R13, R15, 0x1, R24, P0 ;  /* 0x000000010f0d7824 */ /* 0x008fca00000e0618 */
[----:B------:R1:W-:Y:S01]  /*1b8430*/  STL [R1+0x3ebc], R13 ;  /* 0x003ebc0d01007387 */ /* 0x0003e20000100800 */
[----:B--2---:R-:W-:-:S03]  /*1b8440*/  IADD3 R12, P0, R23, R16, RZ ;  /* 0x00000010170c7210 */ /* 0x004fc60007f1e0ff */
[----:B-1----:R-:W2:Y:S04]  /*1b8450*/  LDL R13, [R1+0x3cc] ;  /* 0x0003cc00010d7983 */ /* 0x002ea80000100800 */
[----:B------:R-:W-:Y:S04]  /*1b8460*/  STL.64 [R1+0x8968], R10 ;  /* 0x0089680a01007387 */ /* 0x000fe80000100a00 */
[----:B------:R1:W-:Y:S04]  /*1b8470*/  STL [R1+0x8958], R16 ;  /* 0x0089581001007387 */ /* 0x0003e80000100800 */
[----:B-1----:R-:W3:Y:S01]  /*1b8480*/  LDL.LU R16, [R1+0x130] ;  /* 0x0001300001107983 */ /* 0x002ee20000300800 */
[----:B------:R-:W-:-:S02]  /*1b8490*/  IMAD.MOV.U32 R11, RZ, RZ, R19 ;  /* 0x000000ffff0b7224 */ /* 0x000fc400078e0013 */
[----:B----4-:R-:W-:-:S05]  /*1b84a0*/  IMAD.X R19, R15, 0x1, R28, P1 ;  /* 0x000000010f137824 */ /* 0x010fca00008e061c */
[----:B------:R1:W-:Y:S04]  /*1b84b0*/  STL.64 [R1+0x3eb0], R18 ;  /* 0x003eb01201007387 */ /* 0x0003e80000100a00 */
[----:B-1----:R-:W4:Y:S04]  /*1b84c0*/  LDL.LU.64 R18, [R1+0x8998] ;  /* 0x0089980001127983 */ /* 0x002f280000300a00 */
[----:B------:R-:W-:Y:S04]  /*1b84d0*/  STL.64 [R1+0x8970], R28 ;  /* 0x0089701c01007387 */ /* 0x000fe80000100a00 */
[----:B------:R-:W4:Y:S04]  /*1b84e0*/  LDL.LU R15, [R1+0x8990] ;  /* 0x00899000010f7983 */ /* 0x000f280000300800 */
[----:B------:R1:W-:Y:S04]  /*1b84f0*/  STL.64 [R1+0x3ea8], R20 ;  /* 0x003ea81401007387 */ /* 0x0003e80000100a00 */
[----:B-1----:R-:W3:Y:S04]  /*1b8500*/  LDL.LU.64 R20, [R1+0x8988] ;  /* 0x0089880001147983 */ /* 0x002ee80000300a00 */
[----:B------:R-:W-:Y:S01]  /*1b8510*/  STL.64 [R1+0x8960], R26 ;  /* 0x0089601a01007387 */ /* 0x000fe20000100a00 */
[----:B--2---:R-:W-:-:S05]  /*1b8520*/  IMAD.X R13, R13, 0x1, R14, P0 ;  /* 0x000000010d0d7824 */ /* 0x004fca00000e060e */
[----:B------:R1:W-:Y:S04]  /*1b8530*/  STL.64 [R1+0x3ea0], R12 ;  /* 0x003ea00c01007387 */ /* 0x0003e80000100a00 */
[----:B-1----:R-:W2:Y:S01]  /*1b8540*/  LDL.LU.64 R12, [R1+0x8980] ;  /* 0x00898000010c7983 */ /* 0x002ea20000300a00 */
[----:B---3--:R-:W-:-:S03]  /*1b8550*/  IADD3 R10, P0, R16, R21, RZ ;  /* 0x00000015100a7210 */ /* 0x008fc60007f1e0ff */
[----:B------:R1:W-:Y:S04]  /*1b8560*/  STL [R1+0x8940], R21 ;  /* 0x0089401501007387 */ /* 0x0003e80000100800 */
[----:B-1----:R-:W4:Y:S01]  /*1b8570*/  LDL.LU R21, [R1+0x3cc] ;  /* 0x0003cc0001157983 */ /* 0x002f220000300800 */
[----:B------:R-:W-:-:S05]  /*1b8580*/  IADD3 R22, P1, R16, R17, RZ ;  /* 0x0000001110167210 */ /* 0x000fca0007f3e0ff */
[----:B----4-:R-:W-:-:S05]  /*1b8590*/  IMAD.X R23, R21, 0x1, R15, P1 ;  /* 0x0000000115177824 */ /* 0x010fca00008e060f */
[----:B------:R1:W-:Y:S04]  /*1b85a0*/  STL.64 [R1+0x3e98], R22 ;  /* 0x003e981601007387 */ /* 0x0003e80000100a00 */
[----:B-1----:R-:W3:Y:S01]  /*1b85b0*/  LDL.LU.64 R22, [R1+0x8978] ;  /* 0x0089780001167983 */ /* 0x002ee20000300a00 */
[----:B------:R-:W-:Y:S01]  /*1b85c0*/  IADD3 R28, P2, R16, R19, RZ ;  /* 0x00000013101c7210 */ /* 0x000fe20007f5e0ff */
[----:B------:R-:W-:Y:S02]  /*1b85d0*/  IMAD.MOV.U32 R27, RZ, RZ, R11 ;  /* 0x000000ffff1b7224 */ /* 0x000fe400078e000b */
[C---:B------:R-:W-:Y:S02]  /*1b85e0*/  IMAD.X R11, R21.reuse, 0x1, R20, P0 ;  /* 0x00000001150b7824 */ /* 0x040fe400000e0614 */
[----:B------:R-:W-:Y:S01]  /*1b85f0*/  IMAD.X R29, R21, 0x1, R18, P2 ;  /* 0x00000001151d7824 */ /* 0x000fe200010e0612 */
[----:B------:R1:W-:Y:S04]  /*1b8600*/  STL.64 [R1+0x8948], R14 ;  /* 0x0089480e01007387 */ /* 0x0003e80000100a00 */
[----:B--2---:R-:W-:Y:S04]  /*1b8610*/  STL.64 [R1+0x8950], R12 ;  /* 0x0089500c01007387 */ /* 0x004fe80000100a00 */
[----:B------:R2:W-:Y:S01]  /*1b8620*/  STL.64 [R1+0x3e90], R28 ;  /* 0x003e901c01007387 */ /* 0x0005e20000100a00 */
[----:B-1----:R-:W-:-:S03]  /*1b8630*/  IMAD.MOV.U32 R15, RZ, RZ, R27 ;  /* 0x000000ffff0f7224 */ /* 0x002fc600078e001b */
[----:B--2---:R-:W2:Y:S04]  /*1b8640*/  LDL.LU.64 R28, [R1+0x8970] ;  /* 0x00897000011c7983 */ /* 0x004ea80000300a00 */
[----:B------:R1:W-:Y:S04]  /*1b8650*/  STL.64 [R1+0x3e88], R10 ;  /* 0x003e880a01007387 */ /* 0x0003e80000100a00 */
[----:B-1----:R-:W4:Y:S04]  /*1b8660*/  LDL.LU.64 R10, [R1+0x8968] ;  /* 0x00896800010a7983 */ /* 0x002f280000300a00 */
[----:B------:R1:W-:Y:S04]  /*1b8670*/  STL.64 [R1+0x8930], R6 ;  /* 0x0089300601007387 */ /* 0x0003e80000100a00 */
[----:B-1----:R-:W4:Y:S01]  /*1b8680*/  LDL R7, [R1+0x134] ;  /* 0x0001340001077983 */ /* 0x002f220000100800 */
[----:B---3--:R-:W-:-:S05]  /*1b8690*/  IADD3 R26, P1, R16, R23, RZ ;  /* 0x00000017101a7210 */ /* 0x008fca0007f3e0ff */
[----:B------:R-:W-:-:S05]  /*1b86a0*/  IMAD.X R27, R21, 0x1, R22, P1 ;  /* 0x00000001151b7824 */ /* 0x000fca00008e0616 */
[----:B------:R1:W-:Y:S04]  /*1b86b0*/  STL.64 [R1+0x3e80], R26 ;  /* 0x003e801a01007387 */ /* 0x0003e80000100a00 */
[----:B-1----:R-:W3:Y:S04]  /*1b86c0*/  LDL.LU.64 R26, [R1+0x8960] ;  /* 0x00896000011a7983 */ /* 0x002ee80000300a00 */
[----:B------:R3:W-:Y:S01]  /*1b86d0*/  STL.64 [R1+0x8938], R22 ;  /* 0x0089381601007387 */ /* 0x0007e20000100a00 */
[C---:B------:R-:W-:Y:S02]  /*1b86e0*/  IADD3 R12, P2, R16.reuse, R25, RZ ;  /* 0x00000019100c7210 */ /* 0x040fe40007f5e0ff */
[----:B--2---:R-:W-:Y:S01]  /*1b86f0*/  IADD3 R14, P0, R16, R29, RZ ;  /* 0x0000001d100e7210 */ /* 0x004fe20007f1e0ff */
[----:B------:R-:W-:-:S02]  /*1b8700*/  IMAD.MOV.U32 R6, RZ, RZ, R15 ;  /* 0x000000ffff067224 */ /* 0x000fc400078e000f */
[C---:B------:R-:W-:Y:S01]  /*1b8710*/  IMAD.X R13, R21.reuse, 0x1, R24, P2 ;  /* 0x00000001150d7824 */ /* 0x040fe200010e0618 */
[----:B---3--:R-:W-:Y:S02]  /*1b8720*/  IADD3 R22, P1, R16, R27, RZ ;  /* 0x0000001b10167210 */ /* 0x008fe40007f3e0ff */
[----:B------:R-:W2:Y:S04]  /*1b8730*/  LDL.LU R16, [R1+0x8958] ;  /* 0x0089580001107983 */ /* 0x000ea80000300800 */
[----:B------:R-:W-:Y:S04]  /*1b8740*/  STL [R1+0x3e68], R22 ;  /* 0x003e681601007387 */ /* 0x000fe80000100800 */
[----:B------:R1:W-:Y:S01]  /*1b8750*/  STL.64 [R1+0x8920], R8 ;  /* 0x0089200801007387 */ /* 0x0003e20000100a00 */
[----:B------:R-:W-:-:S03]  /*1b8760*/  IMAD.X R15, R21, 0x1, R28, P0 ;  /* 0x00000001150f7824 */ /* 0x000fc600000e061c */
[----:B-1----:R0:W3:Y:S04]  /*1b8770*/  LDL.64 R8, [R1+0x3e68] ;  /* 0x003e680001087983 */ /* 0x0020e80000100a00 */
[----:B------:R1:W-:Y:S04]  /*1b8780*/  STL.64 [R1+0x3e78], R12 ;  /* 0x003e780c01007387 */ /* 0x0003e80000100a00 */
[----:B-1----:R-:W3:Y:S04]  /*1b8790*/  LDL.LU.64 R12, [R1+0x8950] ;  /* 0x00895000010c7983 */ /* 0x002ee80000300a00 */
[----:B------:R1:W-:Y:S04]  /*1b87a0*/  STL.64 [R1+0x8928], R24 ;  /* 0x0089281801007387 */ /* 0x0003e80000100a00 */
[----:B------:R4:W-:Y:S01]  /*1b87b0*/  STL.64 [R1+0x3e70], R14 ;  /* 0x003e700e01007387 */ /* 0x0009e20000100a00 */
[----:B-1----:R-:W-:-:S03]  /*1b87c0*/  IMAD.MOV.U32 R24, RZ, RZ, R6 ;  /* 0x000000ffff187224 */ /* 0x002fc600078e0006 */
[----:B----4-:R-:W4:Y:S04]  /*1b87d0*/  LDL.LU.64 R14, [R1+0x8948] ;  /* 0x00894800010e7983 */ /* 0x010f280000300a00 */
[----:B------:R-:W-:Y:S01]  /*1b87e0*/  STL.64 [R1+0x8918], R28 ;  /* 0x0089181c01007387 */ /* 0x000fe20000100a00 */
[C---:B------:R-:W-:Y:S02]  /*1b87f0*/  IADD3 R6, P0, R7.reuse, R17, RZ ;  /* 0x0000001107067210 */ /* 0x040fe40007f1e0ff */
[----:B--2---:R-:W-:Y:S02]  /*1b8800*/  IADD3 R22, P2, R7, R16, RZ ;  /* 0x0000001007167210 */ /* 0x004fe40007f5e0ff */
[----:B------:R-:W4:Y:S01]  /*1b8810*/  LDL R7, [R1+0x3c8] ;  /* 0x0003c80001077983 */ /* 0x000f220000100800 */
[----:B---3--:R-:W-:-:S03]  /*1b8820*/  IMAD.X R9, R21, 0x1, R26, P1 ;  /* 0x0000000115097824 */ /* 0x008fc600008e061a */
[----:B------:R-:W2:Y:S04]  /*1b8830*/  LDL.LU R21, [R1+0x8940] ;  /* 0x0089400001157983 */ /* 0x000ea80000300800 */
[----:B------:R1:W-:Y:S04]  /*1b8840*/  STL [R1+0x8910], R26 ;  /* 0x0089101a01007387 */ /* 0x0003e80000100800 */
[----:B-1----:R-:W3:Y:S04]  /*1b8850*/  LDL.LU R26, [R1+0x134] ;  /* 0x00013400011a7983 */ /* 0x002ee80000300800 */
[----:B------:R-:W-:Y:S01]  /*1b8860*/  STL [R1+0x3e6c], R9 ;  /* 0x003e6c0901007387 */ /* 0x000fe20000100800 */
[----:B----4-:R-:W-:-:S02]  /*1b8870*/  IMAD.X R23, R7, 0x1, R14, P2 ;  /* 0x0000000107177824 */ /* 0x010fc400010e060e */
[----:B------:R-:W-:-:S03]  /*1b8880*/  IMAD.X R7, R7, 0x1, R15, P0 ;  /* 0x0000000107077824 */ /* 0x000fc600000e060f */
[----:B------:R1:W-:Y:S04]  /*1b8890*/  STL.64 [R1+0x3e60], R22 ;  /* 0x003e601601007387 */ /* 0x0003e80000100a00 */
[----:B-1----:R-:W4:Y:S04]  /*1b88a0*/  LDL.LU.64 R22, [R1+0x8938] ;  /* 0x0089380001167983 */ /* 0x002f280000300a00 */
[----:B------:R1:W-:Y:S04]  /*1b88b0*/  STL.64 [R1+0x3e58], R6 ;  /* 0x003e580601007387 */ /* 0x0003e80000100a00 */
[----:B-1----:R-:W2:Y:S01]  /*1b88c0*/  LDL.LU.64 R6, [R1+0x8930] ;  /* 0x0089300001067983 */ /* 0x002ea20000300a00 */
[----:B---3--:R-:W-:-:S03]  /*1b88d0*/  IADD3 R8, P1, R26, R19, RZ ;  /* 0x000000131a087210 */ /* 0x008fc60007f3e0ff */
[----:B--2---:R-:W-:Y:S04]  /*1b88e0*/  STL.64 [R1+0x8908], R6 ;  /* 0x0089080601007387 */ /* 0x004fe80000100a00 */
[----:B------:R1:W-:Y:S04]  /*1b88f0*/  STL [R1+0x8900], R15 ;  /* 0x0089000f01007387 */ /* 0x0003e80000100800 */
[----:B-1----:R-:W2:Y:S01]  /*1b8900*/  LDL.LU R15, [R1+0x3c8] ;  /* 0x0003c800010f7983 */ /* 0x002ea20000300800 */
[----:B------:R-:W-:Y:S01]  /*1b8910*/  IMAD.MOV.U32 R7, RZ, RZ, R24 ;  /* 0x000000ffff077224 */ /* 0x000fe200078e0018 */
[----:B----4-:R-:W-:-:S05]  /*1b8920*/  IADD3 R24, P0, R26, R23, RZ ;  /* 0x000000171a187210 */ /* 0x010fca0007f1e0ff */
[----:B------:R1:W-:Y:S04]  /*1b8930*/  STL [R1+0x3e40], R24 ;  /* 0x003e401801007387 */ /* 0x0003e80000100800 */
[----:B-1----:R-:W3:Y:S01]  /*1b8940*/  LDL.LU.64 R24, [R1+0x8928] ;  /* 0x0089280001187983 */ /* 0x002ee20000300a00 */
[----:B--2---:R-:W-:-:S05]  /*1b8950*/  IMAD.X R9, R15, 0x1, R18, P1 ;  /* 0x000000010f097824 */ /* 0x004fca00008e0612 */
[----:B------:R1:W-:Y:S04]  /*1b8960*/  STL.64 [R1+0x3e50], R8 ;  /* 0x003e500801007387 */ /* 0x0003e80000100a00 */
[----:B-1----:R-:W2:Y:S01]  /*1b8970*/  LDL.LU.64 R8, [R1+0x8920] ;  /* 0x0089200001087983 */ /* 0x002ea20000300a00 */
[----:B------:R-:W-:-:S05]  /*1b8980*/  IADD3 R28, P2, R26, R21, RZ ;  /* 0x000000151a1c7210 */ /* 0x000fca0007f5e0ff */
[----:B------:R-:W-:Y:S01]  /*1b8990*/  IMAD.X R29, R15, 0x1, R20, P2 ;  /* 0x000000010f1d7824 */ /* 0x000fe200010e0614 */
[----:B--2---:R-:W-:Y:S04]  /*1b89a0*/  STL.64 [R1+0x88f0], R8 ;  /* 0x0088f00801007387 */ /* 0x004fe80000100a00 */
[----:B------:R1:W-:Y:S04]  /*1b89b0*/  STL.64 [R1+0x88e0], R2 ;  /* 0x0088e00201007387 */ /* 0x0003e80000100a00 */
[----:B-1----:R-:W2:Y:S04]  /*1b89c0*/  LDL R3, [R1+0x138] ;  /* 0x0001380001037983 */ /* 0x002ea80000100800 */
[----:B------:R1:W-:Y:S04]  /*1b89d0*/  STL.64 [R1+0x3e48], R28 ;  /* 0x003e481c01007387 */ /* 0x0003e80000100a00 */
[----:B-1----:R-:W4:Y:S04]  /*1b89e0*/  LDL.LU.64 R28, [R1+0x8918] ;  /* 0x00891800011c7983 */ /* 0x002f280000300a00 */
[----:B------:R-:W-:Y:S04]  /*1b89f0*/  STL.64 [R1+0x88e8], R12 ;  /* 0x0088e80c01007387 */ /* 0x000fe80000100a00 */
[----:B------:R1:W-:Y:S04]  /*1b8a00*/  STL.64 [R1+0x88f8], R4 ;  /* 0x0088f80401007387 */ /* 0x0003e80000100a00 */
[----:B-1----:R0:W2:Y:S01]  /*1b8a10*/  LDL.64 R4, [R1+0x3e40] ;  /* 0x003e400001047983 */ /* 0x0020a20000100a00 */
[----:B---3--:R-:W-:-:S02]  /*1b8a20*/  IADD3 R8, P1, R26, R25, RZ ;  /* 0x000000191a087210 */ /* 0x008fc40007f3e0ff */
[C---:B----4-:R-:W-:Y:S01]  /*1b8a30*/  IADD3 R6, P2, R26.reuse, R29, RZ ;  /* 0x0000001d1a067210 */ /* 0x050fe20007f5e0ff */
[----:B--2---:R-:W-:Y:S01]  /*1b8a40*/  IMAD.X R5, R15, 0x1, R22, P0 ;  /* 0x000000010f057824 */ /* 0x004fe200000e0616 */
[----:B------:R-:W-:-:S04]  /*1b8a50*/  IADD3 R4, P0, R26, R27, RZ ;  /* 0x0000001b1a047210 */ /* 0x000fc80007f1e0ff */
[----:B------:R-:W-:Y:S04]  /*1b8a60*/  STL [R1+0x3e44], R5 ;  /* 0x003e440501007387 */ /* 0x000fe80000100800 */
[----:B------:R-:W2:Y:S01]  /*1b8a70*/  LDL.LU R26, [R1+0x8910] ;  /* 0x00891000011a7983 */ /* 0x000ea20000300800 */
[----:B------:R-:W-:Y:S02]  /*1b8a80*/  IMAD.MOV.U32 R12, RZ, RZ, R7 ;  /* 0x000000ffff0c7224 */ /* 0x000fe400078e0007 */
[C---:B------:R-:W-:Y:S02]  /*1b8a90*/  IMAD.X R9, R15.reuse, 0x1, R24, P1 ;  /* 0x000000010f097824 */ /* 0x040fe400008e0618 */
[----:B------:R-:W-:Y:S01]  /*1b8aa0*/  IMAD.X R7, R15, 0x1, R28, P2 ;  /* 0x000000010f077824 */ /* 0x000fe200010e061c */
[----:B------:R-:W-:-:S02]  /*1b8ab0*/  IADD3 R2, P2, R3, R17, RZ ;  /* 0x0000001103027210 */ /* 0x000fc40007f5e0ff */
[----:B------:R1:W-:Y:S04]  /*1b8ac0*/  STL.64 [R1+0x3e38], R8 ;  /* 0x003e380801007387 */ /* 0x0003e80000100a00 */
[----:B------:R3:W-:Y:S01]  /*1b8ad0*/  STL.64 [R1+0x3e30], R6 ;  /* 0x003e300601007387 */ /* 0x0007e20000100a00 */
[----:B-1----:R-:W-:-:S03]  /*1b8ae0*/  IADD3 R8, P1, R3, R16, RZ ;  /* 0x0000001003087210 */ /* 0x002fc60007f3e0ff */
[----:B---3--:R-:W3:Y:S04]  /*1b8af0*/  LDL.LU.64 R6, [R1+0x8908] ;  /* 0x0089080001067983 */ /* 0x008ee80000300a00 */
[----:B------:R-:W-:Y:S04]  /*1b8b00*/  STL.64 [R1+0x88d8], R28 ;  /* 0x0088d81c01007387 */ /* 0x000fe80000100a00 */
[----:B------:R-:W4:Y:S04]  /*1b8b10*/  LDL R3, [R1+0x3c4] ;  /* 0x0003c40001037983 */ /* 0x000f280000100800 */
[----:B------:R1:W-:Y:S04]  /*1b8b20*/  STL [R1+0x88d0], R17 ;  /* 0x0088d01101007387 */ /* 0x0003e80000100800 */
[----:B-1----:R-:W3:Y:S01]  /*1b8b30*/  LDL.LU R17, [R1+0x138] ;  /* 0x0001380001117983 */ /* 0x002ee20000300800 */
[----:B--2---:R-:W-:-:S03]  /*1b8b40*/  IMAD.X R5, R15, 0x1, R26, P0 ;  /* 0x000000010f057824 */ /* 0x004fc600000e061a */
[----:B------:R-:W2:Y:S01]  /*1b8b50*/  LDL.LU R15, [R1+0x8900] ;  /* 0x00890000010f7983 */ /* 0x000ea20000300800 */
[----:B------:R-:W-:-:S03]  /*1b8b60*/  IMAD.MOV.U32 R29, RZ, RZ, R12 ;  /* 0x000000ffff1d7224 */ /* 0x000fc600078e000c */
[----:B------:R1:W-:Y:S04]  /*1b8b70*/  STL.64 [R1+0x3e28], R4 ;  /* 0x003e280401007387 */ /* 0x0003e80000100a00 */
[----:B-1----:R-:W2:Y:S01]  /*1b8b80*/  LDL.LU.64 R4, [R1+0x88f8] ;  /* 0x0088f80001047983 */ /* 0x002ea20000300a00 */
[----:B----4-:R-:W-:-:S05]  /*1b8b90*/  IMAD.X R9, R3, 0x1, R14, P1 ;  /* 0x0000000103097824 */ /* 0x010fca00008e060e */
[----:B------:R1:W-:Y:S01]  /*1b8ba0*/  STL.64 [R1+0x3e20], R8 ;  /* 0x003e200801007387 */ /* 0x0003e20000100a00 */
[----:B---3--:R-:W-:-:S03]  /*1b8bb0*/  IADD3 R12, P1, R17, R21, RZ ;  /* 0x00000015110c7210 */ /* 0x008fc60007f3e0ff */
[----:B-1----:R-:W3:Y:S04]  /*1b8bc0*/  LDL.LU.64 R8, [R1+0x88f0] ;  /* 0x0088f00001087983 */ /* 0x002ee80000300a00 */
[----:B------:R1:W-:Y:S04]  /*1b8bd0*/  STL [R1+0x3e08], R12 ;  /* 0x003e080c01007387 */ /* 0x0003e80000100800 */
[----:B-1----:R-:W4:Y:S01]  /*1b8be0*/  LDL.LU.64 R12, [R1+0x88e8] ;  /* 0x0088e800010c7983 */ /* 0x002f220000300a00 */
[----:B--2---:R-:W-:-:S05]  /*1b8bf0*/  IMAD.X R3, R3, 0x1, R15, P2 ;  /* 0x0000000103037824 */ /* 0x004fca00010e060f */
[----:B------:R1:W-:Y:S04]  /*1b8c00*/  STL.64 [R1+0x3e18], R2 ;  /* 0x003e180201007387 */ /* 0x0003e80000100a00 */
[----:B-1----:R-:W2:Y:S01]  /*1b8c10*/  LDL.LU.64 R2, [R1+0x88e0] ;  /* 0x0088e00001027983 */ /* 0x002ea20000300a00 */
[----:B------:R-:W-:-:S03]  /*1b8c20*/  IADD3 R28, P0, R17, R19, RZ ;  /* 0x00000013111c7210 */ /* 0x000fc60007f1e0ff */
[----:B--2---:R1:W-:Y:S04]  /*1b8c30*/  STL.64 [R1+0x88c0], R2 ;  /* 0x0088c00201007387 */ /* 0x0043e80000100a00 */
[----:B-1----:R0:W2:Y:S04]  /*1b8c40*/  LDL.64 R2, [R1+0x3e08] ;  /* 0x003e080001027983 */ /* 0x0020a80000100a00 */
[----:B----4-:R-:W-:Y:S04]  /*1b8c50*/  STL.64 [R1+0x88c8], R12 ;  /* 0x0088c80c01007387 */ /* 0x010fe80000100a00 */
[----:B------:R1:W-:Y:S04]  /*1b8c60*/  STL [R1+0x88b8], R15 ;  /* 0x0088b80f01007387 */ /* 0x0003e80000100800 */
[----:B-1----:R-:W4:Y:S01]  /*1b8c70*/  LDL.LU R15, [R1+0x3c4] ;  /* 0x0003c400010f7983 */ /* 0x002f220000300800 */
[----:B------:R-:W-:Y:S01]  /*1b8c80*/  IADD3 R12, P2, R17, R23, RZ ;  /* 0x00000017110c7210 */ /* 0x000fe20007f5e0ff */
[----:B--2---:R-:W-:-:S02]  /*1b8c90*/  IMAD.MOV.U32 R3, RZ, RZ, R29 ;  /* 0x000000ffff037224 */ /* 0x004fc400078e001d */
[----:B----4-:R-:W-:-:S05]  /*1b8ca0*/  IMAD.X R29, R15, 0x1, R18, P0 ;  /* 0x000000010f1d7824 */ /* 0x010fca00000e0612 */
[----:B------:R1:W-:Y:S04]  /*1b8cb0*/  STL.64 [R1+0x3e10], R28 ;  /* 0x003e101c01007387 */ /* 0x0003e80000100a00 */
[----:B------:R-:W-:Y:S04]  /*1b8cc0*/  STL [R1+0x3e00], R12 ;  /* 0x003e000c01007387 */ /* 0x000fe80000100800 */
[----:B-1----:R-:W2:Y:S04]  /*1b8cd0*/  LDL.LU.64 R28, [R1+0x88d8] ;  /* 0x0088d800011c7983 */ /* 0x002ea80000300a00 */
[----:B------:R1:W-:Y:S02]  /*1b8ce0*/  STL.64 [R1+0x88a0], R10 ;  /* 0x0088a00a01007387 */ /* 0x0003e40000100a00 */
[----:B-1----:R-:W-:-:S02]  /*1b8cf0*/  IMAD.MOV.U32 R10, RZ, RZ, R3 ;  /* 0x000000ffff0a7224 */ /* 0x002fc400078e0003 */
[----:B------:R-:W-:Y:S01]  /*1b8d00*/  IMAD.X R3, R15, 0x1, R20, P1 ;  /* 0x000000010f037824 */ /* 0x000fe200008e0614 */
[----:B------:R-:W4:Y:S04]  /*1b8d10*/  LDL R11, [R1+0x13c] ;  /* 0x00013c00010b7983 */ /* 0x000f280000100800 */
[----:B------:R1:W-:Y:S04]  /*1b8d20*/  STL.64 [R1+0x88b0], R6 ;  /* 0x0088b00601007387 */ /* 0x0003e80000100a00 */
[----:B------:R3:W-:Y:S04]  /*1b8d30*/  STL [R1+0x3e0c], R3 ;  /* 0x003e0c0301007387 */ /* 0x0007e80000100800 */
[----:B-1----:R0:W3:Y:S04]  /*1b8d40*/  LDL.64 R6, [R1+0x3e00] ;  /* 0x003e000001067983 */ /* 0x0020e80000100a00 */
[----:B------:R1:W-:Y:S01]  /*1b8d50*/  STL.64 [R1+0x88a8], R22 ;  /* 0x0088a81601007387 */ /* 0x0003e20000100a00 */
[----:B------:R-:W-:-:S02]  /*1b8d60*/  IADD3 R12, P0, R17, R25, RZ ;  /* 0x00000019110c7210 */ /* 0x000fc40007f1e0ff */
[----:B--2---:R-:W-:Y:S01]  /*1b8d70*/  IADD3 R2, P1, R17, R29, RZ ;  /* 0x0000001d11027210 */ /* 0x004fe20007f3e0ff */
[----:B---3--:R-:W-:Y:S01]  /*1b8d80*/  IMAD.X R7, R15, 0x1, R22, P2 ;  /* 0x000000010f077824 */ /* 0x008fe200010e0616 */
[----:B------:R-:W-:-:S04]  /*1b8d90*/  IADD3 R6, P2, R17, R27, RZ ;  /* 0x0000001b11067210 */ /* 0x000fc80007f5e0ff */
[----:B------:R2:W-:Y:S04]  /*1b8da0*/  STL [R1+0x3e04], R7 ;  /* 0x003e040701007387 */ /* 0x0005e80000100800 */
[----:B------:R-:W3:Y:S01]  /*1b8db0*/  LDL.LU R17, [R1+0x88d0] ;  /* 0x0088d00001117983 */ /* 0x000ee20000300800 */
[C---:B------:R-:W-:Y:S02]  /*1b8dc0*/  IMAD.X R13, R15.reuse, 0x1, R24, P0 ;  /* 0x000000010f0d7824 */ /* 0x040fe400000e0618 */
[----:B------:R-:W-:Y:S02]  /*1b8dd0*/  IMAD.X R3, R15, 0x1, R28, P1 ;  /* 0x000000010f037824 */ /* 0x000fe400008e061c */
[----:B-1----:R-:W-:Y:S01]  /*1b8de0*/  IMAD.MOV.U32 R23, RZ, RZ, R10 ;  /* 0x000000ffff177224 */ /* 0x002fe200078e000a */
[----:B------:R1:W-:Y:S01]  /*1b8df0*/  STL.64 [R1+0x3df8], R12 ;  /* 0x003df80c01007387 */ /* 0x0003e20000100a00 */
[----:B----4-:R-:W-:Y:S01]  /*1b8e00*/  IADD3 R22, P0, R11, R16, RZ ;  /* 0x000000100b167210 */ /* 0x010fe20007f1e0ff */
[----:B--2---:R-:W-:-:S02]  /*1b8e10*/  IMAD.X R7, R15, 0x1, R26, P2 ;  /* 0x000000010f077824 */ /* 0x004fc400010e061a */
[----:B-1----:R-:W2:Y:S04]  /*1b8e20*/  LDL.LU.64 R12, [R1+0x88c8] ;  /* 0x0088c800010c7983 */ /* 0x002ea80000300a00 */
[----:B------:R1:W-:Y:S04]  /*1b8e30*/  STL.64 [R1+0x3df0], R2 ;  /* 0x003df00201007387 */ /* 0x0003e80000100a00 */
[----:B-1----:R-:W4:Y:S04]  /*1b8e40*/  LDL.LU.64 R2, [R1+0x88c0] ;  /* 0x0088c00001027983 */ /* 0x002f280000300a00 */
[----:B------:R-:W-:Y:S01]  /*1b8e50*/  STL.64 [R1+0x8898], R28 ;  /* 0x0088981c01007387 */ /* 0x000fe20000100a00 */
[----:B---3--:R-:W-:-:S03]  /*1b8e60*/  IADD3 R10, P1, R11, R17, RZ ;  /* 0x000000110b0a7210 */ /* 0x008fc60007f3e0ff */
[----:B------:R-:W3:Y:S04]  /*1b8e70*/  LDL R11, [R1+0x3c0] ;  /* 0x0003c000010b7983 */ /* 0x000ee80000100800 */
[----:B------:R1:W-:Y:S04]  /*1b8e80*/  STL [R1+0x8888], R17 ;  /* 0x0088881101007387 */ /* 0x0003e80000100800 */
[----:B-1----:R-:W2:Y:S04]  /*1b8e90*/  LDL.LU R17, [R1+0x13c] ;  /* 0x00013c0001117983 */ /* 0x002ea80000300800 */
[----:B------:R-:W4:Y:S01]  /*1b8ea0*/  LDL.LU R15, [R1+0x88b8] ;  /* 0x0088b800010f7983 */ /* 0x000f220000300800 */
[----:B------:R-:W-:-:S03]  /*1b8eb0*/  IMAD.MOV.U32 R29, RZ, RZ, R23 ;  /* 0x000000ffff1d7224 */ /* 0x000fc600078e0017 */
[----:B------:R1:W-:Y:S04]  /*1b8ec0*/  STL.64 [R1+0x3de8], R6 ;  /* 0x003de80601007387 */ /* 0x0003e80000100a00 */
[----:B-1----:R-:W2:Y:S04]  /*1b8ed0*/  LDL.LU.64 R6, [R1+0x88b0] ;  /* 0x0088b00001067983 */ /* 0x002ea80000300a00 */
[----:B------:R-:W-:Y:S01]  /*1b8ee0*/  STL.64 [R1+0x8890], R26 ;  /* 0x0088901a01007387 */ /* 0x000fe20000100a00 */
[----:B---3--:R-:W-:-:S05]  /*1b8ef0*/  IMAD.X R23, R11, 0x1, R14, P0 ;  /* 0x000000010b177824 */ /* 0x008fca00000e060e */
[----:B------:R1:W-:Y:S01]  /*1b8f00*/  STL.64 [R1+0x3de0], R22 ;  /* 0x003de01601007387 */ /* 0x0003e20000100a00 */
[----:B----4-:R-:W-:-:S03]  /*1b8f10*/  IMAD.X R11, R11, 0x1, R15, P1 ;  /* 0x000000010b0b7824 */ /* 0x010fc600008e060f */
[----:B-1----:R-:W3:Y:S04]  /*1b8f20*/  LDL.LU.64 R22, [R1+0x88a8] ;  /* 0x0088a80001167983 */ /* 0x002ee80000300a00 */
[----:B------:R1:W-:Y:S04]  /*1b8f30*/  STL.64 [R1+0x3dd8], R10 ;  /* 0x003dd80a01007387 */ /* 0x0003e80000100a00 */
[----:B-1----:R-:W4:Y:S01]  /*1b8f40*/  LDL.LU.64 R10, [R1+0x88a0] ;  /* 0x0088a000010a7983 */ /* 0x002f220000300a00 */
[----:B--2---:R-:W-:-:S03]  /*1b8f50*/  IADD3 R28, P2, R17, R19, RZ ;  /* 0x00000013111c7210 */ /* 0x004fc60007f5e0ff */
[----:B----4-:R-:W-:Y:S04]  /*1b8f60*/  STL.64 [R1+0x8878], R10 ;  /* 0x0088780a01007387 */ /* 0x010fe80000100a00 */
[----:B------:R-:W-:Y:S04]  /*1b8f70*/  STL.64 [R1+0x8880], R6 ;  /* 0x0088800601007387 */ /* 0x000fe80000100a00 */
[----:B------:R1:W-:Y:S04]  /*1b8f80*/  STL [R1+0x8870], R15 ;  /* 0x0088700f01007387 */ /* 0x0003e80000100800 */
[----:B-1----:R-:W2:Y:S01]  /*1b8f90*/  LDL.LU R15, [R1+0x3c0] ;  /* 0x0003c000010f7983 */ /* 0x002ea20000300800 */
[C---:B------:R-:W-:Y:S01]  /*1b8fa0*/  IADD3 R26, P0, R17.reuse, R21, RZ ;  /* 0x00000015111a7210 */ /* 0x040fe20007f1e0ff */
[----:B------:R-:W-:Y:S01]  /*1b8fb0*/  IMAD.MOV.U32 R27, RZ, RZ, R29 ;  /* 0x000000ffff1b7224 */ /* 0x000fe200078e001d */
[----:B---3--:R-:W-:-:S03]  /*1b8fc0*/  IADD3 R6, P1, R17, R23, RZ ;  /* 0x0000001711067210 */ /* 0x008fc60007f3e0ff */
        /* <DEDUP_REMOVED lines=10> */
[----:B------:R-:W-:Y:S01]  /*1b9070*/  STL.64 [R1+0x8860], R22 ;  /* 0x0088601601007387 */ /* 0x000fe20000100a00 */
[----:B------:R-:W-:-:S02]  /*1b9080*/  IADD3 R6, P2, R17, R25, RZ ;  /* 0x0000001911067210 */ /* 0x000fc40007f5e0ff */
[----:B--2---:R-:W-:Y:S01]  /*1b9090*/  IADD3 R10, P0, R17, R29, RZ ;  /* 0x0000001d110a7210 */ /* 0x004fe20007f1e0ff */
[----:B----4-:R-:W-:Y:S01]  /*1b90a0*/  IMAD.X R21, R15, 0x1, R22, P1 ;  /* 0x000000010f157824 */ /* 0x010fe200008e0616 */
[----:B---3--:R-:W-:-:S04]  /*1b90b0*/  IADD3 R20, P1, R17, R27, RZ ;  /* 0x0000001b11147210 */ /* 0x008fc80007f3e0ff */
[----:B------:R1:W-:Y:S04]  /*1b90c0*/  STL [R1+0x3dc4], R21 ;  /* 0x003dc41501007387 */ /* 0x0003e80000100800 */
[----:B------:R-:W2:Y:S04]  /*1b90d0*/  LDL.LU R17, [R1+0x8888] ;  /* 0x0088880001117983 */ /* 0x000ea80000300800 */
[----:B-1----:R-:W2:Y:S01]  /*1b90e0*/  LDL R21, [R1+0x140] ;  /* 0x0001400001157983 */ /* 0x002ea20000100800 */
[----:B------:R-:W-:Y:S02]  /*1b90f0*/  IMAD.MOV.U32 R11, RZ, RZ, R7 ;  /* 0x000000ffff0b7224 */ /* 0x000fe400078e0007 */
[----:B------:R-:W-:-:S02]  /*1b9100*/  IMAD.X R7, R15, 0x1, R24, P2 ;  /* 0x000000010f077824 */ /* 0x000fc400010e0618 */
[----:B------:R-:W-:Y:S02]  /*1b9110*/  IMAD.MOV.U32 R23, RZ, RZ, R11 ;  /* 0x000000ffff177224 */ /* 0x000fe400078e000b */
[----:B------:R-:W-:Y:S01]  /*1b9120*/  IMAD.X R11, R15, 0x1, R28, P0 ;  /* 0x000000010f0b7824 */ /* 0x000fe200000e061c */
[----:B------:R1:W-:Y:S04]  /*1b9130*/  STL.64 [R1+0x3db8], R6 ;  /* 0x003db80601007387 */ /* 0x0003e80000100a00 */
[----:B-1----:R-:W3:Y:S04]  /*1b9140*/  LDL.LU.64 R6, [R1+0x8880] ;  /* 0x0088800001067983 */ /* 0x002ee80000300a00 */
[----:B------:R-:W-:Y:S04]  /*1b9150*/  STL.64 [R1+0x8858], R24 ;  /* 0x0088581801007387 */ /* 0x000fe80000100a00 */
[----:B------:R1:W-:Y:S04]  /*1b9160*/  STL.64 [R1+0x3db0], R10 ;  /* 0x003db00a01007387 */ /* 0x0003e80000100a00 */
[----:B-1----:R-:W4:Y:S04]  /*1b9170*/  LDL.LU.64 R10, [R1+0x8878] ;  /* 0x00887800010a7983 */ /* 0x002f280000300a00 */
[----:B------:R-:W-:Y:S01]  /*1b9180*/  STL.64 [R1+0x8850], R28 ;  /* 0x0088501c01007387 */ /* 0x000fe20000100a00 */
[----:B--2---:R-:W-:-:S02]  /*1b9190*/  IADD3 R24, P0, R21, R17, RZ ;  /* 0x0000001115187210 */ /* 0x004fc40007f1e0ff */
[----:B------:R-:W-:Y:S01]  /*1b91a0*/  IADD3 R22, P2, R21, R16, RZ ;  /* 0x0000001015167210 */ /* 0x000fe20007f5e0ff */
[----:B------:R-:W-:Y:S02]  /*1b91b0*/  IMAD.X R21, R15, 0x1, R26, P1 ;  /* 0x000000010f157824 */ /* 0x000fe400008e061a */
[----:B------:R-:W-:Y:S04]  /*1b91c0*/  STL [R1+0x3d98], R24 ;  /* 0x003d981801007387 */ /* 0x000fe80000100800 */
[----:B------:R1:W-:Y:S04]  /*1b91d0*/  STL.64 [R1+0x8840], R16 ;  /* 0x0088401001007387 */ /* 0x0003e80000100a00 */
[----:B-1----:R-:W2:Y:S04]  /*1b91e0*/  LDL.LU R16, [R1+0x140] ;  /* 0x0001400001107983 */ /* 0x002ea80000300800 */
[----:B------:R-:W3:Y:S04]  /*1b91f0*/  LDL.LU R15, [R1+0x8870] ;  /* 0x00887000010f7983 */ /* 0x000ee80000300800 */
[----:B------:R1:W-:Y:S04]  /*1b9200*/  STL.64 [R1+0x3da8], R20 ;  /* 0x003da81401007387 */ /* 0x0003e80000100a00 */
[----:B-1----:R-:W4:Y:S04]  /*1b9210*/  LDL.LU.64 R20, [R1+0x8868] ;  /* 0x0088680001147983 */ /* 0x002f280000300a00 */
[----:B------:R1:W-:Y:S04]  /*1b9220*/  STL.64 [R1+0x8848], R26 ;  /* 0x0088481a01007387 */ /* 0x0003e80000100a00 */
[----:B-1----:R0:W2:Y:S01]  /*1b9230*/  LDL.64 R26, [R1+0x3d98] ;  /* 0x003d9800011a7983 */ /* 0x0020a20000100a00 */
[----:B------:R-:W-:-:S03]  /*1b9240*/  IMAD.MOV.U32 R25, RZ, RZ, R23 ;  /* 0x000000ffff197224 */ /* 0x000fc600078e0017 */
[----:B--2---:R-:W2:Y:S02]  /*1b9250*/  LDL R27, [R1+0x3bc] ;  /* 0x0003bc00011b7983 */ /* 0x004ea40000100800 */
[C---:B--2---:R-:W-:Y:S02]  /*1b9260*/  IMAD.X R23, R27.reuse, 0x1, R14, P2 ;  /* 0x000000011b177824 */ /* 0x044fe400010e060e */
[----:B---3--:R-:W-:-:S03]  /*1b9270*/  IMAD.X R27, R27, 0x1, R15, P0 ;  /* 0x000000011b1b7824 */ /* 0x008fc600000e060f */
[----:B------:R1:W-:Y:S04]  /*1b9280*/  STL.64 [R1+0x3da0], R22 ;  /* 0x003da01601007387 */ /* 0x0003e80000100a00 */
[----:B-1----:R-:W2:Y:S04]  /*1b9290*/  LDL.LU.64 R22, [R1+0x8860] ;  /* 0x0088600001167983 */ /* 0x002ea80000300a00 */
[----:B------:R1:W-:Y:S04]  /*1b92a0*/  STL [R1+0x8830], R15 ;  /* 0x0088300f01007387 */ /* 0x0003e80000100800 */
[----:B-1----:R-:W3:Y:S01]  /*1b92b0*/  LDL.LU R15, [R1+0x3bc] ;  /* 0x0003bc00010f7983 */ /* 0x002ee20000300800 */
[----:B------:R-:W-:-:S03]  /*1b92c0*/  IADD3 R24, P1, R16, R19, RZ ;  /* 0x0000001310187210 */ /* 0x000fc60007f3e0ff */
[----:B------:R1:W-:Y:S02]  /*1b92d0*/  STL [R1+0x3d9c], R27 ;  /* 0x003d9c1b01007387 */ /* 0x0003e40000100800 */
[----:B-1----:R-:W-:Y:S02]  /*1b92e0*/  IMAD.MOV.U32 R27, RZ, RZ, R25 ;  /* 0x000000ffff1b7224 */ /* 0x002fe400078e0019 */
[----:B---3--:R-:W-:-:S05]  /*1b92f0*/  IMAD.X R25, R15, 0x1, R18, P1 ;  /* 0x000000010f197824 */ /* 0x008fca00008e0612 */
[----:B------:R1:W-:Y:S04]  /*1b9300*/  STL.64 [R1+0x3d90], R24 ;  /* 0x003d901801007387 */ /* 0x0003e80000100a00 */
[----:B-1----:R-:W3:Y:S01]  /*1b9310*/  LDL.LU.64 R24, [R1+0x8858] ;  /* 0x0088580001187983 */ /* 0x002ee20000300a00 */
[----:B----4-:R-:W-:-:S03]  /*1b9320*/  IADD3 R28, P2, R16, R21, RZ ;  /* 0x00000015101c7210 */ /* 0x010fc60007f5e0ff */
[----:B------:R3:W-:Y:S02]  /*1b9330*/  STL.64 [R1+0x8838], R18 ;  /* 0x0088381201007387 */ /* 0x0007e40000100a00 */
[----:B------:R-:W-:Y:S01]  /*1b9340*/  IMAD.X R29, R15, 0x1, R20, P2 ;  /* 0x000000010f1d7824 */ /* 0x000fe200010e0614 */
[----:B--2---:R-:W-:-:S04]  /*1b9350*/  IADD3 R26, P0, R16, R23, RZ ;  /* 0x00000017101a7210 */ /* 0x004fc80007f1e0ff */
[----:B------:R1:W-:Y:S01]  /*1b9360*/  STL.64 [R1+0x3d88], R28 ;  /* 0x003d881c01007387 */ /* 0x0003e20000100a00 */
[----:B---3--:R-:W-:-:S05]  /*1b9370*/  IADD3 R18, P1, R16, R25, RZ ;  /* 0x0000001910127210 */ /* 0x008fca0007f3e0ff */
[----:B------:R-:W-:Y:S04]  /*1b9380*/  STL [R1+0x3d78], R18 ;  /* 0x003d781201007387 */ /* 0x000fe80000100800 */
[----:B-1----:R-:W2:Y:S04]  /*1b9390*/  LDL.LU.64 R28, [R1+0x8850] ;  /* 0x00885000011c7983 */ /* 0x002ea80000300a00 */
[----:B------:R1:W-:Y:S04]  /*1b93a0*/  STL.64 [R1+0x8828], R20 ;  /* 0x0088281401007387 */ /* 0x0003e80000100a00 */
[----:B-1----:R0:W3:Y:S04]  /*1b93b0*/  LDL.64 R20, [R1+0x3d78] ;  /* 0x003d780001147983 */ /* 0x0020e80000100a00 */
[----:B------:R1:W-:Y:S04]  /*1b93c0*/  STL.64 [R1+0x8818], R10 ;  /* 0x0088180a01007387 */ /* 0x0003e80000100a00 */
[----:B-1----:R-:W4:Y:S04]  /*1b93d0*/  LDL R11, [R1+0x144] ;  /* 0x00014400010b7983 */ /* 0x002f280000100800 */
[----:B------:R1:W-:Y:S02]  /*1b93e0*/  STL.64 [R1+0x8820], R6 ;  /* 0x0088200601007387 */ /* 0x0003e40000100a00 */
[----:B-1----:R-:W-:-:S02]  /*1b93f0*/  IMAD.MOV.U32 R6, RZ, RZ, R27 ;  /* 0x000000ffff067224 */ /* 0x002fc400078e001b */
[----:B------:R-:W-:-:S05]  /*1b9400*/  IMAD.X R27, R15, 0x1, R22, P0 ;  /* 0x000000010f1b7824 */ /* 0x000fca00000e0616 */
[----:B------:R1:W-:Y:S04]  /*1b9410*/  STL.64 [R1+0x3d80], R26 ;  /* 0x003d801a01007387 */ /* 0x0003e80000100a00 */
[----:B-1----:R-:W3:Y:S01]  /*1b9420*/  LDL.LU.64 R26, [R1+0x8848] ;  /* 0x00884800011a7983 */ /* 0x002ee20000300a00 */
[C---:B--2---:R-:W-:Y:S02]  /*1b9430*/  IADD3 R18, P2, R16.reuse, R29, RZ ;  /* 0x0000001d10127210 */ /* 0x044fe40007f5e0ff */
[----:B---3--:R-:W-:-:S05]  /*1b9440*/  IADD3 R16, P0, R16, R27, RZ ;  /* 0x0000001b10107210 */ /* 0x008fca0007f1e0ff */
[----:B------:R1:W-:Y:S04]  /*1b9450*/  STL [R1+0x3d68], R16 ;  /* 0x003d681001007387 */ /* 0x0003e80000100800 */
[----:B-1----:R-:W4:Y:S01]  /*1b9460*/  LDL.LU.64 R16, [R1+0x8840] ;  /* 0x0088400001107983 */ /* 0x002f220000300a00 */
[C---:B------:R-:W-:Y:S02]  /*1b9470*/  IMAD.X R21, R15.reuse, 0x1, R24, P1 ;  /* 0x000000010f157824 */ /* 0x040fe400008e0618 */
[----:B------:R-:W-:-:S03]  /*1b9480*/  IMAD.X R19, R15, 0x1, R28, P2 ;  /* 0x000000010f137824 */ /* 0x000fc600010e061c */
[----:B------:R-:W-:Y:S04]  /*1b9490*/  STL [R1+0x3d7c], R21 ;  /* 0x003d7c1501007387 */ /* 0x000fe80000100800 */
[----:B------:R1:W-:Y:S04]  /*1b94a0*/  STL.64 [R1+0x3d70], R18 ;  /* 0x003d701201007387 */ /* 0x0003e80000100a00 */
[----:B-1----:R-:W2:Y:S01]  /*1b94b0*/  LDL.LU.64 R18, [R1+0x8838] ;  /* 0x0088380001127983 */ /* 0x002ea20000300a00 */
[C---:B----4-:R-:W-:Y:S02]  /*1b94c0*/  IADD3 R20, P1, R11.reuse, R16, RZ ;  /* 0x000000100b147210 */ /* 0x050fe40007f3e0ff */
[----:B------:R-:W-:Y:S01]  /*1b94d0*/  IADD3 R10, P2, R11, R17, RZ ;  /* 0x000000110b0a7210 */ /* 0x000fe20007f5e0ff */
[----:B------:R1:W-:Y:S04]  /*1b94e0*/  STL.64 [R1+0x8808], R16 ;  /* 0x0088081001007387 */ /* 0x0003e80000100a00 */
[----:B-1----:R0:W3:Y:S02]  /*1b94f0*/  LDL.64 R16, [R1+0x3d68] ;  /* 0x003d680001107983 */ /* 0x0020e40000100a00 */
[----:B---3--:R-:W-:-:S02]  /*1b9500*/  IMAD.X R17, R15, 0x1, R26, P0 ;  /* 0x000000010f117824 */ /* 0x008fc400000e061a */
[----:B------:R-:W3:Y:S04]  /*1b9510*/  LDL.LU R15, [R1+0x8830] ;  /* 0x00883000010f7983 */ /* 0x000ee80000300800 */
[----:B------:R1:W-:Y:S04]  /*1b9520*/  STL [R1+0x8810], R26 ;  /* 0x0088101a01007387 */ /* 0x0003e80000100800 */
[----:B-1----:R-:W4:Y:S04]  /*1b9530*/  LDL.LU R26, [R1+0x144] ;  /* 0x00014400011a7983 */ /* 0x002f280000300800 */
[----:B------:R-:W-:Y:S04]  /*1b9540*/  STL [R1+0x3d6c], R17 ;  /* 0x003d6c1101007387 */ /* 0x000fe80000100800 */
[----:B--2---:R1:W-:Y:S01]  /*1b9550*/  STL [R1+0x87f8], R19 ;  /* 0x0087f81301007387 */ /* 0x0043e20000100800 */
[----:B----4-:R-:W-:-:S03]  /*1b9560*/  IADD3 R16, P0, R26, R19, RZ ;  /* 0x000000131a107210 */ /* 0x010fc60007f1e0ff */
[----:B-1----:R-:W2:Y:S02]  /*1b9570*/  LDL.LU R19, [R1+0x3b8] ;  /* 0x0003b80001137983 */ /* 0x002ea40000300800 */
[----:B--2---:R-:W-:-:S05]  /*1b9580*/  IMAD.X R21, R19, 0x1, R14, P1 ;  /* 0x0000000113157824 */ /* 0x004fca00008e060e */
[----:B------:R1:W-:Y:S04]  /*1b9590*/  STL.64 [R1+0x3d60], R20 ;  /* 0x003d601401007387 */ /* 0x0003e80000100a00 */
[----:B-1----:R-:W2:Y:S01]  /*1b95a0*/  LDL.LU.64 R20, [R1+0x8828] ;  /* 0x0088280001147983 */ /* 0x002ea20000300a00 */
[----:B------:R-:W-:Y:S02]  /*1b95b0*/  IMAD.MOV.U32 R17, RZ, RZ, R6 ;  /* 0x000000ffff117224 */ /* 0x000fe400078e0006 */
[----:B---3--:R-:W-:Y:S01]  /*1b95c0*/  IMAD.X R11, R19, 0x1, R15, P2 ;  /* 0x00000001130b7824 */ /* 0x008fe200010e060f */
[----:B--2---:R-:W-:-:S05]  /*1b95d0*/  IADD3 R6, P1, R26, R21, RZ ;  /* 0x000000151a067210 */ /* 0x004fca0007f3e0ff */
[----:B------:R1:W-:Y:S04]  /*1b95e0*/  STL [R1+0x3d48], R6 ;  /* 0x003d480601007387 */ /* 0x0003e80000100800 */
[----:B-1----:R-:W2:Y:S04]  /*1b95f0*/  LDL.LU.64 R6, [R1+0x8820] ;  /* 0x0088200001067983 */ /* 0x002ea80000300a00 */
[----:B------:R1:W-:Y:S04]  /*1b9600*/  STL.64 [R1+0x3d58], R10 ;  /* 0x003d580a01007387 */ /* 0x0003e80000100a00 */
[----:B-1----:R-:W3:Y:S04]  /*1b9610*/  LDL.LU.64 R10, [R1+0x8818] ;  /* 0x00881800010a7983 */ /* 0x002ee80000300a00 */
[----:B------:R-:W-:Y:S04]  /*1b9620*/  STL.64 [R1+0x87f0], R14 ;  /* 0x0087f00e01007387 */ /* 0x000fe80000100a00 */
[----:B---3--:R1:W-:Y:S04]  /*1b9630*/  STL.64 [R1+0x8800], R10 ;  /* 0x0088000a01007387 */ /* 0x0083e80000100a00 */
[----:B-1----:R0:W3:Y:S01]  /*1b9640*/  LDL.64 R10, [R1+0x3d48] ;  /* 0x003d4800010a7983 */ /* 0x0020e20000100a00 */
[----:B------:R-:W-:-:S05]  /*1b9650*/  IADD3 R14, P2, R26, R23, RZ ;  /* 0x000000171a0e7210 */ /* 0x000fca0007f5e0ff */
[C---:B------:R-:W-:Y:S02]  /*1b9660*/  IMAD.X R15, R19.reuse, 0x1, R22, P2 ;  /* 0x00000001130f7824 */ /* 0x040fe400010e0616 */
[----:B---3--:R-:W-:Y:S02]  /*1b9670*/  IMAD.MOV.U32 R11, RZ, RZ, R17 ;  /* 0x000000ffff0b7224 */ /* 0x008fe400078e0011 */
[----:B------:R-:W-:-:S05]  /*1b9680*/  IMAD.X R17, R19, 0x1, R18, P0 ;  /* 0x0000000113117824 */ /* 0x000fca00000e0612 */
[----:B------:R1:W-:Y:S02]  /*1b9690*/  STL.64 [R1+0x3d50], R16 ;  /* 0x003d501001007387 */ /* 0x0003e40000100a00 */
[----:B-1----:R-:W-:Y:S02]  /*1b96a0*/  IMAD.MOV.U32 R17, RZ, RZ, R11 ;  /* 0x000000ffff117224 */ /* 0x002fe400078e000b */
[----:B------:R-:W-:Y:S01]  /*1b96b0*/  IMAD.X R11, R19, 0x1, R20, P1 ;  /* 0x00000001130b7824 */ /* 0x000fe200008e0614 */
[----:B------:R-:W-:-:S04]  /*1b96c0*/  IADD3 R16, P0, R26, R25, RZ ;  /* 0x000000191a107210 */ /* 0x000fc80007f1e0ff */
[----:B------:R-:W-:Y:S04]  /*1b96d0*/  STL [R1+0x3d4c], R11 ;  /* 0x003d4c0b01007387 */ /* 0x000fe80000100800 */
[----:B------:R-:W-:Y:S04]  /*1b96e0*/  STL.64 [R1+0x87e8], R22 ;  /* 0x0087e81601007387 */ /* 0x000fe80000100a00 */
[----:B------:R1:W-:Y:S01]  /*1b96f0*/  STL.64 [R1+0x3d40], R14 ;  /* 0x003d400e01007387 */ /* 0x0003e20000100a00 */
[----:B------:R-:W-:Y:S01]  /*1b9700*/  IADD3 R10, P1, R26, R29, RZ ;  /* 0x0000001d1a0a7210 */ /* 0x000fe20007f3e0ff */
[----:B-1----:R-:W-:-:S02]  /*1b9710*/  IMAD.MOV.U32 R15, RZ, RZ, R17 ;  /* 0x000000ffff0f7224 */ /* 0x002fc400078e0011 */
[C---:B------:R-:W-:Y:S01]  /*1b9720*/  IMAD.X R17, R19.reuse, 0x1, R24, P0 ;  /* 0x0000000113117824 */ /* 0x040fe200000e0618 */
[----:B------:R-:W-:Y:S02]  /*1b9730*/  IADD3 R14, P2, R26, R27, RZ ;  /* 0x0000001b1a0e7210 */ /* 0x000fe40007f5e0ff */
[----:B------:R-:W3:Y:S04]  /*1b9740*/  LDL.LU R26, [R1+0x8810] ;  /* 0x00881000011a7983 */ /* 0x000ee80000300800 */
[----:B------:R1:W-:Y:S04]  /*1b9750*/  STL.64 [R1+0x3d38], R16 ;  /* 0x003d381001007387 */ /* 0x0003e80000100a00 */
[----:B-1----:R-:W4:Y:S04]  /*1b9760*/  LDL.LU.64 R16, [R1+0x8808] ;  /* 0x0088080001107983 */ /* 0x002f280000300a00 */
[----:B------:R1:W-:Y:S04]  /*1b9770*/  STL [R1+0x87d8], R24 ;  /* 0x0087d81801007387 */ /* 0x0003e80000100800 */
[----:B-1----:R-:W4:Y:S01]  /*1b9780*/  LDL.LU R24, [R1+0x148] ;  /* 0x0001480001187983 */ /* 0x002f220000300800 */
[----:B------:R-:W-:-:S02]  /*1b9790*/  IMAD.X R11, R19, 0x1, R28, P1 ;  /* 0x00000001130b7824 */ /* 0x000fc400008e061c */
[----:B------:R-:W-:-:S03]  /*1b97a0*/  IMAD.MOV.U32 R23, RZ, RZ, R15 ;  /* 0x000000ffff177224 */ /* 0x000fc600078e000f */
[----:B------:R1:W-:Y:S01]  /*1b97b0*/  STL.64 [R1+0x3d30], R10 ;  /* 0x003d300a01007387 */ /* 0x0003e20000100a00 */
[----:B---3--:R-:W-:Y:S01]  /*1b97c0*/  IMAD.X R15, R19, 0x1, R26, P2 ;  /* 0x00000001130f7824 */ /* 0x008fe200010e061a */
[----:B----4-:R-:W-:-:S05]  /*1b97d0*/  IADD3 R22, P0, R24, R16, RZ ;  /* 0x0000001018167210 */ /* 0x010fca0007f1e0ff */
[----:B------:R3:W-:Y:S04]  /*1b97e0*/  STL [R1+0x3d20], R22 ;  /* 0x003d201601007387 */ /* 0x0007e80000100800 */
[----:B-1----:R-:W4:Y:S04]  /*1b97f0*/  LDL.LU.64 R10, [R1+0x8800] ;  /* 0x00880000010a7983 */ /* 0x002f280000300a00 */
[----:B------:R1:W-:Y:S01]  /*1b9800*/  STL.64 [R1+0x87e0], R28 ;  /* 0x0087e01c01007387 */ /* 0x0003e20000100a00 */
[----:B---3--:R-:W-:-:S03]  /*1b9810*/  IADD3 R22, P1, R24, R17, RZ ;  /* 0x0000001118167210 */ /* 0x008fc60007f3e0ff */
[----:B-1----:R0:W3:Y:S04]  /*1b9820*/  LDL.64 R28, [R1+0x3d20] ;  /* 0x003d2000011c7983 */ /* 0x0020e80000100a00 */
[----:B------:R-:W-:Y:S04]  /*1b9830*/  STL.64 [R1+0x87d0], R16 ;  /* 0x0087d01001007387 */ /* 0x000fe80000100a00 */
[----:B------:R-:W2:Y:S04]  /*1b9840*/  LDL.LU R19, [R1+0x87f8] ;  /* 0x0087f80001137983 */ /* 0x000ea80000300800 */
[----:B------:R1:W-:Y:S04]  /*1b9850*/  STL.64 [R1+0x3d28], R14 ;  /* 0x003d280e01007387 */ /* 0x0003e80000100a00 */
[----:B-1----:R-:W3:Y:S04]  /*1b9860*/  LDL.LU.64 R14, [R1+0x87f0] ;  /* 0x0087f000010e7983 */ /* 0x002ee80000300a00 */
[----:B------:R-:W3:Y:S01]  /*1b9870*/  LDL R17, [R1+0x3b4] ;  /* 0x0003b40001117983 */ /* 0x000ee20000100800 */
[----:B--2---:R-:W-:Y:S01]  /*1b9880*/  IADD3 R16, P2, R24, R19, RZ ;  /* 0x0000001318107210 */ /* 0x004fe20007f5e0ff */
[----:B---3--:R-:W-:-:S05]  /*1b9890*/  IMAD.X R29, R17, 0x1, R14, P0 ;  /* 0x00000001111d7824 */ /* 0x008fca00000e060e */
[----:B------:R1:W-:Y:S02]  /*1b98a0*/  STL [R1+0x3d24], R29 ;  /* 0x003d241d01007387 */ /* 0x0003e40000100800 */
[----:B-1----:R-:W-:Y:S02]  /*1b98b0*/  IMAD.MOV.U32 R29, RZ, RZ, R23 ;  /* 0x000000ffff1d7224 */ /* 0x002fe400078e0017 */
[C---:B------:R-:W-:Y:S02]  /*1b98c0*/  IMAD.X R23, R17.reuse, 0x1, R15, P1 ;  /* 0x0000000111177824 */ /* 0x040fe400008e060f */
[----:B------:R-:W-:-:S03]  /*1b98d0*/  IMAD.X R17, R17, 0x1, R18, P2 ;  /* 0x0000000111117824 */ /* 0x000fc600010e0612 */
[----:B------:R1:W-:Y:S04]  /*1b98e0*/  STL.64 [R1+0x3d18], R22 ;  /* 0x003d181601007387 */ /* 0x0003e80000100a00 */
[----:B-1----:R-:W2:Y:S04]  /*1b98f0*/  LDL.LU.64 R22, [R1+0x87e8] ;  /* 0x0087e80001167983 */ /* 0x002ea80000300a00 */
[----:B------:R-:W-:Y:S04]  /*1b9900*/  STL.64 [R1+0x87b8], R14 ;  /* 0x0087b80e01007387 */ /* 0x000fe80000100a00 */
[----:B------:R1:W-:Y:S04]  /*1b9910*/  STL [R1+0x87c0], R18 ;  /* 0x0087c01201007387 */ /* 0x0003e80000100800 */
[----:B-1----:R-:W3:Y:S01]  /*1b9920*/  LDL.LU R18, [R1+0x3b4] ;  /* 0x0003b40001127983 */ /* 0x002ee20000300800 */
[----:B------:R-:W-:-:S03]  /*1b9930*/  IADD3 R28, P0, R24, R21, RZ ;  /* 0x00000015181c7210 */ /* 0x000fc60007f1e0ff */
[----:B------:R1:W-:Y:S02]  /*1b9940*/  STL.64 [R1+0x3d10], R16 ;  /* 0x003d101001007387 */ /* 0x0003e40000100a00 */
[----:B-1----:R-:W-:Y:S02]  /*1b9950*/  IMAD.MOV.U32 R17, RZ, RZ, R29 ;  /* 0x000000ffff117224 */ /* 0x002fe400078e001d */
[----:B---3--:R-:W-:-:S05]  /*1b9960*/  IMAD.X R29, R18, 0x1, R20, P0 ;  /* 0x00000001121d7824 */ /* 0x008fca00000e0614 */
[----:B------:R1:W-:Y:S04]  /*1b9970*/  STL.64 [R1+0x3d08], R28 ;  /* 0x003d081c01007387 */ /* 0x0003e80000100a00 */
[----:B-1----:R-:W3:Y:S01]  /*1b9980*/  LDL.LU.64 R28, [R1+0x87e0] ;  /* 0x0087e000011c7983 */ /* 0x002ee20000300a00 */
[----:B--2---:R-:W-:-:S03]  /*1b9990*/  IADD3 R14, P1, R24, R23, RZ ;  /* 0x00000017180e7210 */ /* 0x004fc60007f3e0ff */
[----:B------:R-:W-:Y:S04]  /*1b99a0*/  STL.64 [R1+0x87c8], R20 ;  /* 0x0087c81401007387 */ /* 0x000fe80000100a00 */
[----:B------:R1:W-:Y:S01]  /*1b99b0*/  STL.64 [R1+0x87b0], R22 ;  /* 0x0087b01601007387 */ /* 0x0003e20000100a00 */
[----:B------:R-:W-:Y:S01]  /*1b99c0*/  IMAD.X R15, R18, 0x1, R22, P1 ;  /* 0x00000001120f7824 */ /* 0x000fe200008e0616 */
[C---:B------:R-:W-:Y:S02]  /*1b99d0*/  IADD3 R16, P2, R24.reuse, R25, RZ ;  /* 0x0000001918107210 */ /* 0x040fe40007f5e0ff */
[----:B-1----:R-:W2:Y:S04]  /*1b99e0*/  LDL R23, [R1+0x14c] ;  /* 0x00014c0001177983 */ /* 0x002ea80000100800 */
[----:B------:R1:W-:Y:S02]  /*1b99f0*/  STL.64 [R1+0x3d00], R14 ;  /* 0x003d000e01007387 */ /* 0x0003e40000100a00 */
[----:B-1----:R-:W-:-:S02]  /*1b9a00*/  IADD3 R14, P1, R24, R27, RZ ;  /* 0x0000001b180e7210 */ /* 0x002fc40007f3e0ff */
[----:B---3--:R-:W-:Y:S02]  /*1b9a10*/  IADD3 R20, P0, R24, R29, RZ ;  /* 0x0000001d18147210 */ /* 0x008fe40007f1e0ff */
[----:B------:R-:W3:Y:S04]  /*1b9a20*/  LDL.LU R24, [R1+0x87d8] ;  /* 0x0087d80001187983 */ /* 0x000ee80000300800 */
[----:B----4-:R1:W-:Y:S02]  /*1b9a30*/  STL.64 [R1+0x87a8], R10 ;  /* 0x0087a80a01007387 */ /* 0x0103e40000100a00 */
[----:B-1----:R-:W-:Y:S02]  /*1b9a40*/  IMAD.MOV.U32 R11, RZ, RZ, R17 ;  /* 0x000000ffff0b7224 */ /* 0x002fe400078e0011 */
[----:B---3--:R-:W-:-:S05]  /*1b9a50*/  IMAD.X R17, R18, 0x1, R24, P2 ;  /* 0x0000000112117824 */ /* 0x008fca00010e0618 */
[----:B------:R1:W-:Y:S04]  /*1b9a60*/  STL.64 [R1+0x3cf8], R16 ;  /* 0x003cf81001007387 */ /* 0x0003e80000100a00 */
[----:B-1----:R-:W2:Y:S01]  /*1b9a70*/  LDL.LU.64 R16, [R1+0x87d0] ;  /* 0x0087d00001107983 */ /* 0x002ea20000300a00 */
[----:B------:R-:W-:-:S03]  /*1b9a80*/  IMAD.X R21, R18, 0x1, R28, P0 ;  /* 0x0000000112157824 */ /* 0x000fc600000e061c */
[----:B------:R-:W-:Y:S01]  /*1b9a90*/  STL.64 [R1+0x8798], R12 ;  /* 0x0087980c01007387 */ /* 0x000fe20000100a00 */
[----:B------:R-:W-:-:S03]  /*1b9aa0*/  IMAD.X R15, R18, 0x1, R26, P1 ;  /* 0x00000001120f7824 */ /* 0x000fc600008e061a */
[----:B------:R1:W-:Y:S04]  /*1b9ab0*/  STL.64 [R1+0x3cf0], R20 ;  /* 0x003cf01401007387 */ /* 0x0003e80000100a00 */
[----:B-1----:R-:W3:Y:S04]  /*1b9ac0*/  LDL.LU.64 R20, [R1+0x87c8] ;  /* 0x0087c80001147983 */ /* 0x002ee80000300a00 */
[----:B------:R1:W-:Y:S04]  /*1b9ad0*/  STL.64 [R1+0x87a0], R28 ;  /* 0x0087a01c01007387 */ /* 0x0003e80000100a00 */
[----:B-1----:R-:W4:Y:S01]  /*1b9ae0*/  LDL R28, [R1+0x3b0] ;  /* 0x0003b000011c7983 */ /* 0x002f220000100800 */
[----:B--2---:R-:W-:-:S03]  /*1b9af0*/  IADD3 R12, P2, R23, R16, RZ ;  /* 0x00000010170c7210 */ /* 0x004fc60007f5e0ff */
[----:B------:R1:W-:Y:S04]  /*1b9b00*/  STL.64 [R1+0x8788], R16 ;  /* 0x0087881001007387 */ /* 0x0003e80000100a00 */
[----:B-1----:R-:W2:Y:S04]  /*1b9b10*/  LDL.LU R16, [R1+0x14c] ;  /* 0x00014c0001107983 */ /* 0x002ea80000300800 */
[----:B------:R-:W4:Y:S04]  /*1b9b20*/  LDL.LU R18, [R1+0x87c0] ;  /* 0x0087c00001127983 */ /* 0x000f280000300800 */
[----:B------:R1:W-:Y:S04]  /*1b9b30*/  STL.64 [R1+0x3ce8], R14 ;  /* 0x003ce80e01007387 */ /* 0x0003e80000100a00 */
[----:B-1----:R-:W3:Y:S01]  /*1b9b40*/  LDL.LU.64 R14, [R1+0x87b8] ;  /* 0x0087b800010e7983 */ /* 0x002ee20000300a00 */
[----:B------:R-:W-:-:S03]  /*1b9b50*/  IADD3 R22, P0, R23, R17, RZ ;  /* 0x0000001117167210 */ /* 0x000fc60007f1e0ff */
[----:B------:R1:W-:Y:S02]  /*1b9b60*/  STL.64 [R1+0x8790], R26 ;  /* 0x0087901a01007387 */ /* 0x0003e40000100a00 */
[----:B-1----:R-:W-:Y:S01]  /*1b9b70*/  IMAD.MOV.U32 R27, RZ, RZ, R11 ;  /* 0x000000ffff1b7224 */ /* 0x002fe200078e000b */
[----:B--2---:R-:W-:-:S05]  /*1b9b80*/  IADD3 R10, P1, R16, R19, RZ ;  /* 0x00000013100a7210 */ /* 0x004fca0007f3e0ff */
[C---:B----4-:R-:W-:Y:S02]  /*1b9b90*/  IMAD.X R11, R28.reuse, 0x1, R18, P1 ;  /* 0x000000011c0b7824 */ /* 0x050fe400008e0612 */
[C---:B---3--:R-:W-:Y:S02]  /*1b9ba0*/  IMAD.X R13, R28.reuse, 0x1, R14, P2 ;  /* 0x000000011c0d7824 */ /* 0x048fe400010e060e */
[----:B------:R-:W-:-:S03]  /*1b9bb0*/  IMAD.X R23, R28, 0x1, R15, P0 ;  /* 0x000000011c177824 */ /* 0x000fc600000e060f */
[----:B------:R-:W-:Y:S04]  /*1b9bc0*/  STL.64 [R1+0x3ce0], R12 ;  /* 0x003ce00c01007387 */ /* 0x000fe80000100a00 */
[----:B------:R1:W-:Y:S04]  /*1b9bd0*/  STL.64 [R1+0x3cd8], R22 ;  /* 0x003cd81601007387 */ /* 0x0003e80000100a00 */
[----:B-1----:R-:W2:Y:S04]  /*1b9be0*/  LDL.LU.64 R22, [R1+0x87b0] ;  /* 0x0087b00001167983 */ /* 0x002ea80000300a00 */
[----:B------:R-:W-:Y:S04]  /*1b9bf0*/  STL.64 [R1+0x8780], R14 ;  /* 0x0087800e01007387 */ /* 0x000fe80000100a00 */
[----:B------:R1:W-:Y:S04]  /*1b9c00*/  STL.64 [R1+0x3cd0], R10 ;  /* 0x003cd00a01007387 */ /* 0x0003e80000100a00 */
[----:B-1----:R-:W3:Y:S04]  /*1b9c10*/  LDL.LU.64 R10, [R1+0x87a8] ;  /* 0x0087a800010a7983 */ /* 0x002ee80000300a00 */
[----:B------:R1:W-:Y:S04]  /*1b9c20*/  STL [R1+0x8778], R18 ;  /* 0x0087781201007387 */ /* 0x0003e80000100800 */
[----:B-1----:R-:W4:Y:S01]  /*1b9c30*/  LDL.LU R18, [R1+0x3b0] ;  /* 0x0003b00001127983 */ /* 0x002f220000300800 */
[----:B------:R-:W-:-:S02]  /*1b9c40*/  IADD3 R12, P2, R16, R21, RZ ;  /* 0x00000015100c7210 */ /* 0x000fc40007f5e0ff */
[----:B------:R-:W-:-:S05]  /*1b9c50*/  IADD3 R28, P1, R16, R25, RZ ;  /* 0x00000019101c7210 */ /* 0x000fca0007f3e0ff */
[----:B------:R1:W-:Y:S04]  /*1b9c60*/  STL [R1+0x3cb8], R28 ;  /* 0x003cb81c01007387 */ /* 0x0003e80000100800 */
[----:B-1----:R-:W3:Y:S01]  /*1b9c70*/  LDL.LU.64 R28, [R1+0x87a0] ;  /* 0x0087a000011c7983 */ /* 0x002ee20000300a00 */
[----:B----4-:R-:W-:-:S05]  /*1b9c80*/  IMAD.X R13, R18, 0x1, R20, P2 ;  /* 0x00000001120d7824 */ /* 0x010fca00010e0614 */
[----:B------:R1:W-:Y:S04]  /*1b9c90*/  STL.64 [R1+0x3cc8], R12 ;  /* 0x003cc80c01007387 */ /* 0x0003e80000100a00 */
[----:B-1----:R-:W4:Y:S01]  /*1b9ca0*/  LDL.LU.64 R12, [R1+0x8798] ;  /* 0x00879800010c7983 */ /* 0x002f220000300a00 */
[----:B--2---:R-:W-:Y:S01]  /*1b9cb0*/  IADD3 R26, P0, R16, R23, RZ ;  /* 0x00000017101a7210 */ /* 0x004fe20007f1e0ff */
[----:B------:R-:W-:-:S04]  /*1b9cc0*/  IMAD.MOV.U32 R15, RZ, RZ, R27 ;  /* 0x000000ffff0f7224 */ /* 0x000fc800078e001b */
[----:B------:R-:W-:Y:S01]  /*1b9cd0*/  IMAD.X R27, R18, 0x1, R22, P0 ;  /* 0x00000001121b7824 */ /* 0x000fe200000e0616 */
[----:B----4-:R1:W-:Y:S04]  /*1b9ce0*/  STL.64 [R1+0x8768], R12 ;  /* 0x0087680c01007387 */ /* 0x0103e80000100a00 */
[----:B-1----:R-:W2:Y:S04]  /*1b9cf0*/  LDL R13, [R1+0x150] ;  /* 0x00015000010d7983 */ /* 0x002ea80000100800 */
[----:B------:R1:W-:Y:S04]  /*1b9d00*/  STL.64 [R1+0x3cc0], R26 ;  /* 0x003cc01a01007387 */ /* 0x0003e80000100a00 */
[----:B-1----:R-:W4:Y:S04]  /*1b9d10*/  LDL.LU.64 R26, [R1+0x8790] ;  /* 0x00879000011a7983 */ /* 0x002f280000300a00 */
[----:B------:R1:W-:Y:S01]  /*1b9d20*/  STL.64 [R1+0x8770], R22 ;  /* 0x0087701601007387 */ /* 0x0003e20000100a00 */
[----:B---3--:R-:W-:-:S03]  /*1b9d30*/  IADD3 R14, P2, R16, R29, RZ ;  /* 0x0000001d100e7210 */ /* 0x008fc60007f5e0ff */
[----:B-1----:R0:W3:Y:S01]  /*1b9d40*/  LDL.64 R22, [R1+0x3cb8] ;  /* 0x003cb80001167983 */ /* 0x0020e20000100a00 */
[----:B----4-:R-:W-:-:S05]  /*1b9d50*/  IADD3 R16, P0, R16, R27, RZ ;  /* 0x0000001b10107210 */ /* 0x010fca0007f1e0ff */
[----:B------:R1:W-:Y:S04]  /*1b9d60*/  STL [R1+0x3ca8], R16 ;  /* 0x003ca81001007387 */ /* 0x0003e80000100800 */
[----:B-1----:R-:W2:Y:S01]  /*1b9d70*/  LDL.LU.64 R16, [R1+0x8788] ;  /* 0x0087880001107983 */ /* 0x002ea20000300a00 */
[----:B------:R-:W-:Y:S02]  /*1b9d80*/  IMAD.MOV.U32 R12, RZ, RZ, R15 ;  /* 0x000000ffff0c7224 */ /* 0x000fe400078e000f */
[C---:B---3--:R-:W-:Y:S02]  /*1b9d90*/  IMAD.X R23, R18.reuse, 0x1, R24, P1 ;  /* 0x0000000112177824 */ /* 0x048fe400008e0618 */
[----:B------:R-:W-:Y:S01]  /*1b9da0*/  IMAD.X R15, R18, 0x1, R28, P2 ;  /* 0x00000001120f7824 */ /* 0x000fe200010e061c */
[----:B------:R1:W-:Y:S04]  /*1b9db0*/  STL.64 [R1+0x8758], R24 ;  /* 0x0087581801007387 */ /* 0x0003e80000100a00 */
[----:B-1----:R0:W3:Y:S04]  /*1b9dc0*/  LDL.64 R24, [R1+0x3ca8] ;  /* 0x003ca80001187983 */ /* 0x0020e80000100a00 */
[----:B------:R-:W-:Y:S04]  /*1b9dd0*/  STL [R1+0x3cbc], R23 ;  /* 0x003cbc1701007387 */ /* 0x000fe80000100800 */
[----:B------:R1:W-:Y:S04]  /*1b9de0*/  STL.64 [R1+0x3cb0], R14 ;  /* 0x003cb00e01007387 */ /* 0x0003e80000100a00 */
[----:B-1----:R-:W4:Y:S04]  /*1b9df0*/  LDL.LU.64 R14, [R1+0x8780] ;  /* 0x00878000010e7983 */ /* 0x002f280000300a00 */
[----:B------:R-:W-:Y:S04]  /*1b9e00*/  STL.64 [R1+0x8748], R28 ;  /* 0x0087481c01007387 */ /* 0x000fe80000100a00 */
[----:B------:R1:W-:Y:S04]  /*1b9e10*/  STL.64 [R1+0x8750], R6 ;  /* 0x0087500601007387 */ /* 0x0003e80000100a00 */
[----:B------:R-:W-:Y:S01]  /*1b9e20*/  STL [R1+0x8760], R7 ;  /* 0x0087600701007387 */ /* 0x000fe20000100800 */
[----:B-1----:R-:W-:Y:S01]  /*1b9e30*/  IMAD.MOV.U32 R6, RZ, RZ, R12 ;  /* 0x000000ffff067224 */ /* 0x002fe200078e000c */
[----:B--2---:R-:W-:-:S02]  /*1b9e40*/  IADD3 R22, P1, R13, R16, RZ ;  /* 0x000000100d167210 */ /* 0x004fc40007f3e0ff */
[----:B------:R-:W-:Y:S02]  /*1b9e50*/  IADD3 R12, P2, R13, R17, RZ ;  /* 0x000000110d0c7210 */ /* 0x000fe40007f5e0ff */
[----:B------:R-:W4:Y:S04]  /*1b9e60*/  LDL R13, [R1+0x3ac] ;  /* 0x0003ac00010d7983 */ /* 0x000f280000100800 */
[----:B------:R1:W-:Y:S04]  /*1b9e70*/  STL [R1+0x8740], R17 ;  /* 0x0087401101007387 */ /* 0x0003e80000100800 */
[----:B-1----:R-:W2:Y:S01]  /*1b9e80*/  LDL.LU R17, [R1+0x150] ;  /* 0x0001500001117983 */ /* 0x002ea20000300800 */
[----:B---3--:R-:W-:-:S03]  /*1b9e90*/  IMAD.X R25, R18, 0x1, R26, P0 ;  /* 0x0000000112197824 */ /* 0x008fc600000e061a */
[----:B------:R-:W3:Y:S04]  /*1b9ea0*/  LDL.LU R18, [R1+0x8778] ;  /* 0x0087780001127983 */ /* 0x000ee80000300800 */
[----:B------:R-:W-:Y:S01]  /*1b9eb0*/  STL [R1+0x3cac], R25 ;  /* 0x003cac1901007387 */ /* 0x000fe20000100800 */
[C---:B----4-:R-:W-:Y:S02]  /*1b9ec0*/  IMAD.X R23, R13.reuse, 0x1, R14, P1 ;  /* 0x000000010d177824 */ /* 0x050fe400008e060e */
[----:B------:R-:W-:-:S03]  /*1b9ed0*/  IMAD.X R13, R13, 0x1, R15, P2 ;  /* 0x000000010d0d7824 */ /* 0x000fc600010e060f */
[----:B------:R1:W-:Y:S04]  /*1b9ee0*/  STL.64 [R1+0x3ca0], R22 ;  /* 0x003ca01601007387 */ /* 0x0003e80000100a00 */
[----:B-1----:R-:W4:Y:S04]  /*1b9ef0*/  LDL.LU.64 R22, [R1+0x8770] ;  /* 0x0087700001167983 */ /* 0x002f280000300a00 */
[----:B------:R1:W-:Y:S04]  /*1b9f00*/  STL.64 [R1+0x3c98], R12 ;  /* 0x003c980c01007387 */ /* 0x0003e80000100a00 */
[----:B-1----:R-:W3:Y:S01]  /*1b9f10*/  LDL.LU.64 R12, [R1+0x8768] ;  /* 0x00876800010c7983 */ /* 0x002ee20000300a00 */
[----:B--2---:R-:W-:-:S03]  /*1b9f20*/  IADD3 R24, P0, R17, R19, RZ ;  /* 0x0000001311187210 */ /* 0x004fc60007f1e0ff */
[----:B---3--:R-:W-:Y:S04]  /*1b9f30*/  STL.64 [R1+0x8738], R12 ;  /* 0x0087380c01007387 */ /* 0x008fe80000100a00 */
[----:B------:R1:W-:Y:S04]  /*1b9f40*/  STL [R1+0x8730], R15 ;  /* 0x0087300f01007387 */ /* 0x0003e80000100800 */
[----:B-1----:R-:W2:Y:S01]  /*1b9f50*/  LDL.LU R15, [R1+0x3ac] ;  /* 0x0003ac00010f7983 */ /* 0x002ea20000300800 */
[----:B------:R-:W-:Y:S01]  /*1b9f60*/  IMAD.MOV.U32 R13, RZ, RZ, R6 ;  /* 0x000000ffff0d7224 */ /* 0x000fe200078e0006 */
[----:B----4-:R-:W-:-:S05]  /*1b9f70*/  IADD3 R6, P2, R17, R23, RZ ;  /* 0x0000001711067210 */ /* 0x010fca0007f5e0ff */
[----:B------:R-:W-:Y:S04]  /*1b9f80*/  STL [R1+0x3c80], R6 ;  /* 0x003c800601007387 */ /* 0x000fe80000100800 */
[----:B------:R0:W3:Y:S01]  /*1b9f90*/  LDL.LU R7, [R1+0x8760] ;  /* 0x0087600001077983 */ /* 0x0000e20000300800 */
[----:B--2---:R-:W-:-:S05]  /*1b9fa0*/  IMAD.X R25, R15, 0x1, R18, P0 ;  /* 0x000000010f197824 */ /* 0x004fca00000e0612 */
[----:B------:R1:W-:Y:S04]  /*1b9fb0*/  STL.64 [R1+0x3c90], R24 ;  /* 0x003c901801007387 */ /* 0x0003e80000100a00 */
[----:B-1----:R-:W2:Y:S01]  /*1b9fc0*/  LDL.LU.64 R24, [R1+0x8758] ;  /* 0x0087580001187983 */ /* 0x002ea20000300a00 */
[----:B------:R-:W-:-:S05]  /*1b9fd0*/  IADD3 R28, P1, R17, R21, RZ ;  /* 0x00000015111c7210 */ /* 0x000fca0007f3e0ff */
[----:B------:R-:W-:Y:S01]  /*1b9fe0*/  IMAD.X R29, R15, 0x1, R20, P1 ;  /* 0x000000010f1d7824 */ /* 0x000fe200008e0614 */
[----:B--2---:R-:W-:-:S05]  /*1b9ff0*/  IADD3 R6, P0, R17, R25, RZ ;  /* 0x0000001911067210 */ /* 0x004fca0007f1e0ff */
[----:B------:R3:W-:Y:S04]  /*1ba000*/  STL [R1+0x3c78], R6 ;  /* 0x003c780601007387 */ /* 0x0007e80000100800 */
[----:B---3--:R-:W2:Y:S04]  /*1ba010*/  LDL.LU.64 R6, [R1+0x8750] ;  /* 0x0087500001067983 */ /* 0x008ea80000300a00 */
[----:B------:R1:W-:Y:S04]  /*1ba020*/  STL.64 [R1+0x3c88], R28 ;  /* 0x003c881c01007387 */ /* 0x0003e80000100a00 */
[----:B-1----:R-:W3:Y:S04]  /*1ba030*/  LDL.LU.64 R28, [R1+0x8748] ;  /* 0x00874800011c7983 */ /* 0x002ee80000300a00 */
[----:B------:R1:W-:Y:S04]  /*1ba040*/  STL.64 [R1+0x8720], R20 ;  /* 0x0087201401007387 */ /* 0x0003e80000100a00 */
[----:B-1----:R0:W4:Y:S04]  /*1ba050*/  LDL.64 R20, [R1+0x3c78] ;  /* 0x003c780001147983 */ /* 0x0021280000100a00 */
[----:B------:R1:W-:Y:S04]  /*1ba060*/  STL.64 [R1+0x8728], R10 ;  /* 0x0087280a01007387 */ /* 0x0003e80000100a00 */
[----:B-1----:R0:W2:Y:S04]  /*1ba070*/  LDL.64 R10, [R1+0x3c80] ;  /* 0x003c8000010a7983 */ /* 0x0020a80000100a00 */
[----:B------:R1:W-:Y:S01]  /*1ba080*/  STL.64 [R1+0x8718], R22 ;  /* 0x0087181601007387 */ /* 0x0003e20000100a00 */
[----:B---3--:R-:W-:Y:S01]  /*1ba090*/  IADD3 R12, P1, R17, R29, RZ ;  /* 0x0000001d110c7210 */ /* 0x008fe20007f3e0ff */
[----:B--2---:R-:W-:Y:S01]  /*1ba0a0*/  IMAD.X R11, R15, 0x1, R22, P2 ;  /* 0x000000010f0b7824 */ /* 0x004fe200010e0616 */
[----:B------:R-:W-:Y:S01]  /*1ba0b0*/  IADD3 R10, P2, R17, R27, RZ ;  /* 0x0000001b110a7210 */ /* 0x000fe20007f5e0ff */
[----:B-1----:R-:W2:Y:S04]  /*1ba0c0*/  LDL R22, [R1+0x154] ;  /* 0x0001540001167983 */ /* 0x002ea80000100800 */
[----:B------:R1:W-:Y:S04]  /*1ba0d0*/  STL [R1+0x3c84], R11 ;  /* 0x003c840b01007387 */ /* 0x0003e80000100800 */
[----:B------:R-:W2:Y:S01]  /*1ba0e0*/  LDL.LU R17, [R1+0x8740] ;  /* 0x0087400001117983 */ /* 0x000ea20000300800 */
[----:B----4-:R-:W-:-:S02]  /*1ba0f0*/  IMAD.MOV.U32 R21, RZ, RZ, R13 ;  /* 0x000000ffff157224 */ /* 0x010fc400078e000d */
[C---:B------:R-:W-:Y:S01]  /*1ba100*/  IMAD.X R13, R15.reuse, 0x1, R28, P1 ;  /* 0x000000010f0d7824 */ /* 0x040fe200008e061c */
[----:B------:R-:W-:Y:S01]  /*1ba110*/  STL.64 [R1+0x8710], R24 ;  /* 0x0087101801007387 */ /* 0x000fe20000100a00 */
[----:B-1----:R-:W-:Y:S02]  /*1ba120*/  IMAD.MOV.U32 R11, RZ, RZ, R21 ;  /* 0x000000ffff0b7224 */ /* 0x002fe400078e0015 */
[----:B------:R-:W-:-:S05]  /*1ba130*/  IMAD.X R21, R15, 0x1, R24, P0 ;  /* 0x000000010f157824 */ /* 0x000fca00000e0618 */
[----:B------:R-:W-:Y:S04]  /*1ba140*/  STL [R1+0x3c7c], R21 ;  /* 0x003c7c1501007387 */ /* 0x000fe80000100800 */
[----:B------:R1:W-:Y:S04]  /*1ba150*/  STL.64 [R1+0x3c70], R12 ;  /* 0x003c700c01007387 */ /* 0x0003e80000100a00 */
[----:B-1----:R-:W3:Y:S04]  /*1ba160*/  LDL.LU.64 R12, [R1+0x8738] ;  /* 0x00873800010c7983 */ /* 0x002ee80000300a00 */
[----:B------:R1:W-:Y:S02]  /*1ba170*/  STL.64 [R1+0x8708], R28 ;  /* 0x0087081c01007387 */ /* 0x0003e40000100a00 */
[----:B-1----:R-:W-:-:S02]  /*1ba180*/  IMAD.MOV.U32 R28, RZ, RZ, R11 ;  /* 0x000000ffff1c7224 */ /* 0x002fc400078e000b */
[----:B------:R-:W-:Y:S01]  /*1ba190*/  IMAD.X R11, R15, 0x1, R26, P2 ;  /* 0x000000010f0b7824 */ /* 0x000fe200010e061a */
[C---:B--2---:R-:W-:Y:S02]  /*1ba1a0*/  IADD3 R24, P1, R22.reuse, R17, RZ ;  /* 0x0000001116187210 */ /* 0x044fe40007f3e0ff */
[----:B------:R-:W-:-:S03]  /*1ba1b0*/  IADD3 R20, P0, R22, R16, RZ ;  /* 0x0000001016147210 */ /* 0x000fc60007f1e0ff */
[----:B------:R-:W-:Y:S04]  /*1ba1c0*/  STL [R1+0x3c58], R24 ;  /* 0x003c581801007387 */ /* 0x000fe80000100800 */
[----:B------:R1:W-:Y:S04]  /*1ba1d0*/  STL.64 [R1+0x86f8], R16 ;  /* 0x0086f81001007387 */ /* 0x0003e80000100a00 */
[----:B-1----:R-:W2:Y:S04]  /*1ba1e0*/  LDL.LU R16, [R1+0x154] ;  /* 0x0001540001107983 */ /* 0x002ea80000300800 */
[----:B------:R-:W4:Y:S04]  /*1ba1f0*/  LDL.LU R15, [R1+0x8730] ;  /* 0x00873000010f7983 */ /* 0x000f280000300800 */
[----:B------:R1:W-:Y:S04]  /*1ba200*/  STL.64 [R1+0x3c68], R10 ;  /* 0x003c680a01007387 */ /* 0x0003e80000100a00 */
[----:B-1----:R-:W3:Y:S04]  /*1ba210*/  LDL.LU.64 R10, [R1+0x8728] ;  /* 0x00872800010a7983 */ /* 0x002ee80000300a00 */
[----:B------:R1:W-:Y:S04]  /*1ba220*/  STL.64 [R1+0x8700], R26 ;  /* 0x0087001a01007387 */ /* 0x0003e80000100a00 */
[----:B-1----:R0:W2:Y:S04]  /*1ba230*/  LDL.64 R26, [R1+0x3c58] ;  /* 0x003c5800011a7983 */ /* 0x0020a80000100a00 */
[----:B--2---:R-:W2:Y:S02]  /*1ba240*/  LDL R27, [R1+0x3a8] ;  /* 0x0003a800011b7983 */ /* 0x004ea40000100800 */
[----:B--2---:R-:W-:-:S05]  /*1ba250*/  IMAD.X R21, R27, 0x1, R14, P0 ;  /* 0x000000011b157824 */ /* 0x004fca00000e060e */
[----:B------:R1:W-:Y:S04]  /*1ba260*/  STL.64 [R1+0x3c60], R20 ;  /* 0x003c601401007387 */ /* 0x0003e80000100a00 */
[----:B-1----:R-:W2:Y:S01]  /*1ba270*/  LDL.LU.64 R20, [R1+0x8720] ;  /* 0x0087200001147983 */ /* 0x002ea20000300a00 */
[----:B----4-:R-:W-:Y:S01]  /*1ba280*/  IMAD.X R27, R27, 0x1, R15, P1 ;  /* 0x000000011b1b7824 */ /* 0x010fe200008e060f */
[----:B--2---:R-:W-:-:S05]  /*1ba290*/  IADD3 R22, P0, R16, R21, RZ ;  /* 0x0000001510167210 */ /* 0x004fca0007f1e0ff */
[----:B------:R1:W-:Y:S04]  /*1ba2a0*/  STL [R1+0x3c48], R22 ;  /* 0x003c481601007387 */ /* 0x0003e80000100800 */
[----:B-1----:R-:W2:Y:S04]  /*1ba2b0*/  LDL.LU.64 R22, [R1+0x8718] ;  /* 0x0087180001167983 */ /* 0x002ea80000300a00 */
[----:B------:R1:W-:Y:S04]  /*1ba2c0*/  STL [R1+0x86e8], R15 ;  /* 0x0086e80f01007387 */ /* 0x0003e80000100800 */
[----:B-1----:R-:W4:Y:S01]  /*1ba2d0*/  LDL.LU R15, [R1+0x3a8] ;  /* 0x0003a800010f7983 */ /* 0x002f220000300800 */
[----:B------:R-:W-:-:S03]  /*1ba2e0*/  IADD3 R24, P2, R16, R19, RZ ;  /* 0x0000001310187210 */ /* 0x000fc60007f5e0ff */
[----:B------:R-:W-:Y:S02]  /*1ba2f0*/  STL [R1+0x3c5c], R27 ;  /* 0x003c5c1b01007387 */ /* 0x000fe40000100800 */
[----:B----4-:R-:W-:-:S05]  /*1ba300*/  IMAD.X R25, R15, 0x1, R18, P2 ;  /* 0x000000010f197824 */ /* 0x010fca00010e0612 */
[----:B------:R1:W-:Y:S04]  /*1ba310*/  STL.64 [R1+0x3c50], R24 ;  /* 0x003c501801007387 */ /* 0x0003e80000100a00 */
[----:B-1----:R-:W4:Y:S04]  /*1ba320*/  LDL.LU.64 R24, [R1+0x8710] ;  /* 0x0087100001187983 */ /* 0x002f280000300a00 */
[----:B------:R1:W-:Y:S04]  /*1ba330*/  STL.64 [R1+0x86f0], R18 ;  /* 0x0086f01201007387 */ /* 0x0003e80000100a00 */
[----:B-1----:R0:W3:Y:S01]  /*1ba340*/  LDL.64 R18, [R1+0x3c48] ;  /* 0x003c480001127983 */ /* 0x0020e20000100a00 */
[----:B------:R-:W-:Y:S01]  /*1ba350*/  IMAD.MOV.U32 R27, RZ, RZ, R28 ;  /* 0x000000ffff1b7224 */ /* 0x000fe200078e001c */
[----:B----4-:R-:W-:-:S05]  /*1ba360*/  IADD3 R28, P2, R16, R25, RZ ;  /* 0x00000019101c7210 */ /* 0x010fca0007f5e0ff */
[----:B------:R1:W-:Y:S01]  /*1ba370*/  STL [R1+0x3c38], R28 ;  /* 0x003c381c01007387 */ /* 0x0003e20000100800 */
[----:B---3--:R-:W-:-:S03]  /*1ba380*/  IMAD.X R19, R15, 0x1, R20, P0 ;  /* 0x000000010f137824 */ /* 0x008fc600000e0614 */
[----:B-1----:R-:W3:Y:S04]  /*1ba390*/  LDL.LU.64 R28, [R1+0x8708] ;  /* 0x00870800011c7983 */ /* 0x002ee80000300a00 */
[----:B------:R1:W-:Y:S04]  /*1ba3a0*/  STL.64 [R1+0x86e0], R20 ;  /* 0x0086e01401007387 */ /* 0x0003e80000100a00 */
[----:B-1----:R0:W4:Y:S01]  /*1ba3b0*/  LDL.64 R20, [R1+0x3c38] ;  /* 0x003c380001147983 */ /* 0x0021220000100a00 */
[----:B--2---:R-:W-:-:S03]  /*1ba3c0*/  IADD3 R26, P1, R16, R23, RZ ;  /* 0x00000017101a7210 */ /* 0x004fc60007f3e0ff */
[----:B------:R-:W-:Y:S04]  /*1ba3d0*/  STL [R1+0x3c4c], R19 ;  /* 0x003c4c1301007387 */ /* 0x000fe80000100800 */
[----:B------:R1:W-:Y:S04]  /*1ba3e0*/  STL.64 [R1+0x86d0], R12 ;  /* 0x0086d00c01007387 */ /* 0x0003e80000100a00 */
[----:B-1----:R-:W2:Y:S01]  /*1ba3f0*/  LDL R13, [R1+0x158] ;  /* 0x00015800010d7983 */ /* 0x002ea20000100800 */
[----:B----4-:R-:W-:Y:S02]  /*1ba400*/  IMAD.MOV.U32 R21, RZ, RZ, R27 ;  /* 0x000000ffff157224 */ /* 0x010fe400078e001b */
[----:B------:R-:W-:-:S05]  /*1ba410*/  IMAD.X R27, R15, 0x1, R22, P1 ;  /* 0x000000010f1b7824 */ /* 0x000fca00008e0616 */
[----:B------:R1:W-:Y:S04]  /*1ba420*/  STL.64 [R1+0x3c40], R26 ;  /* 0x003c401a01007387 */ /* 0x0003e80000100a00 */
[----:B-1----:R-:W4:Y:S01]  /*1ba430*/  LDL.LU.64 R26, [R1+0x8700] ;  /* 0x00870000011a7983 */ /* 0x002f220000300a00 */
[----:B---3--:R-:W-:-:S03]  /*1ba440*/  IADD3 R18, P0, R16, R29, RZ ;  /* 0x0000001d10127210 */ /* 0x008fc60007f1e0ff */
[----:B------:R-:W-:Y:S01]  /*1ba450*/  STL.64 [R1+0x86d8], R22 ;  /* 0x0086d81601007387 */ /* 0x000fe20000100a00 */
[----:B----4-:R-:W-:-:S05]  /*1ba460*/  IADD3 R16, P1, R16, R27, RZ ;  /* 0x0000001b10107210 */ /* 0x010fca0007f3e0ff */
[----:B------:R1:W-:Y:S04]  /*1ba470*/  STL [R1+0x3c28], R16 ;  /* 0x003c281001007387 */ /* 0x0003e80000100800 */
[----:B-1----:R-:W2:Y:S01]  /*1ba480*/  LDL.LU.64 R16, [R1+0x86f8] ;  /* 0x0086f80001107983 */ /* 0x002ea20000300a00 */
[----:B------:R-:W-:Y:S02]  /*1ba490*/  IMAD.MOV.U32 R22, RZ, RZ, R21 ;  /* 0x000000ffff167224 */ /* 0x000fe400078e0015 */
[C---:B------:R-:W-:Y:S02]  /*1ba4a0*/  IMAD.X R21, R15.reuse, 0x1, R24, P2 ;  /* 0x000000010f157824 */ /* 0x040fe400010e0618 */
[----:B------:R-:W-:-:S03]  /*1ba4b0*/  IMAD.X R19, R15, 0x1, R28, P0 ;  /* 0x000000010f137824 */ /* 0x000fc600000e061c */
[----:B------:R-:W-:Y:S04]  /*1ba4c0*/  STL [R1+0x3c3c], R21 ;  /* 0x003c3c1501007387 */ /* 0x000fe80000100800 */
[----:B------:R1:W-:Y:S04]  /*1ba4d0*/  STL.64 [R1+0x3c30], R18 ;  /* 0x003c301201007387 */ /* 0x0003e80000100a00 */
[----:B-1----:R-:W3:Y:S01]  /*1ba4e0*/  LDL.LU.64 R18, [R1+0x86f0] ;  /* 0x0086f00001127983 */ /* 0x002ee20000300a00 */
[C---:B--2---:R-:W-:Y:S02]  /*1ba4f0*/  IADD3 R20, P2, R13.reuse, R16, RZ ;  /* 0x000000100d147210 */ /* 0x044fe40007f5e0ff */
[----:B------:R-:W-:Y:S01]  /*1ba500*/  IADD3 R12, P0, R13, R17, RZ ;  /* 0x000000110d0c7210 */ /* 0x000fe20007f1e0ff */
[----:B------:R1:W-:Y:S04]  /*1ba510*/  STL.64 [R1+0x86c0], R16 ;  /* 0x0086c01001007387 */ /* 0x0003e80000100a00 */
[----:B-1----:R0:W2:Y:S02]  /*1ba520*/  LDL.64 R16, [R1+0x3c28] ;  /* 0x003c280001107983 */ /* 0x0020a40000100a00 */
[----:B--2---:R-:W-:-:S02]  /*1ba530*/  IMAD.X R17, R15, 0x1, R26, P1 ;  /* 0x000000010f117824 */ /* 0x004fc400008e061a */
[----:B------:R-:W2:Y:S04]  /*1ba540*/  LDL.LU R15, [R1+0x86e8] ;  /* 0x0086e800010f7983 */ /* 0x000ea80000300800 */
[----:B------:R1:W-:Y:S04]  /*1ba550*/  STL [R1+0x86c8], R26 ;  /* 0x0086c81a01007387 */ /* 0x0003e80000100800 */
[----:B-1----:R-:W4:Y:S04]  /*1ba560*/  LDL.LU R26, [R1+0x158] ;  /* 0x00015800011a7983 */ /* 0x002f280000300800 */
[----:B------:R-:W-:Y:S04]  /*1ba570*/  STL [R1+0x3c2c], R17 ;  /* 0x003c2c1101007387 */ /* 0x000fe80000100800 */
[----:B---3--:R1:W-:Y:S01]  /*1ba580*/  STL [R1+0x86b0], R19 ;  /* 0x0086b01301007387 */ /* 0x0083e20000100800 */
[----:B----4-:R-:W-:-:S03]  /*1ba590*/  IADD3 R16, P1, R26, R19, RZ ;  /* 0x000000131a107210 */ /* 0x010fc60007f3e0ff */
[----:B-1----:R-:W3:Y:S02]  /*1ba5a0*/  LDL.LU R19, [R1+0x3a4] ;  /* 0x0003a40001137983 */ /* 0x002ee40000300800 */
[----:B---3--:R-:W-:-:S05]  /*1ba5b0*/  IMAD.X R21, R19, 0x1, R14, P2 ;  /* 0x0000000113157824 */ /* 0x008fca00010e060e */
        /* <DEDUP_REMOVED lines=8> */
[----:B-1----:R-:W3:Y:S04]  /*1ba640*/  LDL.LU.64 R12, [R1+0x86d0] ;  /* 0x0086d000010c7983 */ /* 0x002ee80000300a00 */
[----:B------:R-:W-:Y:S04]  /*1ba650*/  STL.64 [R1+0x86a8], R14 ;  /* 0x0086a80e01007387 */ /* 0x000fe80000100a00 */
[----:B---3--:R1:W-:Y:S04]  /*1ba660*/  STL.64 [R1+0x86b8], R12 ;  /* 0x0086b80c01007387 */ /* 0x0083e80000100a00 */
[----:B-1----:R0:W3:Y:S01]  /*1ba670*/  LDL.64 R12, [R1+0x3c08] ;  /* 0x003c0800010c7983 */ /* 0x0020e20000100a00 */
[----:B--2---:R-:W-:-:S05]  /*1ba680*/  IADD3 R14, P0, R26, R23, RZ ;  /* 0x000000171a0e7210 */ /* 0x004fca0007f1e0ff */
[C---:B------:R-:W-:Y:S02]  /*1ba690*/  IMAD.X R15, R19.reuse, 0x1, R22, P0 ;  /* 0x00000001130f7824 */ /* 0x040fe400000e0616 */
[----:B---3--:R-:W-:Y:S02]  /*1ba6a0*/  IMAD.MOV.U32 R13, RZ, RZ, R17 ;  /* 0x000000ffff0d7224 */ /* 0x008fe400078e0011 */
[----:B------:R-:W-:-:S05]  /*1ba6b0*/  IMAD.X R17, R19, 0x1, R18, P1 ;  /* 0x0000000113117824 */ /* 0x000fca00008e0612 */
[----:B------:R1:W-:Y:S02]  /*1ba6c0*/  STL.64 [R1+0x3c10], R16 ;  /* 0x003c101001007387 */ /* 0x0003e40000100a00 */
[----:B-1----:R-:W-:Y:S02]  /*1ba6d0*/  IMAD.MOV.U32 R17, RZ, RZ, R13 ;  /* 0x000000ffff117224 */ /* 0x002fe400078e000d */
[----:B------:R-:W-:Y:S01]  /*1ba6e0*/  IMAD.X R13, R19, 0x1, R20, P2 ;  /* 0x00000001130d7824 */ /* 0x000fe200010e0614 */
[----:B------:R-:W-:-:S04]  /*1ba6f0*/  IADD3 R16, P1, R26, R25, RZ ;  /* 0x000000191a107210 */ /* 0x000fc80007f3e0ff */
[----:B------:R1:W-:Y:S01]  /*1ba700*/  STL [R1+0x3c0c], R13 ;  /* 0x003c0c0d01007387 */ /* 0x0003e20000100800 */
[----:B------:R-:W-:-:S03]  /*1ba710*/  IADD3 R12, P2, R26, R29, RZ ;  /* 0x0000001d1a0c7210 */ /* 0x000fc60007f5e0ff */
[----:B-1----:R-:W2:Y:S04]  /*1ba720*/  LDL R13, [R1+0x15c] ;  /* 0x00015c00010d7983 */ /* 0x002ea80000100800 */
[----:B------:R-:W-:Y:S04]  /*1ba730*/  STL.64 [R1+0x86a0], R22 ;  /* 0x0086a01601007387 */ /* 0x000fe80000100a00 */
[----:B------:R1:W-:Y:S02]  /*1ba740*/  STL.64 [R1+0x3c00], R14 ;  /* 0x003c000e01007387 */ /* 0x0003e40000100a00 */
[----:B-1----:R-:W-:-:S02]  /*1ba750*/  IMAD.MOV.U32 R15, RZ, RZ, R17 ;  /* 0x000000ffff0f7224 */ /* 0x002fc400078e0011 */
[----:B------:R-:W-:Y:S01]  /*1ba760*/  IMAD.X R17, R19, 0x1, R24, P1 ;  /* 0x0000000113117824 */ /* 0x000fe200008e0618 */
[----:B------:R-:W-:Y:S02]  /*1ba770*/  IADD3 R14, P0, R26, R27, RZ ;  /* 0x0000001b1a0e7210 */ /* 0x000fe40007f1e0ff */
[----:B------:R-:W3:Y:S04]  /*1ba780*/  LDL.LU R26, [R1+0x86c8] ;  /* 0x0086c800011a7983 */ /* 0x000ee80000300800 */
[----:B------:R1:W-:Y:S04]  /*1ba790*/  STL.64 [R1+0x3bf8], R16 ;  /* 0x003bf81001007387 */ /* 0x0003e80000100a00 */
[----:B-1----:R-:W2:Y:S02]  /*1ba7a0*/  LDL.LU.64 R16, [R1+0x86c0] ;  /* 0x0086c00001107983 */ /* 0x002ea40000300a00 */
[----:B--2---:R-:W-:Y:S01]  /*1ba7b0*/  IADD3 R22, P1, R13, R16, RZ ;  /* 0x000000100d167210 */ /* 0x004fe20007f3e0ff */
[----:B------:R-:W-:-:S05]  /*1ba7c0*/  IMAD.X R13, R19, 0x1, R28, P2 ;  /* 0x00000001130d7824 */ /* 0x000fca00010e061c */
[----:B------:R1:W-:Y:S04]  /*1ba7d0*/  STL.64 [R1+0x3bf0], R12 ;  /* 0x003bf00c01007387 */ /* 0x0003e80000100a00 */
[----:B------:R-:W-:Y:S04]  /*1ba7e0*/  STL [R1+0x3be0], R22 ;  /* 0x003be01601007387 */ /* 0x000fe80000100800 */
[----:B-1----:R-:W2:Y:S04]  /*1ba7f0*/  LDL.LU.64 R12, [R1+0x86b8] ;  /* 0x0086b800010c7983 */ /* 0x002ea80000300a00 */
[----:B------:R1:W-:Y:S04]  /*1ba800*/  STL [R1+0x8690], R28 ;  /* 0x0086901c01007387 */ /* 0x0003e80000100800 */
[----:B-1----:R-:W4:Y:S01]  /*1ba810*/  LDL.LU R28, [R1+0x15c] ;  /* 0x00015c00011c7983 */ /* 0x002f220000300800 */
[----:B------:R-:W-:-:S02]  /*1ba820*/  IMAD.MOV.U32 R23, RZ, RZ, R15 ;  /* 0x000000ffff177224 */ /* 0x000fc400078e000f */
[----:B---3--:R-:W-:Y:S01]  /*1ba830*/  IMAD.X R15, R19, 0x1, R26, P0 ;  /* 0x00000001130f7824 */ /* 0x008fe200000e061a */
[----:B------:R-:W-:Y:S04]  /*1ba840*/  STL.64 [R1+0x8688], R16 ;  /* 0x0086881001007387 */ /* 0x000fe80000100a00 */
[----:B------:R-:W3:Y:S04]  /*1ba850*/  LDL.LU R19, [R1+0x86b0] ;  /* 0x0086b00001137983 */ /* 0x000ee80000300800 */
[----:B------:R1:W-:Y:S04]  /*1ba860*/  STL.64 [R1+0x3be8], R14 ;  /* 0x003be80e01007387 */ /* 0x0003e80000100a00 */
[----:B-1----:R-:W2:Y:S04]  /*1ba870*/  LDL.LU.64 R14, [R1+0x86a8] ;  /* 0x0086a800010e7983 */ /* 0x002ea80000300a00 */
[----:B------:R1:W-:Y:S04]  /*1ba880*/  STL.64 [R1+0x8698], R26 ;  /* 0x0086981a01007387 */ /* 0x0003e80000100a00 */
[----:B-1----:R0:W2:Y:S01]  /*1ba890*/  LDL.64 R26, [R1+0x3be0] ;  /* 0x003be000011a7983 */ /* 0x0020a20000100a00 */
[----:B----4-:R-:W-:-:S03]  /*1ba8a0*/  IADD3 R22, P2, R28, R17, RZ ;  /* 0x000000111c167210 */ /* 0x010fc60007f5e0ff */
[----:B------:R-:W2:Y:S01]  /*1ba8b0*/  LDL R17, [R1+0x3a0] ;  /* 0x0003a00001117983 */ /* 0x000ea20000100800 */
[----:B---3--:R-:W-:Y:S01]  /*1ba8c0*/  IADD3 R16, P0, R28, R19, RZ ;  /* 0x000000131c107210 */ /* 0x008fe20007f1e0ff */
[----:B--2---:R-:W-:-:S05]  /*1ba8d0*/  IMAD.X R27, R17, 0x1, R14, P1 ;  /* 0x00000001111b7824 */ /* 0x004fca00008e060e */
        /* <DEDUP_REMOVED lines=9> */
[----:B------:R-:W-:Y:S01]  /*1ba970*/  IADD3 R26, P1, R28, R21, RZ ;  /* 0x000000151c1a7210 */ /* 0x000fe20007f3e0ff */
[----:B------:R-:W-:-:S02]  /*1ba980*/  IMAD.MOV.U32 R15, RZ, RZ, R27 ;  /* 0x000000ffff0f7224 */ /* 0x000fc400078e001b */
[----:B------:R-:W-:Y:S02]  /*1ba990*/  STL.64 [R1+0x3bd0], R16 ;  /* 0x003bd01001007387 */ /* 0x000fe40000100a00 */
[----:B---3--:R-:W-:-:S05]  /*1ba9a0*/  IMAD.X R27, R18, 0x1, R20, P1 ;  /* 0x00000001121b7824 */ /* 0x008fca00008e0614 */
[----:B------:R1:W-:Y:S04]  /*1ba9b0*/  STL.64 [R1+0x3bc8], R26 ;  /* 0x003bc81a01007387 */ /* 0x0003e80000100a00 */
[----:B-1----:R-:W3:Y:S01]  /*1ba9c0*/  LDL.LU.64 R26, [R1+0x8698] ;  /* 0x00869800011a7983 */ /* 0x002ee20000300a00 */
[----:B--2---:R-:W-:-:S03]  /*1ba9d0*/  IADD3 R14, P2, R28, R23, RZ ;  /* 0x000000171c0e7210 */ /* 0x004fc60007f5e0ff */
[----:B------:R1:W-:Y:S04]  /*1ba9e0*/  STL.64 [R1+0x8680], R20 ;  /* 0x0086801401007387 */ /* 0x0003e80000100a00 */
[----:B------:R2:W-:Y:S01]  /*1ba9f0*/  STL.64 [R1+0x8668], R22 ;  /* 0x0086681601007387 */ /* 0x0005e20000100a00 */
[----:B------:R-:W-:Y:S01]  /*1baa00*/  IADD3 R16, P0, R28, R25, RZ ;  /* 0x000000191c107210 */ /* 0x000fe20007f1e0ff */
[----:B-1----:R-:W-:Y:S02]  /*1baa10*/  IMAD.MOV.U32 R21, RZ, RZ, R15 ;  /* 0x000000ffff157224 */ /* 0x002fe400078e000f */
[----:B------:R-:W-:Y:S01]  /*1baa20*/  IMAD.X R15, R18, 0x1, R22, P2 ;  /* 0x00000001120f7824 */ /* 0x000fe200010e0616 */
[----:B--2---:R-:W2:Y:S01]  /*1baa30*/  LDL R23, [R1+0x160] ;  /* 0x0001600001177983 */ /* 0x004ea20000100800 */
[----:B------:R-:W-:-:S03]  /*1baa40*/  IADD3 R20, P1, R28, R29, RZ ;  /* 0x0000001d1c147210 */ /* 0x000fc60007f3e0ff */
[----:B------:R3:W-:Y:S01]  /*1baa50*/  STL.64 [R1+0x3bc0], R14 ;  /* 0x003bc00e01007387 */ /* 0x0007e20000100a00 */
[----:B------:R-:W-:Y:S01]  /*1baa60*/  IMAD.X R17, R18, 0x1, R24, P0 ;  /* 0x0000000112117824 */ /* 0x000fe200000e0618 */
[----:B---3--:R-:W-:Y:S02]  /*1baa70*/  IADD3 R14, P2, R28, R27, RZ ;  /* 0x0000001b1c0e7210 */ /* 0x008fe40007f5e0ff */
[----:B------:R-:W3:Y:S04]  /*1baa80*/  LDL.LU R28, [R1+0x8690] ;  /* 0x00869000011c7983 */ /* 0x000ee80000300800 */
[----:B------:R1:W-:Y:S04]  /*1baa90*/  STL.64 [R1+0x3bb8], R16 ;  /* 0x003bb81001007387 */ /* 0x0003e80000100a00 */
[----:B-1----:R-:W2:Y:S04]  /*1baaa0*/  LDL.LU.64 R16, [R1+0x8688] ;  /* 0x0086880001107983 */ /* 0x002ea80000300a00 */
[----:B------:R1:W-:Y:S04]  /*1baab0*/  STL.64 [R1+0x8660], R24 ;  /* 0x0086601801007387 */ /* 0x0003e80000100a00 */
[----:B------:R2:W-:Y:S01]  /*1baac0*/  STL.64 [R1+0x8650], R10 ;  /* 0x0086500a01007387 */ /* 0x0005e20000100a00 */
[----:B------:R-:W-:-:S02]  /*1baad0*/  IMAD.X R15, R18, 0x1, R26, P2 ;  /* 0x00000001120f7824 */ /* 0x000fc400010e061a */
[----:B-1----:R-:W-:Y:S02]  /*1baae0*/  IMAD.MOV.U32 R25, RZ, RZ, R21 ;  /* 0x000000ffff197224 */ /* 0x002fe400078e0015 */
[----:B---3--:R-:W-:-:S05]  /*1baaf0*/  IMAD.X R21, R18, 0x1, R28, P1 ;  /* 0x0000000112157824 */ /* 0x008fca00008e061c */
[----:B------:R1:W-:Y:S01]  /*1bab00*/  STL.64 [R1+0x3bb0], R20 ;  /* 0x003bb01401007387 */ /* 0x0003e20000100a00 */
[----:B--2---:R-:W-:-:S03]  /*1bab10*/  IADD3 R10, P0, R23, R16, RZ ;  /* 0x00000010170a7210 */ /* 0x004fc60007f1e0ff */
[----:B-1----:R-:W2:Y:S04]  /*1bab20*/  LDL.LU.64 R20, [R1+0x8680] ;  /* 0x0086800001147983 */ /* 0x002ea80000300a00 */
[----:B------:R1:W-:Y:S04]  /*1bab30*/  STL.64 [R1+0x8658], R28 ;  /* 0x0086581c01007387 */ /* 0x0003e80000100a00 */
[----:B-1----:R-:W3:Y:S04]  /*1bab40*/  LDL R28, [R1+0x39c] ;  /* 0x00039c00011c7983 */ /* 0x002ee80000100800 */
[----:B------:R1:W-:Y:S04]  /*1bab50*/  STL.64 [R1+0x8640], R16 ;  /* 0x0086401001007387 */ /* 0x0003e80000100a00 */
[----:B-1----:R-:W4:Y:S04]  /*1bab60*/  LDL.LU R16, [R1+0x160] ;  /* 0x0001600001107983 */ /* 0x002f280000300800 */
[----:B------:R-:W3:Y:S04]  /*1bab70*/  LDL.LU R18, [R1+0x8678] ;  /* 0x0086780001127983 */ /* 0x000ee80000300800 */
[----:B------:R1:W-:Y:S04]  /*1bab80*/  STL.64 [R1+0x3ba8], R14 ;  /* 0x003ba80e01007387 */ /* 0x0003e80000100a00 */
[----:B-1----:R-:W2:Y:S01]  /*1bab90*/  LDL.LU.64 R14, [R1+0x8670] ;  /* 0x00867000010e7983 */ /* 0x002ea20000300a00 */
[----:B------:R-:W-:-:S03]  /*1baba0*/  IADD3 R22, P1, R23, R17, RZ ;  /* 0x0000001117167210 */ /* 0x000fc60007f3e0ff */
[----:B------:R1:W-:Y:S02]  /*1babb0*/  STL.64 [R1+0x8648], R26 ;  /* 0x0086481a01007387 */ /* 0x0003e40000100a00 */
[----:B-1----:R-:W-:Y:S01]  /*1babc0*/  IMAD.MOV.U32 R27, RZ, RZ, R25 ;  /* 0x000000ffff1b7224 */ /* 0x002fe200078e0019 */
[----:B----4-:R-:W-:-:S05]  /*1babd0*/  IADD3 R24, P2, R16, R19, RZ ;  /* 0x0000001310187210 */ /* 0x010fca0007f5e0ff */
[C---:B---3--:R-:W-:Y:S02]  /*1babe0*/  IMAD.X R25, R28.reuse, 0x1, R18, P2 ;  /* 0x000000011c197824 */ /* 0x048fe400010e0612 */
[C---:B--2---:R-:W-:Y:S02]  /*1babf0*/  IMAD.X R11, R28.reuse, 0x1, R14, P0 ;  /* 0x000000011c0b7824 */ /* 0x044fe400000e060e */
        /* <DEDUP_REMOVED lines=75> */
[----:B------:R1:W-:Y:S01]  /*1bb0b0*/  STL.64 [R1+0x85d8], R22 ;  /* 0x0085d81601007387 */ /* 0x0003e20000100a00 */
[----:B----4-:R-:W-:-:S04]  /*1bb0c0*/  IMAD.MOV.U32 R21, RZ, RZ, R11 ;  /* 0x000000ffff157224 */ /* 0x010fc800078e000b */
[----:B------:R-:W-:Y:S02]  /*1bb0d0*/  IMAD.MOV.U32 R11, RZ, RZ, R21 ;  /* 0x000000ffff0b7224 */ /* 0x000fe400078e0015 */
[----:B------:R-:W-:Y:S02]  /*1bb0e0*/  IMAD.X R21, R15, 0x1, R22, P0 ;  /* 0x000000010f157824 */ /* 0x000fe400000e0616 */
[----:B-1----:R0:W4:Y:S01]  /*1bb0f0*/  LDL.64 R22, [R1+0x3b38] ;  /* 0x003b380001167983 */ /* 0x0021220000100a00 */
[----:B---3--:R-:W-:-:S03]  /*1bb100*/  IADD3 R10, P2, R17, R29, RZ ;  /* 0x0000001d110a7210 */ /* 0x008fc60007f5e0ff */
[----:B------:R1:W-:Y:S01]  /*1bb110*/  STL [R1+0x3b44], R21 ;  /* 0x003b441501007387 */ /* 0x0003e20000100800 */
[----:B------:R-:W-:-:S03]  /*1bb120*/  IADD3 R20, P0, R17, R27, RZ ;  /* 0x0000001b11147210 */ /* 0x000fc60007f1e0ff */
[----:B------:R-:W3:Y:S04]  /*1bb130*/  LDL.LU R17, [R1+0x85f8] ;  /* 0x0085f80001117983 */ /* 0x000ee80000300800 */
[----:B-1----:R-:W3:Y:S04]  /*1bb140*/  LDL R21, [R1+0x168] ;  /* 0x0001680001157983 */ /* 0x002ee80000100800 */
[----:B------:R-:W-:Y:S01]  /*1bb150*/  STL.64 [R1+0x85d0], R24 ;  /* 0x0085d01801007387 */ /* 0x000fe20000100a00 */
[----:B----4-:R-:W-:-:S05]  /*1bb160*/  IMAD.X R23, R15, 0x1, R24, P1 ;  /* 0x000000010f177824 */ /* 0x010fca00008e0618 */
[----:B------:R1:W-:Y:S02]  /*1bb170*/  STL [R1+0x3b3c], R23 ;  /* 0x003b3c1701007387 */ /* 0x0003e40000100800 */
[----:B-1----:R-:W-:Y:S02]  /*1bb180*/  IMAD.MOV.U32 R23, RZ, RZ, R11 ;  /* 0x000000ffff177224 */ /* 0x002fe400078e000b */
[----:B------:R-:W-:Y:S01]  /*1bb190*/  IMAD.X R11, R15, 0x1, R28, P2 ;  /* 0x000000010f0b7824 */ /* 0x000fe200010e061c */
[C---:B---3--:R-:W-:Y:S02]  /*1bb1a0*/  IADD3 R24, P2, R21.reuse, R17, RZ ;  /* 0x0000001115187210 */ /* 0x048fe40007f5e0ff */
[----:B------:R-:W-:Y:S01]  /*1bb1b0*/  IADD3 R22, P1, R21, R16, RZ ;  /* 0x0000001015167210 */ /* 0x000fe20007f3e0ff */
[----:B------:R-:W-:Y:S01]  /*1bb1c0*/  IMAD.X R21, R15, 0x1, R26, P0 ;  /* 0x000000010f157824 */ /* 0x000fe200000e061a */
[----:B------:R1:W-:Y:S04]  /*1bb1d0*/  STL.64 [R1+0x3b30], R10 ;  /* 0x003b300a01007387 */ /* 0x0003e80000100a00 */
[----:B-1----:R-:W3:Y:S04]  /*1bb1e0*/  LDL.LU.64 R10, [R1+0x85f0] ;  /* 0x0085f000010a7983 */ /* 0x002ee80000300a00 */
[----:B------:R-:W-:Y:S04]  /*1bb1f0*/  STL.64 [R1+0x85c8], R28 ;  /* 0x0085c81c01007387 */ /* 0x000fe80000100a00 */
[----:B------:R-:W-:Y:S04]  /*1bb200*/  STL [R1+0x3b18], R24 ;  /* 0x003b181801007387 */ /* 0x000fe80000100800 */
[----:B------:R1:W-:Y:S04]  /*1bb210*/  STL.64 [R1+0x85b8], R16 ;  /* 0x0085b81001007387 */ /* 0x0003e80000100a00 */
[----:B-1----:R-:W4:Y:S04]  /*1bb220*/  LDL.LU R16, [R1+0x168] ;  /* 0x0001680001107983 */ /* 0x002f280000300800 */
[----:B------:R-:W2:Y:S04]  /*1bb230*/  LDL.LU R15, [R1+0x85e8] ;  /* 0x0085e800010f7983 */ /* 0x000ea80000300800 */
[----:B------:R1:W-:Y:S04]  /*1bb240*/  STL.64 [R1+0x3b28], R20 ;  /* 0x003b281401007387 */ /* 0x0003e80000100a00 */
[----:B-1----:R-:W3:Y:S04]  /*1bb250*/  LDL.LU.64 R20, [R1+0x85e0] ;  /* 0x0085e00001147983 */ /* 0x002ee80000300a00 */
[----:B------:R1:W-:Y:S04]  /*1bb260*/  STL.64 [R1+0x85c0], R26 ;  /* 0x0085c01a01007387 */ /* 0x0003e80000100a00 */
[----:B-1----:R0:W4:Y:S01]  /*1bb270*/  LDL.64 R26, [R1+0x3b18] ;  /* 0x003b1800011a7983 */ /* 0x0021220000100a00 */
[----:B------:R-:W-:-:S03]  /*1bb280*/  IMAD.MOV.U32 R25, RZ, RZ, R23 ;  /* 0x000000ffff197224 */ /* 0x000fc600078e0017 */
[----:B----4-:R-:W4:Y:S02]  /*1bb290*/  LDL R27, [R1+0x394] ;  /* 0x00039400011b7983 */ /* 0x010f240000100800 */
[C---:B----4-:R-:W-:Y:S02]  /*1bb2a0*/  IMAD.X R23, R27.reuse, 0x1, R14, P1 ;  /* 0x000000011b177824 */ /* 0x050fe400008e060e */
[----:B--2---:R-:W-:-:S03]  /*1bb2b0*/  IMAD.X R27, R27, 0x1, R15, P2 ;  /* 0x000000011b1b7824 */ /* 0x004fc600010e060f */
[----:B------:R1:W-:Y:S04]  /*1bb2c0*/  STL.64 [R1+0x3b20], R22 ;  /* 0x003b201601007387 */ /* 0x0003e80000100a00 */
[----:B-1----:R-:W2:Y:S04]  /*1bb2d0*/  LDL.LU.64 R22, [R1+0x85d8] ;  /* 0x0085d80001167983 */ /* 0x002ea80000300a00 */
[----:B------:R1:W-:Y:S04]  /*1bb2e0*/  STL [R1+0x85a8], R15 ;  /* 0x0085a80f01007387 */ /* 0x0003e80000100800 */
[----:B-1----:R-:W4:Y:S01]  /*1bb2f0*/  LDL.LU R15, [R1+0x394] ;  /* 0x00039400010f7983 */ /* 0x002f220000300800 */
[----:B------:R-:W-:-:S03]  /*1bb300*/  IADD3 R24, P0, R16, R19, RZ ;  /* 0x0000001310187210 */ /* 0x000fc60007f1e0ff */
[----:B------:R1:W-:Y:S02]  /*1bb310*/  STL [R1+0x3b1c], R27 ;  /* 0x003b1c1b01007387 */ /* 0x0003e40000100800 */
[----:B-1----:R-:W-:Y:S02]  /*1bb320*/  IMAD.MOV.U32 R27, RZ, RZ, R25 ;  /* 0x000000ffff1b7224 */ /* 0x002fe400078e0019 */
[----:B----4-:R-:W-:-:S05]  /*1bb330*/  IMAD.X R25, R15, 0x1, R18, P0 ;  /* 0x000000010f197824 */ /* 0x010fca00000e0612 */
[----:B------:R1:W-:Y:S04]  /*1bb340*/  STL.64 [R1+0x3b10], R24 ;  /* 0x003b101801007387 */ /* 0x0003e80000100a00 */
[----:B-1----:R-:W4:Y:S01]  /*1bb350*/  LDL.LU.64 R24, [R1+0x85d0] ;  /* 0x0085d00001187983 */ /* 0x002f220000300a00 */
[----:B---3--:R-:W-:-:S03]  /*1bb360*/  IADD3 R28, P1, R16, R21, RZ ;  /* 0x00000015101c7210 */ /* 0x008fc60007f3e0ff */
[----:B------:R4:W-:Y:S02]  /*1bb370*/  STL.64 [R1+0x85b0], R18 ;  /* 0x0085b01201007387 */ /* 0x0009e40000100a00 */
[----:B------:R-:W-:-:S05]  /*1bb380*/  IMAD.X R29, R15, 0x1, R20, P1 ;  /* 0x000000010f1d7824 */ /* 0x000fca00008e0614 */
[----:B------:R1:W-:Y:S01]  /*1bb390*/  STL.64 [R1+0x3b08], R28 ;  /* 0x003b081c01007387 */ /* 0x0003e20000100a00 */
[----:B----4-:R-:W-:-:S05]  /*1bb3a0*/  IADD3 R18, P0, R16, R25, RZ ;  /* 0x0000001910127210 */ /* 0x010fca0007f1e0ff */
[----:B------:R-:W-:Y:S04]  /*1bb3b0*/  STL [R1+0x3af8], R18 ;  /* 0x003af81201007387 */ /* 0x000fe80000100800 */
[----:B-1----:R-:W3:Y:S04]  /*1bb3c0*/  LDL.LU.64 R28, [R1+0x85c8] ;  /* 0x0085c800011c7983 */ /* 0x002ee80000300a00 */
[----:B------:R1:W-:Y:S04]  /*1bb3d0*/  STL.64 [R1+0x85a0], R20 ;  /* 0x0085a01401007387 */ /* 0x0003e80000100a00 */
[----:B-1----:R0:W4:Y:S01]  /*1bb3e0*/  LDL.64 R20, [R1+0x3af8] ;  /* 0x003af80001147983 */ /* 0x0021220000100a00 */
[----:B--2---:R-:W-:Y:S01]  /*1bb3f0*/  IADD3 R26, P2, R16, R23, RZ ;  /* 0x00000017101a7210 */ /* 0x004fe20007f5e0ff */
[----:B----4-:R-:W-:-:S04]  /*1bb400*/  IMAD.MOV.U32 R21, RZ, RZ, R27 ;  /* 0x000000ffff157224 */ /* 0x010fc800078e001b */
[----:B------:R-:W-:-:S05]  /*1bb410*/  IMAD.X R27, R15, 0x1, R22, P2 ;  /* 0x000000010f1b7824 */ /* 0x000fca00010e0616 */
[----:B------:R1:W-:Y:S04]  /*1bb420*/  STL.64 [R1+0x3b00], R26 ;  /* 0x003b001a01007387 */ /* 0x0003e80000100a00 */
[----:B-1----:R-:W2:Y:S01]  /*1bb430*/  LDL.LU.64 R26, [R1+0x85c0] ;  /* 0x0085c000011a7983 */ /* 0x002ea20000300a00 */
[----:B---3--:R-:W-:-:S03]  /*1bb440*/  IADD3 R18, P1, R16, R29, RZ ;  /* 0x0000001d10127210 */ /* 0x008fc60007f3e0ff */
[----:B------:R1:W-:Y:S02]  /*1bb450*/  STL.64 [R1+0x8590], R22 ;  /* 0x0085901601007387 */ /* 0x0003e40000100a00 */
[----:B-1----:R-:W-:Y:S02]  /*1bb460*/  IMAD.MOV.U32 R22, RZ, RZ, R21 ;  /* 0x000000ffff167224 */ /* 0x002fe400078e0015 */
[----:B------:R-:W3:Y:S01]  /*1bb470*/  LDL R23, [R1+0x16c] ;  /* 0x00016c0001177983 */ /* 0x000ee20000100800 */
[----:B------:R-:W-:Y:S01]  /*1bb480*/  IMAD.X R21, R15, 0x1, R24, P0 ;  /* 0x000000010f157824 */ /* 0x000fe200000e0618 */
[----:B--2---:R-:W-:-:S05]  /*1bb490*/  IADD3 R16, P2, R16, R27, RZ ;  /* 0x0000001b10107210 */ /* 0x004fca0007f5e0ff */
[----:B------:R1:W-:Y:S04]  /*1bb4a0*/  STL [R1+0x3ae8], R16 ;  /* 0x003ae81001007387 */ /* 0x0003e80000100800 */
[----:B-1----:R-:W3:Y:S04]  /*1bb4b0*/  LDL.LU.64 R16, [R1+0x85b8] ;  /* 0x0085b80001107983 */ /* 0x002ee80000300a00 */
[----:B------:R1:W-:Y:S04]  /*1bb4c0*/  STL.64 [R1+0x8580], R24 ;  /* 0x0085801801007387 */ /* 0x0003e80000100a00 */
[----:B-1----:R0:W2:Y:S04]  /*1bb4d0*/  LDL.64 R24, [R1+0x3ae8] ;  /* 0x003ae80001187983 */ /* 0x0020a80000100a00 */
[----:B------:R-:W-:Y:S04]  /*1bb4e0*/  STL [R1+0x3afc], R21 ;  /* 0x003afc1501007387 */ /* 0x000fe80000100800 */
[----:B------:R1:W-:Y:S04]  /*1bb4f0*/  STL.64 [R1+0x8588], R12 ;  /* 0x0085880c01007387 */ /* 0x0003e80000100a00 */
[----:B-1----:R-:W4:Y:S01]  /*1bb500*/  LDL R12, [R1+0x390] ;  /* 0x00039000010c7983 */ /* 0x002f220000100800 */
[----:B------:R-:W-:-:S05]  /*1bb510*/  IMAD.X R19, R15, 0x1, R28, P1 ;  /* 0x000000010f137824 */ /* 0x000fca00008e061c */
[----:B------:R1:W-:Y:S04]  /*1bb520*/  STL.64 [R1+0x3af0], R18 ;  /* 0x003af01201007387 */ /* 0x0003e80000100a00 */
[----:B-1----:R-:W4:Y:S04]  /*1bb530*/  LDL.LU.64 R18, [R1+0x85b0] ;  /* 0x0085b00001127983 */ /* 0x002f280000300a00 */
[----:B------:R-:W-:Y:S04]  /*1bb540*/  STL.64 [R1+0x8598], R8 ;  /* 0x0085980801007387 */ /* 0x000fe80000100a00 */
[----:B------:R1:W-:Y:S02]  /*1bb550*/  STL.64 [R1+0x8578], R28 ;  /* 0x0085781c01007387 */ /* 0x0003e40000100a00 */
[----:B-1----:R-:W-:Y:S01]  /*1bb560*/  IMAD.MOV.U32 R28, RZ, RZ, R22 ;  /* 0x000000ffff1c7224 */ /* 0x002fe200078e0016 */
[----:B---3--:R-:W-:-:S02]  /*1bb570*/  IADD3 R20, P0, R23, R16, RZ ;  /* 0x0000001017147210 */ /* 0x008fc40007f1e0ff */
[----:B------:R-:W-:Y:S01]  /*1bb580*/  IADD3 R22, P1, R23, R17, RZ ;  /* 0x0000001117167210 */ /* 0x000fe20007f3e0ff */
[----:B------:R1:W-:Y:S04]  /*1bb590*/  STL [R1+0x8570], R17 ;  /* 0x0085701101007387 */ /* 0x0003e80000100800 */
[----:B-1----:R-:W3:Y:S01]  /*1bb5a0*/  LDL.LU R17, [R1+0x16c] ;  /* 0x00016c0001117983 */ /* 0x002ee20000300800 */
[----:B--2---:R-:W-:-:S03]  /*1bb5b0*/  IMAD.X R25, R15, 0x1, R26, P2 ;  /* 0x000000010f197824 */ /* 0x004fc600010e061a */
[----:B------:R-:W2:Y:S04]  /*1bb5c0*/  LDL.LU R15, [R1+0x85a8] ;  /* 0x0085a800010f7983 */ /* 0x000ea80000300800 */
[----:B------:R-:W-:Y:S01]  /*1bb5d0*/  STL [R1+0x3aec], R25 ;  /* 0x003aec1901007387 */ /* 0x000fe20000100800 */
[----:B----4-:R-:W-:-:S05]  /*1bb5e0*/  IMAD.X R21, R12, 0x1, R14, P0 ;  /* 0x000000010c157824 */ /* 0x010fca00000e060e */
        /* <DEDUP_REMOVED lines=19> */
[----:B---3--:R1:W-:Y:S02]  /*1bb720*/  STL.64 [R1+0x8550], R12 ;  /* 0x0085500c01007387 */ /* 0x0083e40000100a00 */
[----:B-1----:R-:W-:Y:S01]  /*1bb730*/  IMAD.MOV.U32 R12, RZ, RZ, R28 ;  /* 0x000000ffff0c7224 */ /* 0x002fe200078e001c */
[----:B----4-:R-:W-:Y:S01]  /*1bb740*/  IADD3 R28, P2, R17, R25, RZ ;  /* 0x00000019111c7210 */ /* 0x010fe20007f5e0ff */
[----:B------:R-:W3:Y:S04]  /*1bb750*/  LDL R13, [R1+0x170] ;  /* 0x00017000010d7983 */ /* 0x000ee80000100800 */
[----:B------:R1:W-:Y:S01]  /*1bb760*/  STL [R1+0x3ab8], R28 ;  /* 0x003ab81c01007387 */ /* 0x0003e20000100800 */
[----:B--2---:R-:W-:-:S03]  /*1bb770*/  IMAD.X R19, R15, 0x1, R20, P0 ;  /* 0x000000010f137824 */ /* 0x004fc600000e0614 */
[----:B-1----:R-:W2:Y:S04]  /*1bb780*/  LDL.LU.64 R28, [R1+0x8578] ;  /* 0x00857800011c7983 */ /* 0x002ea80000300a00 */
[----:B------:R1:W-:Y:S04]  /*1bb790*/  STL.64 [R1+0x8558], R20 ;  /* 0x0085581401007387 */ /* 0x0003e80000100a00 */
[----:B-1----:R0:W4:Y:S04]  /*1bb7a0*/  LDL.64 R20, [R1+0x3ac0] ;  /* 0x003ac00001147983 */ /* 0x0021280000100a00 */
[----:B------:R-:W-:Y:S04]  /*1bb7b0*/  STL [R1+0x3acc], R19 ;  /* 0x003acc1301007387 */ /* 0x000fe80000100800 */
[----:B------:R1:W-:Y:S01]  /*1bb7c0*/  STL.64 [R1+0x8548], R22 ;  /* 0x0085481601007387 */ /* 0x0003e20000100a00 */
[----:B----4-:R-:W-:-:S03]  /*1bb7d0*/  IMAD.X R21, R15, 0x1, R22, P1 ;  /* 0x000000010f157824 */ /* 0x010fc600008e0616 */
[----:B-1----:R0:W4:Y:S04]  /*1bb7e0*/  LDL.64 R22, [R1+0x3ab8] ;  /* 0x003ab80001167983 */ /* 0x0021280000100a00 */
[----:B------:R1:W-:Y:S01]  /*1bb7f0*/  STL [R1+0x3ac4], R21 ;  /* 0x003ac41501007387 */ /* 0x0003e20000100800 */
[C---:B--2---:R-:W-:Y:S02]  /*1bb800*/  IADD3 R18, P0, R17.reuse, R29, RZ ;  /* 0x0000001d11127210 */ /* 0x044fe40007f1e0ff */
[----:B------:R-:W-:Y:S02]  /*1bb810*/  IADD3 R20, P1, R17, R27, RZ ;  /* 0x0000001b11147210 */ /* 0x000fe40007f3e0ff */
[----:B------:R-:W2:Y:S01]  /*1bb820*/  LDL.LU R17, [R1+0x8570] ;  /* 0x0085700001117983 */ /* 0x000ea20000300800 */
[----:B-1----:R-:W-:-:S02]  /*1bb830*/  IMAD.MOV.U32 R21, RZ, RZ, R12 ;  /* 0x000000ffff157224 */ /* 0x002fc400078e000c */
[----:B----4-:R-:W-:Y:S01]  /*1bb840*/  IMAD.X R23, R15, 0x1, R24, P2 ;  /* 0x000000010f177824 */ /* 0x010fe200010e0618 */
[----:B---3--:R-:W-:Y:S02]  /*1bb850*/  IADD3 R12, P2, R13, R16, RZ ;  /* 0x000000100d0c7210 */ /* 0x008fe40007f5e0ff */
[----:B------:R-:W3:Y:S01]  /*1bb860*/  LDL R13, [R1+0x38c] ;  /* 0x00038c00010d7983 */ /* 0x000ee20000100800 */
[----:B------:R-:W-:-:S03]  /*1bb870*/  IMAD.X R19, R15, 0x1, R28, P0 ;  /* 0x000000010f137824 */ /* 0x000fc600000e061c */
[----:B------:R1:W-:Y:S04]  /*1bb880*/  STL [R1+0x3abc], R23 ;  /* 0x003abc1701007387 */ /* 0x0003e80000100800 */
[----:B------:R4:W-:Y:S01]  /*1bb890*/  STL.64 [R1+0x3ab0], R18 ;  /* 0x003ab01201007387 */ /* 0x0009e20000100a00 */
[----:B-1----:R-:W-:Y:S02]  /*1bb8a0*/  IMAD.MOV.U32 R23, RZ, RZ, R21 ;  /* 0x000000ffff177224 */ /* 0x002fe400078e0015 */
[----:B------:R-:W-:Y:S01]  /*1bb8b0*/  IMAD.X R21, R15, 0x1, R26, P1 ;  /* 0x000000010f157824 */ /* 0x000fe200008e061a */
[----:B----4-:R-:W4:Y:S04]  /*1bb8c0*/  LDL.LU.64 R18, [R1+0x8568] ;  /* 0x0085680001127983 */ /* 0x010f280000300a00 */
[----:B------:R1:W-:Y:S04]  /*1bb8d0*/  STL [R1+0x8538], R28 ;  /* 0x0085381c01007387 */ /* 0x0003e80000100800 */
[----:B-1----:R-:W4:Y:S04]  /*1bb8e0*/  LDL.LU R28, [R1+0x170] ;  /* 0x00017000011c7983 */ /* 0x002f280000300800 */
[----:B--2---:R-:W-:Y:S04]  /*1bb8f0*/  STL.64 [R1+0x8528], R16 ;  /* 0x0085281001007387 */ /* 0x004fe80000100a00 */
[----:B------:R-:W2:Y:S04]  /*1bb900*/  LDL.LU R15, [R1+0x8560] ;  /* 0x00856000010f7983 */ /* 0x000ea80000300800 */
[----:B------:R1:W-:Y:S04]  /*1bb910*/  STL.64 [R1+0x3aa8], R20 ;  /* 0x003aa81401007387 */ /* 0x0003e80000100a00 */
[----:B-1----:R-:W2:Y:S04]  /*1bb920*/  LDL.LU.64 R20, [R1+0x8558] ;  /* 0x0085580001147983 */ /* 0x002ea80000300a00 */
[----:B------:R-:W-:Y:S01]  /*1bb930*/  STL.64 [R1+0x8540], R26 ;  /* 0x0085401a01007387 */ /* 0x000fe20000100a00 */
[----:B---3--:R-:W-:-:S05]  /*1bb940*/  IMAD.X R13, R13, 0x1, R14, P2 ;  /* 0x000000010d0d7824 */ /* 0x008fca00010e060e */
[----:B------:R1:W-:Y:S04]  /*1bb950*/  STL.64 [R1+0x3aa0], R12 ;  /* 0x003aa00c01007387 */ /* 0x0003e80000100a00 */
[----:B-1----:R-:W3:Y:S04]  /*1bb960*/  LDL.LU.64 R12, [R1+0x8550] ;  /* 0x00855000010c7983 */ /* 0x002ee80000300a00 */
[----:B---3--:R-:W-:Y:S04]  /*1bb970*/  STL.64 [R1+0x8530], R12 ;  /* 0x0085300c01007387 */ /* 0x008fe80000100a00 */
[----:B------:R1:W-:Y:S04]  /*1bb980*/  STL [R1+0x8518], R14 ;  /* 0x0085180e01007387 */ /* 0x0003e80000100800 */
[----:B-1----:R-:W2:Y:S01]  /*1bb990*/  LDL.LU R14, [R1+0x38c] ;  /* 0x00038c00010e7983 */ /* 0x002ea20000300800 */
[----:B----4-:R-:W-:Y:S01]  /*1bb9a0*/  IADD3 R22, P0, R28, R17, RZ ;  /* 0x000000111c167210 */ /* 0x010fe20007f1e0ff */
[----:B------:R-:W-:-:S04]  /*1bb9b0*/  IMAD.MOV.U32 R12, RZ, RZ, R23 ;  /* 0x000000ffff0c7224 */ /* 0x000fc800078e0017 */
[----:B--2---:R-:W-:-:S05]  /*1bb9c0*/  IMAD.X R23, R14, 0x1, R15, P0 ;  /* 0x000000010e177824 */ /* 0x004fca00000e060f */
[----:B------:R1:W-:Y:S04]  /*1bb9d0*/  STL.64 [R1+0x3a98], R22 ;  /* 0x003a981601007387 */ /* 0x0003e80000100a00 */
[----:B-1----:R-:W2:Y:S01]  /*1bb9e0*/  LDL.LU.64 R22, [R1+0x8548] ;  /* 0x0085480001167983 */ /* 0x002ea20000300a00 */
[C---:B------:R-:W-:Y:S02]  /*1bb9f0*/  IADD3 R26, P2, R28.reuse, R21, RZ ;  /* 0x000000151c1a7210 */ /* 0x040fe40007f5e0ff */
[----:B------:R-:W-:-:S03]  /*1bba00*/  IADD3 R16, P1, R28, R19, RZ ;  /* 0x000000131c107210 */ /* 0x000fc60007f3e0ff */
[----:B------:R-:W-:Y:S04]  /*1bba10*/  STL [R1+0x3a88], R26 ;  /* 0x003a881a01007387 */ /* 0x000fe80000100800 */
[----:B------:R1:W-:Y:S01]  /*1bba20*/  STL.64 [R1+0x8520], R10 ;  /* 0x0085200a01007387 */ /* 0x0003e20000100a00 */
[C---:B------:R-:W-:Y:S02]  /*1bba30*/  IMAD.X R17, R14.reuse, 0x1, R18, P1 ;  /* 0x000000010e117824 */ /* 0x040fe400008e0612 */
[----:B-1----:R-:W-:Y:S02]  /*1bba40*/  IMAD.MOV.U32 R10, RZ, RZ, R26 ;  /* 0x000000ffff0a7224 */ /* 0x002fe400078e001a */
[----:B------:R-:W-:Y:S02]  /*1bba50*/  IMAD.MOV.U32 R11, RZ, RZ, R27 ;  /* 0x000000ffff0b7224 */ /* 0x000fe400078e001b */
[----:B------:R-:W-:Y:S01]  /*1bba60*/  IMAD.X R11, R14, 0x1, R20, P2 ;  /* 0x000000010e0b7824 */ /* 0x000fe200010e0614 */
[----:B------:R-:W-:Y:S04]  /*1bba70*/  STL.64 [R1+0x3a90], R16 ;  /* 0x003a901001007387 */ /* 0x000fe80000100a00 */
[----:B------:R-:W-:Y:S04]  /*1bba80*/  STL.64 [R1+0x8510], R20 ;  /* 0x0085101401007387 */ /* 0x000fe80000100a00 */
[----:B------:R-:W-:Y:S01]  /*1bba90*/  STL [R1+0x3a8c], R11 ;  /* 0x003a8c0b01007387 */ /* 0x000fe20000100800 */
[----:B--2---:R-:W-:-:S05]  /*1bbaa0*/  IADD3 R26, P0, R28, R23, RZ ;  /* 0x000000171c1a7210 */ /* 0x004fca0007f1e0ff */
[----:B------:R-:W-:-:S05]  /*1bbab0*/  IMAD.X R27, R14, 0x1, R22, P0 ;  /* 0x000000010e1b7824 */ /* 0x000fca00000e0616 */
[----:B------:R1:W-:Y:S04]  /*1bbac0*/  STL.64 [R1+0x3a80], R26 ;  /* 0x003a801a01007387 */ /* 0x0003e80000100a00 */
[----:B-1----:R-:W2:Y:S01]  /*1bbad0*/  LDL.LU.64 R26, [R1+0x8540] ;  /* 0x00854000011a7983 */ /* 0x002ea20000300a00 */
[C---:B------:R-:W-:Y:S01]  /*1bbae0*/  IADD3 R16, P1, R28.reuse, R25, RZ ;  /* 0x000000191c107210 */ /* 0x040fe20007f3e0ff */
[----:B------:R-:W-:Y:S02]  /*1bbaf0*/  IMAD.MOV.U32 R21, RZ, RZ, R12 ;  /* 0x000000ffff157224 */ /* 0x000fe400078e000c */
[----:B------:R1:W-:Y:S01]  /*1bbb00*/  STL.64 [R1+0x8500], R22 ;  /* 0x0085001601007387 */ /* 0x0003e20000100a00 */
[----:B------:R-:W-:Y:S01]  /*1bbb10*/  IADD3 R10, P2, R28, R29, RZ ;  /* 0x0000001d1c0a7210 */ /* 0x000fe20007f5e0ff */
[----:B------:R-:W-:-:S02]  /*1bbb20*/  IMAD.X R17, R14, 0x1, R24, P1 ;  /* 0x000000010e117824 */ /* 0x000fc400008e0618 */
[----:B-1----:R-:W3:Y:S01]  /*1bbb30*/  LDL R23, [R1+0x174] ;  /* 0x0001740001177983 */ /* 0x002ee20000100800 */
[----:B--2---:R-:W-:-:S03]  /*1bbb40*/  IADD3 R12, P0, R28, R27, RZ ;  /* 0x0000001b1c0c7210 */ /* 0x004fc60007f1e0ff */
[----:B------:R-:W2:Y:S04]  /*1bbb50*/  LDL.LU R28, [R1+0x8538] ;  /* 0x00853800011c7983 */ /* 0x000ea80000300800 */
[----:B------:R1:W-:Y:S04]  /*1bbb60*/  STL [R1+0x3a68], R12 ;  /* 0x003a680c01007387 */ /* 0x0003e80000100800 */
[----:B-1----:R-:W4:Y:S04]  /*1bbb70*/  LDL.LU.64 R12, [R1+0x8530] ;  /* 0x00853000010c7983 */ /* 0x002f280000300a00 */
[----:B------:R1:W-:Y:S04]  /*1bbb80*/  STL.64 [R1+0x3a78], R16 ;  /* 0x003a781001007387 */ /* 0x0003e80000100a00 */
[----:B-1----:R-:W3:Y:S04]  /*1bbb90*/  LDL.LU.64 R16, [R1+0x8528] ;  /* 0x0085280001107983 */ /* 0x002ee80000300a00 */
[----:B------:R-:W-:Y:S01]  /*1bbba0*/  STL.64 [R1+0x84f8], R24 ;  /* 0x0084f81801007387 */ /* 0x000fe20000100a00 */
[----:B--2---:R-:W-:-:S03]  /*1bbbb0*/  IMAD.X R11, R14, 0x1, R28, P2 ;  /* 0x000000010e0b7824 */ /* 0x004fc600010e061c */
[----:B----4-:R-:W-:Y:S04]  /*1bbbc0*/  STL.64 [R1+0x8508], R12 ;  /* 0x0085080c01007387 */ /* 0x010fe80000100a00 */
[----:B------:R1:W-:Y:S01]  /*1bbbd0*/  STL.64 [R1+0x3a70], R10 ;  /* 0x003a700a01007387 */ /* 0x0003e20000100a00 */
[----:B---3--:R-:W-:-:S03]  /*1bbbe0*/  IADD3 R20, P1, R23, R16, RZ ;  /* 0x0000001017147210 */ /* 0x008fc60007f3e0ff */
[----:B-1----:R-:W2:Y:S01]  /*1bbbf0*/  LDL.LU.64 R10, [R1+0x8520] ;  /* 0x00852000010a7983 */ /* 0x002ea20000300a00 */
[----:B------:R-:W-:-:S03]  /*1bbc00*/  IADD3 R22, P2, R23, R17, RZ ;  /* 0x0000001117167210 */ /* 0x000fc60007f5e0ff */
[----:B------:R-:W3:Y:S04]  /*1bbc10*/  LDL R23, [R1+0x388] ;  /* 0x0003880001177983 */ /* 0x000ee80000100800 */
[----:B------:R1:W-:Y:S04]  /*1bbc20*/  STL.64 [R1+0x84e8], R16 ;  /* 0x0084e81001007387 */ /* 0x0003e80000100a00 */
[----:B-1----:R0:W4:Y:S02]  /*1bbc30*/  LDL.64 R16, [R1+0x3a68] ;  /* 0x003a680001107983 */ /* 0x0021240000100a00 */
[----:B----4-:R-:W-:-:S02]  /*1bbc40*/  IMAD.X R17, R14, 0x1, R26, P0 ;  /* 0x000000010e117824 */ /* 0x010fc400000e061a */
[----:B------:R-:W3:Y:S01]  /*1bbc50*/  LDL.LU R14, [R1+0x8518] ;  /* 0x00851800010e7983 */ /* 0x000ee20000300800 */
[----:B------:R-:W-:-:S03]  /*1bbc60*/  IMAD.MOV.U32 R25, RZ, RZ, R21 ;  /* 0x000000ffff197224 */ /* 0x000fc600078e0015 */
[----:B------:R-:W-:Y:S04]  /*1bbc70*/  STL [R1+0x3a6c], R17 ;  /* 0x003a6c1101007387 */ /* 0x000fe80000100800 */
[----:B------:R1:W-:Y:S04]  /*1bbc80*/  STL [R1+0x84f0], R26 ;  /* 0x0084f01a01007387 */ /* 0x0003e80000100800 */
[----:B-1----:R-:W4:Y:S01]  /*1bbc90*/  LDL.LU R26, [R1+0x174] ;  /* 0x00017400011a7983 */ /* 0x002f220000300800 */
[----:B---3--:R-:W-:-:S05]  /*1bbca0*/  IMAD.X R21, R23, 0x1, R14, P1 ;  /* 0x0000000117157824 */ /* 0x008fca00008e060e */
[----:B------:R1:W-:Y:S04]  /*1bbcb0*/  STL.64 [R1+0x3a60], R20 ;  /* 0x003a601401007387 */ /* 0x0003e80000100a00 */
[----:B-1----:R-:W4:Y:S01]  /*1bbcc0*/  LDL.LU.64 R20, [R1+0x8510] ;  /* 0x0085100001147983 */ /* 0x002f220000300a00 */
[----:B------:R-:W-:Y:S01]  /*1bbcd0*/  IMAD.X R23, R23, 0x1, R15, P2 ;  /* 0x0000000117177824 */ /* 0x000fe200010e060f */
[----:B----4-:R-:W-:-:S05]  /*1bbce0*/  IADD3 R12, P1, R26, R21, RZ ;  /* 0x000000151a0c7210 */ /* 0x010fca0007f3e0ff */
[----:B------:R1:W-:Y:S04]  /*1bbcf0*/  STL [R1+0x3a30], R12 ;  /* 0x003a300c01007387 */ /* 0x0003e80000100800 */
[----:B-1----:R-:W3:Y:S04]  /*1bbd00*/  LDL.LU.64 R12, [R1+0x8508] ;  /* 0x00850800010c7983 */ /* 0x002ee80000300a00 */
[----:B------:R1:W-:Y:S04]  /*1bbd10*/  STL.64 [R1+0x3a58], R22 ;  /* 0x003a581601007387 */ /* 0x0003e80000100a00 */
[----:B-1----:R-:W4:Y:S04]  /*1bbd20*/  LDL.LU.64 R22, [R1+0x8500] ;  /* 0x0085000001167983 */ /* 0x002f280000300a00 */
[----:B------:R4:W-:Y:S04]  /*1bbd30*/  STL.64 [R1+0x84d8], R14 ;  /* 0x0084d80e01007387 */ /* 0x0009e80000100a00 */
[----:B------:R-:W-:Y:S01]  /*1bbd40*/  STL [R1+0x84e0], R15 ;  /* 0x0084e00f01007387 */ /* 0x000fe20000100800 */
[----:B------:R-:W-:-:S02]  /*1bbd50*/  IADD3 R24, P0, R26, R19, RZ ;  /* 0x000000131a187210 */ /* 0x000fc40007f1e0ff */
[----:B----4-:R-:W-:Y:S01]  /*1bbd60*/  IADD3 R14, P2, R26, R23, RZ ;  /* 0x000000171a0e7210 */ /* 0x010fe20007f5e0ff */
[----:B------:R1:W-:Y:S04]  /*1bbd70*/  STL [R1+0x84e4], R23 ;  /* 0x0084e41701007387 */ /* 0x0003e80000100800 */
[----:B-1----:R-:W4:Y:S01]  /*1bbd80*/  LDL.LU R23, [R1+0x388] ;  /* 0x0003880001177983 */ /* 0x002f220000300800 */
[----:B------:R-:W-:Y:S02]  /*1bbd90*/  IMAD.MOV.U32 R17, RZ, RZ, R25 ;  /* 0x000000ffff117224 */ /* 0x000fe400078e0019 */
[----:B----4-:R-:W-:-:S05]  /*1bbda0*/  IMAD.X R25, R23, 0x1, R18, P0 ;  /* 0x0000000117197824 */ /* 0x010fca00000e0612 */
[----:B------:R1:W-:Y:S04]  /*1bbdb0*/  STL.64 [R1+0x3a50], R24 ;  /* 0x003a501801007387 */ /* 0x0003e80000100a00 */
[----:B-1----:R-:W4:Y:S04]  /*1bbdc0*/  LDL.LU.64 R24, [R1+0x84f8] ;  /* 0x0084f80001187983 */ /* 0x002f280000300a00 */
[----:B---3--:R1:W-:Y:S04]  /*1bbdd0*/  STL.64 [R1+0x84c0], R12 ;  /* 0x0084c00c01007387 */ /* 0x0083e80000100a00 */
[----:B-1----:R0:W3:Y:S04]  /*1bbde0*/  LDL.64 R12, [R1+0x3a30] ;  /* 0x003a3000010c7983 */ /* 0x0020e80000100a00 */
[----:B------:R1:W-:Y:S01]  /*1bbdf0*/  STL.64 [R1+0x84c8], R8 ;  /* 0x0084c80801007387 */ /* 0x0003e20000100a00 */
[----:B------:R-:W-:-:S03]  /*1bbe00*/  IMAD.X R15, R23, 0x1, R22, P2 ;  /* 0x00000001170f7824 */ /* 0x000fc600010e0616 */
[----:B-1----:R-:W2:Y:S04]  /*1bbe10*/  LDL R8, [R1+0x178] ;  /* 0x0001780001087983 */ /* 0x002ea80000100800 */
[----:B------:R1:W-:Y:S02]  /*1bbe20*/  STL [R1+0x84d0], R9 ;  /* 0x0084d00901007387 */ /* 0x0003e40000100800 */
[----:B-1----:R-:W-:Y:S01]  /*1bbe30*/  IMAD.MOV.U32 R9, RZ, RZ, R17 ;  /* 0x000000ffff097224 */ /* 0x002fe200078e0011 */
[----:B----4-:R-:W-:-:S05]  /*1bbe40*/  IADD3 R16, P0, R26, R25, RZ ;  /* 0x000000191a107210 */ /* 0x010fca0007f1e0ff */
[C---:B------:R-:W-:Y:S02]  /*1bbe50*/  IMAD.X R17, R23.reuse, 0x1, R24, P0 ;  /* 0x0000000117117824 */ /* 0x040fe400000e0618 */
[----:B---3--:R-:W-:Y:S01]  /*1bbe60*/  IMAD.X R13, R23, 0x1, R20, P1 ;  /* 0x00000001170d7824 */ /* 0x008fe200008e0614 */
[----:B------:R-:W-:-:S04]  /*1bbe70*/  IADD3 R12, P1, R26, R29, RZ ;  /* 0x0000001d1a0c7210 */ /* 0x000fc80007f3e0ff */
[----:B------:R-:W-:Y:S04]  /*1bbe80*/  STL [R1+0x3a34], R13 ;  /* 0x003a340d01007387 */ /* 0x000fe80000100800 */
[----:B------:R1:W-:Y:S02]  /*1bbe90*/  STL.64 [R1+0x3a38], R14 ;  /* 0x003a380e01007387 */ /* 0x0003e40000100a00 */
[----:B-1----:R-:W-:Y:S02]  /*1bbea0*/  IADD3 R14, P2, R26, R27, RZ ;  /* 0x0000001b1a0e7210 */ /* 0x002fe40007f5e0ff */
[----:B------:R-:W3:Y:S04]  /*1bbeb0*/  LDL.LU R26, [R1+0x84f0] ;  /* 0x0084f000011a7983 */ /* 0x000ee80000300800 */
[----:B------:R1:W-:Y:S01]  /*1bbec0*/  STL.64 [R1+0x3a40], R16 ;  /* 0x003a401001007387 */ /* 0x0003e20000100a00 */
[----:B------:R-:W-:-:S03]  /*1bbed0*/  IMAD.X R13, R23, 0x1, R28, P1 ;  /* 0x00000001170d7824 */ /* 0x000fc600008e061c */
[----:B-1----:R-:W4:Y:S04]  /*1bbee0*/  LDL.LU.64 R16, [R1+0x84e8] ;  /* 0x0084e80001107983 */ /* 0x002f280000300a00 */
[----:B------:R1:W-:Y:S04]  /*1bbef0*/  STL [R1+0x84b0], R28 ;  /* 0x0084b01c01007387 */ /* 0x0003e80000100800 */
[----:B-1----:R-:W2:Y:S01]  /*1bbf00*/  LDL.LU R28, [R1+0x178] ;  /* 0x00017800011c7983 */ /* 0x002ea20000300800 */
[----:B------:R-:W-:-:S03]  /*1bbf10*/  IMAD.MOV.U32 R15, RZ, RZ, R9 ;  /* 0x000000ffff0f7224 */ /* 0x000fc600078e0009 */
[----:B------:R1:W-:Y:S04]  /*1bbf20*/  STL.64 [R1+0x3a48], R12 ;  /* 0x003a480c01007387 */ /* 0x0003e80000100a00 */
[----:B-1----:R-:W3:Y:S04]  /*1bbf30*/  LDL R13, [R1+0x384] ;  /* 0x00038400010d7983 */ /* 0x002ee80000100800 */
[----:B----4-:R1:W-:Y:S01]  /*1bbf40*/  STL.64 [R1+0x84b8], R16 ;  /* 0x0084b81001007387 */ /* 0x0103e20000100a00 */
[----:B--2---:R-:W-:Y:S01]  /*1bbf50*/  IADD3 R12, P1, R28, R17, RZ ;  /* 0x000000111c0c7210 */ /* 0x004fe20007f3e0ff */
[----:B-1----:R-:W-:-:S02]  /*1bbf60*/  IMAD.MOV.U32 R17, RZ, RZ, R15 ;  /* 0x000000ffff117224 */ /* 0x002fc400078e000f */
[----:B---3--:R-:W-:Y:S02]  /*1bbf70*/  IMAD.X R15, R23, 0x1, R26, P2 ;  /* 0x00000001170f7824 */ /* 0x008fe400010e061a */
[----:B------:R-:W2:Y:S04]  /*1bbf80*/  LDL.LU R23, [R1+0x84e4] ;  /* 0x0084e40001177983 */ /* 0x000ea80000300800 */
[----:B------:R1:W-:Y:S04]  /*1bbf90*/  STL.64 [R1+0x3a18], R14 ;  /* 0x003a180e01007387 */ /* 0x0003e80000100a00 */
[----:B-1----:R0:W3:Y:S01]  /*1bbfa0*/  LDL.LU R15, [R1+0x84e0] ;  /* 0x0084e000010f7983 */ /* 0x0020e20000300800 */
[----:B------:R-:W-:-:S05]  /*1bbfb0*/  IADD3 R14, P2, R28, R19, RZ ;  /* 0x000000131c0e7210 */ /* 0x000fca0007f5e0ff */
[----:B------:R3:W-:Y:S04]  /*1bbfc0*/  STL [R1+0x39f0], R14 ;  /* 0x0039f00e01007387 */ /* 0x0007e80000100800 */
[----:B---3--:R-:W3:Y:S01]  /*1bbfd0*/  LDL.LU.64 R14, [R1+0x84d8] ;  /* 0x0084d800010e7983 */ /* 0x008ee20000300a00 */
[----:B------:R-:W-:-:S05]  /*1bbfe0*/  IADD3 R8, P0, R8, R16, RZ ;  /* 0x0000001008087210 */ /* 0x000fca0007f1e0ff */
[----:B---3--:R-:W-:-:S05]  /*1bbff0*/  IMAD.X R9, R13, 0x1, R14, P0 ;  /* 0x000000010d097824 */ /* 0x008fca00000e060e */
[----:B------:R1:W-:Y:S04]  /*1bc000*/  STL.64 [R1+0x3a20], R8 ;  /* 0x003a200801007387 */ /* 0x0003e80000100a00 */
[----:B-1----:R0:W3:Y:S01]  /*1bc010*/  LDL.LU R9, [R1+0x84d0] ;  /* 0x0084d00001097983 */ /* 0x0020e20000300800 */
[----:B------:R-:W-:Y:S01]  /*1bc020*/  IADD3 R8, P0, R28, R21, RZ ;  /* 0x000000151c087210 */ /* 0x000fe20007f1e0ff */
[----:B------:R-:W-:-:S04]  /*1bc030*/  IMAD.X R13, R13, 0x1, R15, P1 ;  /* 0x000000010d0d7824 */ /* 0x000fc800008e060f */
[----:B------:R3:W-:Y:S04]  /*1bc040*/  STL [R1+0x39f8], R8 ;  /* 0x0039f80801007387 */ /* 0x0007e80000100800 */
[----:B---3--:R-:W3:Y:S04]  /*1bc050*/  LDL.LU.64 R8, [R1+0x84c8] ;  /* 0x0084c80001087983 */ /* 0x008ee80000300a00 */
[----:B------:R1:W-:Y:S04]  /*1bc060*/  STL.64 [R1+0x3a28], R12 ;  /* 0x003a280c01007387 */ /* 0x0003e80000100a00 */
[----:B-1----:R-:W4:Y:S04]  /*1bc070*/  LDL.LU.64 R12, [R1+0x84c0] ;  /* 0x0084c000010c7983 */ /* 0x002f280000300a00 */
[----:B------:R1:W-:Y:S04]  /*1bc080*/  STL.64 [R1+0x84a8], R10 ;  /* 0x0084a80a01007387 */ /* 0x0003e80000100a00 */
[----:B-1----:R0:W3:Y:S04]  /*1bc090*/  LDL.64 R10, [R1+0x39f8] ;  /* 0x0039f800010a7983 */ /* 0x0020e80000100a00 */
[----:B------:R1:W-:Y:S04]  /*1bc0a0*/  STL [R1+0x84a0], R15 ;  /* 0x0084a00f01007387 */ /* 0x0003e80000100800 */
[----:B-1----:R-:W4:Y:S04]  /*1bc0b0*/  LDL.LU R15, [R1+0x384] ;  /* 0x00038400010f7983 */ /* 0x002f280000300800 */
[----:B------:R1:W-:Y:S04]  /*1bc0c0*/  STL.64 [R1+0x8490], R4 ;  /* 0x0084900401007387 */ /* 0x0003e80000100a00 */
[----:B-1----:R0:W4:Y:S01]  /*1bc0d0*/  LDL.64 R4, [R1+0x39f0] ;  /* 0x0039f00001047983 */ /* 0x0021220000100a00 */
[----:B--2---:R-:W-:Y:S01]  /*1bc0e0*/  IADD3 R16, P1, R28, R23, RZ ;  /* 0x000000171c107210 */ /* 0x004fe20007f3e0ff */
[----:B---3--:R-:W-:-:S04]  /*1bc0f0*/  IMAD.MOV.U32 R11, RZ, RZ, R17 ;  /* 0x000000ffff0b7224 */ /* 0x008fc800078e0011 */
[----:B------:R-:W-:Y:S02]  /*1bc100*/  IMAD.MOV.U32 R17, RZ, RZ, R11 ;  /* 0x000000ffff117224 */ /* 0x000fe400078e000b */
[C---:B----4-:R-:W-:Y:S02]  /*1bc110*/  IMAD.X R11, R15.reuse, 0x1, R20, P0 ;  /* 0x000000010f0b7824 */ /* 0x050fe400000e0614 */
[----:B------:R-:W-:-:S05]  /*1bc120*/  IMAD.X R5, R15, 0x1, R18, P2 ;  /* 0x000000010f057824 */ /* 0x000fca00010e0612 */
[----:B------:R-:W-:Y:S04]  /*1bc130*/  STL [R1+0x39f4], R5 ;  /* 0x0039f40501007387 */ /* 0x000fe80000100800 */
[----:B------:R-:W-:Y:S04]  /*1bc140*/  STL.64 [R1+0x8498], R20 ;  /* 0x0084981401007387 */ /* 0x000fe80000100a00 */
[----:B------:R1:W-:Y:S01]  /*1bc150*/  STL [R1+0x39fc], R11 ;  /* 0x0039fc0b01007387 */ /* 0x0003e20000100800 */
[----:B------:R-:W-:Y:S01]  /*1bc160*/  IADD3 R4, P2, R28, R25, RZ ;  /* 0x000000191c047210 */ /* 0x000fe20007f5e0ff */
[----:B-1----:R-:W-:-:S02]  /*1bc170*/  IMAD.MOV.U32 R11, RZ, RZ, R17 ;  /* 0x000000ffff0b7224 */ /* 0x002fc400078e0011 */
[C---:B------:R-:W-:Y:S01]  /*1bc180*/  IMAD.X R17, R15.reuse, 0x1, R22, P1 ;  /* 0x000000010f117824 */ /* 0x040fe200008e0616 */
[C---:B------:R-:W-:Y:S02]  /*1bc190*/  IADD3 R10, P0, R28.reuse, R29, RZ ;  /* 0x0000001d1c0a7210 */ /* 0x040fe40007f1e0ff */
[----:B------:R-:W-:Y:S02]  /*1bc1a0*/  IADD3 R20, P1, R28, R27, RZ ;  /* 0x0000001b1c147210 */ /* 0x000fe40007f3e0ff */
[----:B------:R1:W-:Y:S04]  /*1bc1b0*/  STL.64 [R1+0x3a00], R16 ;  /* 0x003a001001007387 */ /* 0x0003e80000100a00 */
[----:B-1----:R-:W2:Y:S04]  /*1bc1c0*/  LDL.LU.64 R16, [R1+0x84b8] ;  /* 0x0084b80001107983 */ /* 0x002ea80000300a00 */
[----:B------:R1:W-:Y:S04]  /*1bc1d0*/  STL.64 [R1+0x8488], R22 ;  /* 0x0084881601007387 */ /* 0x0003e80000100a00 */
[----:B-1----:R-:W3:Y:S04]  /*1bc1e0*/  LDL R22, [R1+0x380] ;  /* 0x0003800001167983 */ /* 0x002ee80000100800 */
[----:B------:R-:W4:Y:S04]  /*1bc1f0*/  LDL.LU R28, [R1+0x84b0] ;  /* 0x0084b000011c7983 */ /* 0x000f280000300800 */
[----:B------:R-:W2:Y:S01]  /*1bc200*/  LDL R21, [R1+0x17c] ;  /* 0x00017c0001157983 */ /* 0x000ea20000100800 */
[----:B------:R-:W-:-:S03]  /*1bc210*/  IMAD.X R5, R15, 0x1, R24, P2 ;  /* 0x000000010f057824 */ /* 0x000fc600010e0618 */
[----:B------:R-:W-:Y:S04]  /*1bc220*/  STL.64 [R1+0x8480], R24 ;  /* 0x0084801801007387 */ /* 0x000fe80000100a00 */
[----:B------:R1:W-:Y:S02]  /*1bc230*/  STL.64 [R1+0x3a08], R4 ;  /* 0x003a080401007387 */ /* 0x0003e40000100a00 */
[----:B-1----:R-:W-:-:S04]  /*1bc240*/  IMAD.MOV.U32 R5, RZ, RZ, R11 ;  /* 0x000000ffff057224 */ /* 0x002fc800078e000b */
[----:B------:R-:W-:Y:S02]  /*1bc250*/  IMAD.MOV.U32 R25, RZ, RZ, R5 ;  /* 0x000000ffff197224 */ /* 0x000fe400078e0005 */
[----:B----4-:R-:W-:Y:S01]  /*1bc260*/  IMAD.X R11, R15, 0x1, R28, P0 ;  /* 0x000000010f0b7824 */ /* 0x010fe200000e061c */
[C---:B--2---:R-:W-:Y:S02]  /*1bc270*/  IADD3 R24, P0, R21.reuse, R17, RZ ;  /* 0x0000001115187210 */ /* 0x044fe40007f1e0ff */
[----:B------:R-:W-:Y:S01]  /*1bc280*/  IADD3 R4, P2, R21, R16, RZ ;  /* 0x0000001015047210 */ /* 0x000fe20007f5e0ff */
[----:B------:R-:W-:Y:S01]  /*1bc290*/  IMAD.X R21, R15, 0x1, R26, P1 ;  /* 0x000000010f157824 */ /* 0x000fe200008e061a */
[----:B------:R1:W-:Y:S03]  /*1bc2a0*/  STL.64 [R1+0x3a10], R10 ;  /* 0x003a100a01007387 */ /* 0x0003e60000100a00 */
[----:B---3--:R-:W-:Y:S01]  /*1bc2b0*/  IMAD.X R5, R22, 0x1, R14, P2 ;  /* 0x0000000116057824 */ /* 0x008fe200010e060e */
[----:B-1----:R-:W2:Y:S04]  /*1bc2c0*/  LDL.LU.64 R10, [R1+0x84a8] ;  /* 0x0084a800010a7983 */ /* 0x002ea80000300a00 */
[----:B------:R1:W-:Y:S04]  /*1bc2d0*/  STL [R1+0x8470], R17 ;  /* 0x0084701101007387 */ /* 0x0003e80000100800 */
[----:B------:R-:W-:Y:S04]  /*1bc2e0*/  STL [R1+0x39e8], R24 ;  /* 0x0039e81801007387 */ /* 0x000fe80000100800 */
[----:B-1----:R-:W3:Y:S04]  /*1bc2f0*/  LDL.LU R17, [R1+0x17c] ;  /* 0x00017c0001117983 */ /* 0x002ee80000300800 */
[----:B------:R-:W4:Y:S04]  /*1bc300*/  LDL.LU R15, [R1+0x84a0] ;  /* 0x0084a000010f7983 */ /* 0x000f280000300800 */
[----:B------:R1:W-:Y:S04]  /*1bc310*/  STL.64 [R1+0x39d8], R20 ;  /* 0x0039d81401007387 */ /* 0x0003e80000100a00 */
[----:B-1----:R-:W3:Y:S04]  /*1bc320*/  LDL.LU.64 R20, [R1+0x8498] ;  /* 0x0084980001147983 */ /* 0x002ee80000300a00 */
[----:B------:R1:W-:Y:S04]  /*1bc330*/  STL.64 [R1+0x39e0], R4 ;  /* 0x0039e00401007387 */ /* 0x0003e80000100a00 */
[----:B-1----:R-:W2:Y:S01]  /*1bc340*/  LDL.LU.64 R4, [R1+0x8490] ;  /* 0x0084900001047983 */ /* 0x002ea20000300a00 */
[----:B---3--:R-:W-:-:S03]  /*1bc350*/  IADD3 R22, P2, R17, R21, RZ ;  /* 0x0000001511167210 */ /* 0x008fc60007f5e0ff */
[----:B--2---:R1:W-:Y:S04]  /*1bc360*/  STL.64 [R1+0x8478], R4 ;  /* 0x0084780401007387 */ /* 0x0043e80000100a00 */
[----:B-1----:R0:W2:Y:S04]  /*1bc370*/  LDL.64 R4, [R1+0x39e8] ;  /* 0x0039e80001047983 */ /* 0x0020a80000100a00 */
[----:B------:R1:W-:Y:S04]  /*1bc380*/  STL [R1+0x39b8], R22 ;  /* 0x0039b81601007387 */ /* 0x0003e80000100800 */
[----:B-1----:R-:W3:Y:S04]  /*1bc390*/  LDL.LU.64 R22, [R1+0x8488] ;  /* 0x0084880001167983 */ /* 0x002ee80000300a00 */
[----:B------:R1:W-:Y:S04]  /*1bc3a0*/  STL [R1+0x8460], R21 ;  /* 0x0084601501007387 */ /* 0x0003e80000100800 */
[----:B-1----:R-:W2:Y:S04]  /*1bc3b0*/  LDL.LU R21, [R1+0x380] ;  /* 0x0003800001157983 */ /* 0x002ea80000300800 */
[----:B----4-:R1:W-:Y:S01]  /*1bc3c0*/  STL.64 [R1+0x8468], R14 ;  /* 0x0084680e01007387 */ /* 0x0103e20000100a00 */
[----:B------:R-:W-:Y:S01]  /*1bc3d0*/  IADD3 R24, P1, R17, R19, RZ ;  /* 0x0000001311187210 */ /* 0x000fe20007f3e0ff */
[----:B--2---:R-:W-:-:S02]  /*1bc3e0*/  IMAD.X R5, R21, 0x1, R15, P0 ;  /* 0x0000000115057824 */ /* 0x004fc400000e060f */
[----:B-1----:R0:W2:Y:S04]  /*1bc3f0*/  LDL.64 R14, [R1+0x39b8] ;  /* 0x0039b800010e7983 */ /* 0x0020a80000100a00 */
[----:B------:R-:W-:Y:S01]  /*1bc400*/  STL [R1+0x39ec], R5 ;  /* 0x0039ec0501007387 */ /* 0x000fe20000100800 */
[----:B--2---:R-:W-:Y:S02]  /*1bc410*/  IMAD.MOV.U32 R15, RZ, RZ, R25 ;  /* 0x000000ffff0f7224 */ /* 0x004fe400078e0019 */
[----:B------:R-:W-:-:S05]  /*1bc420*/  IMAD.X R25, R21, 0x1, R18, P1 ;  /* 0x0000000115197824 */ /* 0x000fca00008e0612 */
[----:B------:R1:W-:Y:S04]  /*1bc430*/  STL.64 [R1+0x39b0], R24 ;  /* 0x0039b01801007387 */ /* 0x0003e80000100a00 */
[----:B-1----:R-:W2:Y:S01]  /*1bc440*/  LDL.LU.64 R24, [R1+0x8480] ;  /* 0x0084800001187983 */ /* 0x002ea20000300a00 */
[----:B---3--:R-:W-:-:S03]  /*1bc450*/  IADD3 R4, P0, R17, R23, RZ ;  /* 0x0000001711047210 */ /* 0x008fc60007f1e0ff */
[----:B------:R1:W-:Y:S02]  /*1bc460*/  STL.64 [R1+0x8450], R12 ;  /* 0x0084500c01007387 */ /* 0x0003e40000100a00 */
[C---:B------:R-:W-:Y:S02]  /*1bc470*/  IMAD.X R5, R21.reuse, 0x1, R22, P0 ;  /* 0x0000000115057824 */ /* 0x040fe400000e0616 */
[----:B-1----:R-:W-:Y:S01]  /*1bc480*/  IMAD.MOV.U32 R12, RZ, RZ, R15 ;  /* 0x000000ffff0c7224 */ /* 0x002fe200078e000f */
[----:B------:R-:W3:Y:S04]  /*1bc490*/  LDL R13, [R1+0x180] ;  /* 0x00018000010d7983 */ /* 0x000ee80000100800 */
[----:B------:R2:W-:Y:S01]  /*1bc4a0*/  STL.64 [R1+0x8458], R10 ;  /* 0x0084580a01007387 */ /* 0x0005e20000100a00 */
[----:B------:R-:W-:-:S05]  /*1bc4b0*/  IMAD.X R15, R21, 0x1, R20, P2 ;  /* 0x00000001150f7824 */ /* 0x000fca00010e0614 */
[----:B------:R-:W-:Y:S01]  /*1bc4c0*/  STL [R1+0x39bc], R15 ;  /* 0x0039bc0f01007387 */ /* 0x000fe20000100800 */
[----:B--2---:R-:W-:-:S05]  /*1bc4d0*/  IADD3 R10, P1, R17, R25, RZ ;  /* 0x00000019110a7210 */ /* 0x004fca0007f3e0ff */
[----:B------:R-:W-:Y:S04]  /*1bc4e0*/  STL [R1+0x39c8], R10 ;  /* 0x0039c80a01007387 */ /* 0x000fe80000100800 */
[----:B------:R1:W-:Y:S04]  /*1bc4f0*/  STL.64 [R1+0x39c0], R4 ;  /* 0x0039c00401007387 */ /* 0x0003e80000100a00 */
[----:B-1----:R-:W2:Y:S04]  /*1bc500*/  LDL.LU.64 R4, [R1+0x8478] ;  /* 0x0084780001047983 */ /* 0x002ea80000300a00 */
[----:B------:R1:W-:Y:S04]  /*1bc510*/  STL.64 [R1+0x8448], R22 ;  /* 0x0084481601007387 */ /* 0x0003e80000100a00 */
[----:B-1----:R0:W4:Y:S01]  /*1bc520*/  LDL.64 R22, [R1+0x39c8] ;  /* 0x0039c80001167983 */ /* 0x0021220000100a00 */
[----:B------:R-:W-:-:S02]  /*1bc530*/  IADD3 R14, P2, R17, R29, RZ ;  /* 0x0000001d110e7210 */ /* 0x000fc40007f5e0ff */
[----:B------:R-:W-:Y:S01]  /*1bc540*/  IADD3 R10, P0, R17, R27, RZ ;  /* 0x0000001b110a7210 */ /* 0x000fe20007f1e0ff */
[----:B------:R-:W-:Y:S01]  /*1bc550*/  IMAD.MOV.U32 R11, RZ, RZ, R12 ;  /* 0x000000ffff0b7224 */ /* 0x000fe200078e000c */
[----:B------:R-:W2:Y:S01]  /*1bc560*/  LDL.LU R17, [R1+0x8470] ;  /* 0x0084700001117983 */ /* 0x000ea20000300800 */
[----:B------:R-:W-:-:S03]  /*1bc570*/  IMAD.X R15, R21, 0x1, R28, P2 ;  /* 0x00000001150f7824 */ /* 0x000fc600010e061c */
[----:B------:R-:W-:Y:S01]  /*1bc580*/  STL.64 [R1+0x8440], R24 ;  /* 0x0084401801007387 */ /* 0x000fe20000100a00 */
[----:B----4-:R-:W-:Y:S01]  /*1bc590*/  IMAD.X R23, R21, 0x1, R24, P1 ;  /* 0x0000000115177824 */ /* 0x010fe200008e0618 */
[----:B---3--:R-:W-:Y:S02]  /*1bc5a0*/  IADD3 R12, P1, R13, R16, RZ ;  /* 0x000000100d0c7210 */ /* 0x008fe40007f3e0ff */
[----:B------:R-:W3:Y:S04]  /*1bc5b0*/  LDL R13, [R1+0x37c] ;  /* 0x00037c00010d7983 */ /* 0x000ee80000100800 */
[----:B------:R-:W-:Y:S04]  /*1bc5c0*/  STL [R1+0x39cc], R23 ;  /* 0x0039cc1701007387 */ /* 0x000fe80000100800 */
[----:B------:R1:W-:Y:S04]  /*1bc5d0*/  STL.64 [R1+0x39d0], R14 ;  /* 0x0039d00e01007387 */ /* 0x0003e80000100a00 */
[----:B-1----:R-:W3:Y:S04]  /*1bc5e0*/  LDL.LU.64 R14, [R1+0x8468] ;  /* 0x00846800010e7983 */ /* 0x002ee80000300a00 */
[----:B------:R1:W-:Y:S04]  /*1bc5f0*/  STL [R1+0x8438], R28 ;  /* 0x0084381c01007387 */ /* 0x0003e80000100800 */
[----:B-1----:R-:W4:Y:S04]  /*1bc600*/  LDL.LU R28, [R1+0x180] ;  /* 0x00018000011c7983 */ /* 0x002f280000300800 */
[----:B--2---:R1:W-:Y:S01]  /*1bc610*/  STL.64 [R1+0x8430], R16 ;  /* 0x0084301001007387 */ /* 0x0043e20000100a00 */
[----:B----4-:R-:W-:Y:S01]  /*1bc620*/  IADD3 R22, P2, R28, R17, RZ ;  /* 0x000000111c167210 */ /* 0x010fe20007f5e0ff */
[----:B-1----:R-:W-:-:S02]  /*1bc630*/  IMAD.MOV.U32 R17, RZ, RZ, R11 ;  /* 0x000000ffff117224 */ /* 0x002fc400078e000b */
[----:B------:R-:W-:Y:S02]  /*1bc640*/  IMAD.X R11, R21, 0x1, R26, P0 ;  /* 0x00000001150b7824 */ /* 0x000fe400000e061a */
[----:B------:R-:W2:Y:S04]  /*1bc650*/  LDL.LU R21, [R1+0x8460] ;  /* 0x0084600001157983 */ /* 0x000ea80000300800 */
[----:B------:R1:W-:Y:S04]  /*1bc660*/  STL.64 [R1+0x3998], R10 ;  /* 0x0039980a01007387 */ /* 0x0003e80000100a00 */
[----:B-1----:R-:W4:Y:S01]  /*1bc670*/  LDL.LU.64 R10, [R1+0x8458] ;  /* 0x00845800010a7983 */ /* 0x002f220000300a00 */
[----:B---3--:R-:W-:-:S05]  /*1bc680*/  IMAD.X R13, R13, 0x1, R14, P1 ;  /* 0x000000010d0d7824 */ /* 0x008fca00008e060e */
[----:B------:R1:W-:Y:S04]  /*1bc690*/  STL.64 [R1+0x39a0], R12 ;  /* 0x0039a00c01007387 */ /* 0x0003e80000100a00 */
[----:B-1----:R-:W3:Y:S04]  /*1bc6a0*/  LDL.LU.64 R12, [R1+0x8450] ;  /* 0x00845000010c7983 */ /* 0x002ee80000300a00 */
[----:B----4-:R2:W-:Y:S04]  /*1bc6b0*/  STL.64 [R1+0x8420], R10 ;  /* 0x0084200a01007387 */ /* 0x0105e80000100a00 */
[----:B------:R1:W-:Y:S01]  /*1bc6c0*/  STL.64 [R1+0x8428], R8 ;  /* 0x0084280801007387 */ /* 0x0003e20000100a00 */
[----:B--2---:R-:W-:-:S03]  /*1bc6d0*/  IADD3 R10, P1, R28, R21, RZ ;  /* 0x000000151c0a7210 */ /* 0x004fc60007f3e0ff */
[----:B-1----:R-:W2:Y:S04]  /*1bc6e0*/  LDL R8, [R1+0x184] ;  /* 0x0001840001087983 */ /* 0x002ea80000100800 */
[----:B------:R1:W-:Y:S04]  /*1bc6f0*/  STL [R1+0x8410], R21 ;  /* 0x0084101501007387 */ /* 0x0003e80000100800 */
[----:B-1----:R-:W4:Y:S01]  /*1bc700*/  LDL.LU R21, [R1+0x37c] ;  /* 0x00037c0001157983 */ /* 0x002f220000300800 */
[----:B------:R-:W-:Y:S01]  /*1bc710*/  IADD3 R24, P0, R28, R19, RZ ;  /* 0x000000131c187210 */ /* 0x000fe20007f1e0ff */
[----:B----4-:R-:W-:-:S04]  /*1bc720*/  IMAD.X R23, R21, 0x1, R15, P2 ;  /* 0x0000000115177824 */ /* 0x010fc800010e060f */
[C---:B------:R-:W-:Y:S01]  /*1bc730*/  IMAD.X R25, R21.reuse, 0x1, R18, P0 ;  /* 0x0000000115197824 */ /* 0x040fe200000e0612 */
[----:B------:R1:W-:Y:S04]  /*1bc740*/  STL.64 [R1+0x39a8], R22 ;  /* 0x0039a81601007387 */ /* 0x0003e80000100a00 */
[----:B-1----:R-:W4:Y:S04]  /*1bc750*/  LDL.LU.64 R22, [R1+0x8448] ;  /* 0x0084480001167983 */ /* 0x002f280000300a00 */
[----:B------:R-:W-:Y:S04]  /*1bc760*/  STL.64 [R1+0x8408], R14 ;  /* 0x0084080e01007387 */ /* 0x000fe80000100a00 */
[----:B------:R1:W-:Y:S04]  /*1bc770*/  STL.64 [R1+0x3948], R24 ;  /* 0x0039481801007387 */ /* 0x0003e80000100a00 */
[----:B-1----:R-:W3:Y:S01]  /*1bc780*/  LDL.LU.64 R24, [R1+0x8440] ;  /* 0x0084400001187983 */ /* 0x002ee20000300a00 */
[----:B------:R-:W-:-:S03]  /*1bc790*/  IMAD.X R11, R21, 0x1, R20, P1 ;  /* 0x00000001150b7824 */ /* 0x000fc600008e0614 */
[----:B------:R1:W-:Y:S04]  /*1bc7a0*/  STL.64 [R1+0x8418], R18 ;  /* 0x0084181201007387 */ /* 0x0003e80000100a00 */
[----:B------:R0:W-:Y:S01]  /*1bc7b0*/  STL.64 [R1+0x3950], R10 ;  /* 0x0039500a01007387 */ /* 0x0001e20000100a00 */
[----:B-1----:R-:W-:Y:S01]  /*1bc7c0*/  IMAD.MOV.U32 R18, RZ, RZ, R17 ;  /* 0x000000ffff127224 */ /* 0x002fe200078e0011 */
[C---:B0-----:R-:W-:Y:S02]  /*1bc7d0*/  IADD3 R10, P1, R28.reuse, R29, RZ ;  /* 0x0000001d1c0a7210 */ /* 0x041fe40007f3e0ff */
[----:B----4-:R-:W-:-:S05]  /*1bc7e0*/  IADD3 R14, P2, R28, R23, RZ ;  /* 0x000000171c0e7210 */ /* 0x010fca0007f5e0ff */
[----:B------:R-:W-:Y:S01]  /*1bc7f0*/  IMAD.X R15, R21, 0x1, R22, P2 ;  /* 0x00000001150f7824 */ /* 0x000fe200010e0616 */
[----:B---3--:R-:W-:-:S04]  /*1bc800*/  IADD3 R16, P0, R28, R25, RZ ;  /* 0x000000191c107210 */ /* 0x008fc80007f1e0ff */
[----:B------:R0:W-:Y:S01]  /*1bc810*/  STL.64 [R1+0x3958], R14 ;  /* 0x0039580e01007387 */ /* 0x0001e20000100a00 */
[C---:B------:R-:W-:Y:S01]  /*1bc820*/  IMAD.X R17, R21.reuse, 0x1, R24, P0 ;  /* 0x0000000115117824 */ /* 0x040fe200000e0618 */
[----:B0-----:R-:W-:Y:S02]  /*1bc830*/  IADD3 R14, P2, R28, R27, RZ ;  /* 0x0000001b1c0e7210 */ /* 0x001fe40007f5e0ff */
[----:B------:R-:W3:Y:S04]  /*1bc840*/  LDL.LU R28, [R1+0x8438] ;  /* 0x00843800011c7983 */ /* 0x000ee80000300800 */
[----:B------:R0:W-:Y:S04]  /*1bc850*/  STL.64 [R1+0x3960], R16 ;  /* 0x0039601001007387 */ /* 0x0001e80000100a00 */
[----:B0-----:R-:W2:Y:S04]  /*1bc860*/  LDL.LU.64 R16, [R1+0x8430] ;  /* 0x0084300001107983 */ /* 0x001ea80000300a00 */
[----:B------:R-:W-:Y:S01]  /*1bc870*/  STL.64 [R1+0x8400], R24 ;  /* 0x0084001801007387 */ /* 0x000fe20000100a00 */
[----:B---3--:R-:W-:Y:S01]  /*1bc880*/  IMAD.X R11, R21, 0x1, R28, P1 ;  /* 0x00000001150b7824 */ /* 0x008fe200008e061c */
[----:B--2---:R-:W-:-:S05]  /*1bc890*/  IADD3 R8, P0, R8, R16, RZ ;  /* 0x0000001008087210 */ /* 0x004fca0007f1e0ff */
[----:B------:R0:W-:Y:S04]  /*1bc8a0*/  STL [R1+0x3938], R8 ;  /* 0x0039380801007387 */ /* 0x0001e80000100800 */
[----:B0-----:R-:W2:Y:S04]  /*1bc8b0*/  LDL.LU.64 R8, [R1+0x8428] ;  /* 0x0084280001087983 */ /* 0x001ea80000300a00 */
[----:B------:R0:W-:Y:S04]  /*1bc8c0*/  STL.64 [R1+0x3968], R10 ;  /* 0x0039680a01007387 */ /* 0x0001e80000100a00 */
[----:B0-----:R-:W3:Y:S04]  /*1bc8d0*/  LDL.LU.64 R10, [R1+0x8420] ;  /* 0x00842000010a7983 */ /* 0x001ee80000300a00 */
[----:B------:R0:W-:Y:S04]  /*1bc8e0*/  STL [R1+0x83e8], R28 ;  /* 0x0083e81c01007387 */ /* 0x0001e80000100800 */
[----:B0-----:R-:W4:Y:S01]  /*1bc8f0*/  LDL.LU R28, [R1+0x184] ;  /* 0x00018400011c7983 */ /* 0x001f220000300800 */
[----:B------:R-:W-:Y:S01]  /*1bc900*/  IMAD.MOV.U32 R25, RZ, RZ, R18 ;  /* 0x000000ffff197224 */ /* 0x000fe200078e0012 */
[----:B----4-:R-:W-:-:S05]  /*1bc910*/  IADD3 R18, P1, R28, R17, RZ ;  /* 0x000000111c127210 */ /* 0x010fca0007f3e0ff */
[----:B------:R0:W-:Y:S04]  /*1bc920*/  STL [R1+0x3940], R18 ;  /* 0x0039401201007387 */ /* 0x0001e80000100800 */
[----:B0-----:R-:W4:Y:S04]  /*1bc930*/  LDL.LU.64 R18, [R1+0x8418] ;  /* 0x0084180001127983 */ /* 0x001f280000300a00 */
[----:B------:R0:W-:Y:S04]  /*1bc940*/  STL.64 [R1+0x83f0], R16 ;  /* 0x0083f01001007387 */ /* 0x0001e80000100a00 */
[----:B0-----:R0:W2:Y:S01]  /*1bc950*/  LDL.64 R16, [R1+0x3940] ;  /* 0x0039400001107983 */ /* 0x0010a20000100a00 */
[----:B------:R-:W-:-:S03]  /*1bc960*/  IMAD.X R15, R21, 0x1, R26, P2 ;  /* 0x00000001150f7824 */ /* 0x000fc600010e061a */
[----:B--2---:R-:W2:Y:S04]  /*1bc970*/  LDL R17, [R1+0x378] ;  /* 0x0003780001117983 */ /* 0x004ea80000100800 */
[----:B------:R-:W3:Y:S04]  /*1bc980*/  LDL.LU R21, [R1+0x8410] ;  /* 0x0084100001157983 */ /* 0x000ee80000300800 */
[----:B------:R1:W-:Y:S04]  /*1bc990*/  STL.64 [R1+0x3930], R14 ;  /* 0x0039300e01007387 */ /* 0x0003e80000100a00 */
[----:B-1----:R-:W2:Y:S04]  /*1bc9a0*/  LDL.LU.64 R14, [R1+0x8408] ;  /* 0x00840800010e7983 */ /* 0x002ea80000300a00 */
[----:B------:R1:W-:Y:S04]  /*1bc9b0*/  STL.64 [R1+0x83f8], R26 ;  /* 0x0083f81a01007387 */ /* 0x0003e80000100a00 */
[----:B-1----:R0:W4:Y:S02]  /*1bc9c0*/  LDL.64 R26, [R1+0x3938] ;  /* 0x00393800011a7983 */ /* 0x0021240000100a00 */
[----:B----4-:R-:W-:-:S04]  /*1bc9d0*/  IMAD.MOV.U32 R27, RZ, RZ, R25 ;  /* 0x000000ffff1b7224 */ /* 0x010fc800078e0019 */
[----:B------:R-:W-:Y:S02]  /*1bc9e0*/  IMAD.MOV.U32 R25, RZ, RZ, R27 ;  /* 0x000000ffff197224 */ /* 0x000fe400078e001b */
[C---:B--2---:R-:W-:Y:S02]  /*1bc9f0*/  IMAD.X R27, R17.reuse, 0x1, R14, P0 ;  /* 0x00000001111b7824 */ /* 0x044fe400000e060e */
[----:B------:R-:W-:-:S03]  /*1bca00*/  IMAD.X R17, R17, 0x1, R15, P1 ;  /* 0x0000000111117824 */ /* 0x000fc600008e060f */
[----:B------:R-:W-:Y:S04]  /*1bca10*/  STL [R1+0x393c], R27 ;  /* 0x00393c1b01007387 */ /* 0x000fe80000100800 */
[----:B------:R1:W-:Y:S04]  /*1bca20*/  STL [R1+0x83d8], R15 ;  /* 0x0083d80f01007387 */ /* 0x0003e80000100800 */
[----:B-1----:R-:W2:Y:S01]  /*1bca30*/  LDL.LU R15, [R1+0x378] ;  /* 0x00037800010f7983 */ /* 0x002ea20000300800 */
[----:B------:R-:W-:-:S03]  /*1bca40*/  IADD3 R24, P2, R28, R19, RZ ;  /* 0x000000131c187210 */ /* 0x000fc60007f5e0ff */
[----:B------:R1:W-:Y:S01]  /*1bca50*/  STL [R1+0x3944], R17 ;  /* 0x0039441101007387 */ /* 0x0003e20000100800 */
[----:B---3--:R-:W-:Y:S01]  /*1bca60*/  IADD3 R26, P0, R28, R21, RZ ;  /* 0x000000151c1a7210 */ /* 0x008fe20007f1e0ff */
[----:B-1----:R-:W-:Y:S02]  /*1bca70*/  IMAD.MOV.U32 R17, RZ, RZ, R25 ;  /* 0x000000ffff117224 */ /* 0x002fe400078e0019 */
[C---:B--2---:R-:W-:Y:S02]  /*1bca80*/  IMAD.X R25, R15.reuse, 0x1, R18, P2 ;  /* 0x000000010f197824 */ /* 0x044fe400010e0612 */
[----:B------:R-:W-:-:S03]  /*1bca90*/  IMAD.X R27, R15, 0x1, R20, P0 ;  /* 0x000000010f1b7824 */ /* 0x000fc600000e0614 */
[----:B------:R1:W-:Y:S04]  /*1bcaa0*/  STL.64 [R1+0x3908], R24 ;  /* 0x0039081801007387 */ /* 0x0003e80000100a00 */
[----:B-1----:R-:W2:Y:S04]  /*1bcab0*/  LDL.LU.64 R24, [R1+0x8400] ;  /* 0x0084000001187983 */ /* 0x002ea80000300a00 */
[----:B------:R-:W-:Y:S04]  /*1bcac0*/  STL.64 [R1+0x83e0], R18 ;  /* 0x0083e01201007387 */ /* 0x000fe80000100a00 */
[----:B------:R-:W-:Y:S04]  /*1bcad0*/  STL.64 [R1+0x83c8], R12 ;  /* 0x0083c80c01007387 */ /* 0x000fe80000100a00 */
[----:B------:R1:W-:Y:S04]  /*1bcae0*/  STL.64 [R1+0x3910], R26 ;  /* 0x0039101a01007387 */ /* 0x0003e80000100a00 */
[----:B-1----:R-:W3:Y:S01]  /*1bcaf0*/  LDL.LU.64 R26, [R1+0x83f8] ;  /* 0x0083f800011a7983 */ /* 0x002ee20000300a00 */
[----:B------:R-:W-:Y:S01]  /*1bcb00*/  IADD3 R16, P1, R28, R23, RZ ;  /* 0x000000171c107210 */ /* 0x000fe20007f3e0ff */
[----:B------:R-:W-:-:S04]  /*1bcb10*/  IMAD.MOV.U32 R19, RZ, RZ, R17 ;  /* 0x000000ffff137224 */ /* 0x000fc800078e0011 */
[----:B------:R-:W-:Y:S01]  /*1bcb20*/  IMAD.X R17, R15, 0x1, R22, P1 ;  /* 0x000000010f117824 */ /* 0x000fe200008e0616 */
[----:B------:R-:W-:Y:S01]  /*1bcb30*/  STL.64 [R1+0x83d0], R20 ;  /* 0x0083d01401007387 */ /* 0x000fe20000100a00 */
[----:B------:R-:W-:-:S03]  /*1bcb40*/  IADD3 R18, P0, R28, R29, RZ ;  /* 0x0000001d1c127210 */ /* 0x000fc60007f1e0ff */
[----:B------:R1:W-:Y:S04]  /*1bcb50*/  STL.64 [R1+0x3918], R16 ;  /* 0x0039181001007387 */ /* 0x0003e80000100a00 */
[----:B-1----:R-:W4:Y:S01]  /*1bcb60*/  LDL.LU.64 R16, [R1+0x83f0] ;  /* 0x0083f00001107983 */ /* 0x002f220000300a00 */
[C---:B--2---:R-:W-:Y:S02]  /*1bcb70*/  IADD3 R12, P2, R28.reuse, R25, RZ ;  /* 0x000000191c0c7210 */ /* 0x044fe40007f5e0ff */
[----:B---3--:R-:W-:Y:S02]  /*1bcb80*/  IADD3 R20, P1, R28, R27, RZ ;  /* 0x0000001b1c147210 */ /* 0x008fe40007f3e0ff */
[----:B------:R-:W2:Y:S04]  /*1bcb90*/  LDL.LU R28, [R1+0x83e8] ;  /* 0x0083e800011c7983 */ /* 0x000ea80000300800 */
[----:B------:R-:W4:Y:S01]  /*1bcba0*/  LDL R21, [R1+0x188] ;  /* 0x0001880001157983 */ /* 0x000f220000100800 */
[----:B------:R-:W-:-:S03]  /*1bcbb0*/  IMAD.X R13, R15, 0x1, R24, P2 ;  /* 0x000000010f0d7824 */ /* 0x000fc600010e0618 */
[----:B------:R-:W-:Y:S04]  /*1bcbc0*/  STL.64 [R1+0x83c0], R24 ;  /* 0x0083c01801007387 */ /* 0x000fe80000100a00 */
[----:B------:R1:W-:Y:S02]  /*1bcbd0*/  STL.64 [R1+0x3920], R12 ;  /* 0x0039200c01007387 */ /* 0x0003e40000100a00 */
[----:B-1----:R-:W-:Y:S02]  /*1bcbe0*/  IMAD.MOV.U32 R13, RZ, RZ, R19 ;  /* 0x000000ffff0d7224 */ /* 0x002fe400078e0013 */
[----:B--2---:R-:W-:Y:S01]  /*1bcbf0*/  IMAD.X R19, R15, 0x1, R28, P0 ;  /* 0x000000010f137824 */ /* 0x004fe200000e061c */
[C---:B----4-:R-:W-:Y:S02]  /*1bcc00*/  IADD3 R24, P0, R21.reuse, R17, RZ ;  /* 0x0000001115187210 */ /* 0x050fe40007f1e0ff */
[----:B------:R-:W-:Y:S01]  /*1bcc10*/  IADD3 R12, P2, R21, R16, RZ ;  /* 0x00000010150c7210 */ /* 0x000fe20007f5e0ff */
[----:B------:R-:W-:Y:S01]  /*1bcc20*/  IMAD.X R21, R15, 0x1, R26, P1 ;  /* 0x000000010f157824 */ /* 0x000fe200008e061a */
[----:B------:R1:W-:Y:S04]  /*1bcc30*/  STL.64 [R1+0x3928], R18 ;  /* 0x0039281201007387 */ /* 0x0003e80000100a00 */
[----:B-1----:R-:W2:Y:S04]  /*1bcc40*/  LDL.LU.64 R18, [R1+0x83e0] ;  /* 0x0083e00001127983 */ /* 0x002ea80000300a00 */
[----:B------:R1:W-:Y:S04]  /*1bcc50*/  STL.64 [R1+0x83b0], R16 ;  /* 0x0083b01001007387 */ /* 0x0003e80000100a00 */
[----:B-1----:R-:W3:Y:S04]  /*1bcc60*/  LDL.LU R16, [R1+0x188] ;  /* 0x0001880001107983 */ /* 0x002ee80000300800 */
[----:B------:R-:W-:Y:S04]  /*1bcc70*/  STL [R1+0x3900], R24 ;  /* 0x0039001801007387 */ /* 0x000fe80000100800 */
[----:B------:R-:W4:Y:S04]  /*1bcc80*/  LDL.LU R15, [R1+0x83d8] ;  /* 0x0083d800010f7983 */ /* 0x000f280000300800 */
[----:B------:R1:W-:Y:S04]  /*1bcc90*/  STL.64 [R1+0x38f0], R20 ;  /* 0x0038f01401007387 */ /* 0x0003e80000100a00 */
[----:B-1----:R-:W2:Y:S04]  /*1bcca0*/  LDL.LU.64 R20, [R1+0x83d0] ;  /* 0x0083d00001147983 */ /* 0x002ea80000300a00 */
[----:B------:R1:W-:Y:S04]  /*1bccb0*/  STL.64 [R1+0x83b8], R26 ;  /* 0x0083b81a01007387 */ /* 0x0003e80000100a00 */
[----:B-1----:R0:W3:Y:S01]  /*1bccc0*/  LDL.64 R26, [R1+0x3900] ;  /* 0x00390000011a7983 */ /* 0x0020e20000100a00 */
[----:B------:R-:W-:-:S03]  /*1bccd0*/  IMAD.MOV.U32 R25, RZ, RZ, R13 ;  /* 0x000000ffff197224 */ /* 0x000fc600078e000d */
[----:B---3--:R-:W3:Y:S02]  /*1bcce0*/  LDL R27, [R1+0x374] ;  /* 0x00037400011b7983 */ /* 0x008ee40000100800 */
[----:B---3--:R-:W-:-:S05]  /*1bccf0*/  IMAD.X R13, R27, 0x1, R14, P2 ;  /* 0x000000011b0d7824 */ /* 0x008fca00010e060e */
[----:B------:R1:W-:Y:S04]  /*1bcd00*/  STL.64 [R1+0x38f8], R12 ;  /* 0x0038f80c01007387 */ /* 0x0003e80000100a00 */
[----:B-1----:R-:W3:Y:S01]  /*1bcd10*/  LDL.LU.64 R12, [R1+0x83c8] ;  /* 0x0083c800010c7983 */ /* 0x002ee20000300a00 */
[----:B----4-:R-:W-:-:S03]  /*1bcd20*/  IMAD.X R27, R27, 0x1, R15, P0 ;  /* 0x000000011b1b7824 */ /* 0x010fc600000e060f */
[----:B---3--:R1:W-:Y:S04]  /*1bcd30*/  STL.64 [R1+0x83a8], R12 ;  /* 0x0083a80c01007387 */ /* 0x0083e80000100a00 */
[----:B--2---:R2:W-:Y:S01]  /*1bcd40*/  STL [R1+0x83a0], R21 ;  /* 0x0083a01501007387 */ /* 0x0045e20000100800 */
[----:B-1----:R-:W-:-:S03]  /*1bcd50*/  IADD3 R12, P2, R16, R21, RZ ;  /* 0x00000015100c7210 */ /* 0x002fc60007f5e0ff */
[----:B--2---:R-:W2:Y:S04]  /*1bcd60*/  LDL R21, [R1+0x18c] ;  /* 0x00018c0001157983 */ /* 0x004ea80000100800 */
[----:B------:R1:W-:Y:S04]  /*1bcd70*/  STL [R1+0x83a4], R15 ;  /* 0x0083a40f01007387 */ /* 0x0003e80000100800 */
[----:B-1----:R-:W3:Y:S01]  /*1bcd80*/  LDL.LU R15, [R1+0x374] ;  /* 0x00037400010f7983 */ /* 0x002ee20000300800 */
[----:B------:R-:W-:Y:S01]  /*1bcd90*/  IADD3 R24, P1, R16, R19, RZ ;  /* 0x0000001310187210 */ /* 0x000fe20007f3e0ff */
[----:B------:R-:W-:-:S02]  /*1bcda0*/  IMAD.MOV.U32 R13, RZ, RZ, R25 ;  /* 0x000000ffff0d7224 */ /* 0x000fc400078e0019 */
[----:B------:R1:W-:Y:S01]  /*1bcdb0*/  STL [R1+0x3904], R27 ;  /* 0x0039041b01007387 */ /* 0x0003e20000100800 */
[----:B------:R-:W-:Y:S01]  /*1bcdc0*/  IADD3 R26, P0, R16, R23, RZ ;  /* 0x00000017101a7210 */ /* 0x000fe20007f1e0ff */
[----:B---3--:R-:W-:-:S05]  /*1bcdd0*/  IMAD.X R25, R15, 0x1, R18, P1 ;  /* 0x000000010f197824 */ /* 0x008fca00008e0612 */
[----:B------:R3:W-:Y:S01]  /*1bcde0*/  STL.64 [R1+0x38c8], R24 ;  /* 0x0038c81801007387 */ /* 0x0007e20000100a00 */
[----:B-1----:R-:W-:-:S03]  /*1bcdf0*/  IMAD.X R27, R15, 0x1, R22, P0 ;  /* 0x000000010f1b7824 */ /* 0x002fc600000e0616 */
[----:B---3--:R-:W3:Y:S04]  /*1bce00*/  LDL.LU.64 R24, [R1+0x83c0] ;  /* 0x0083c00001187983 */ /* 0x008ee80000300a00 */
[----:B------:R1:W-:Y:S02]  /*1bce10*/  STL.64 [R1+0x8398], R4 ;  /* 0x0083980401007387 */ /* 0x0003e40000100a00 */
[----:B-1----:R-:W-:Y:S02]  /*1bce20*/  IMAD.MOV.U32 R5, RZ, RZ, R13 ;  /* 0x000000ffff057224 */ /* 0x002fe400078e000d */
[----:B------:R-:W-:-:S05]  /*1bce30*/  IMAD.X R13, R15, 0x1, R20, P2 ;  /* 0x000000010f0d7824 */ /* 0x000fca00010e0614 */
[----:B------:R-:W-:Y:S04]  /*1bce40*/  STL.64 [R1+0x38d0], R12 ;  /* 0x0038d00c01007387 */ /* 0x000fe80000100a00 */
[----:B------:R1:W-:Y:S04]  /*1bce50*/  STL.64 [R1+0x38d8], R26 ;  /* 0x0038d81a01007387 */ /* 0x0003e80000100a00 */
[----:B-1----:R-:W4:Y:S01]  /*1bce60*/  LDL.LU.64 R26, [R1+0x83b8] ;  /* 0x0083b800011a7983 */ /* 0x002f220000300a00 */
[----:B------:R-:W-:-:S03]  /*1bce70*/  IADD3 R12, P2, R16, R29, RZ ;  /* 0x0000001d100c7210 */ /* 0x000fc60007f5e0ff */
[----:B------:R-:W-:Y:S01]  /*1bce80*/  STL.64 [R1+0x8390], R22 ;  /* 0x0083901601007387 */ /* 0x000fe20000100a00 */
[C---:B---3--:R-:W-:Y:S02]  /*1bce90*/  IADD3 R4, P1, R16.reuse, R25, RZ ;  /* 0x0000001910047210 */ /* 0x048fe40007f3e0ff */
[----:B----4-:R-:W-:-:S05]  /*1bcea0*/  IADD3 R16, P0, R16, R27, RZ ;  /* 0x0000001b10107210 */ /* 0x010fca0007f1e0ff */
[----:B------:R1:W-:Y:S04]  /*1bceb0*/  STL [R1+0x38b0], R16 ;  /* 0x0038b01001007387 */ /* 0x0003e80000100800 */
[----:B-1----:R-:W2:Y:S01]  /*1bcec0*/  LDL.LU.64 R16, [R1+0x83b0] ;  /* 0x0083b00001107983 */ /* 0x002ea20000300a00 */
[----:B------:R-:W-:Y:S02]  /*1bced0*/  IMAD.MOV.U32 R22, RZ, RZ, R5 ;  /* 0x000000ffff167224 */ /* 0x000fe400078e0005 */
[C---:B------:R-:W-:Y:S02]  /*1bcee0*/  IMAD.X R5, R15.reuse, 0x1, R24, P1 ;  /* 0x000000010f057824 */ /* 0x040fe400008e0618 */
[----:B------:R-:W-:-:S03]  /*1bcef0*/  IMAD.X R13, R15, 0x1, R28, P2 ;  /* 0x000000010f0d7824 */ /* 0x000fc600010e061c */
[----:B------:R-:W-:Y:S04]  /*1bcf00*/  STL.64 [R1+0x38e0], R4 ;  /* 0x0038e00401007387 */ /* 0x000fe80000100a00 */
[----:B------:R1:W-:Y:S04]  /*1bcf10*/  STL.64 [R1+0x38e8], R12 ;  /* 0x0038e80c01007387 */ /* 0x0003e80000100a00 */
[----:B-1----:R-:W3:Y:S04]  /*1bcf20*/  LDL.LU.64 R12, [R1+0x83a8] ;  /* 0x0083a800010c7983 */ /* 0x002ee80000300a00 */
[----:B------:R1:W-:Y:S01]  /*1bcf30*/  STL.64 [R1+0x8388], R10 ;  /* 0x0083880a01007387 */ /* 0x0003e20000100a00 */
[----:B--2---:R-:W-:-:S02]  /*1bcf40*/  IADD3 R4, P1, R21, R16, RZ ;  /* 0x0000001015047210 */ /* 0x004fc40007f3e0ff */
[----:B-1----:R-:W-:Y:S01]  /*1bcf50*/  IADD3 R10, P2, R21, R17, RZ ;  /* 0x00000011150a7210 */ /* 0x002fe20007f5e0ff */
[----:B------:R1:W-:Y:S04]  /*1bcf60*/  STL.64 [R1+0x8380], R16 ;  /* 0x0083801001007387 */ /* 0x0003e80000100a00 */
[----:B-1----:R0:W2:Y:S02]  /*1bcf70*/  LDL.64 R16, [R1+0x38b0] ;  /* 0x0038b00001107983 */ /* 0x0020a40000100a00 */
[----:B--2---:R-:W-:Y:S01]  /*1bcf80*/  IMAD.X R17, R15, 0x1, R26, P0 ;  /* 0x000000010f117824 */ /* 0x004fe200000e061a */
[----:B------:R-:W-:Y:S01]  /*1bcf90*/  IADD3 R16, P0, R21, R19, RZ ;  /* 0x0000001315107210 */ /* 0x000fe20007f1e0ff */
[----:B------:R-:W2:Y:S04]  /*1bcfa0*/  LDL.LU R15, [R1+0x83a4] ;  /* 0x0083a400010f7983 */ /* 0x000ea80000300800 */
[----:B------:R-:W-:Y:S04]  /*1bcfb0*/  STL [R1+0x38b4], R17 ;  /* 0x0038b41101007387 */ /* 0x000fe80000100800 */
[----:B------:R-:W4:Y:S04]  /*1bcfc0*/  LDL.LU R21, [R1+0x83a0] ;  /* 0x0083a00001157983 */ /* 0x000f280000300800 */
[----:B------:R1:W-:Y:S04]  /*1bcfd0*/  STL [R1+0x8370], R19 ;  /* 0x0083701301007387 */ /* 0x0003e80000100800 */
[----:B-1----:R-:W3:Y:S02]  /*1bcfe0*/  LDL.LU R19, [R1+0x370] ;  /* 0x0003700001137983 */ /* 0x002ee40000300800 */
[----:B---3--:R-:W-:-:S05]  /*1bcff0*/  IMAD.X R5, R19, 0x1, R14, P1 ;  /* 0x0000000113057824 */ /* 0x008fca00008e060e */
[----:B------:R1:W-:Y:S04]  /*1bd000*/  STL.64 [R1+0x38b8], R4 ;  /* 0x0038b80401007387 */ /* 0x0003e80000100a00 */
[----:B-1----:R-:W3:Y:S04]  /*1bd010*/  LDL.LU.64 R4, [R1+0x8398] ;  /* 0x0083980001047983 */ /* 0x002ee80000300a00 */
[----:B---3--:R1:W-:Y:S04]  /*1bd020*/  STL.64 [R1+0x8368], R4 ;  /* 0x0083680401007387 */ /* 0x0083e80000100a00 */
[----:B-1----:R-:W4:Y:S01]  /*1bd030*/  LDL.LU R5, [R1+0x18c] ;  /* 0x00018c0001057983 */ /* 0x002f220000300800 */
[----:B------:R-:W-:-:S02]  /*1bd040*/  IMAD.MOV.U32 R4, RZ, RZ, R22 ;  /* 0x000000ffff047224 */ /* 0x000fc400078e0016 */
[----:B--2---:R-:W-:Y:S01]  /*1bd050*/  IMAD.X R11, R19, 0x1, R15, P2 ;  /* 0x00000001130b7824 */ /* 0x004fe200010e060f */
[----:B----4-:R-:W-:-:S05]  /*1bd060*/  IADD3 R22, P1, R5, R21, RZ ;  /* 0x0000001505167210 */ /* 0x010fca0007f3e0ff */
[----:B------:R1:W-:Y:S04]  /*1bd070*/  STL [R1+0x38a0], R22 ;  /* 0x0038a01601007387 */ /* 0x0003e80000100800 */
[----:B-1----:R-:W2:Y:S04]  /*1bd080*/  LDL.LU.64 R22, [R1+0x8390] ;  /* 0x0083900001167983 */ /* 0x002ea80000300a00 */
[----:B------:R1:W-:Y:S04]  /*1bd090*/  STL.64 [R1+0x8378], R14 ;  /* 0x0083780e01007387 */ /* 0x0003e80000100a00 */
[----:B-1----:R0:W3:Y:S01]  /*1bd0a0*/  LDL.64 R14, [R1+0x38a0] ;  /* 0x0038a000010e7983 */ /* 0x0020e20000100a00 */
[----:B------:R-:W-:-:S03]  /*1bd0b0*/  IMAD.X R17, R19, 0x1, R18, P0 ;  /* 0x0000000113117824 */ /* 0x000fc600000e0612 */
[----:B------:R-:W-:Y:S04]  /*1bd0c0*/  STL.64 [R1+0x38c0], R10 ;  /* 0x0038c00a01007387 */ /* 0x000fe80000100a00 */
[----:B------:R1:W-:Y:S02]  /*1bd0d0*/  STL.64 [R1+0x3898], R16 ;  /* 0x0038981001007387 */ /* 0x0003e40000100a00 */
[C---:B-1----:R-:W-:Y:S01]  /*1bd0e0*/  IADD3 R16, P0, R5.reuse, R25, RZ ;  /* 0x0000001905107210 */ /* 0x042fe20007f1e0ff */
[----:B------:R-:W-:Y:S01]  /*1bd0f0*/  IMAD.MOV.U32 R17, RZ, RZ, R4 ;  /* 0x000000ffff117224 */ /* 0x000fe200078e0004 */
[----:B--2---:R-:W-:-:S05]  /*1bd100*/  IADD3 R10, P2, R5, R23, RZ ;  /* 0x00000017050a7210 */ /* 0x004fca0007f5e0ff */
[----:B------:R-:W-:Y:S01]  /*1bd110*/  IMAD.X R11, R19, 0x1, R22, P2 ;  /* 0x00000001130b7824 */ /* 0x000fe200010e0616 */
[----:B------:R-:W-:Y:S01]  /*1bd120*/  IADD3 R4, P2, R5, R27, RZ ;  /* 0x0000001b05047210 */ /* 0x000fe20007f5e0ff */
[----:B---3--:R-:W-:Y:S01]  /*1bd130*/  IMAD.X R15, R19, 0x1, R20, P1 ;  /* 0x00000001130f7824 */ /* 0x008fe200008e0614 */
[----:B------:R-:W-:Y:S01]  /*1bd140*/  IADD3 R14, P1, R5, R29, RZ ;  /* 0x0000001d050e7210 */ /* 0x000fe20007f3e0ff */
[----:B------:R-:W-:Y:S02]  /*1bd150*/  IMAD.MOV.U32 R5, RZ, RZ, R17 ;  /* 0x000000ffff057224 */ /* 0x000fe400078e0011 */
[C---:B------:R-:W-:Y:S01]  /*1bd160*/  IMAD.X R17, R19.reuse, 0x1, R24, P0 ;  /* 0x0000000113117824 */ /* 0x040fe200000e0618 */
[----:B------:R-:W-:Y:S04]  /*1bd170*/  STL [R1+0x38a4], R15 ;  /* 0x0038a40f01007387 */ /* 0x000fe80000100800 */
[----:B------:R1:W-:Y:S04]  /*1bd180*/  STL.64 [R1+0x38a8], R10 ;  /* 0x0038a80a01007387 */ /* 0x0003e80000100a00 */
[----:B-1----:R-:W2:Y:S04]  /*1bd190*/  LDL.LU.64 R10, [R1+0x8388] ;  /* 0x00838800010a7983 */ /* 0x002ea80000300a00 */
[----:B------:R-:W-:Y:S04]  /*1bd1a0*/  STL.64 [R1+0x8360], R22 ;  /* 0x0083601601007387 */ /* 0x000fe80000100a00 */
[----:B------:R1:W-:Y:S04]  /*1bd1b0*/  STL.64 [R1+0x3888], R16 ;  /* 0x0038881001007387 */ /* 0x0003e80000100a00 */
[----:B-1----:R-:W3:Y:S01]  /*1bd1c0*/  LDL.LU.64 R16, [R1+0x8380] ;  /* 0x0083800001107983 */ /* 0x002ee20000300a00 */
[----:B------:R-:W-:-:S05]  /*1bd1d0*/  IMAD.X R15, R19, 0x1, R28, P1 ;  /* 0x00000001130f7824 */ /* 0x000fca00008e061c */
[----:B------:R1:W-:Y:S01]  /*1bd1e0*/  STL.64 [R1+0x3890], R14 ;  /* 0x0038900e01007387 */ /* 0x0003e20000100a00 */
[----:B---3--:R-:W-:-:S05]  /*1bd1f0*/  IADD3 R22, P0, R5, R16, RZ ;  /* 0x0000001005167210 */ /* 0x008fca0007f1e0ff */
[----:B------:R3:W-:Y:S04]  /*1bd200*/  STL [R1+0x3878], R22 ;  /* 0x0038781601007387 */ /* 0x0007e80000100800 */
[----:B-1----:R-:W4:Y:S04]  /*1bd210*/  LDL.LU.64 R14, [R1+0x8378] ;  /* 0x00837800010e7983 */ /* 0x002f280000300a00 */
[----:B------:R-:W2:Y:S04]  /*1bd220*/  LDL.LU R23, [R1+0x1e0] ;  /* 0x0001e00001177983 */ /* 0x000ea80000300800 */
[----:B------:R1:W-:Y:S01]  /*1bd230*/  STL.64 [R1+0x8350], R16 ;  /* 0x0083501001007387 */ /* 0x0003e20000100a00 */
[----:B---3--:R-:W-:Y:S01]  /*1bd240*/  IADD3 R22, P1, R5, R17, RZ ;  /* 0x0000001105167210 */ /* 0x008fe20007f3e0ff */
[----:B-1----:R-:W-:-:S02]  /*1bd250*/  IMAD.MOV.U32 R17, RZ, RZ, R5 ;  /* 0x000000ffff117224 */ /* 0x002fc400078e0005 */
[----:B------:R-:W-:Y:S02]  /*1bd260*/  IMAD.X R5, R19, 0x1, R26, P2 ;  /* 0x0000000113057824 */ /* 0x000fe400010e061a */
[----:B------:R-:W3:Y:S04]  /*1bd270*/  LDL.LU R19, [R1+0x8370] ;  /* 0x0083700001137983 */ /* 0x000ee80000300800 */
[----:B------:R1:W-:Y:S04]  /*1bd280*/  STL.64 [R1+0x3870], R4 ;  /* 0x0038700401007387 */ /* 0x0003e80000100a00 */
[----:B-1----:R-:W4:Y:S04]  /*1bd290*/  LDL.LU.64 R4, [R1+0x8368] ;  /* 0x0083680001047983 */ /* 0x002f280000300a00 */
[----:B------:R1:W-:Y:S02]  /*1bd2a0*/  STL.64 [R1+0x8358], R26 ;  /* 0x0083581a01007387 */ /* 0x0003e40000100a00 */
[----:B-1----:R-:W-:-:S05]  /*1bd2b0*/  IMAD.MOV.U32 R27, RZ, RZ, R17 ;  /* 0x000000ffff1b7224 */ /* 0x002fca00078e0011 */
[----:B---3--:R-:W-:Y:S01]  /*1bd2c0*/  IADD3 R16, P2, R27, R19, RZ ;  /* 0x000000131b107210 */ /* 0x008fe20007f5e0ff */
[----:B----4-:R1:W-:Y:S04]  /*1bd2d0*/  STL.64 [R1+0x8340], R4 ;  /* 0x0083400401007387 */ /* 0x0103e80000100a00 */
[----:B-1----:R0:W3:Y:S04]  /*1bd2e0*/  LDL.64 R4, [R1+0x3878] ;  /* 0x0038780001047983 */ /* 0x0020e80000100a00 */
[----:B------:R-:W-:Y:S04]  /*1bd2f0*/  STL.64 [R1+0x8348], R6 ;  /* 0x0083480601007387 */ /* 0x000fe80000100a00 */
[----:B------:R1:W-:Y:S04]  /*1bd300*/  STL [R1+0x8330], R19 ;  /* 0x0083301301007387 */ /* 0x0003e80000100800 */
[----:B-1----:R-:W3:Y:S01]  /*1bd310*/  LDL.LU R19, [R1+0x36c] ;  /* 0x00036c0001137983 */ /* 0x002ee20000300800 */
[----:B--2---:R-:W-:-:S02]  /*1bd320*/  IMAD.MOV.U32 R6, RZ, RZ, R23 ;  /* 0x000000ffff067224 */ /* 0x004fc400078e0017 */
[C---:B---3--:R-:W-:Y:S02]  /*1bd330*/  IMAD.X R5, R19.reuse, 0x1, R14, P0 ;  /* 0x0000000113057824 */ /* 0x048fe400000e060e */
[----:B------:R-:W-:-:S03]  /*1bd340*/  IMAD.X R23, R19, 0x1, R15, P1 ;  /* 0x0000000113177824 */ /* 0x000fc600008e060f */
[----:B------:R-:W-:Y:S04]  /*1bd350*/  STL [R1+0x387c], R5 ;  /* 0x00387c0501007387 */ /* 0x000fe80000100800 */
[----:B------:R1:W-:Y:S04]  /*1bd360*/  STL.64 [R1+0x3880], R22 ;  /* 0x0038801601007387 */ /* 0x0003e80000100a00 */
[----:B-1----:R-:W2:Y:S04]  /*1bd370*/  LDL.LU.64 R22, [R1+0x8360] ;  /* 0x0083600001167983 */ /* 0x002ea80000300a00 */
[----:B------:R1:W-:Y:S01]  /*1bd380*/  STL.64 [R1+0x8328], R14 ;  /* 0x0083280e01007387 */ /* 0x0003e20000100a00 */
[----:B------:R-:W-:Y:S01]  /*1bd390*/  IMAD.X R17, R19, 0x1, R18, P2 ;  /* 0x0000000113117824 */ /* 0x000fe200010e0612 */
[----:B------:R-:W-:-:S02]  /*1bd3a0*/  IADD3 R4, P0, R27, R21, RZ ;  /* 0x000000151b047210 */ /* 0x000fc40007f1e0ff */
[----:B------:R3:W-:Y:S01]  /*1bd3b0*/  STL.64 [R1+0x8338], R10 ;  /* 0x0083380a01007387 */ /* 0x0007e20000100a00 */
[----:B-1----:R-:W-:-:S03]  /*1bd3c0*/  IMAD.MOV.U32 R15, RZ, RZ, R27 ;  /* 0x000000ffff0f7224 */ /* 0x002fc600078e001b */
[----:B---3--:R-:W3:Y:S04]  /*1bd3d0*/  LDL R10, [R1+0x194] ;  /* 0x00019400010a7983 */ /* 0x008ee80000100800 */
[----:B------:R1:W-:Y:S01]  /*1bd3e0*/  STL.64 [R1+0x3848], R16 ;  /* 0x0038481001007387 */ /* 0x0003e20000100a00 */
[----:B------:R-:W-:Y:S01]  /*1bd3f0*/  IMAD.X R5, R19, 0x1, R20, P0 ;  /* 0x0000000113057824 */ /* 0x000fe200000e0614 */
[----:B-1----:R-:W-:-:S04]  /*1bd400*/  IADD3 R16, P2, R15, R25, RZ ;  /* 0x000000190f107210 */ /* 0x002fc80007f5e0ff */
[----:B------:R-:W-:Y:S01]  /*1bd410*/  STL.64 [R1+0x3850], R4 ;  /* 0x0038500401007387 */ /* 0x000fe20000100a00 */
[----:B------:R-:W-:Y:S01]  /*1bd420*/  IMAD.X R17, R19, 0x1, R24, P2 ;  /* 0x0000000113117824 */ /* 0x000fe200010e0618 */
[----:B--2---:R-:W-:-:S05]  /*1bd430*/  IADD3 R26, P1, R15, R23, RZ ;  /* 0x000000170f1a7210 */ /* 0x004fca0007f3e0ff */
[----:B------:R-:W-:-:S05]  /*1bd440*/  IMAD.X R27, R19, 0x1, R22, P1 ;  /* 0x00000001131b7824 */ /* 0x000fca00008e0616 */
[----:B------:R1:W-:Y:S04]  /*1bd450*/  STL.64 [R1+0x3858], R26 ;  /* 0x0038581a01007387 */ /* 0x0003e80000100a00 */
[----:B-1----:R-:W2:Y:S04]  /*1bd460*/  LDL.LU.64 R26, [R1+0x8358] ;  /* 0x00835800011a7983 */ /* 0x002ea80000300a00 */
        /* <DEDUP_REMOVED lines=12> */
[----:B------:R1:W-:Y:S04]  /*1bd530*/  STL [R1+0x3840], R10 ;  /* 0x0038400a01007387 */ /* 0x0003e80000100800 */
[----:B-1----:R-:W4:Y:S04]  /*1bd540*/  LDL.LU.64 R10, [R1+0x8338] ;  /* 0x00833800010a7983 */ /* 0x002f280000300a00 */
[----:B------:R1:W-:Y:S02]  /*1bd550*/  STL.64 [R1+0x8310], R16 ;  /* 0x0083101001007387 */ /* 0x0003e40000100a00 */
[----:B-1----:R-:W-:-:S02]  /*1bd560*/  IMAD.MOV.U32 R17, RZ, RZ, R15 ;  /* 0x000000ffff117224 */ /* 0x002fc400078e000f */
[----:B------:R-:W-:Y:S02]  /*1bd570*/  IMAD.X R15, R19, 0x1, R26, P1 ;  /* 0x00000001130f7824 */ /* 0x000fe400008e061a */
[----:B------:R-:W2:Y:S04]  /*1bd580*/  LDL.LU R19, [R1+0x8330] ;  /* 0x0083300001137983 */ /* 0x000ea80000300800 */
[----:B------:R1:W-:Y:S04]  /*1bd590*/  STL.64 [R1+0x3830], R14 ;  /* 0x0038300e01007387 */ /* 0x0003e80000100a00 */
[----:B-1----:R-:W3:Y:S04]  /*1bd5a0*/  LDL.LU.64 R14, [R1+0x8328] ;  /* 0x00832800010e7983 */ /* 0x002ee80000300a00 */
[----:B------:R1:W-:Y:S04]  /*1bd5b0*/  STL.64 [R1+0x8320], R26 ;  /* 0x0083201a01007387 */ /* 0x0003e80000100a00 */
[----:B-1----:R0:W4:Y:S04]  /*1bd5c0*/  LDL.64 R26, [R1+0x3840] ;  /* 0x00384000011a7983 */ /* 0x0021280000100a00 */
[----:B----4-:R-:W3:Y:S04]  /*1bd5d0*/  LDL R27, [R1+0x368] ;  /* 0x00036800011b7983 */ /* 0x010ee80000100800 */
[----:B------:R1:W-:Y:S04]  /*1bd5e0*/  STL.64 [R1+0x8318], R2 ;  /* 0x0083180201007387 */ /* 0x0003e80000100a00 */
[----:B-1----:R-:W4:Y:S04]  /*1bd5f0*/  LDL.LU R2, [R1+0x194] ;  /* 0x0001940001027983 */ /* 0x002f280000300800 */
[----:B------:R1:W-:Y:S04]  /*1bd600*/  STL.64 [R1+0x8300], R8 ;  /* 0x0083000801007387 */ /* 0x0003e80000100a00 */
[----:B-1----:R0:W2:Y:S04]  /*1bd610*/  LDL.64 R8, [R1+0x3838] ;  /* 0x0038380001087983 */ /* 0x0020a80000100a00 */
[----:B------:R1:W-:Y:S04]  /*1bd620*/  STL.64 [R1+0x8308], R12 ;  /* 0x0083080c01007387 */ /* 0x0003e80000100a00 */
[----:B-1----:R-:W4:Y:S01]  /*1bd630*/  LDL R12, [R1+0x198] ;  /* 0x00019800010c7983 */ /* 0x002f220000100800 */
[----:B--2---:R-:W-:-:S04]  /*1bd640*/  IMAD.MOV.U32 R9, RZ, RZ, R17 ;  /* 0x000000ffff097224 */ /* 0x004fc800078e0011 */
[----:B------:R-:W-:Y:S02]  /*1bd650*/  IMAD.MOV.U32 R17, RZ, RZ, R9 ;  /* 0x000000ffff117224 */ /* 0x000fe400078e0009 */
[----:B---3--:R-:W-:Y:S01]  /*1bd660*/  IMAD.X R9, R27, 0x1, R14, P2 ;  /* 0x000000011b097824 */ /* 0x008fe200010e060e */
[----:B----4-:R-:W-:-:S04]  /*1bd670*/  IADD3 R8, P2, R2, R21, RZ ;  /* 0x0000001502087210 */ /* 0x010fc80007f5e0ff */
[----:B------:R-:W-:Y:S04]  /*1bd680*/  STL [R1+0x383c], R9 ;  /* 0x00383c0901007387 */ /* 0x000fe80000100800 */
[----:B------:R1:W-:Y:S04]  /*1bd690*/  STL [R1+0x82f8], R21 ;  /* 0x0082f81501007387 */ /* 0x0003e80000100800 */
[----:B-1----:R-:W2:Y:S01]  /*1bd6a0*/  LDL.LU R21, [R1+0x368] ;  /* 0x0003680001157983 */ /* 0x002ea20000300800 */
[----:B------:R-:W-:Y:S01]  /*1bd6b0*/  IADD3 R16, P1, R2, R19, RZ ;  /* 0x0000001302107210 */ /* 0x000fe20007f3e0ff */
[----:B--2---:R-:W-:-:S02]  /*1bd6c0*/  IMAD.X R27, R21, 0x1, R15, P0 ;  /* 0x00000001151b7824 */ /* 0x004fc400000e060f */
[----:B------:R-:W-:-:S03]  /*1bd6d0*/  IMAD.X R9, R21, 0x1, R20, P2 ;  /* 0x0000000115097824 */ /* 0x000fc600010e0614 */
[----:B------:R1:W-:Y:S01]  /*1bd6e0*/  STL [R1+0x3844], R27 ;  /* 0x0038441b01007387 */ /* 0x0003e20000100800 */
[----:B------:R-:W-:Y:S01]  /*1bd6f0*/  IADD3 R26, P0, R2, R23, RZ ;  /* 0x00000017021a7210 */ /* 0x000fe20007f1e0ff */
[----:B-1----:R-:W-:Y:S02]  /*1bd700*/  IMAD.MOV.U32 R27, RZ, RZ, R17 ;  /* 0x000000ffff1b7224 */ /* 0x002fe400078e0011 */
[----:B------:R-:W-:-:S05]  /*1bd710*/  IMAD.X R17, R21, 0x1, R18, P1 ;  /* 0x0000000115117824 */ /* 0x000fca00008e0612 */
[----:B------:R-:W-:Y:S04]  /*1bd720*/  STL.64 [R1+0x3808], R16 ;  /* 0x0038081001007387 */ /* 0x000fe80000100a00 */
[----:B------:R1:W-:Y:S02]  /*1bd730*/  STL.64 [R1+0x3810], R8 ;  /* 0x0038100801007387 */ /* 0x0003e40000100a00 */
[----:B-1----:R-:W-:Y:S02]  /*1bd740*/  IMAD.MOV.U32 R9, RZ, RZ, R27 ;  /* 0x000000ffff097224 */ /* 0x002fe400078e001b */
[----:B------:R-:W-:-:S05]  /*1bd750*/  IMAD.X R27, R21, 0x1, R22, P0 ;  /* 0x00000001151b7824 */ /* 0x000fca00000e0616 */
[----:B------:R1:W-:Y:S04]  /*1bd760*/  STL.64 [R1+0x3818], R26 ;  /* 0x0038181a01007387 */ /* 0x0003e80000100a00 */
[----:B-1----:R-:W2:Y:S01]  /*1bd770*/  LDL.LU.64 R26, [R1+0x8320] ;  /* 0x00832000011a7983 */ /* 0x002ea20000300a00 */
[C---:B------:R-:W-:Y:S02]  /*1bd780*/  IADD3 R16, P1, R2.reuse, R25, RZ ;  /* 0x0000001902107210 */ /* 0x040fe40007f3e0ff */
[----:B------:R-:W-:-:S03]  /*1bd790*/  IADD3 R8, P2, R2, R29, RZ ;  /* 0x0000001d02087210 */ /* 0x000fc60007f5e0ff */
[----:B------:R-:W-:Y:S01]  /*1bd7a0*/  IMAD.X R17, R21, 0x1, R24, P1 ;  /* 0x0000000115117824 */ /* 0x000fe200008e0618 */
[----:B--2---:R-:W-:-:S05]  /*1bd7b0*/  IADD3 R2, P0, R2, R27, RZ ;  /* 0x0000001b02027210 */ /* 0x004fca0007f1e0ff */
[----:B------:R1:W-:Y:S04]  /*1bd7c0*/  STL [R1+0x37f0], R2 ;  /* 0x0037f00201007387 */ /* 0x0003e80000100800 */
[----:B-1----:R-:W2:Y:S04]  /*1bd7d0*/  LDL.LU.64 R2, [R1+0x8318] ;  /* 0x0083180001027983 */ /* 0x002ea80000300a00 */
[----:B------:R1:W-:Y:S04]  /*1bd7e0*/  STL.64 [R1+0x3820], R16 ;  /* 0x0038201001007387 */ /* 0x0003e80000100a00 */
[----:B-1----:R-:W3:Y:S04]  /*1bd7f0*/  LDL.LU.64 R16, [R1+0x8310] ;  /* 0x0083100001107983 */ /* 0x002ee80000300a00 */
[----:B------:R1:W-:Y:S04]  /*1bd800*/  STL.64 [R1+0x82f0], R24 ;  /* 0x0082f01801007387 */ /* 0x0003e80000100a00 */
[----:B-1----:R0:W4:Y:S01]  /*1bd810*/  LDL.64 R24, [R1+0x37f0] ;  /* 0x0037f00001187983 */ /* 0x0021220000100a00 */
[----:B---3--:R-:W-:-:S05]  /*1bd820*/  IADD3 R12, P1, R12, R16, RZ ;  /* 0x000000100c0c7210 */ /* 0x008fca0007f3e0ff */
[----:B------:R1:W-:Y:S04]  /*1bd830*/  STL [R1+0x37f8], R12 ;  /* 0x0037f80c01007387 */ /* 0x0003e80000100800 */
[----:B-1----:R-:W3:Y:S01]  /*1bd840*/  LDL.LU.64 R12, [R1+0x8308] ;  /* 0x00830800010c7983 */ /* 0x002ee20000300a00 */
[----:B----4-:R-:W-:Y:S02]  /*1bd850*/  IMAD.MOV.U32 R25, RZ, RZ, R9 ;  /* 0x000000ffff197224 */ /* 0x010fe400078e0009 */
[----:B------:R-:W-:-:S05]  /*1bd860*/  IMAD.X R9, R21, 0x1, R28, P2 ;  /* 0x0000000115097824 */ /* 0x000fca00010e061c */
[----:B------:R1:W-:Y:S04]  /*1bd870*/  STL.64 [R1+0x3828], R8 ;  /* 0x0038280801007387 */ /* 0x0003e80000100a00 */
[----:B-1----:R-:W4:Y:S04]  /*1bd880*/  LDL.LU.64 R8, [R1+0x8300] ;  /* 0x0083000001087983 */ /* 0x002f280000300a00 */
[----:B---3--:R-:W-:Y:S04]  /*1bd890*/  STL.64 [R1+0x82e0], R12 ;  /* 0x0082e00c01007387 */ /* 0x008fe80000100a00 */
[----:B------:R1:W-:Y:S04]  /*1bd8a0*/  STL [R1+0x82d8], R28 ;  /* 0x0082d81c01007387 */ /* 0x0003e80000100800 */
[----:B-1----:R-:W3:Y:S04]  /*1bd8b0*/  LDL.LU R28, [R1+0x198] ;  /* 0x00019800011c7983 */ /* 0x002ee80000300800 */
[----:B------:R1:W-:Y:S04]  /*1bd8c0*/  STL.64 [R1+0x82c8], R16 ;  /* 0x0082c81001007387 */ /* 0x0003e80000100a00 */
[----:B-1----:R-:W2:Y:S01]  /*1bd8d0*/  LDL.LU R16, [R1+0x1a8] ;  /* 0x0001a80001107983 */ /* 0x002ea20000300800 */
[----:B---3--:R-:W-:Y:S01]  /*1bd8e0*/  IADD3 R12, P2, R28, R17, RZ ;  /* 0x000000111c0c7210 */ /* 0x008fe20007f5e0ff */
[----:B------:R-:W-:-:S02]  /*1bd8f0*/  IMAD.MOV.U32 R17, RZ, RZ, R25 ;  /* 0x000000ffff117224 */ /* 0x000fc400078e0019 */
[----:B------:R-:W-:Y:S02]  /*1bd900*/  IMAD.X R25, R21, 0x1, R26, P0 ;  /* 0x0000000115197824 */ /* 0x000fe400000e061a */
[----:B------:R-:W3:Y:S04]  /*1bd910*/  LDL.LU R21, [R1+0x82f8] ;  /* 0x0082f80001157983 */ /* 0x000ee80000300800 */
[----:B------:R1:W-:Y:S04]  /*1bd920*/  STL.64 [R1+0x82e8], R26 ;  /* 0x0082e81a01007387 */ /* 0x0003e80000100a00 */
[----:B-1----:R0:W4:Y:S04]  /*1bd930*/  LDL.64 R26, [R1+0x37f8] ;  /* 0x0037f800011a7983 */ /* 0x0021280000100a00 */
[----:B------:R1:W-:Y:S04]  /*1bd940*/  STL [R1+0x37f4], R25 ;  /* 0x0037f41901007387 */ /* 0x0003e80000100800 */
[----:B-1----:R-:W4:Y:S01]  /*1bd950*/  LDL R25, [R1+0x364] ;  /* 0x0003640001197983 */ /* 0x002f220000100800 */
[----:B------:R-:W-:Y:S01]  /*1bd960*/  IADD3 R24, P0, R28, R19, RZ ;  /* 0x000000131c187210 */ /* 0x000fe20007f1e0ff */
[----:B----4-:R-:W-:-:S02]  /*1bd970*/  IMAD.X R27, R25, 0x1, R14, P1 ;  /* 0x00000001191b7824 */ /* 0x010fc400008e060e */
[C---:B------:R-:W-:Y:S02]  /*1bd980*/  IMAD.X R13, R25.reuse, 0x1, R15, P2 ;  /* 0x00000001190d7824 */ /* 0x040fe400010e060f */
[----:B------:R-:W-:Y:S01]  /*1bd990*/  IMAD.X R25, R25, 0x1, R18, P0 ;  /* 0x0000000119197824 */ /* 0x000fe200000e0612 */
[----:B------:R-:W-:Y:S04]  /*1bd9a0*/  STL [R1+0x37fc], R27 ;  /* 0x0037fc1b01007387 */ /* 0x000fe80000100800 */
[----:B------:R-:W-:Y:S04]  /*1bd9b0*/  STL.64 [R1+0x3800], R12 ;  /* 0x0038000c01007387 */ /* 0x000fe80000100a00 */
[----:B------:R-:W-:Y:S04]  /*1bd9c0*/  STL.64 [R1+0x82b8], R14 ;  /* 0x0082b80e01007387 */ /* 0x000fe80000100a00 */
[----:B------:R1:W-:Y:S04]  /*1bd9d0*/  STL.64 [R1+0x37c8], R24 ;  /* 0x0037c81801007387 */ /* 0x0003e80000100a00 */
[----:B-1----:R-:W4:Y:S04]  /*1bd9e0*/  LDL.LU.64 R24, [R1+0x82f0] ;  /* 0x0082f00001187983 */ /* 0x002f280000300a00 */
[----:B------:R2:W-:Y:S02]  /*1bd9f0*/  STL.64 [R1+0x82c0], R10 ;  /* 0x0082c00a01007387 */ /* 0x0005e40000100a00 */
[----:B--2---:R-:W-:-:S05]  /*1bda00*/  IMAD.MOV.U32 R10, RZ, RZ, R16 ;  /* 0x000000ffff0a7224 */ /* 0x004fca00078e0010 */
[----:B------:R-:W-:Y:S04]  /*1bda10*/  STL.64 [R1+0x82d0], R10 ;  /* 0x0082d00a01007387 */ /* 0x000fe80000100a00 */
[----:B------:R1:W-:Y:S04]  /*1bda20*/  STL [R1+0x82b0], R18 ;  /* 0x0082b01201007387 */ /* 0x0003e80000100800 */
[----:B-1----:R-:W2:Y:S01]  /*1bda30*/  LDL.LU R18, [R1+0x364] ;  /* 0x0003640001127983 */ /* 0x002ea20000300800 */
[C---:B---3--:R-:W-:Y:S02]  /*1bda40*/  IADD3 R26, P1, R28.reuse, R21, RZ ;  /* 0x000000151c1a7210 */ /* 0x048fe40007f3e0ff */
[----:B------:R-:W-:-:S03]  /*1bda50*/  IADD3 R12, P2, R28, R23, RZ ;  /* 0x000000171c0c7210 */ /* 0x000fc60007f5e0ff */
[----:B--2---:R-:W-:-:S05]  /*1bda60*/  IMAD.X R27, R18, 0x1, R20, P1 ;  /* 0x00000001121b7824 */ /* 0x004fca00008e0614 */
[----:B------:R1:W-:Y:S04]  /*1bda70*/  STL.64 [R1+0x37d0], R26 ;  /* 0x0037d01a01007387 */ /* 0x0003e80000100a00 */
[----:B-1----:R-:W2:Y:S01]  /*1bda80*/  LDL.LU.64 R26, [R1+0x82e8] ;  /* 0x0082e800011a7983 */ /* 0x002ea20000300a00 */
[----:B------:R-:W-:Y:S02]  /*1bda90*/  IMAD.X R13, R18, 0x1, R22, P2 ;  /* 0x00000001120d7824 */ /* 0x000fe400010e0616 */
[----:B------:R-:W-:Y:S01]  /*1bdaa0*/  IMAD.MOV.U32 R10, RZ, RZ, R17 ;  /* 0x000000ffff0a7224 */ /* 0x000fe200078e0011 */
[C---:B----4-:R-:W-:Y:S02]  /*1bdab0*/  IADD3 R16, P0, R28.reuse, R25, RZ ;  /* 0x000000191c107210 */ /* 0x050fe40007f1e0ff */
[----:B------:R1:W-:Y:S01]  /*1bdac0*/  STL.64 [R1+0x37d8], R12 ;  /* 0x0037d80c01007387 */ /* 0x0003e20000100a00 */
[----:B------:R-:W-:-:S02]  /*1bdad0*/  IADD3 R14, P1, R28, R29, RZ ;  /* 0x0000001d1c0e7210 */ /* 0x000fc40007f3e0ff */
[----:B------:R-:W-:Y:S01]  /*1bdae0*/  IMAD.X R17, R18, 0x1, R24, P0 ;  /* 0x0000000112117824 */ /* 0x000fe200000e0618 */
[----:B-1----:R-:W3:Y:S04]  /*1bdaf0*/  LDL.LU.64 R12, [R1+0x82e0] ;  /* 0x0082e000010c7983 */ /* 0x002ee80000300a00 */
[----:B------:R1:W-:Y:S02]  /*1bdb00*/  STL.64 [R1+0x82a8], R22 ;  /* 0x0082a81601007387 */ /* 0x0003e40000100a00 */
[----:B-1----:R-:W-:Y:S02]  /*1bdb10*/  IMAD.MOV.U32 R22, RZ, RZ, R10 ;  /* 0x000000ffff167224 */ /* 0x002fe400078e000a */
[----:B------:R-:W4:Y:S01]  /*1bdb20*/  LDL R23, [R1+0x19c] ;  /* 0x00019c0001177983 */ /* 0x000f220000100800 */
[----:B--2---:R-:W-:-:S03]  /*1bdb30*/  IADD3 R10, P2, R28, R27, RZ ;  /* 0x0000001b1c0a7210 */ /* 0x004fc60007f5e0ff */
[----:B------:R-:W2:Y:S04]  /*1bdb40*/  LDL.LU R28, [R1+0x82d8] ;  /* 0x0082d800011c7983 */ /* 0x000ea80000300800 */
[----:B------:R1:W-:Y:S04]  /*1bdb50*/  STL [R1+0x37b0], R10 ;  /* 0x0037b00a01007387 */ /* 0x0003e80000100800 */
[----:B-1----:R-:W3:Y:S04]  /*1bdb60*/  LDL.LU.64 R10, [R1+0x82d0] ;  /* 0x0082d000010a7983 */ /* 0x002ee80000300a00 */
[----:B------:R1:W-:Y:S04]  /*1bdb70*/  STL.64 [R1+0x37e0], R16 ;  /* 0x0037e01001007387 */ /* 0x0003e80000100a00 */
[----:B-1----:R-:W4:Y:S04]  /*1bdb80*/  LDL.LU.64 R16, [R1+0x82c8] ;  /* 0x0082c80001107983 */ /* 0x002f280000300a00 */
[----:B------:R1:W-:Y:S04]  /*1bdb90*/  STL.64 [R1+0x8298], R24 ;  /* 0x0082981801007387 */ /* 0x0003e80000100a00 */
[----:B-1----:R0:W3:Y:S01]  /*1bdba0*/  LDL.64 R24, [R1+0x37b0] ;  /* 0x0037b00001187983 */ /* 0x0020e20000100a00 */
[----:B--2---:R-:W-:-:S02]  /*1bdbb0*/  IMAD.X R15, R18, 0x1, R28, P1 ;  /* 0x00000001120f7824 */ /* 0x004fc400008e061c */
[----:B---3--:R-:W-:Y:S01]  /*1bdbc0*/  IMAD.MOV.U32 R25, RZ, RZ, R10 ;  /* 0x000000ffff197224 */ /* 0x008fe200078e000a */
[----:B----4-:R-:W-:-:S05]  /*1bdbd0*/  IADD3 R10, P0, R23, R16, RZ ;  /* 0x00000010170a7210 */ /* 0x010fca0007f1e0ff */
[----:B------:R1:W-:Y:S04]  /*1bdbe0*/  STL [R1+0x37b8], R10 ;  /* 0x0037b80a01007387 */ /* 0x0003e80000100800 */
[----:B-1----:R-:W2:Y:S04]  /*1bdbf0*/  LDL.LU.64 R10, [R1+0x82c0] ;  /* 0x0082c000010a7983 */ /* 0x002ea80000300a00 */
[----:B------:R1:W-:Y:S04]  /*1bdc00*/  STL.64 [R1+0x37e8], R14 ;  /* 0x0037e80e01007387 */ /* 0x0003e80000100a00 */
[----:B-1----:R-:W3:Y:S04]  /*1bdc10*/  LDL.LU.64 R14, [R1+0x82b8] ;  /* 0x0082b800010e7983 */ /* 0x002ee80000300a00 */
[----:B------:R1:W-:Y:S04]  /*1bdc20*/  STL.64 [R1+0x8288], R28 ;  /* 0x0082881c01007387 */ /* 0x0003e80000100a00 */
[----:B-1----:R0:W4:Y:S02]  /*1bdc30*/  LDL.64 R28, [R1+0x37b8] ;  /* 0x0037b800011c7983 */ /* 0x0021240000100a00 */
[----:B----4-:R-:W-:Y:S01]  /*1bdc40*/  IMAD.MOV.U32 R29, RZ, RZ, R22 ;  /* 0x000000ffff1d7224 */ /* 0x010fe200078e0016 */
[----:B------:R-:W-:-:S02]  /*1bdc50*/  IADD3 R22, P1, R23, R17, RZ ;  /* 0x0000001117167210 */ /* 0x000fc40007f3e0ff */
[----:B------:R-:W3:Y:S04]  /*1bdc60*/  LDL R23, [R1+0x360] ;  /* 0x0003600001177983 */ /* 0x000ee80000100800 */
[----:B------:R1:W-:Y:S04]  /*1bdc70*/  STL.64 [R1+0x82a0], R2 ;  /* 0x0082a00201007387 */ /* 0x0003e80000100a00 */
[----:B--2---:R2:W-:Y:S04]  /*1bdc80*/  STL.64 [R1+0x8290], R10 ;  /* 0x0082900a01007387 */ /* 0x0045e80000100a00 */
[----:B------:R4:W-:Y:S01]  /*1bdc90*/  STL [R1+0x8280], R17 ;  /* 0x0082801101007387 */ /* 0x0009e20000100800 */
[----:B-1----:R-:W-:-:S02]  /*1bdca0*/  IMAD.MOV.U32 R2, RZ, RZ, R29 ;  /* 0x000000ffff027224 */ /* 0x002fc400078e001d */
[----:B--2---:R-:W-:Y:S02]  /*1bdcb0*/  IMAD.MOV.U32 R10, RZ, RZ, R25 ;  /* 0x000000ffff0a7224 */ /* 0x004fe400078e0019 */
[----:B------:R-:W-:Y:S01]  /*1bdcc0*/  IMAD.X R25, R18, 0x1, R26, P2 ;  /* 0x0000000112197824 */ /* 0x000fe200010e061a */
[----:B----4-:R-:W2:Y:S04]  /*1bdcd0*/  LDL.LU R17, [R1+0x19c] ;  /* 0x00019c0001117983 */ /* 0x010ea80000300800 */
[----:B------:R-:W4:Y:S04]  /*1bdce0*/  LDL.LU R18, [R1+0x82b0] ;  /* 0x0082b00001127983 */ /* 0x000f280000300800 */
[----:B------:R-:W-:Y:S01]  /*1bdcf0*/  STL [R1+0x37b4], R25 ;  /* 0x0037b41901007387 */ /* 0x000fe20000100800 */
[----:B---3--:R-:W-:-:S02]  /*1bdd00*/  IMAD.X R29, R23, 0x1, R14, P0 ;  /* 0x00000001171d7824 */ /* 0x008fc400000e060e */
[----:B------:R-:W-:-:S03]  /*1bdd10*/  IMAD.X R23, R23, 0x1, R15, P1 ;  /* 0x0000000117177824 */ /* 0x000fc600008e060f */
[----:B------:R-:W-:Y:S04]  /*1bdd20*/  STL [R1+0x37bc], R29 ;  /* 0x0037bc1d01007387 */ /* 0x000fe80000100800 */
[----:B------:R1:W-:Y:S04]  /*1bdd30*/  STL.64 [R1+0x37c0], R22 ;  /* 0x0037c01601007387 */ /* 0x0003e80000100a00 */
[----:B-1----:R-:W3:Y:S04]  /*1bdd40*/  LDL.LU.64 R22, [R1+0x82a8] ;  /* 0x0082a80001167983 */ /* 0x002ee80000300a00 */
[----:B------:R-:W-:Y:S04]  /*1bdd50*/  STL.64 [R1+0x8278], R4 ;  /* 0x0082780401007387 */ /* 0x000fe80000100a00 */
[----:B------:R1:W-:Y:S04]  /*1bdd60*/  STL [R1+0x8270], R15 ;  /* 0x0082700f01007387 */ /* 0x0003e80000100800 */
[----:B-1----:R-:W4:Y:S01]  /*1bdd70*/  LDL.LU R15, [R1+0x360] ;  /* 0x00036000010f7983 */ /* 0x002f220000300800 */
[C---:B--2---:R-:W-:Y:S01]  /*1bdd80*/  IADD3 R24, P2, R17.reuse, R19, RZ ;  /* 0x0000001311187210 */ /* 0x044fe20007f5e0ff */
[----:B------:R-:W-:Y:S01]  /*1bdd90*/  IMAD.MOV.U32 R5, RZ, RZ, R2 ;  /* 0x000000ffff057224 */ /* 0x000fe200078e0002 */
[----:B---3--:R-:W-:-:S05]  /*1bdda0*/  IADD3 R2, P1, R17, R23, RZ ;  /* 0x0000001711027210 */ /* 0x008fca0007f3e0ff */
[----:B------:R1:W-:Y:S01]  /*1bddb0*/  STL [R1+0x3798], R2 ;  /* 0x0037980201007387 */ /* 0x0003e20000100800 */
[----:B----4-:R-:W-:-:S03]  /*1bddc0*/  IMAD.X R25, R15, 0x1, R18, P2 ;  /* 0x000000010f197824 */ /* 0x010fc600010e0612 */
[----:B-1----:R-:W2:Y:S04]  /*1bddd0*/  LDL.LU.64 R2, [R1+0x82a0] ;  /* 0x0082a00001027983 */ /* 0x002ea80000300a00 */
[----:B------:R1:W-:Y:S04]  /*1bdde0*/  STL.64 [R1+0x3788], R24 ;  /* 0x0037881801007387 */ /* 0x0003e80000100a00 */
[----:B-1----:R-:W3:Y:S01]  /*1bddf0*/  LDL.LU.64 R24, [R1+0x8298] ;  /* 0x0082980001187983 */ /* 0x002ee20000300a00 */
[----:B------:R-:W-:Y:S01]  /*1bde00*/  IADD3 R28, P0, R17, R21, RZ ;  /* 0x00000015111c7210 */ /* 0x000fe20007f1e0ff */
[----:B------:R-:W-:-:S04]  /*1bde10*/  IMAD.MOV.U32 R4, RZ, RZ, R10 ;  /* 0x000000ffff047224 */ /* 0x000fc800078e000a */
[----:B------:R-:W-:Y:S01]  /*1bde20*/  IMAD.X R29, R15, 0x1, R20, P0 ;  /* 0x000000010f1d7824 */ /* 0x000fe200000e0614 */
[----:B---3--:R-:W-:-:S05]  /*1bde30*/  IADD3 R10, P2, R17, R25, RZ ;  /* 0x00000019110a7210 */ /* 0x008fca0007f5e0ff */
[----:B------:R1:W-:Y:S04]  /*1bde40*/  STL [R1+0x37a0], R10 ;  /* 0x0037a00a01007387 */ /* 0x0003e80000100800 */
[----:B-1----:R-:W3:Y:S04]  /*1bde50*/  LDL.LU.64 R10, [R1+0x8290] ;  /* 0x00829000010a7983 */ /* 0x002ee80000300a00 */
[----:B------:R1:W-:Y:S04]  /*1bde60*/  STL.64 [R1+0x3790], R28 ;  /* 0x0037901c01007387 */ /* 0x0003e80000100a00 */
[----:B-1----:R-:W4:Y:S04]  /*1bde70*/  LDL.LU.64 R28, [R1+0x8288] ;  /* 0x00828800011c7983 */ /* 0x002f280000300a00 */
[----:B------:R1:W-:Y:S04]  /*1bde80*/  STL.64 [R1+0x8268], R20 ;  /* 0x0082681401007387 */ /* 0x0003e80000100a00 */
[----:B-1----:R0:W2:Y:S04]  /*1bde90*/  LDL.64 R20, [R1+0x3798] ;  /* 0x0037980001147983 */ /* 0x0020a80000100a00 */
[----:B---3--:R1:W-:Y:S02]  /*1bdea0*/  STL.64 [R1+0x8258], R10 ;  /* 0x0082580a01007387 */ /* 0x0083e40000100a00 */
[----:B-1----:R-:W-:-:S02]  /*1bdeb0*/  IMAD.MOV.U32 R10, RZ, RZ, R5 ;  /* 0x000000ffff0a7224 */ /* 0x002fc400078e0005 */
[----:B------:R-:W3:Y:S04]  /*1bdec0*/  LDL R11, [R1+0x1a0] ;  /* 0x0001a000010b7983 */ /* 0x000ee80000100800 */
[----:B------:R1:W-:Y:S01]  /*1bded0*/  STL.64 [R1+0x8260], R22 ;  /* 0x0082601601007387 */ /* 0x0003e20000100a00 */
[----:B--2---:R-:W-:-:S04]  /*1bdee0*/  IMAD.MOV.U32 R21, RZ, RZ, R4 ;  /* 0x000000ffff157224 */ /* 0x004fc800078e0004 */
[----:B------:R-:W-:Y:S02]  /*1bdef0*/  IMAD.MOV.U32 R5, RZ, RZ, R21 ;  /* 0x000000ffff057224 */ /* 0x000fe400078e0015 */
[----:B------:R-:W-:Y:S02]  /*1bdf00*/  IMAD.X R21, R15, 0x1, R22, P1 ;  /* 0x000000010f157824 */ /* 0x000fe400008e0616 */
[----:B-1----:R0:W2:Y:S01]  /*1bdf10*/  LDL.64 R22, [R1+0x37a0] ;  /* 0x0037a00001167983 */ /* 0x0020a20000100a00 */
[----:B----4-:R-:W-:-:S03]  /*1bdf20*/  IADD3 R4, P0, R17, R29, RZ ;  /* 0x0000001d11047210 */ /* 0x010fc60007f1e0ff */
[----:B------:R1:W-:Y:S01]  /*1bdf30*/  STL [R1+0x379c], R21 ;  /* 0x00379c1501007387 */ /* 0x0003e20000100800 */
[----:B------:R-:W-:-:S03]  /*1bdf40*/  IADD3 R20, P1, R17, R27, RZ ;  /* 0x0000001b11147210 */ /* 0x000fc60007f3e0ff */
[----:B------:R-:W4:Y:S04]  /*1bdf50*/  LDL.LU R17, [R1+0x8280] ;  /* 0x0082800001117983 */ /* 0x000f280000300800 */
[----:B------:R0:W-:Y:S01]  /*1bdf60*/  STL.64 [R1+0x8250], R24 ;  /* 0x0082501801007387 */ /* 0x0001e20000100a00 */
[C---:B-1----:R-:W-:Y:S02]  /*1bdf70*/  IMAD.X R21, R15.reuse, 0x1, R26, P1 ;  /* 0x000000010f157824 */ /* 0x042fe400008e061a */
[C---:B--2---:R-:W-:Y:S02]  /*1bdf80*/  IMAD.X R23, R15.reuse, 0x1, R24, P2 ;  /* 0x000000010f177824 */ /* 0x044fe400010e0618 */
[----:B0-----:R-:W-:Y:S02]  /*1bdf90*/  IMAD.MOV.U32 R24, RZ, RZ, R5 ;  /* 0x000000ffff187224 */ /* 0x001fe400078e0005 */
[----:B------:R-:W-:Y:S01]  /*1bdfa0*/  IMAD.X R5, R15, 0x1, R28, P0 ;  /* 0x000000010f057824 */ /* 0x000fe200000e061c */
[----:B------:R0:W-:Y:S04]  /*1bdfb0*/  STL [R1+0x37a4], R23 ;  /* 0x0037a41701007387 */ /* 0x0001e80000100800 */
[----:B------:R1:W-:Y:S01]  /*1bdfc0*/  STL.64 [R1+0x37a8], R4 ;  /* 0x0037a80401007387 */ /* 0x0003e20000100a00 */
[C---:B---3--:R-:W-:Y:S01]  /*1bdfd0*/  IADD3 R22, P2, R11.reuse, R16, RZ ;  /* 0x000000100b167210 */ /* 0x048fe20007f5e0ff */
[----:B0-----:R-:W-:Y:S01]  /*1bdfe0*/  IMAD.MOV.U32 R23, RZ, RZ, R10 ;  /* 0x000000ffff177224 */ /* 0x001fe200078e000a */
[----:B----4-:R-:W-:Y:S01]  /*1bdff0*/  IADD3 R10, P0, R11, R17, RZ ;  /* 0x000000110b0a7210 */ /* 0x010fe20007f1e0ff */
[----:B-1----:R-:W2:Y:S04]  /*1be000*/  LDL.LU.64 R4, [R1+0x8278] ;  /* 0x0082780001047983 */ /* 0x002ea80000300a00 */
[----:B------:R-:W-:Y:S04]  /*1be010*/  STL.64 [R1+0x8248], R28 ;  /* 0x0082481c01007387 */ /* 0x000fe80000100a00 */
[----:B------:R-:W3:Y:S04]  /*1be020*/  LDL R11, [R1+0x35c] ;  /* 0x00035c00010b7983 */ /* 0x000ee80000100800 */
[----:B------:R0:W-:Y:S04]  /*1be030*/  STL.64 [R1+0x8238], R16 ;  /* 0x0082381001007387 */ /* 0x0001e80000100a00 */
[----:B------:R-:W4:Y:S04]  /*1be040*/  LDL.LU R15, [R1+0x8270] ;  /* 0x00827000010f7983 */ /* 0x000f280000300800 */
[----:B------:R1:W-:Y:S01]  /*1be050*/  STL.64 [R1+0x3770], R20 ;  /* 0x0037701401007387 */ /* 0x0003e20000100a00 */
[----:B0-----:R-:W-:-:S03]  /*1be060*/  IMAD.MOV.U32 R17, RZ, RZ, R23 ;  /* 0x000000ffff117224 */ /* 0x001fc600078e0017 */
[----:B-1----:R-:W2:Y:S04]  /*1be070*/  LDL.LU.64 R20, [R1+0x8268] ;  /* 0x0082680001147983 */ /* 0x002ea80000300a00 */
[----:B------:R0:W-:Y:S04]  /*1be080*/  STL [R1+0x8240], R26 ;  /* 0x0082401a01007387 */ /* 0x0001e80000100800 */
[----:B0-----:R-:W2:Y:S01]  /*1be090*/  LDL.LU R26, [R1+0x1a0] ;  /* 0x0001a000011a7983 */ /* 0x001ea20000300800 */
[C---:B---3--:R-:W-:Y:S02]  /*1be0a0*/  IMAD.X R23, R11.reuse, 0x1, R14, P2 ;  /* 0x000000010b177824 */ /* 0x048fe400010e060e */
[----:B----4-:R-:W-:-:S03]  /*1be0b0*/  IMAD.X R11, R11, 0x1, R15, P0 ;  /* 0x000000010b0b7824 */ /* 0x010fc600000e060f */
[----:B------:R0:W-:Y:S04]  /*1be0c0*/  STL.64 [R1+0x3778], R22 ;  /* 0x0037781601007387 */ /* 0x0001e80000100a00 */
[----:B0-----:R-:W3:Y:S04]  /*1be0d0*/  LDL.LU.64 R22, [R1+0x8260] ;  /* 0x0082600001167983 */ /* 0x001ee80000300a00 */
[----:B------:R0:W-:Y:S04]  /*1be0e0*/  STL.64 [R1+0x3780], R10 ;  /* 0x0037800a01007387 */ /* 0x0001e80000100a00 */
[----:B0-----:R-:W4:Y:S01]  /*1be0f0*/  LDL.LU.64 R10, [R1+0x8258] ;  /* 0x00825800010a7983 */ /* 0x001f220000300a00 */
[----:B--2---:R-:W-:-:S03]  /*1be100*/  IADD3 R16, P1, R26, R19, RZ ;  /* 0x000000131a107210 */ /* 0x004fc60007f3e0ff */
[----:B----4-:R-:W-:Y:S04]  /*1be110*/  STL.64 [R1+0x8230], R10 ;  /* 0x0082300a01007387 */ /* 0x010fe80000100a00 */
[----:B------:R0:W-:Y:S04]  /*1be120*/  STL [R1+0x8228], R15 ;  /* 0x0082280f01007387 */ /* 0x0001e80000100800 */
[----:B0-----:R-:W2:Y:S01]  /*1be130*/  LDL.LU R15, [R1+0x35c] ;  /* 0x00035c00010f7983 */ /* 0x001ea20000300800 */
[----:B------:R-:W-:Y:S01]  /*1be140*/  IMAD.MOV.U32 R11, RZ, RZ, R24 ;  /* 0x000000ffff0b7224 */ /* 0x000fe200078e0018 */
[C---:B---3--:R-:W-:Y:S01]  /*1be150*/  IADD3 R24, P0, R26.reuse, R23, RZ ;  /* 0x000000171a187210 */ /* 0x048fe20007f1e0ff */
[----:B------:R-:W-:Y:S01]  /*1be160*/  IMAD.MOV.U32 R29, RZ, RZ, R17 ;  /* 0x000000ffff1d7224 */ /* 0x000fe200078e0011 */
[----:B------:R-:W-:-:S03]  /*1be170*/  IADD3 R28, P2, R26, R21, RZ ;  /* 0x000000151a1c7210 */ /* 0x000fc60007f5e0ff */
[----:B------:R0:W-:Y:S04]  /*1be180*/  STL [R1+0x3750], R24 ;  /* 0x0037501801007387 */ /* 0x0001e80000100800 */
[----:B0-----:R-:W3:Y:S01]  /*1be190*/  LDL.LU.64 R24, [R1+0x8250] ;  /* 0x0082500001187983 */ /* 0x001ee20000300a00 */
[----:B--2---:R-:W-:-:S05]  /*1be1a0*/  IMAD.X R17, R15, 0x1, R18, P1 ;  /* 0x000000010f117824 */ /* 0x004fca00008e0612 */
[----:B------:R0:W-:Y:S02]  /*1be1b0*/  STL.64 [R1+0x3740], R16 ;  /* 0x0037401001007387 */ /* 0x0001e40000100a00 */
[----:B0-----:R-:W-:Y:S02]  /*1be1c0*/  IMAD.MOV.U32 R17, RZ, RZ, R29 ;  /* 0x000000ffff117224 */ /* 0x001fe400078e001d */
[----:B------:R-:W-:-:S05]  /*1be1d0*/  IMAD.X R29, R15, 0x1, R20, P2 ;  /* 0x000000010f1d7824 */ /* 0x000fca00010e0614 */
[----:B------:R0:W-:Y:S04]  /*1be1e0*/  STL.64 [R1+0x3748], R28 ;  /* 0x0037481c01007387 */ /* 0x0001e80000100a00 */
[----:B0-----:R-:W2:Y:S04]  /*1be1f0*/  LDL.LU.64 R28, [R1+0x8248] ;  /* 0x00824800011c7983 */ /* 0x001ea80000300a00 */
[----:B------:R0:W-:Y:S04]  /*1be200*/  STL.64 [R1+0x8218], R20 ;  /* 0x0082181401007387 */ /* 0x0001e80000100a00 */
[----:B0-----:R-:W4:Y:S04]  /*1be210*/  LDL R21, [R1+0x1a4] ;  /* 0x0001a40001157983 */ /* 0x001f280000100800 */
[----:B------:R-:W-:Y:S04]  /*1be220*/  STL.64 [R1+0x8210], R4 ;  /* 0x0082100401007387 */ /* 0x000fe80000100a00 */
[----:B------:R0:W-:Y:S04]  /*1be230*/  STL.64 [R1+0x8220], R6 ;  /* 0x0082200601007387 */ /* 0x0001e80000100a00 */
[----:B0-----:R0:W4:Y:S01]  /*1be240*/  LDL.64 R6, [R1+0x3750] ;  /* 0x0037500001067983 */ /* 0x0011220000100a00 */
[C---:B---3--:R-:W-:Y:S01]  /*1be250*/  IADD3 R16, P1, R26.reuse, R25, RZ ;  /* 0x000000191a107210 */ /* 0x048fe20007f3e0ff */
[----:B------:R-:W-:Y:S01]  /*1be260*/  IMAD.MOV.U32 R4, RZ, RZ, R11 ;  /* 0x000000ffff047224 */ /* 0x000fe200078e000b */
[----:B--2---:R-:W-:-:S05]  /*1be270*/  IADD3 R10, P2, R26, R29, RZ ;  /* 0x0000001d1a0a7210 */ /* 0x004fca0007f5e0ff */
[C---:B------:R-:W-:Y:S02]  /*1be280*/  IMAD.X R11, R15.reuse, 0x1, R28, P2 ;  /* 0x000000010f0b7824 */ /* 0x040fe400010e061c */
[----:B----4-:R-:W-:-:S05]  /*1be290*/  IMAD.X R7, R15, 0x1, R22, P0 ;  /* 0x000000010f077824 */ /* 0x010fca00000e0616 */
[----:B------:R1:W-:Y:S01]  /*1be2a0*/  STL [R1+0x3754], R7 ;  /* 0x0037540701007387 */ /* 0x0003e20000100800 */
[----:B------:R-:W-:-:S03]  /*1be2b0*/  IADD3 R6, P0, R26, R27, RZ ;  /* 0x0000001b1a067210 */ /* 0x000fc60007f1e0ff */
[----:B------:R-:W2:Y:S01]  /*1be2c0*/  LDL.LU R26, [R1+0x8240] ;  /* 0x00824000011a7983 */ /* 0x000ea20000300800 */
[----:B-1----:R-:W-:Y:S02]  /*1be2d0*/  IMAD.MOV.U32 R7, RZ, RZ, R17 ;  /* 0x000000ffff077224 */ /* 0x002fe400078e0011 */
[----:B------:R-:W-:-:S05]  /*1be2e0*/  IMAD.X R17, R15, 0x1, R24, P1 ;  /* 0x000000010f117824 */ /* 0x000fca00008e0618 */
[----:B------:R1:W-:Y:S04]  /*1be2f0*/  STL.64 [R1+0x3760], R16 ;  /* 0x0037601001007387 */ /* 0x0003e80000100a00 */
[----:B-1----:R-:W3:Y:S04]  /*1be300*/  LDL.LU.64 R16, [R1+0x8238] ;  /* 0x0082380001107983 */ /* 0x002ee80000300a00 */
[----:B------:R-:W-:Y:S04]  /*1be310*/  STL.64 [R1+0x8208], R24 ;  /* 0x0082081801007387 */ /* 0x000fe80000100a00 */
[----:B------:R1:W-:Y:S04]  /*1be320*/  STL.64 [R1+0x3768], R10 ;  /* 0x0037680a01007387 */ /* 0x0003e80000100a00 */
[----:B-1----:R-:W4:Y:S04]  /*1be330*/  LDL.LU.64 R10, [R1+0x8230] ;  /* 0x00823000010a7983 */ /* 0x002f280000300a00 */
[----:B------:R1:W-:Y:S04]  /*1be340*/  STL.64 [R1+0x81f8], R8 ;  /* 0x0081f80801007387 */ /* 0x0003e80000100a00 */
[----:B-1----:R-:W4:Y:S01]  /*1be350*/  LDL.LU R8, [R1+0x1a4] ;  /* 0x0001a40001087983 */ /* 0x002f220000300800 */
[----:B---3--:R-:W-:-:S03]  /*1be360*/  IADD3 R20, P1, R21, R16, RZ ;  /* 0x0000001015147210 */ /* 0x008fc60007f3e0ff */
[----:B------:R1:W-:Y:S02]  /*1be370*/  STL.64 [R1+0x81f0], R16 ;  /* 0x0081f01001007387 */ /* 0x0003e40000100a00 */
[----:B-1----:R-:W-:Y:S02]  /*1be380*/  IMAD.MOV.U32 R16, RZ, RZ, R7 ;  /* 0x000000ffff107224 */ /* 0x002fe400078e0007 */
[----:B--2---:R-:W-:Y:S01]  /*1be390*/  IMAD.X R7, R15, 0x1, R26, P0 ;  /* 0x000000010f077824 */ /* 0x004fe200000e061a */
[----:B----4-:R-:W-:-:S05]  /*1be3a0*/  IADD3 R24, P2, R8, R17, RZ ;  /* 0x0000001108187210 */ /* 0x010fca0007f5e0ff */
[----:B------:R-:W-:Y:S04]  /*1be3b0*/  STL [R1+0x3738], R24 ;  /* 0x0037381801007387 */ /* 0x000fe80000100800 */
[----:B------:R-:W2:Y:S04]  /*1be3c0*/  LDL.LU R15, [R1+0x8228] ;  /* 0x00822800010f7983 */ /* 0x000ea80000300800 */
[----:B------:R1:W-:Y:S04]  /*1be3d0*/  STL.64 [R1+0x3728], R6 ;  /* 0x0037280601007387 */ /* 0x0003e80000100a00 */
[----:B-1----:R-:W3:Y:S04]  /*1be3e0*/  LDL.LU.64 R6, [R1+0x8220] ;  /* 0x0082200001067983 */ /* 0x002ee80000300a00 */
[----:B------:R1:W-:Y:S04]  /*1be3f0*/  STL.64 [R1+0x8200], R26 ;  /* 0x0082001a01007387 */ /* 0x0003e80000100a00 */
[----:B-1----:R0:W4:Y:S04]  /*1be400*/  LDL.64 R26, [R1+0x3738] ;  /* 0x00373800011a7983 */ /* 0x0021280000100a00 */
[----:B----4-:R-:W4:Y:S02]  /*1be410*/  LDL R27, [R1+0x358] ;  /* 0x00035800011b7983 */ /* 0x010f240000100800 */
[----:B----4-:R-:W-:-:S05]  /*1be420*/  IMAD.X R21, R27, 0x1, R14, P1 ;  /* 0x000000011b157824 */ /* 0x010fca00008e060e */
[----:B------:R1:W-:Y:S04]  /*1be430*/  STL.64 [R1+0x3730], R20 ;  /* 0x0037301401007387 */ /* 0x0003e80000100a00 */
[----:B-1----:R-:W4:Y:S01]  /*1be440*/  LDL.LU.64 R20, [R1+0x8218] ;  /* 0x0082180001147983 */ /* 0x002f220000300a00 */
[----:B------:R-:W-:Y:S02]  /*1be450*/  IMAD.MOV.U32 R17, RZ, RZ, R4 ;  /* 0x000000ffff117224 */ /* 0x000fe400078e0004 */
[----:B--2---:R-:W-:Y:S01]  /*1be460*/  IMAD.X R27, R27, 0x1, R15, P2 ;  /* 0x000000011b1b7824 */ /* 0x004fe200010e060f */
[----:B----4-:R-:W-:-:S05]  /*1be470*/  IADD3 R4, P1, R8, R21, RZ ;  /* 0x0000001508047210 */ /* 0x010fca0007f3e0ff */
[----:B------:R1:W-:Y:S04]  /*1be480*/  STL [R1+0x3708], R4 ;  /* 0x0037080401007387 */ /* 0x0003e80000100800 */
[----:B-1----:R-:W2:Y:S04]  /*1be490*/  LDL.LU.64 R4, [R1+0x8210] ;  /* 0x0082100001047983 */ /* 0x002ea80000300a00 */
[----:B------:R-:W-:Y:S04]  /*1be4a0*/  STL [R1+0x373c], R27 ;  /* 0x00373c1b01007387 */ /* 0x000fe80000100800 */
[----:B------:R1:W-:Y:S04]  /*1be4b0*/  STL [R1+0x81e0], R15 ;  /* 0x0081e00f01007387 */ /* 0x0003e80000100800 */
[----:B-1----:R-:W4:Y:S01]  /*1be4c0*/  LDL.LU R15, [R1+0x358] ;  /* 0x00035800010f7983 */ /* 0x002f220000300800 */
[----:B------:R-:W-:-:S05]  /*1be4d0*/  IADD3 R24, P0, R8, R19, RZ ;  /* 0x0000001308187210 */ /* 0x000fca0007f1e0ff */
[----:B----4-:R-:W-:-:S05]  /*1be4e0*/  IMAD.X R25, R15, 0x1, R18, P0 ;  /* 0x000000010f197824 */ /* 0x010fca00000e0612 */
[----:B------:R1:W-:Y:S04]  /*1be4f0*/  STL.64 [R1+0x3700], R24 ;  /* 0x0037001801007387 */ /* 0x0003e80000100a00 */
[----:B-1----:R-:W4:Y:S04]  /*1be500*/  LDL.LU.64 R24, [R1+0x8208] ;  /* 0x0082080001187983 */ /* 0x002f280000300a00 */
[----:B------:R1:W-:Y:S04]  /*1be510*/  STL.64 [R1+0x81e8], R18 ;  /* 0x0081e81201007387 */ /* 0x0003e80000100a00 */
[----:B-1----:R0:W3:Y:S01]  /*1be520*/  LDL.64 R18, [R1+0x3708] ;  /* 0x0037080001127983 */ /* 0x0020e20000100a00 */
[----:B------:R-:W-:Y:S01]  /*1be530*/  IADD3 R26, P2, R8, R23, RZ ;  /* 0x00000017081a7210 */ /* 0x000fe20007f5e0ff */
[----:B------:R-:W-:-:S02]  /*1be540*/  IMAD.MOV.U32 R27, RZ, RZ, R16 ;  /* 0x000000ffff1b7224 */ /* 0x000fc400078e0010 */
[----:B---3--:R-:W-:-:S04]  /*1be550*/  IMAD.MOV.U32 R19, RZ, RZ, R17 ;  /* 0x000000ffff137224 */ /* 0x008fc800078e0011 */
[----:B------:R-:W-:Y:S02]  /*1be560*/  IMAD.MOV.U32 R17, RZ, RZ, R19 ;  /* 0x000000ffff117224 */ /* 0x000fe400078e0013 */
[----:B------:R-:W-:-:S05]  /*1be570*/  IMAD.X R19, R15, 0x1, R20, P1 ;  /* 0x000000010f137824 */ /* 0x000fca00008e0614 */
[----:B------:R1:W-:Y:S02]  /*1be580*/  STL [R1+0x370c], R19 ;  /* 0x00370c1301007387 */ /* 0x0003e40000100800 */
[----:B-1----:R-:W-:Y:S02]  /*1be590*/  IMAD.MOV.U32 R19, RZ, RZ, R27 ;  /* 0x000000ffff137224 */ /* 0x002fe400078e001b */
[----:B------:R-:W-:-:S05]  /*1be5a0*/  IMAD.X R27, R15, 0x1, R22, P2 ;  /* 0x000000010f1b7824 */ /* 0x000fca00010e0616 */
[----:B------:R1:W-:Y:S04]  /*1be5b0*/  STL.64 [R1+0x3710], R26 ;  /* 0x0037101a01007387 */ /* 0x0003e80000100a00 */
[----:B-1----:R-:W3:Y:S01]  /*1be5c0*/  LDL.LU.64 R26, [R1+0x8200] ;  /* 0x00820000011a7983 */ /* 0x002ee20000300a00 */
[C---:B----4-:R-:W-:Y:S02]  /*1be5d0*/  IADD3 R16, P0, R8.reuse, R25, RZ ;  /* 0x0000001908107210 */ /* 0x050fe40007f1e0ff */
[C---:B------:R-:W-:Y:S01]  /*1be5e0*/  IADD3 R18, P1, R8.reuse, R29, RZ ;  /* 0x0000001d08127210 */ /* 0x040fe20007f3e0ff */
[----:B------:R-:W-:Y:S01]  /*1be5f0*/  STL.64 [R1+0x81d8], R22 ;  /* 0x0081d81601007387 */ /* 0x000fe20000100a00 */
[----:B---3--:R-:W-:-:S05]  /*1be600*/  IADD3 R8, P2, R8, R27, RZ ;  /* 0x0000001b08087210 */ /* 0x008fca0007f5e0ff */
[----:B------:R1:W-:Y:S04]  /*1be610*/  STL [R1+0x36e8], R8 ;  /* 0x0036e80801007387 */ /* 0x0003e80000100800 */
[----:B-1----:R-:W3:Y:S04]  /*1be620*/  LDL.LU.64 R8, [R1+0x81f8] ;  /* 0x0081f80001087983 */ /* 0x002ee80000300a00 */
[----:B---3--:R1:W-:Y:S04]  /*1be630*/  STL.64 [R1+0x81c8], R8 ;  /* 0x0081c80801007387 */ /* 0x0083e80000100a00 */
[----:B-1----:R0:W3:Y:S01]  /*1be640*/  LDL.64 R8, [R1+0x36e8] ;  /* 0x0036e80001087983 */ /* 0x0020e20000100a00 */
[----:B------:R-:W-:-:S02]  /*1be650*/  IMAD.MOV.U32 R23, RZ, RZ, R19 ;  /* 0x000000ffff177224 */ /* 0x000fc400078e0013 */
[C---:B------:R-:W-:Y:S02]  /*1be660*/  IMAD.X R19, R15.reuse, 0x1, R28, P1 ;  /* 0x000000010f137824 */ /* 0x040fe400008e061c */
[----:B---3--:R-:W-:Y:S02]  /*1be670*/  IMAD.MOV.U32 R9, RZ, RZ, R17 ;  /* 0x000000ffff097224 */ /* 0x008fe400078e0011 */
[----:B------:R-:W-:-:S05]  /*1be680*/  IMAD.X R17, R15, 0x1, R24, P0 ;  /* 0x000000010f117824 */ /* 0x000fca00000e0618 */
[----:B------:R1:W-:Y:S04]  /*1be690*/  STL.64 [R1+0x3718], R16 ;  /* 0x0037181001007387 */ /* 0x0003e80000100a00 */
[----:B-1----:R-:W3:Y:S04]  /*1be6a0*/  LDL.LU.64 R16, [R1+0x81f0] ;  /* 0x0081f00001107983 */ /* 0x002ee80000300a00 */
[----:B------:R1:W-:Y:S04]  /*1be6b0*/  STL.64 [R1+0x81d0], R24 ;  /* 0x0081d01801007387 */ /* 0x0003e80000100a00 */
[----:B-1----:R-:W4:Y:S04]  /*1be6c0*/  LDL R24, [R1+0x354] ;  /* 0x0003540001187983 */ /* 0x002f280000100800 */
[----:B------:R-:W-:Y:S04]  /*1be6d0*/  STL.64 [R1+0x81b8], R6 ;  /* 0x0081b80601007387 */ /* 0x000fe80000100a00 */
[----:B------:R1:W-:Y:S04]  /*1be6e0*/  STL.64 [R1+0x3720], R18 ;  /* 0x0037201201007387 */ /* 0x0003e80000100a00 */
[----:B-1----:R-:W2:Y:S04]  /*1be6f0*/  LDL.LU.64 R18, [R1+0x81e8] ;  /* 0x0081e80001127983 */ /* 0x002ea80000300a00 */
[----:B------:R1:W-:Y:S02]  /*1be700*/  STL.64 [R1+0x81c0], R28 ;  /* 0x0081c01c01007387 */ /* 0x0003e40000100a00 */
[----:B-1----:R-:W-:-:S02]  /*1be710*/  IMAD.MOV.U32 R28, RZ, RZ, R23 ;  /* 0x000000ffff1c7224 */ /* 0x002fc400078e0017 */
[----:B------:R-:W-:Y:S01]  /*1be720*/  IMAD.MOV.U32 R23, RZ, RZ, R9 ;  /* 0x000000ffff177224 */ /* 0x000fe200078e0009 */
[C---:B---3--:R-:W-:Y:S02]  /*1be730*/  IADD3 R6, P0, R9.reuse, R16, RZ ;  /* 0x0000001009067210 */ /* 0x048fe40007f1e0ff */
[----:B------:R-:W-:Y:S01]  /*1be740*/  IADD3 R22, P1, R9, R17, RZ ;  /* 0x0000001109167210 */ /* 0x000fe20007f3e0ff */
[----:B------:R-:W-:Y:S02]  /*1be750*/  IMAD.X R9, R15, 0x1, R26, P2 ;  /* 0x000000010f097824 */ /* 0x000fe400010e061a */
[----:B------:R-:W3:Y:S04]  /*1be760*/  LDL.LU R15, [R1+0x81e0] ;  /* 0x0081e000010f7983 */ /* 0x000ee80000300800 */
[----:B------:R-:W-:Y:S01]  /*1be770*/  STL [R1+0x36ec], R9 ;  /* 0x0036ec0901007387 */ /* 0x000fe20000100800 */
[----:B----4-:R-:W-:-:S05]  /*1be780*/  IMAD.X R7, R24, 0x1, R14, P0 ;  /* 0x0000000118077824 */ /* 0x010fca00000e060e */
[----:B------:R1:W-:Y:S01]  /*1be790*/  STL.64 [R1+0x36f0], R6 ;  /* 0x0036f00601007387 */ /* 0x0003e20000100a00 */
[C---:B--2---:R-:W-:Y:S02]  /*1be7a0*/  IADD3 R8, P2, R23.reuse, R19, RZ ;  /* 0x0000001317087210 */ /* 0x044fe40007f5e0ff */
[----:B-1----:R-:W-:Y:S01]  /*1be7b0*/  IADD3 R6, P0, R23, R21, RZ ;  /* 0x0000001517067210 */ /* 0x002fe20007f1e0ff */
[----:B------:R-:W-:Y:S02]  /*1be7c0*/  IMAD.MOV.U32 R7, RZ, RZ, R23 ;  /* 0x000000ffff077224 */ /* 0x000fe400078e0017 */
[----:B---3--:R-:W-:-:S05]  /*1be7d0*/  IMAD.X R23, R24, 0x1, R15, P1 ;  /* 0x0000000118177824 */ /* 0x008fca00008e060f */
[----:B------:R1:W-:Y:S04]  /*1be7e0*/  STL.64 [R1+0x36f8], R22 ;  /* 0x0036f81601007387 */ /* 0x0003e80000100a00 */
[----:B-1----:R-:W2:Y:S04]  /*1be7f0*/  LDL.LU.64 R22, [R1+0x81d8] ;  /* 0x0081d80001167983 */ /* 0x002ea80000300a00 */
[----:B------:R1:W-:Y:S04]  /*1be800*/  STL [R1+0x81a8], R15 ;  /* 0x0081a80f01007387 */ /* 0x0003e80000100800 */
[----:B-1----:R-:W3:Y:S01]  /*1be810*/  LDL.LU R15, [R1+0x354] ;  /* 0x00035400010f7983 */ /* 0x002ee20000300800 */
[----:B--2---:R-:W-:-:S05]  /*1be820*/  IADD3 R24, P1, R7, R23, RZ ;  /* 0x0000001707187210 */ /* 0x004fca0007f3e0ff */
[----:B------:R1:W-:Y:S01]  /*1be830*/  STL [R1+0x36d0], R24 ;  /* 0x0036d01801007387 */ /* 0x0003e20000100800 */
[----:B---3--:R-:W-:-:S03]  /*1be840*/  IMAD.X R9, R15, 0x1, R18, P2 ;  /* 0x000000010f097824 */ /* 0x008fc600010e0612 */
[----:B-1----:R-:W2:Y:S04]  /*1be850*/  LDL.LU.64 R24, [R1+0x81d0] ;  /* 0x0081d00001187983 */ /* 0x002ea80000300a00 */
[----:B------:R1:W-:Y:S04]  /*1be860*/  STL.64 [R1+0x36c0], R8 ;  /* 0x0036c00801007387 */ /* 0x0003e80000100a00 */
[----:B-1----:R-:W3:Y:S04]  /*1be870*/  LDL.LU.64 R8, [R1+0x81c8] ;  /* 0x0081c80001087983 */ /* 0x002ee80000300a00 */
[----:B------:R1:W-:Y:S02]  /*1be880*/  STL.64 [R1+0x81b0], R18 ;  /* 0x0081b01201007387 */ /* 0x0003e40000100a00 */
[----:B-1----:R-:W-:-:S02]  /*1be890*/  IMAD.MOV.U32 R19, RZ, RZ, R7 ;  /* 0x000000ffff137224 */ /* 0x002fc400078e0007 */
[----:B------:R-:W-:Y:S01]  /*1be8a0*/  IMAD.X R7, R15, 0x1, R20, P0 ;  /* 0x000000010f077824 */ /* 0x000fe200000e0614 */
[----:B---3--:R1:W-:Y:S02]  /*1be8b0*/  STL.64 [R1+0x8190], R8 ;  /* 0x0081900801007387 */ /* 0x0083e40000100a00 */
[----:B-1----:R-:W-:Y:S01]  /*1be8c0*/  IMAD.MOV.U32 R8, RZ, RZ, R28 ;  /* 0x000000ffff087224 */ /* 0x002fe200078e001c */
[----:B--2---:R-:W-:Y:S01]  /*1be8d0*/  IADD3 R28, P2, R19, R25, RZ ;  /* 0x00000019131c7210 */ /* 0x004fe20007f5e0ff */
[----:B------:R-:W2:Y:S04]  /*1be8e0*/  LDL R9, [R1+0x1ac] ;  /* 0x0001ac0001097983 */ /* 0x000ea80000100800 */
[----:B------:R1:W-:Y:S04]  /*1be8f0*/  STL [R1+0x36d8], R28 ;  /* 0x0036d81c01007387 */ /* 0x0003e80000100800 */
[----:B-1----:R-:W3:Y:S04]  /*1be900*/  LDL.LU.64 R28, [R1+0x81c0] ;  /* 0x0081c000011c7983 */ /* 0x002ee80000300a00 */
[----:B------:R1:W-:Y:S04]  /*1be910*/  STL.64 [R1+0x36c8], R6 ;  /* 0x0036c80601007387 */ /* 0x0003e80000100a00 */
[----:B-1----:R-:W4:Y:S04]  /*1be920*/  LDL.LU.64 R6, [R1+0x81b8] ;  /* 0x0081b80001067983 */ /* 0x002f280000300a00 */
[----:B----4-:R1:W-:Y:S04]  /*1be930*/  STL.64 [R1+0x8198], R6 ;  /* 0x0081980601007387 */ /* 0x0103e80000100a00 */
[----:B-1----:R0:W4:Y:S04]  /*1be940*/  LDL.64 R6, [R1+0x36d8] ;  /* 0x0036d80001067983 */ /* 0x0021280000100a00 */
[----:B------:R1:W-:Y:S04]  /*1be950*/  STL.64 [R1+0x81a0], R4 ;  /* 0x0081a00401007387 */ /* 0x0003e80000100a00 */
[----:B-1----:R0:W2:Y:S01]  /*1be960*/  LDL.64 R4, [R1+0x36d0] ;  /* 0x0036d00001047983 */ /* 0x0020a20000100a00 */
[----:B----4-:R-:W-:-:S05]  /*1be970*/  IMAD.MOV.U32 R7, RZ, RZ, R19 ;  /* 0x000000ffff077224 */ /* 0x010fca00078e0013 */
[----:B---3--:R-:W-:-:S05]  /*1be980*/  IADD3 R18, P0, R7, R29, RZ ;  /* 0x0000001d07127210 */ /* 0x008fca0007f1e0ff */
[C---:B------:R-:W-:Y:S02]  /*1be990*/  IMAD.X R19, R15.reuse, 0x1, R28, P0 ;  /* 0x000000010f137824 */ /* 0x040fe400000e061c */
[----:B--2---:R-:W-:Y:S01]  /*1be9a0*/  IMAD.X R5, R15, 0x1, R22, P1 ;  /* 0x000000010f057824 */ /* 0x004fe200008e0616 */
[----:B------:R-:W-:Y:S01]  /*1be9b0*/  IADD3 R4, P1, R7, R27, RZ ;  /* 0x0000001b07047210 */ /* 0x000fe20007f3e0ff */
[----:B------:R-:W-:-:S03]  /*1be9c0*/  IMAD.X R7, R15, 0x1, R24, P2 ;  /* 0x000000010f077824 */ /* 0x000fc600010e0618 */
[----:B------:R-:W-:Y:S04]  /*1be9d0*/  STL [R1+0x36d4], R5 ;  /* 0x0036d40501007387 */ /* 0x000fe80000100800 */
[----:B------:R1:W-:Y:S04]  /*1be9e0*/  STL [R1+0x36dc], R7 ;  /* 0x0036dc0701007387 */ /* 0x0003e80000100800 */
[----:B------:R2:W-:Y:S01]  /*1be9f0*/  STL.64 [R1+0x36e0], R18 ;  /* 0x0036e01201007387 */ /* 0x0005e20000100a00 */
[C---:B------:R-:W-:Y:S01]  /*1bea00*/  IADD3 R6, P2, R9.reuse, R16, RZ ;  /* 0x0000001009067210 */ /* 0x040fe20007f5e0ff */
[----:B-1----:R-:W-:Y:S01]  /*1bea10*/  IMAD.MOV.U32 R7, RZ, RZ, R8 ;  /* 0x000000ffff077224 */ /* 0x002fe200078e0008 */
[----:B------:R-:W-:Y:S01]  /*1bea20*/  IADD3 R8, P0, R9, R17, RZ ;  /* 0x0000001109087210 */ /* 0x000fe20007f1e0ff */
[----:B--2---:R-:W2:Y:S04]  /*1bea30*/  LDL.LU.64 R18, [R1+0x81b0] ;  /* 0x0081b00001127983 */ /* 0x004ea80000300a00 */
[----:B------:R1:W-:Y:S04]  /*1bea40*/  STL.64 [R1+0x8188], R28 ;  /* 0x0081881c01007387 */ /* 0x0003e80000100a00 */
[----:B------:R-:W3:Y:S04]  /*1bea50*/  LDL R9, [R1+0x350] ;  /* 0x0003500001097983 */ /* 0x000ee80000100800 */
[----:B------:R-:W-:Y:S01]  /*1bea60*/  STL.64 [R1+0x8180], R16 ;  /* 0x0081801001007387 */ /* 0x000fe20000100a00 */
[----:B------:R-:W-:-:S03]  /*1bea70*/  IMAD.X R5, R15, 0x1, R26, P1 ;  /* 0x000000010f057824 */ /* 0x000fc600008e061a */
[----:B------:R-:W4:Y:S04]  /*1bea80*/  LDL.LU R15, [R1+0x81a8] ;  /* 0x0081a800010f7983 */ /* 0x000f280000300800 */
[----:B------:R0:W-:Y:S01]  /*1bea90*/  STL.64 [R1+0x36a8], R4 ;  /* 0x0036a80401007387 */ /* 0x0001e20000100a00 */
[----:B-1----:R-:W-:-:S03]  /*1beaa0*/  IMAD.MOV.U32 R29, RZ, RZ, R7 ;  /* 0x000000ffff1d7224 */ /* 0x002fc600078e0007 */
[----:B0-----:R-:W2:Y:S04]  /*1beab0*/  LDL.LU.64 R4, [R1+0x81a0] ;  /* 0x0081a00001047983 */ /* 0x001ea80000300a00 */
        /* <DEDUP_REMOVED lines=10> */
[----:B---3--:R-:W-:Y:S04]  /*1beb60*/  STL.64 [R1+0x8170], R6 ;  /* 0x0081700601007387 */ /* 0x008fe80000100a00 */
[----:B------:R0:W-:Y:S04]  /*1beb70*/  STL [R1+0x8160], R15 ;  /* 0x0081600f01007387 */ /* 0x0001e80000100800 */
[----:B0-----:R-:W2:Y:S01]  /*1beb80*/  LDL.LU R15, [R1+0x350] ;  /* 0x00035000010f7983 */ /* 0x001ea20000300800 */
[C---:B------:R-:W-:Y:S01]  /*1beb90*/  IADD3 R16, P2, R26.reuse, R21, RZ ;  /* 0x000000151a107210 */ /* 0x040fe20007f5e0ff */
[----:B------:R-:W-:Y:S01]  /*1beba0*/  IMAD.MOV.U32 R17, RZ, RZ, R29 ;  /* 0x000000ffff117224 */ /* 0x000fe200078e001d */
[----:B------:R-:W-:-:S03]  /*1bebb0*/  IADD3 R6, P0, R26, R23, RZ ;  /* 0x000000171a067210 */ /* 0x000fc60007f1e0ff */
[----:B------:R-:W-:Y:S02]  /*1bebc0*/  IMAD.MOV.U32 R7, RZ, RZ, R17 ;  /* 0x000000ffff077224 */ /* 0x000fe400078e0011 */
[C---:B--2---:R-:W-:Y:S02]  /*1bebd0*/  IMAD.X R29, R15.reuse, 0x1, R18, P1 ;  /* 0x000000010f1d7824 */ /* 0x044fe400008e0612 */
[----:B------:R-:W-:-:S03]  /*1bebe0*/  IMAD.X R17, R15, 0x1, R20, P2 ;  /* 0x000000010f117824 */ /* 0x000fc600010e0614 */
[----:B------:R0:W-:Y:S04]  /*1bebf0*/  STL.64 [R1+0x3680], R28 ;  /* 0x0036801c01007387 */ /* 0x0001e80000100a00 */
[----:B------:R-:W-:Y:S04]  /*1bec00*/  STL [R1+0x3690], R6 ;  /* 0x0036900601007387 */ /* 0x000fe80000100800 */
[----:B0-----:R-:W2:Y:S04]  /*1bec10*/  LDL.LU.64 R28, [R1+0x8188] ;  /* 0x00818800011c7983 */ /* 0x001ea80000300a00 */
[----:B------:R0:W-:Y:S04]  /*1bec20*/  STL.64 [R1+0x3688], R16 ;  /* 0x0036881001007387 */ /* 0x0001e80000100a00 */
[----:B0-----:R-:W3:Y:S04]  /*1bec30*/  LDL.LU.64 R16, [R1+0x8180] ;  /* 0x0081800001107983 */ /* 0x001ee80000300a00 */
[----:B------:R0:W-:Y:S04]  /*1bec40*/  STL.64 [R1+0x8148], R10 ;  /* 0x0081480a01007387 */ /* 0x0001e80000100a00 */
[----:B0-----:R-:W3:Y:S04]  /*1bec50*/  LDL R11, [R1+0x1b0] ;  /* 0x0001b000010b7983 */ /* 0x001ee80000100800 */
[----:B------:R0:W-:Y:S04]  /*1bec60*/  STL.64 [R1+0x8158], R12 ;  /* 0x0081580c01007387 */ /* 0x0001e80000100a00 */
[----:B0-----:R0:W4:Y:S04]  /*1bec70*/  LDL.64 R12, [R1+0x3690] ;  /* 0x00369000010c7983 */ /* 0x0011280000100a00 */
[----:B------:R-:W-:Y:S01]  /*1bec80*/  STL.64 [R1+0x8150], R22 ;  /* 0x0081501601007387 */ /* 0x000fe20000100a00 */
[----:B------:R-:W-:-:S02]  /*1bec90*/  IADD3 R6, P1, R26, R25, RZ ;  /* 0x000000191a067210 */ /* 0x000fc40007f3e0ff */
[C---:B--2---:R-:W-:Y:S01]  /*1beca0*/  IADD3 R8, P2, R26.reuse, R29, RZ ;  /* 0x0000001d1a087210 */ /* 0x044fe20007f5e0ff */
[----:B----4-:R-:W-:Y:S01]  /*1becb0*/  IMAD.X R13, R15, 0x1, R22, P0 ;  /* 0x000000010f0d7824 */ /* 0x010fe200000e0616 */
[----:B------:R-:W-:-:S04]  /*1becc0*/  IADD3 R12, P0, R26, R27, RZ ;  /* 0x0000001b1a0c7210 */ /* 0x000fc80007f1e0ff */
[----:B------:R1:W-:Y:S04]  /*1becd0*/  STL [R1+0x3694], R13 ;  /* 0x0036940d01007387 */ /* 0x0003e80000100800 */
[----:B------:R-:W2:Y:S01]  /*1bece0*/  LDL.LU R26, [R1+0x8178] ;  /* 0x00817800011a7983 */ /* 0x000ea20000300800 */
[----:B------:R-:W-:Y:S01]  /*1becf0*/  IMAD.X R9, R15, 0x1, R28, P2 ;  /* 0x000000010f097824 */ /* 0x000fe200010e061c */
[----:B---3--:R-:W-:Y:S01]  /*1bed00*/  IADD3 R10, P2, R11, R17, RZ ;  /* 0x000000110b0a7210 */ /* 0x008fe20007f5e0ff */
[----:B-1----:R-:W-:Y:S02]  /*1bed10*/  IMAD.MOV.U32 R13, RZ, RZ, R7 ;  /* 0x000000ffff0d7224 */ /* 0x002fe400078e0007 */
[----:B------:R-:W-:Y:S01]  /*1bed20*/  IMAD.X R7, R15, 0x1, R24, P1 ;  /* 0x000000010f077824 */ /* 0x000fe200008e0618 */
[----:B------:R-:W-:Y:S01]  /*1bed30*/  IADD3 R22, P1, R11, R16, RZ ;  /* 0x000000100b167210 */ /* 0x000fe20007f3e0ff */
[----:B------:R-:W-:-:S03]  /*1bed40*/  IMAD.MOV.U32 R11, RZ, RZ, R13 ;  /* 0x000000ffff0b7224 */ /* 0x000fc600078e000d */
[----:B------:R1:W-:Y:S04]  /*1bed50*/  STL.64 [R1+0x3698], R6 ;  /* 0x0036980601007387 */ /* 0x0003e80000100a00 */
[----:B-1----:R-:W3:Y:S04]  /*1bed60*/  LDL.LU.64 R6, [R1+0x8170] ;  /* 0x0081700001067983 */ /* 0x002ee80000300a00 */
[----:B------:R1:W-:Y:S04]  /*1bed70*/  STL.64 [R1+0x36a0], R8 ;  /* 0x0036a00801007387 */ /* 0x0003e80000100a00 */
[----:B-1----:R-:W4:Y:S04]  /*1bed80*/  LDL.LU.64 R8, [R1+0x8168] ;  /* 0x0081680001087983 */ /* 0x002f280000300a00 */
[----:B------:R-:W-:Y:S04]  /*1bed90*/  STL.64 [R1+0x8140], R28 ;  /* 0x0081401c01007387 */ /* 0x000fe80000100a00 */
[----:B------:R-:W-:Y:S01]  /*1beda0*/  STL.64 [R1+0x8130], R16 ;  /* 0x0081301001007387 */ /* 0x000fe20000100a00 */
[----:B--2---:R-:W-:-:S03]  /*1bedb0*/  IMAD.X R13, R15, 0x1, R26, P0 ;  /* 0x000000010f0d7824 */ /* 0x004fc600000e061a */
[----:B------:R-:W2:Y:S04]  /*1bedc0*/  LDL.LU R15, [R1+0x8160] ;  /* 0x00816000010f7983 */ /* 0x000ea80000300800 */
[----:B------:R1:W-:Y:S04]  /*1bedd0*/  STL.64 [R1+0x3668], R12 ;  /* 0x0036680c01007387 */ /* 0x0003e80000100a00 */
[----:B-1----:R-:W4:Y:S04]  /*1bede0*/  LDL.LU.64 R12, [R1+0x8158] ;  /* 0x00815800010c7983 */ /* 0x002f280000300a00 */
[----:B------:R1:W-:Y:S04]  /*1bedf0*/  STL [R1+0x8138], R26 ;  /* 0x0081381a01007387 */ /* 0x0003e80000100800 */
[----:B-1----:R-:W3:Y:S04]  /*1bee00*/  LDL.LU R26, [R1+0x1b0] ;  /* 0x0001b000011a7983 */ /* 0x002ee80000300800 */
[----:B------:R-:W2:Y:S01]  /*1bee10*/  LDL R17, [R1+0x34c] ;  /* 0x00034c0001117983 */ /* 0x000ea20000100800 */
[----:B------:R-:W-:-:S02]  /*1bee20*/  IMAD.MOV.U32 R29, RZ, RZ, R11 ;  /* 0x000000ffff1d7224 */ /* 0x000fc400078e000b */
[C---:B--2---:R-:W-:Y:S02]  /*1bee30*/  IMAD.X R23, R17.reuse, 0x1, R14, P1 ;  /* 0x0000000111177824 */ /* 0x044fe400008e060e */
[----:B------:R-:W-:-:S03]  /*1bee40*/  IMAD.X R11, R17, 0x1, R15, P2 ;  /* 0x00000001110b7824 */ /* 0x000fc600010e060f */
[----:B------:R1:W-:Y:S04]  /*1bee50*/  STL.64 [R1+0x3670], R22 ;  /* 0x0036701601007387 */ /* 0x0003e80000100a00 */
[----:B-1----:R-:W2:Y:S04]  /*1bee60*/  LDL.LU.64 R22, [R1+0x8150] ;  /* 0x0081500001167983 */ /* 0x002ea80000300a00 */
[----:B------:R1:W-:Y:S04]  /*1bee70*/  STL.64 [R1+0x3678], R10 ;  /* 0x0036780a01007387 */ /* 0x0003e80000100a00 */
[----:B-1----:R-:W4:Y:S01]  /*1bee80*/  LDL.LU.64 R10, [R1+0x8148] ;  /* 0x00814800010a7983 */ /* 0x002f220000300a00 */
[----:B---3--:R-:W-:-:S05]  /*1bee90*/  IADD3 R16, P0, R26, R19, RZ ;  /* 0x000000131a107210 */ /* 0x008fca0007f1e0ff */
[----:B------:R-:W-:Y:S01]  /*1beea0*/  IMAD.X R17, R17, 0x1, R18, P0 ;  /* 0x0000000111117824 */ /* 0x000fe200000e0612 */
[----:B----4-:R-:W-:Y:S04]  /*1beeb0*/  STL.64 [R1+0x8128], R10 ;  /* 0x0081280a01007387 */ /* 0x010fe80000100a00 */
[----:B------:R-:W-:Y:S04]  /*1beec0*/  STL.64 [R1+0x8118], R14 ;  /* 0x0081180e01007387 */ /* 0x000fe80000100a00 */
[----:B------:R1:W-:Y:S04]  /*1beed0*/  STL [R1+0x8120], R18 ;  /* 0x0081201201007387 */ /* 0x0003e80000100800 */
[----:B-1----:R-:W3:Y:S01]  /*1beee0*/  LDL.LU R18, [R1+0x34c] ;  /* 0x00034c0001127983 */ /* 0x002ee20000300800 */
[----:B------:R-:W-:Y:S01]  /*1beef0*/  IADD3 R28, P1, R26, R21, RZ ;  /* 0x000000151a1c7210 */ /* 0x000fe20007f3e0ff */
[----:B------:R-:W-:-:S02]  /*1bef00*/  IMAD.MOV.U32 R11, RZ, RZ, R29 ;  /* 0x000000ffff0b7224 */ /* 0x000fc400078e001d */
[----:B------:R-:W-:Y:S01]  /*1bef10*/  STL.64 [R1+0x3640], R16 ;  /* 0x0036401001007387 */ /* 0x000fe20000100a00 */
[----:B--2---:R-:W-:Y:S01]  /*1bef20*/  IADD3 R14, P2, R26, R23, RZ ;  /* 0x000000171a0e7210 */ /* 0x004fe20007f5e0ff */
[----:B---3--:R-:W-:-:S05]  /*1bef30*/  IMAD.X R29, R18, 0x1, R20, P1 ;  /* 0x00000001121d7824 */ /* 0x008fca00008e0614 */
[----:B------:R1:W-:Y:S04]  /*1bef40*/  STL.64 [R1+0x3648], R28 ;  /* 0x0036481c01007387 */ /* 0x0003e80000100a00 */
[----:B-1----:R-:W2:Y:S01]  /*1bef50*/  LDL.LU.64 R28, [R1+0x8140] ;  /* 0x00814000011c7983 */ /* 0x002ea20000300a00 */
[----:B------:R-:W-:Y:S01]  /*1bef60*/  IADD3 R16, P0, R26, R25, RZ ;  /* 0x000000191a107210 */ /* 0x000fe20007f1e0ff */
[C---:B------:R-:W-:Y:S02]  /*1bef70*/  IMAD.X R15, R18.reuse, 0x1, R22, P2 ;  /* 0x00000001120f7824 */ /* 0x040fe400010e0616 */
[----:B------:R-:W-:Y:S04]  /*1bef80*/  STL.64 [R1+0x8110], R20 ;  /* 0x0081101401007387 */ /* 0x000fe80000100a00 */
[----:B------:R1:W-:Y:S01]  /*1bef90*/  STL.64 [R1+0x8108], R22 ;  /* 0x0081081601007387 */ /* 0x0003e20000100a00 */
[----:B------:R-:W-:-:S03]  /*1befa0*/  IMAD.X R17, R18, 0x1, R24, P0 ;  /* 0x0000000112117824 */ /* 0x000fc600000e0618 */
[----:B-1----:R-:W3:Y:S04]  /*1befb0*/  LDL R23, [R1+0x1b4] ;  /* 0x0001b40001177983 */ /* 0x002ee80000100800 */
[----:B------:R1:W-:Y:S02]  /*1befc0*/  STL.64 [R1+0x3650], R14 ;  /* 0x0036500e01007387 */ /* 0x0003e40000100a00 */
[C---:B-1----:R-:W-:Y:S02]  /*1befd0*/  IADD3 R14, P2, R26.reuse, R27, RZ ;  /* 0x0000001b1a0e7210 */ /* 0x042fe40007f5e0ff */
        /* <DEDUP_REMOVED lines=8> */
[----:B-1----:R-:W4:Y:S04]  /*1bf060*/  LDL.LU.64 R10, [R1+0x8128] ;  /* 0x00812800010a7983 */ /* 0x002f280000300a00 */
[----:B------:R1:W-:Y:S04]  /*1bf070*/  STL.64 [R1+0x80f8], R28 ;  /* 0x0080f81c01007387 */ /* 0x0003e80000100a00 */
[----:B-1----:R-:W4:Y:S01]  /*1bf080*/  LDL R28, [R1+0x348] ;  /* 0x00034800011c7983 */ /* 0x002f220000100800 */
[----:B--2---:R-:W-:Y:S01]  /*1bf090*/  IMAD.X R15, R18, 0x1, R26, P2 ;  /* 0x00000001120f7824 */ /* 0x004fe200010e061a */
[----:B---3--:R-:W-:-:S02]  /*1bf0a0*/  IADD3 R22, P1, R23, R17, RZ ;  /* 0x0000001117167210 */ /* 0x008fc40007f3e0ff */
[----:B------:R1:W-:Y:S04]  /*1bf0b0*/  STL [R1+0x80e8], R17 ;  /* 0x0080e81101007387 */ /* 0x0003e80000100800 */
[----:B-1----:R-:W2:Y:S04]  /*1bf0c0*/  LDL.LU R17, [R1+0x1b4] ;  /* 0x0001b40001117983 */ /* 0x002ea80000300800 */
[----:B------:R-:W4:Y:S04]  /*1bf0d0*/  LDL.LU R18, [R1+0x8120] ;  /* 0x0081200001127983 */ /* 0x000f280000300800 */
[----:B------:R1:W-:Y:S04]  /*1bf0e0*/  STL.64 [R1+0x3630], R14 ;  /* 0x0036300e01007387 */ /* 0x0003e80000100a00 */
[----:B-1----:R-:W3:Y:S01]  /*1bf0f0*/  LDL.LU.64 R14, [R1+0x8118] ;  /* 0x00811800010e7983 */ /* 0x002ee20000300a00 */
[----:B------:R-:W-:Y:S01]  /*1bf100*/  IADD3 R20, P0, R23, R16, RZ ;  /* 0x0000001017147210 */ /* 0x000fe20007f1e0ff */
[----:B------:R-:W-:-:S02]  /*1bf110*/  IMAD.MOV.U32 R25, RZ, RZ, R21 ;  /* 0x000000ffff197224 */ /* 0x000fc400078e0015 */
[----:B------:R1:W-:Y:S02]  /*1bf120*/  STL.64 [R1+0x80f0], R26 ;  /* 0x0080f01a01007387 */ /* 0x0003e40000100a00 */
[----:B-1----:R-:W-:Y:S01]  /*1bf130*/  IMAD.MOV.U32 R27, RZ, RZ, R25 ;  /* 0x000000ffff1b7224 */ /* 0x002fe200078e0019 */
[----:B--2---:R-:W-:-:S05]  /*1bf140*/  IADD3 R24, P2, R17, R19, RZ ;  /* 0x0000001311187210 */ /* 0x004fca0007f5e0ff */
[C---:B----4-:R-:W-:Y:S02]  /*1bf150*/  IMAD.X R25, R28.reuse, 0x1, R18, P2 ;  /* 0x000000011c197824 */ /* 0x050fe400010e0612 */
[C---:B---3--:R-:W-:Y:S02]  /*1bf160*/  IMAD.X R21, R28.reuse, 0x1, R14, P0 ;  /* 0x000000011c157824 */ /* 0x048fe400000e060e */
[----:B------:R-:W-:-:S03]  /*1bf170*/  IMAD.X R23, R28, 0x1, R15, P1 ;  /* 0x000000011c177824 */ /* 0x000fc600008e060f */
[----:B------:R1:W-:Y:S04]  /*1bf180*/  STL.64 [R1+0x3638], R20 ;  /* 0x0036381401007387 */ /* 0x0003e80000100a00 */
[----:B-1----:R-:W2:Y:S04]  /*1bf190*/  LDL.LU.64 R20, [R1+0x8110] ;  /* 0x0081100001147983 */ /* 0x002ea80000300a00 */
[----:B------:R-:W-:Y:S04]  /*1bf1a0*/  STL.64 [R1+0x80e0], R6 ;  /* 0x0080e00601007387 */ /* 0x000fe80000100a00 */
[----:B------:R1:W-:Y:S04]  /*1bf1b0*/  STL.64 [R1+0x3628], R22 ;  /* 0x0036281601007387 */ /* 0x0003e80000100a00 */
[----:B-1----:R-:W3:Y:S04]  /*1bf1c0*/  LDL.LU.64 R22, [R1+0x8108] ;  /* 0x0081080001167983 */ /* 0x002ee80000300a00 */
[----:B------:R-:W-:Y:S04]  /*1bf1d0*/  STL.64 [R1+0x80d0], R14 ;  /* 0x0080d00e01007387 */ /* 0x000fe80000100a00 */
[----:B------:R1:W-:Y:S04]  /*1bf1e0*/  STL.64 [R1+0x3600], R24 ;  /* 0x0036001801007387 */ /* 0x0003e80000100a00 */
[----:B-1----:R-:W4:Y:S04]  /*1bf1f0*/  LDL.LU.64 R24, [R1+0x8100] ;  /* 0x0081000001187983 */ /* 0x002f280000300a00 */
[----:B------:R1:W-:Y:S04]  /*1bf200*/  STL [R1+0x80d8], R18 ;  /* 0x0080d81201007387 */ /* 0x0003e80000100800 */
[----:B-1----:R-:W4:Y:S01]  /*1bf210*/  LDL.LU R18, [R1+0x348] ;  /* 0x0003480001127983 */ /* 0x002f220000300800 */
[----:B------:R-:W-:Y:S01]  /*1bf220*/  IMAD.MOV.U32 R15, RZ, RZ, R27 ;  /* 0x000000ffff0f7224 */ /* 0x000fe200078e001b */
[----:B--2---:R-:W-:-:S02]  /*1bf230*/  IADD3 R6, P0, R17, R21, RZ ;  /* 0x0000001511067210 */ /* 0x004fc40007f1e0ff */
[C---:B---3--:R-:W-:Y:S02]  /*1bf240*/  IADD3 R26, P1, R17.reuse, R23, RZ ;  /* 0x00000017111a7210 */ /* 0x048fe40007f3e0ff */
[----:B----4-:R-:W-:-:S05]  /*1bf250*/  IADD3 R28, P2, R17, R25, RZ ;  /* 0x00000019111c7210 */ /* 0x010fca0007f5e0ff */
[----:B------:R1:W-:Y:S01]  /*1bf260*/  STL [R1+0x3618], R28 ;  /* 0x0036181c01007387 */ /* 0x0003e20000100800 */
[C---:B------:R-:W-:Y:S02]  /*1bf270*/  IMAD.X R7, R18.reuse, 0x1, R20, P0 ;  /* 0x0000000112077824 */ /* 0x040fe400000e0614 */
[----:B------:R-:W-:Y:S01]  /*1bf280*/  IMAD.X R27, R18, 0x1, R22, P1 ;  /* 0x00000001121b7824 */ /* 0x000fe200008e0616 */
[----:B-1----:R-:W2:Y:S04]  /*1bf290*/  LDL.LU.64 R28, [R1+0x80f8] ;  /* 0x0080f800011c7983 */ /* 0x002ea80000300a00 */
[----:B------:R1:W-:Y:S04]  /*1bf2a0*/  STL.64 [R1+0x80c8], R20 ;  /* 0x0080c81401007387 */ /* 0x0003e80000100a00 */
[----:B-1----:R0:W3:Y:S04]  /*1bf2b0*/  LDL.64 R20, [R1+0x3618] ;  /* 0x0036180001147983 */ /* 0x0020e80000100a00 */
[----:B------:R-:W-:Y:S04]  /*1bf2c0*/  STL.64 [R1+0x3608], R6 ;  /* 0x0036080601007387 */ /* 0x000fe80000100a00 */
[----:B------:R1:W-:Y:S04]  /*1bf2d0*/  STL.64 [R1+0x80b8], R10 ;  /* 0x0080b80a01007387 */ /* 0x0003e80000100a00 */
[----:B-1----:R-:W4:Y:S04]  /*1bf2e0*/  LDL R11, [R1+0x1b8] ;  /* 0x0001b800010b7983 */ /* 0x002f280000100800 */
[----:B------:R1:W-:Y:S04]  /*1bf2f0*/  STL.64 [R1+0x3610], R26 ;  /* 0x0036101a01007387 */ /* 0x0003e80000100a00 */
[----:B-1----:R-:W3:Y:S04]  /*1bf300*/  LDL.LU.64 R26, [R1+0x80f0] ;  /* 0x0080f000011a7983 */ /* 0x002ee80000300a00 */
[----:B------:R1:W-:Y:S01]  /*1bf310*/  STL.64 [R1+0x80c0], R22 ;  /* 0x0080c01601007387 */ /* 0x0003e20000100a00 */
[----:B--2---:R-:W-:-:S02]  /*1bf320*/  IADD3 R6, P0, R17, R29, RZ ;  /* 0x0000001d11067210 */ /* 0x004fc40007f1e0ff */
[----:B---3--:R-:W-:Y:S02]  /*1bf330*/  IADD3 R14, P1, R17, R27, RZ ;  /* 0x0000001b110e7210 */ /* 0x008fe40007f3e0ff */
[----:B------:R-:W2:Y:S01]  /*1bf340*/  LDL.LU R17, [R1+0x80e8] ;  /* 0x0080e80001117983 */ /* 0x000ea20000300800 */
[C---:B------:R-:W-:Y:S02]  /*1bf350*/  IMAD.X R21, R18.reuse, 0x1, R24, P2 ;  /* 0x0000000112157824 */ /* 0x040fe400010e0618 */
[C---:B------:R-:W-:Y:S02]  /*1bf360*/  IMAD.X R7, R18.reuse, 0x1, R28, P0 ;  /* 0x0000000112077824 */ /* 0x040fe400000e061c */
[----:B-1----:R-:W-:Y:S02]  /*1bf370*/  IMAD.MOV.U32 R22, RZ, RZ, R15 ;  /* 0x000000ffff167224 */ /* 0x002fe400078e000f */
[----:B------:R-:W-:Y:S01]  /*1bf380*/  IMAD.X R15, R18, 0x1, R26, P1 ;  /* 0x00000001120f7824 */ /* 0x000fe200008e061a */
[----:B------:R-:W-:Y:S04]  /*1bf390*/  STL [R1+0x361c], R21 ;  /* 0x00361c1501007387 */ /* 0x000fe80000100800 */
[----:B------:R1:W-:Y:S04]  /*1bf3a0*/  STL.64 [R1+0x3620], R6 ;  /* 0x0036200601007387 */ /* 0x0003e80000100a00 */
[----:B-1----:R-:W3:Y:S04]  /*1bf3b0*/  LDL.LU.64 R6, [R1+0x80e0] ;  /* 0x0080e00001067983 */ /* 0x002ee80000300a00 */
[----:B--2---:R-:W-:Y:S04]  /*1bf3c0*/  STL.64 [R1+0x80a8], R16 ;  /* 0x0080a81001007387 */ /* 0x004fe80000100a00 */
[----:B------:R-:W2:Y:S04]  /*1bf3d0*/  LDL.LU R18, [R1+0x80d8] ;  /* 0x0080d80001127983 */ /* 0x000ea80000300800 */
[----:B------:R1:W-:Y:S04]  /*1bf3e0*/  STL.64 [R1+0x35e8], R14 ;  /* 0x0035e80e01007387 */ /* 0x0003e80000100a00 */
[----:B-1----:R-:W3:Y:S04]  /*1bf3f0*/  LDL.LU.64 R14, [R1+0x80d0] ;  /* 0x0080d000010e7983 */ /* 0x002ee80000300a00 */
[----:B------:R1:W-:Y:S04]  /*1bf400*/  STL [R1+0x80b0], R26 ;  /* 0x0080b01a01007387 */ /* 0x0003e80000100800 */
[----:B-1----:R-:W2:Y:S01]  /*1bf410*/  LDL.LU R26, [R1+0x1b8] ;  /* 0x0001b800011a7983 */ /* 0x002ea20000300800 */
[----:B----4-:R-:W-:-:S03]  /*1bf420*/  IADD3 R20, P2, R11, R16, RZ ;  /* 0x000000100b147210 */ /* 0x010fc60007f5e0ff */
[----:B------:R1:W-:Y:S01]  /*1bf430*/  STL [R1+0x8098], R19 ;  /* 0x0080981301007387 */ /* 0x0003e20000100800 */
[----:B--2---:R-:W-:-:S03]  /*1bf440*/  IADD3 R16, P1, R26, R19, RZ ;  /* 0x000000131a107210 */ /* 0x004fc60007f3e0ff */
[----:B-1----:R-:W3:Y:S02]  /*1bf450*/  LDL.LU R19, [R1+0x344] ;  /* 0x0003440001137983 */ /* 0x002ee40000300800 */
[----:B---3--:R-:W-:-:S05]  /*1bf460*/  IMAD.X R21, R19, 0x1, R14, P2 ;  /* 0x0000000113157824 */ /* 0x008fca00010e060e */
[----:B------:R1:W-:Y:S04]  /*1bf470*/  STL.64 [R1+0x35f0], R20 ;  /* 0x0035f01401007387 */ /* 0x0003e80000100a00 */
[----:B-1----:R-:W2:Y:S01]  /*1bf480*/  LDL.LU.64 R20, [R1+0x80c8] ;  /* 0x0080c80001147983 */ /* 0x002ea20000300a00 */
[----:B------:R-:W-:Y:S01]  /*1bf490*/  IADD3 R10, P0, R11, R17, RZ ;  /* 0x000000110b0a7210 */ /* 0x000fe20007f1e0ff */
[----:B------:R-:W-:-:S04]  /*1bf4a0*/  IMAD.MOV.U32 R17, RZ, RZ, R22 ;  /* 0x000000ffff117224 */ /* 0x000fc800078e0016 */
[----:B------:R-:W-:Y:S01]  /*1bf4b0*/  IMAD.X R11, R19, 0x1, R15, P0 ;  /* 0x00000001130b7824 */ /* 0x000fe200000e060f */
        /* <DEDUP_REMOVED lines=26> */
[----:B-1----:R-:W2:Y:S01]  /*1bf660*/  LDL.LU.64 R16, [R1+0x80a8] ;  /* 0x0080a80001107983 */ /* 0x002ea20000300a00 */
[----:B------:R-:W-:-:S02]  /*1bf670*/  IMAD.MOV.U32 R23, RZ, RZ, R15 ;  /* 0x000000ffff177224 */ /* 0x000fc400078e000f */
[----:B---3--:R-:W-:Y:S01]  /*1bf680*/  IMAD.X R15, R19, 0x1, R26, P0 ;  /* 0x00000001130f7824 */ /* 0x008fe200000e061a */
[----:B--2---:R-:W-:Y:S01]  /*1bf690*/  IADD3 R22, P1, R11, R16, RZ ;  /* 0x000000100b167210 */ /* 0x004fe20007f3e0ff */
        /* <DEDUP_REMOVED lines=32> */
[----:B-1----:R-:W4:Y:S01]  /*1bf8a0*/  LDL.LU.64 R12, [R1+0x8080] ;  /* 0x00808000010c7983 */ /* 0x002f220000300a00 */
[----:B---3--:R-:W-:-:S03]  /*1bf8b0*/  IADD3 R14, P2, R28, R23, RZ ;  /* 0x000000171c0e7210 */ /* 0x008fc60007f5e0ff */
[----:B------:R-:W-:Y:S02]  /*1bf8c0*/  STL.64 [R1+0x8050], R22 ;  /* 0x0080501601007387 */ /* 0x000fe40000100a00 */
[----:B------:R-:W-:-:S05]  /*1bf8d0*/  IMAD.X R15, R19, 0x1, R22, P2 ;  /* 0x00000001130f7824 */ /* 0x000fca00010e0616 */
[----:B------:R1:W-:Y:S02]  /*1bf8e0*/  STL.64 [R1+0x3590], R14 ;  /* 0x0035900e01007387 */ /* 0x0003e40000100a00 */
[----:B-1----:R-:W-:Y:S02]  /*1bf8f0*/  IMAD.MOV.U32 R15, RZ, RZ, R17 ;  /* 0x000000ffff0f7224 */ /* 0x002fe400078e0011 */
[C---:B------:R-:W-:Y:S01]  /*1bf900*/  IMAD.X R17, R19.reuse, 0x1, R24, P0 ;  /* 0x0000000113117824 */ /* 0x040fe200000e0618 */
[----:B------:R-:W-:Y:S02]  /*1bf910*/  IADD3 R14, P2, R28, R27, RZ ;  /* 0x0000001b1c0e7210 */ /* 0x000fe40007f5e0ff */
[----:B------:R-:W3:Y:S04]  /*1bf920*/  LDL.LU R28, [R1+0x8078] ;  /* 0x00807800011c7983 */ /* 0x000ee80000300800 */
[----:B------:R1:W-:Y:S04]  /*1bf930*/  STL.64 [R1+0x3598], R16 ;  /* 0x0035981001007387 */ /* 0x0003e80000100a00 */
[----:B-1----:R-:W2:Y:S04]  /*1bf940*/  LDL.LU.64 R16, [R1+0x8070] ;  /* 0x0080700001107983 */ /* 0x002ea80000300a00 */
[----:B------:R1:W-:Y:S04]  /*1bf950*/  STL [R1+0x8038], R24 ;  /* 0x0080381801007387 */ /* 0x0003e80000100800 */
[----:B-1----:R-:W2:Y:S01]  /*1bf960*/  LDL.LU R24, [R1+0x1c0] ;  /* 0x0001c00001187983 */ /* 0x002ea20000300800 */
[----:B---3--:R-:W-:-:S05]  /*1bf970*/  IMAD.X R7, R19, 0x1, R28, P1 ;  /* 0x0000000113077824 */ /* 0x008fca00008e061c */
[----:B------:R1:W-:Y:S01]  /*1bf980*/  STL.64 [R1+0x35a0], R6 ;  /* 0x0035a00601007387 */ /* 0x0003e20000100a00 */
[----:B--2---:R-:W-:-:S05]  /*1bf990*/  IADD3 R22, P0, R24, R16, RZ ;  /* 0x0000001018167210 */ /* 0x004fca0007f1e0ff */
[----:B------:R2:W-:Y:S04]  /*1bf9a0*/  STL [R1+0x3570], R22 ;  /* 0x0035701601007387 */ /* 0x0005e80000100800 */
[----:B-1----:R-:W3:Y:S04]  /*1bf9b0*/  LDL.LU.64 R6, [R1+0x8068] ;  /* 0x0080680001067983 */ /* 0x002ee80000300a00 */
[----:B------:R-:W4:Y:S04]  /*1bf9c0*/  LDL R23, [R1+0x33c] ;  /* 0x00033c0001177983 */ /* 0x000f280000100800 */
[----:B------:R1:W-:Y:S01]  /*1bf9d0*/  STL.64 [R1+0x8028], R16 ;  /* 0x0080281001007387 */ /* 0x0003e20000100a00 */
[----:B--2---:R-:W-:Y:S01]  /*1bf9e0*/  IADD3 R22, P1, R24, R17, RZ ;  /* 0x0000001118167210 */ /* 0x004fe20007f3e0ff */
[----:B-1----:R-:W-:-:S02]  /*1bf9f0*/  IMAD.MOV.U32 R17, RZ, RZ, R15 ;  /* 0x000000ffff117224 */ /* 0x002fc400078e000f */
[----:B------:R-:W-:Y:S02]  /*1bfa00*/  IMAD.X R15, R19, 0x1, R26, P2 ;  /* 0x00000001130f7824 */ /* 0x000fe400010e061a */
[----:B------:R-:W2:Y:S04]  /*1bfa10*/  LDL.LU R19, [R1+0x8060] ;  /* 0x0080600001137983 */ /* 0x000ea80000300800 */
[----:B------:R1:W-:Y:S04]  /*1bfa20*/  STL.64 [R1+0x3568], R14 ;  /* 0x0035680e01007387 */ /* 0x0003e80000100a00 */
[----:B-1----:R-:W4:Y:S04]  /*1bfa30*/  LDL.LU.64 R14, [R1+0x8058] ;  /* 0x00805800010e7983 */ /* 0x002f280000300a00 */
[----:B------:R-:W-:Y:S04]  /*1bfa40*/  STL.64 [R1+0x8040], R26 ;  /* 0x0080401a01007387 */ /* 0x000fe80000100a00 */
[----:B---3--:R-:W-:Y:S04]  /*1bfa50*/  STL.64 [R1+0x8030], R6 ;  /* 0x0080300601007387 */ /* 0x008fe80000100a00 */
[----:B------:R1:W-:Y:S04]  /*1bfa60*/  STL [R1+0x8048], R7 ;  /* 0x0080480701007387 */ /* 0x0003e80000100800 */
[----:B-1----:R0:W4:Y:S01]  /*1bfa70*/  LDL.64 R6, [R1+0x3570] ;  /* 0x0035700001067983 */ /* 0x0021220000100a00 */
[----:B--2---:R-:W-:Y:S01]  /*1bfa80*/  IADD3 R26, P2, R24, R19, RZ ;  /* 0x00000013181a7210 */ /* 0x004fe20007f5e0ff */
[----:B----4-:R-:W-:-:S02]  /*1bfa90*/  IMAD.X R7, R23, 0x1, R14, P0 ;  /* 0x0000000117077824 */ /* 0x010fc400000e060e */
[----:B------:R-:W-:-:S03]  /*1bfaa0*/  IMAD.X R23, R23, 0x1, R15, P1 ;  /* 0x0000000117177824 */ /* 0x000fc600008e060f */
[----:B------:R-:W-:Y:S04]  /*1bfab0*/  STL [R1+0x3574], R7 ;  /* 0x0035740701007387 */ /* 0x000fe80000100800 */
[----:B------:R1:W-:Y:S04]  /*1bfac0*/  STL.64 [R1+0x3578], R22 ;  /* 0x0035781601007387 */ /* 0x0003e80000100a00 */
[----:B-1----:R-:W2:Y:S04]  /*1bfad0*/  LDL.LU.64 R22, [R1+0x8050] ;  /* 0x0080500001167983 */ /* 0x002ea80000300a00 */
[----:B------:R-:W-:Y:S04]  /*1bfae0*/  STL [R1+0x3540], R26 ;  /* 0x0035401a01007387 */ /* 0x000fe80000100800 */
[----:B------:R1:W-:Y:S04]  /*1bfaf0*/  STL [R1+0x8010], R15 ;  /* 0x0080100f01007387 */ /* 0x0003e80000100800 */
[----:B-1----:R-:W3:Y:S01]  /*1bfb00*/  LDL.LU R15, [R1+0x33c] ;  /* 0x00033c00010f7983 */ /* 0x002ee20000300800 */
[----:B------:R-:W-:-:S03]  /*1bfb10*/  IADD3 R6, P0, R24, R21, RZ ;  /* 0x0000001518067210 */ /* 0x000fc60007f1e0ff */
[----:B------:R1:W-:Y:S04]  /*1bfb20*/  STL.64 [R1+0x8018], R12 ;  /* 0x0080180c01007387 */ /* 0x0003e80000100a00 */
[----:B------:R-:W-:Y:S01]  /*1bfb30*/  STL.64 [R1+0x8020], R18 ;  /* 0x0080201201007387 */ /* 0x000fe20000100a00 */
[----:B-1----:R-:W-:Y:S02]  /*1bfb40*/  IMAD.MOV.U32 R12, RZ, RZ, R26 ;  /* 0x000000ffff0c7224 */ /* 0x002fe400078e001a */
[----:B------:R-:W-:Y:S01]  /*1bfb50*/  IMAD.MOV.U32 R13, RZ, RZ, R27 ;  /* 0x000000ffff0d7224 */ /* 0x000fe200078e001b */
[----:B--2---:R-:W-:Y:S01]  /*1bfb60*/  IADD3 R26, P1, R24, R23, RZ ;  /* 0x00000017181a7210 */ /* 0x004fe20007f3e0ff */
[C---:B---3--:R-:W-:Y:S02]  /*1bfb70*/  IMAD.X R13, R15.reuse, 0x1, R18, P2 ;  /* 0x000000010f0d7824 */ /* 0x048fe400010e0612 */
[----:B------:R-:W-:-:S02]  /*1bfb80*/  IMAD.X R7, R15, 0x1, R20, P0 ;  /* 0x000000010f077824 */ /* 0x000fc400000e0614 */
[----:B------:R-:W-:Y:S01]  /*1bfb90*/  IMAD.X R27, R15, 0x1, R22, P1 ;  /* 0x000000010f1b7824 */ /* 0x000fe200008e0616 */
[----:B------:R-:W-:Y:S04]  /*1bfba0*/  STL [R1+0x3544], R13 ;  /* 0x0035440d01007387 */ /* 0x000fe80000100800 */
[----:B------:R1:W-:Y:S04]  /*1bfbb0*/  STL.64 [R1+0x3548], R6 ;  /* 0x0035480601007387 */ /* 0x0003e80000100a00 */
[----:B-1----:R0:W2:Y:S04]  /*1bfbc0*/  LDL.LU R7, [R1+0x8048] ;  /* 0x0080480001077983 */ /* 0x0020a80000300800 */
[----:B------:R1:W-:Y:S04]  /*1bfbd0*/  STL.64 [R1+0x3550], R26 ;  /* 0x0035501a01007387 */ /* 0x0003e80000100a00 */
[----:B-1----:R-:W3:Y:S04]  /*1bfbe0*/  LDL.LU.64 R26, [R1+0x8040] ;  /* 0x00804000011a7983 */ /* 0x002ee80000300a00 */
[----:B------:R1:W-:Y:S01]  /*1bfbf0*/  STL.64 [R1+0x8008], R22 ;  /* 0x0080081601007387 */ /* 0x0003e20000100a00 */
[----:B------:R-:W-:-:S02]  /*1bfc00*/  IADD3 R16, P2, R24, R25, RZ ;  /* 0x0000001918107210 */ /* 0x000fc40007f5e0ff */
[C---:B------:R-:W-:Y:S01]  /*1bfc10*/  IADD3 R12, P0, R24.reuse, R29, RZ ;  /* 0x0000001d180c7210 */ /* 0x040fe20007f1e0ff */
[----:B-1----:R-:W4:Y:S01]  /*1bfc20*/  LDL R23, [R1+0x1c4] ;  /* 0x0001c40001177983 */ /* 0x002f220000100800 */
[----:B---3--:R-:W-:-:S03]  /*1bfc30*/  IADD3 R6, P1, R24, R27, RZ ;  /* 0x0000001b18067210 */ /* 0x008fc60007f3e0ff */
[----:B------:R-:W3:Y:S04]  /*1bfc40*/  LDL.LU R24, [R1+0x8038] ;  /* 0x0080380001187983 */ /* 0x000ee80000300800 */
[----:B------:R2:W-:Y:S04]  /*1bfc50*/  STL [R1+0x3528], R6 ;  /* 0x0035280601007387 */ /* 0x0005e80000100800 */
[----:B--2---:R-:W2:Y:S01]  /*1bfc60*/  LDL.LU.64 R6, [R1+0x8030] ;  /* 0x0080300001067983 */ /* 0x004ea20000300a00 */
[----:B------:R-:W-:Y:S02]  /*1bfc70*/  IMAD.MOV.U32 R18, RZ, RZ, R17 ;  /* 0x000000ffff127224 */ /* 0x000fe400078e0011 */
[C---:B---3--:R-:W-:Y:S01]  /*1bfc80*/  IMAD.X R17, R15.reuse, 0x1, R24, P2 ;  /* 0x000000010f117824 */ /* 0x048fe200010e0618 */
[----:B--2---:R1:W-:Y:S04]  /*1bfc90*/  STL.64 [R1+0x7ff8], R6 ;  /* 0x007ff80601007387 */ /* 0x0043e80000100a00 */
[----:B-1----:R0:W2:Y:S04]  /*1bfca0*/  LDL.64 R6, [R1+0x3528] ;  /* 0x0035280001067983 */ /* 0x0020a80000100a00 */
[----:B------:R1:W-:Y:S04]  /*1bfcb0*/  STL.64 [R1+0x3558], R16 ;  /* 0x0035581001007387 */ /* 0x0003e80000100a00 */
[----:B-1----:R-:W4:Y:S01]  /*1bfcc0*/  LDL.LU.64 R16, [R1+0x8028] ;  /* 0x0080280001107983 */ /* 0x002f220000300a00 */
[----:B------:R-:W-:-:S03]  /*1bfcd0*/  IMAD.X R13, R15, 0x1, R28, P0 ;  /* 0x000000010f0d7824 */ /* 0x000fc600000e061c */
[----:B------:R1:W-:Y:S04]  /*1bfce0*/  STL.64 [R1+0x8000], R24 ;  /* 0x0080001801007387 */ /* 0x0003e80000100a00 */
[----:B-1----:R-:W3:Y:S01]  /*1bfcf0*/  LDL R24, [R1+0x338] ;  /* 0x0003380001187983 */ /* 0x002ee20000100800 */
[----:B--2---:R-:W-:Y:S01]  /*1bfd00*/  IMAD.MOV.U32 R7, RZ, RZ, R18 ;  /* 0x000000ffff077224 */ /* 0x004fe200078e0012 */
[----:B----4-:R-:W-:-:S05]  /*1bfd10*/  IADD3 R18, P2, R23, R16, RZ ;  /* 0x0000001017127210 */ /* 0x010fca0007f5e0ff */
[----:B------:R1:W-:Y:S04]  /*1bfd20*/  STL [R1+0x3530], R18 ;  /* 0x0035301201007387 */ /* 0x0003e80000100800 */
[----:B-1----:R-:W2:Y:S04]  /*1bfd30*/  LDL.LU.64 R18, [R1+0x8020] ;  /* 0x0080200001127983 */ /* 0x002ea80000300a00 */
[----:B------:R1:W-:Y:S04]  /*1bfd40*/  STL.64 [R1+0x3560], R12 ;  /* 0x0035600c01007387 */ /* 0x0003e80000100a00 */
[----:B-1----:R-:W4:Y:S01]  /*1bfd50*/  LDL.LU.64 R12, [R1+0x8018] ;  /* 0x00801800010c7983 */ /* 0x002f220000300a00 */
[----:B------:R-:W-:Y:S01]  /*1bfd60*/  IADD3 R22, P0, R23, R17, RZ ;  /* 0x0000001117167210 */ /* 0x000fe20007f1e0ff */
[----:B------:R-:W-:-:S02]  /*1bfd70*/  IMAD.MOV.U32 R23, RZ, RZ, R7 ;  /* 0x000000ffff177224 */ /* 0x000fc400078e0007 */
[----:B------:R-:W-:Y:S01]  /*1bfd80*/  IMAD.X R7, R15, 0x1, R26, P1 ;  /* 0x000000010f077824 */ /* 0x000fe200008e061a */
[----:B------:R1:W-:Y:S04]  /*1bfd90*/  STL [R1+0x7fe8], R17 ;  /* 0x007fe81101007387 */ /* 0x0003e80000100800 */
[----:B-1----:R-:W2:Y:S04]  /*1bfda0*/  LDL.LU R17, [R1+0x1c4] ;  /* 0x0001c40001117983 */ /* 0x002ea80000300800 */
[----:B------:R-:W2:Y:S04]  /*1bfdb0*/  LDL.LU R15, [R1+0x8010] ;  /* 0x00801000010f7983 */ /* 0x000ea80000300800 */
[----:B------:R-:W-:Y:S04]  /*1bfdc0*/  STL [R1+0x352c], R7 ;  /* 0x00352c0701007387 */ /* 0x000fe80000100800 */
[----:B----4-:R1:W-:Y:S04]  /*1bfdd0*/  STL.64 [R1+0x7ff0], R12 ;  /* 0x007ff00c01007387 */ /* 0x0103e80000100a00 */
[----:B-1----:R0:W3:Y:S02]  /*1bfde0*/  LDL.64 R12, [R1+0x3530] ;  /* 0x00353000010c7983 */ /* 0x0020e40000100a00 */
[----:B---3--:R-:W-:-:S05]  /*1bfdf0*/  IMAD.X R13, R24, 0x1, R14, P2 ;  /* 0x00000001180d7824 */ /* 0x008fca00010e060e */
[----:B------:R1:W-:Y:S02]  /*1bfe00*/  STL [R1+0x3534], R13 ;  /* 0x0035340d01007387 */ /* 0x0003e40000100800 */
[----:B-1----:R-:W-:Y:S02]  /*1bfe10*/  IMAD.MOV.U32 R13, RZ, RZ, R23 ;  /* 0x000000ffff0d7224 */ /* 0x002fe400078e0017 */
[----:B--2---:R-:W-:-:S05]  /*1bfe20*/  IMAD.X R23, R24, 0x1, R15, P0 ;  /* 0x0000000118177824 */ /* 0x004fca00000e060f */
        /* <DEDUP_REMOVED lines=12> */
[----:B------:R-:W-:Y:S04]  /*1bfef0*/  STL.64 [R1+0x7fe0], R18 ;  /* 0x007fe01201007387 */ /* 0x000fe80000100a00 */
[----:B---3--:R1:W-:Y:S02]  /*1bff00*/  STL.64 [R1+0x7fc8], R6 ;  /* 0x007fc80601007387 */ /* 0x0083e40000100a00 */
[----:B-1----:R-:W-:Y:S02]  /*1bff10*/  IMAD.MOV.U32 R7, RZ, RZ, R13 ;  /* 0x000000ffff077224 */ /* 0x002fe400078e000d */
[----:B------:R-:W-:-:S05]  /*1bff20*/  IMAD.X R13, R15, 0x1, R20, P2 ;  /* 0x000000010f0d7824 */ /* 0x000fca00010e0614 */
[----:B------:R1:W-:Y:S04]  /*1bff30*/  STL.64 [R1+0x3508], R12 ;  /* 0x0035080c01007387 */ /* 0x0003e80000100a00 */
[----:B-1----:R-:W3:Y:S04]  /*1bff40*/  LDL.LU.64 R12, [R1+0x7ff0] ;  /* 0x007ff000010c7983 */ /* 0x002ee80000300a00 */
[----:B------:R1:W-:Y:S04]  /*1bff50*/  STL.64 [R1+0x7fd0], R20 ;  /* 0x007fd01401007387 */ /* 0x0003e80000100a00 */
[----:B-1----:R0:W4:Y:S04]  /*1bff60*/  LDL.64 R20, [R1+0x3510] ;  /* 0x0035100001147983 */ /* 0x0021280000100a00 */
[----:B------:R1:W-:Y:S01]  /*1bff70*/  STL.64 [R1+0x7fc0], R22 ;  /* 0x007fc01601007387 */ /* 0x0003e20000100a00 */
[----:B--2---:R-:W-:-:S02]  /*1bff80*/  IADD3 R6, P1, R17, R25, RZ ;  /* 0x0000001911067210 */ /* 0x004fc40007f3e0ff */
[----:B------:R-:W-:Y:S01]  /*1bff90*/  IADD3 R18, P2, R17, R29, RZ ;  /* 0x0000001d11127210 */ /* 0x000fe20007f5e0ff */
[----:B-1----:R-:W2:Y:S01]  /*1bffa0*/  LDL R23, [R1+0x1c8] ;  /* 0x0001c80001177983 */ /* 0x002ea20000100800 */
[----:B----4-:R-:W-:Y:S01]  /*1bffb0*/  IMAD.X R21, R15, 0x1, R22, P0 ;  /* 0x000000010f157824 */ /* 0x010fe200000e0616 */
[----:B------:R-:W-:-:S04]  /*1bffc0*/  IADD3 R20, P0, R17, R27, RZ ;  /* 0x0000001b11147210 */ /* 0x000fc80007f1e0ff */
[----:B------:R-:W-:Y:S04]  /*1bffd0*/  STL [R1+0x3514], R21 ;  /* 0x0035141501007387 */ /* 0x000fe80000100800 */
[----:B------:R-:W4:Y:S04]  /*1bffe0*/  LDL.LU R17, [R1+0x7fe8] ;  /* 0x007fe80001117983 */ /* 0x000f280000300800 */
[----:B---3--:R1:W-:Y:S04]  /*1bfff0*/  STL.64 [R1+0x7fb8], R12 ;  /* 0x007fb80c01007387 */ /* 0x0083e80000100a00 */
[----:B-1----:R-:W3:Y:S01]  /*1c0000*/  LDL R12, [R1+0x334] ;  /* 0x00033400010c7983 */ /* 0x002ee20000100800 */
[----:B------:R-:W-:-:S02]  /*1c0010*/  IMAD.MOV.U32 R21, RZ, RZ, R7 ;  /* 0x000000ffff157224 */ /* 0x000fc400078e0007 */
[C---:B------:R-:W-:Y:S02]  /*1c0020*/  IMAD.X R7, R15.reuse, 0x1, R24, P1 ;  /* 0x000000010f077824 */ /* 0x040fe400008e0618 */
[----:B------:R-:W-:-:S03]  /*1c0030*/  IMAD.X R19, R15, 0x1, R28, P2 ;  /* 0x000000010f137824 */ /* 0x000fc600010e061c */
[----:B------:R2:W-:Y:S04]  /*1c0040*/  STL.64 [R1+0x3518], R6 ;  /* 0x0035180601007387 */ /* 0x0005e80000100a00 */
[----:B------:R1:W-:Y:S01]  /*1c0050*/  STL.64 [R1+0x3520], R18 ;  /* 0x0035201201007387 */ /* 0x0003e20000100a00 */
[----:B--2---:R-:W-:-:S03]  /*1c0060*/  IADD3 R6, P1, R23, R16, RZ ;  /* 0x0000001017067210 */ /* 0x004fc60007f3e0ff */
[----:B-1----:R-:W2:Y:S01]  /*1c0070*/  LDL.LU.64 R18, [R1+0x7fe0] ;  /* 0x007fe00001127983 */ /* 0x002ea20000300a00 */
[----:B----4-:R-:W-:Y:S01]  /*1c0080*/  IADD3 R22, P2, R23, R17, RZ ;  /* 0x0000001117167210 */ /* 0x010fe20007f5e0ff */
[----:B------:R-:W-:Y:S02]  /*1c0090*/  IMAD.MOV.U32 R23, RZ, RZ, R21 ;  /* 0x000000ffff177224 */ /* 0x000fe400078e0015 */
[----:B------:R-:W-:Y:S01]  /*1c00a0*/  IMAD.X R21, R15, 0x1, R26, P0 ;  /* 0x000000010f157824 */ /* 0x000fe200000e061a */
[----:B------:R-:W-:Y:S04]  /*1c00b0*/  STL.64 [R1+0x7fa8], R16 ;  /* 0x007fa81001007387 */ /* 0x000fe80000100a00 */
[----:B------:R-:W4:Y:S04]  /*1c00c0*/  LDL.LU R15, [R1+0x7fd8] ;  /* 0x007fd800010f7983 */ /* 0x000f280000300800 */
[----:B------:R1:W-:Y:S01]  /*1c00d0*/  STL.64 [R1+0x34e8], R20 ;  /* 0x0034e81401007387 */ /* 0x0003e20000100a00 */
[----:B---3--:R-:W-:-:S03]  /*1c00e0*/  IMAD.X R7, R12, 0x1, R14, P1 ;  /* 0x000000010c077824 */ /* 0x008fc600008e060e */
[----:B-1----:R-:W3:Y:S04]  /*1c00f0*/  LDL.LU.64 R20, [R1+0x7fd0] ;  /* 0x007fd00001147983 */ /* 0x002ee80000300a00 */
[----:B------:R1:W-:Y:S04]  /*1c0100*/  STL [R1+0x7fb0], R26 ;  /* 0x007fb01a01007387 */ /* 0x0003e80000100800 */
[----:B-1----:R-:W2:Y:S04]  /*1c0110*/  LDL.LU R26, [R1+0x1c8] ;  /* 0x0001c800011a7983 */ /* 0x002ea80000300800 */
[----:B------:R1:W-:Y:S04]  /*1c0120*/  STL.64 [R1+0x34f0], R6 ;  /* 0x0034f00601007387 */ /* 0x0003e80000100a00 */
[----:B-1----:R-:W4:Y:S04]  /*1c0130*/  LDL.LU.64 R6, [R1+0x7fc8] ;  /* 0x007fc80001067983 */ /* 0x002f280000300a00 */
[----:B----4-:R1:W-:Y:S02]  /*1c0140*/  STL.64 [R1+0x7fa0], R6 ;  /* 0x007fa00601007387 */ /* 0x0103e40000100a00 */
[----:B-1----:R-:W-:-:S02]  /*1c0150*/  IMAD.MOV.U32 R7, RZ, RZ, R23 ;  /* 0x000000ffff077224 */ /* 0x002fc400078e0017 */
[----:B------:R-:W-:-:S05]  /*1c0160*/  IMAD.X R23, R12, 0x1, R15, P2 ;  /* 0x000000010c177824 */ /* 0x000fca00010e060f */
[----:B------:R1:W-:Y:S04]  /*1c0170*/  STL.64 [R1+0x34f8], R22 ;  /* 0x0034f81601007387 */ /* 0x0003e80000100a00 */
[----:B-1----:R-:W4:Y:S04]  /*1c0180*/  LDL.LU.64 R22, [R1+0x7fc0] ;  /* 0x007fc00001167983 */ /* 0x002f280000300a00 */
[----:B------:R1:W-:Y:S04]  /*1c0190*/  STL [R1+0x7f98], R15 ;  /* 0x007f980f01007387 */ /* 0x0003e80000100800 */
[----:B-1----:R-:W4:Y:S01]  /*1c01a0*/  LDL.LU R15, [R1+0x334] ;  /* 0x00033400010f7983 */ /* 0x002f220000300800 */
[----:B--2---:R-:W-:-:S02]  /*1c01b0*/  IADD3 R16, P0, R26, R19, RZ ;  /* 0x000000131a107210 */ /* 0x004fc40007f1e0ff */
[C---:B---3--:R-:W-:Y:S02]  /*1c01c0*/  IADD3 R6, P1, R26.reuse, R21, RZ ;  /* 0x000000151a067210 */ /* 0x048fe40007f3e0ff */
[----:B----4-:R-:W-:-:S05]  /*1c01d0*/  IADD3 R12, P2, R26, R23, RZ ;  /* 0x000000171a0c7210 */ /* 0x010fca0007f5e0ff */
[----:B------:R1:W-:Y:S01]  /*1c01e0*/  STL [R1+0x34d0], R12 ;  /* 0x0034d00c01007387 */ /* 0x0003e20000100800 */
[----:B------:R-:W-:-:S03]  /*1c01f0*/  IMAD.X R17, R15, 0x1, R18, P0 ;  /* 0x000000010f117824 */ /* 0x000fc600000e0612 */
[----:B-1----:R-:W2:Y:S04]  /*1c0200*/  LDL.LU.64 R12, [R1+0x7fb8] ;  /* 0x007fb800010c7983 */ /* 0x002ea80000300a00 */
[----:B------:R1:W-:Y:S04]  /*1c0210*/  STL.64 [R1+0x34c0], R16 ;  /* 0x0034c01001007387 */ /* 0x0003e80000100a00 */
[----:B------:R3:W-:Y:S01]  /*1c0220*/  STL.64 [R1+0x7f90], R20 ;  /* 0x007f901401007387 */ /* 0x0007e20000100a00 */
[----:B-1----:R-:W-:Y:S02]  /*1c0230*/  IMAD.MOV.U32 R17, RZ, RZ, R7 ;  /* 0x000000ffff117224 */ /* 0x002fe400078e0007 */
[----:B------:R-:W-:-:S02]  /*1c0240*/  IMAD.X R7, R15, 0x1, R20, P1 ;  /* 0x000000010f077824 */ /* 0x000fc400008e0614 */
[----:B---3--:R0:W3:Y:S01]  /*1c0250*/  LDL.64 R20, [R1+0x34d0] ;  /* 0x0034d00001147983 */ /* 0x0080e20000100a00 */
[----:B------:R-:W-:-:S03]  /*1c0260*/  IADD3 R16, P0, R26, R25, RZ ;  /* 0x000000191a107210 */ /* 0x000fc60007f1e0ff */
[----:B------:R1:W-:Y:S04]  /*1c0270*/  STL.64 [R1+0x34c8], R6 ;  /* 0x0034c80601007387 */ /* 0x0003e80000100a00 */
[----:B-1----:R-:W4:Y:S04]  /*1c0280*/  LDL R7, [R1+0x1cc] ;  /* 0x0001cc0001077983 */ /* 0x002f280000100800 */
[----:B------:R-:W-:Y:S01]  /*1c0290*/  STL.64 [R1+0x7f88], R22 ;  /* 0x007f881601007387 */ /* 0x000fe20000100a00 */
[----:B------:R-:W-:Y:S01]  /*1c02a0*/  IADD3 R6, P1, R26, R29, RZ ;  /* 0x0000001d1a067210 */ /* 0x000fe20007f3e0ff */
[----:B---3--:R-:W-:-:S05]  /*1c02b0*/  IMAD.X R21, R15, 0x1, R22, P2 ;  /* 0x000000010f157824 */ /* 0x008fca00010e0616 */
[----:B------:R1:W-:Y:S01]  /*1c02c0*/  STL [R1+0x34d4], R21 ;  /* 0x0034d41501007387 */ /* 0x0003e20000100800 */
[----:B------:R-:W-:-:S03]  /*1c02d0*/  IADD3 R20, P2, R26, R27, RZ ;  /* 0x0000001b1a147210 */ /* 0x000fc60007f5e0ff */
[----:B------:R-:W3:Y:S01]  /*1c02e0*/  LDL.LU R26, [R1+0x7fb0] ;  /* 0x007fb000011a7983 */ /* 0x000ee20000300800 */
[----:B-1----:R-:W-:Y:S02]  /*1c02f0*/  IMAD.MOV.U32 R21, RZ, RZ, R17 ;  /* 0x000000ffff157224 */ /* 0x002fe400078e0011 */
[----:B------:R-:W-:-:S05]  /*1c0300*/  IMAD.X R17, R15, 0x1, R24, P0 ;  /* 0x000000010f117824 */ /* 0x000fca00000e0618 */
[----:B------:R1:W-:Y:S04]  /*1c0310*/  STL.64 [R1+0x34d8], R16 ;  /* 0x0034d81001007387 */ /* 0x0003e80000100a00 */
[----:B-1----:R-:W4:Y:S02]  /*1c0320*/  LDL.LU.64 R16, [R1+0x7fa8] ;  /* 0x007fa80001107983 */ /* 0x002f240000300a00 */
[----:B----4-:R-:W-:Y:S01]  /*1c0330*/  IADD3 R22, P0, R7, R16, RZ ;  /* 0x0000001007167210 */ /* 0x010fe20007f1e0ff */
[----:B------:R-:W-:-:S05]  /*1c0340*/  IMAD.X R7, R15, 0x1, R28, P1 ;  /* 0x000000010f077824 */ /* 0x000fca00008e061c */
[----:B------:R1:W-:Y:S04]  /*1c0350*/  STL.64 [R1+0x34e0], R6 ;  /* 0x0034e00601007387 */ /* 0x0003e80000100a00 */
[----:B------:R-:W-:Y:S04]  /*1c0360*/  STL [R1+0x34b0], R22 ;  /* 0x0034b01601007387 */ /* 0x000fe80000100800 */
[----:B-1----:R-:W4:Y:S01]  /*1c0370*/  LDL.LU.64 R6, [R1+0x7fa0] ;  /* 0x007fa00001067983 */ /* 0x002f220000300a00 */
[----:B------:R-:W-:Y:S02]  /*1c0380*/  IMAD.MOV.U32 R23, RZ, RZ, R21 ;  /* 0x000000ffff177224 */ /* 0x000fe400078e0015 */
[----:B---3--:R-:W-:Y:S01]  /*1c0390*/  IMAD.X R21, R15, 0x1, R26, P2 ;  /* 0x000000010f157824 */ /* 0x008fe200010e061a */
[----:B------:R1:W-:Y:S04]  /*1c03a0*/  STL [R1+0x7f78], R28 ;  /* 0x007f781c01007387 */ /* 0x0003e80000100800 */
[----:B-1----:R-:W3:Y:S04]  /*1c03b0*/  LDL.LU R28, [R1+0x1cc] ;  /* 0x0001cc00011c7983 */ /* 0x002ee80000300800 */
[----:B------:R-:W-:Y:S04]  /*1c03c0*/  STL.64 [R1+0x7f70], R16 ;  /* 0x007f701001007387 */ /* 0x000fe80000100a00 */
[----:B------:R-:W2:Y:S04]  /*1c03d0*/  LDL.LU R15, [R1+0x7f98] ;  /* 0x007f9800010f7983 */ /* 0x000ea80000300800 */
[----:B------:R1:W-:Y:S04]  /*1c03e0*/  STL.64 [R1+0x34a8], R20 ;  /* 0x0034a81401007387 */ /* 0x0003e80000100a00 */
[----:B-1----:R-:W3:Y:S04]  /*1c03f0*/  LDL.LU.64 R20, [R1+0x7f90] ;  /* 0x007f900001147983 */ /* 0x002ee80000300a00 */
[----:B----4-:R1:W-:Y:S04]  /*1c0400*/  STL.64 [R1+0x7f80], R6 ;  /* 0x007f800601007387 */ /* 0x0103e80000100a00 */
[----:B-1----:R0:W4:Y:S04]  /*1c0410*/  LDL.64 R6, [R1+0x34b0] ;  /* 0x0034b00001067983 */ /* 0x0021280000100a00 */
[----:B----4-:R-:W4:Y:S02]  /*1c0420*/  LDL R7, [R1+0x330] ;  /* 0x0003300001077983 */ /* 0x010f240000100800 */
[----:B----4-:R-:W-:Y:S01]  /*1c0430*/  IMAD.X R7, R7, 0x1, R14, P0 ;  /* 0x0000000107077824 */ /* 0x010fe200000e060e */
[----:B---3--:R-:W-:-:S04]  /*1c0440*/  IADD3 R6, P0, R28, R21, RZ ;  /* 0x000000151c067210 */ /* 0x008fc80007f1e0ff */
[----:B------:R-:W-:Y:S04]  /*1c0450*/  STL [R1+0x34b4], R7 ;  /* 0x0034b40701007387 */ /* 0x000fe80000100800 */
[----:B------:R1:W-:Y:S04]  /*1c0460*/  STL [R1+0x7f60], R21 ;  /* 0x007f601501007387 */ /* 0x0003e80000100800 */
[----:B-1----:R-:W2:Y:S01]  /*1c0470*/  LDL.LU R21, [R1+0x330] ;  /* 0x0003300001157983 */ /* 0x002ea20000300800 */
[C---:B------:R-:W-:Y:S01]  /*1c0480*/  IADD3 R22, P1, R28.reuse, R17, RZ ;  /* 0x000000111c167210 */ /* 0x040fe20007f3e0ff */
[----:B------:R-:W-:Y:S01]  /*1c0490*/  IMAD.MOV.U32 R7, RZ, RZ, R23 ;  /* 0x000000ffff077224 */ /* 0x000fe200078e0017 */
[----:B------:R-:W-:-:S03]  /*1c04a0*/  IADD3 R16, P2, R28, R19, RZ ;  /* 0x000000131c107210 */ /* 0x000fc60007f5e0ff */
[C---:B--2---:R-:W-:Y:S02]  /*1c04b0*/  IMAD.X R23, R21.reuse, 0x1, R15, P1 ;  /* 0x0000000115177824 */ /* 0x044fe400008e060f */
[----:B------:R-:W-:-:S03]  /*1c04c0*/  IMAD.X R17, R21, 0x1, R18, P2 ;  /* 0x0000000115117824 */ /* 0x000fc600010e0612 */
[----:B------:R1:W-:Y:S04]  /*1c04d0*/  STL.64 [R1+0x34b8], R22 ;  /* 0x0034b81601007387 */ /* 0x0003e80000100a00 */
[----:B-1----:R-:W2:Y:S04]  /*1c04e0*/  LDL.LU.64 R22, [R1+0x7f88] ;  /* 0x007f880001167983 */ /* 0x002ea80000300a00 */
[----:B------:R-:W-:Y:S04]  /*1c04f0*/  STL.64 [R1+0x7f58], R14 ;  /* 0x007f580e01007387 */ /* 0x000fe80000100a00 */
[----:B------:R-:W-:Y:S04]  /*1c0500*/  STL.64 [R1+0x7f68], R18 ;  /* 0x007f681201007387 */ /* 0x000fe80000100a00 */
[----:B------:R1:W-:Y:S02]  /*1c0510*/  STL.64 [R1+0x3480], R16 ;  /* 0x0034801001007387 */ /* 0x0003e40000100a00 */
[----:B-1----:R-:W-:-:S02]  /*1c0520*/  IMAD.MOV.U32 R17, RZ, RZ, R7 ;  /* 0x000000ffff117224 */ /* 0x002fc400078e0007 */
[----:B------:R-:W-:-:S05]  /*1c0530*/  IMAD.X R7, R21, 0x1, R20, P0 ;  /* 0x0000000115077824 */ /* 0x000fca00000e0614 */
[----:B------:R1:W-:Y:S04]  /*1c0540*/  STL.64 [R1+0x3488], R6 ;  /* 0x0034880601007387 */ /* 0x0003e80000100a00 */
[----:B-1----:R-:W3:Y:S01]  /*1c0550*/  LDL.LU.64 R6, [R1+0x7f80] ;  /* 0x007f800001067983 */ /* 0x002ee20000300a00 */
[C---:B------:R-:W-:Y:S02]  /*1c0560*/  IADD3 R16, P2, R28.reuse, R25, RZ ;  /* 0x000000191c107210 */ /* 0x040fe40007f5e0ff */
[C---:B------:R-:W-:Y:S02]  /*1c0570*/  IADD3 R18, P0, R28.reuse, R29, RZ ;  /* 0x0000001d1c127210 */ /* 0x040fe40007f1e0ff */
[C---:B--2---:R-:W-:Y:S01]  /*1c0580*/  IADD3 R14, P1, R28.reuse, R23, RZ ;  /* 0x000000171c0e7210 */ /* 0x044fe20007f3e0ff */
[----:B------:R1:W-:Y:S04]  /*1c0590*/  STL.64 [R1+0x7f50], R22 ;  /* 0x007f501601007387 */ /* 0x0003e80000100a00 */
[----:B------:R-:W-:Y:S01]  /*1c05a0*/  IMAD.X R15, R21, 0x1, R22, P1 ;  /* 0x00000001150f7824 */ /* 0x000fe200008e0616 */
[----:B-1----:R-:W2:Y:S04]  /*1c05b0*/  LDL R23, [R1+0x1d0] ;  /* 0x0001d00001177983 */ /* 0x002ea80000100800 */
[----:B------:R1:W-:Y:S02]  /*1c05c0*/  STL.64 [R1+0x3490], R14 ;  /* 0x0034900e01007387 */ /* 0x0003e40000100a00 */
[----:B-1----:R-:W-:-:S02]  /*1c05d0*/  IADD3 R14, P1, R28, R27, RZ ;  /* 0x0000001b1c0e7210 */ /* 0x002fc40007f3e0ff */
[----:B------:R-:W4:Y:S04]  /*1c05e0*/  LDL.LU R28, [R1+0x7f78] ;  /* 0x007f7800011c7983 */ /* 0x000f280000300800 */
[----:B---3--:R1:W-:Y:S02]  /*1c05f0*/  STL.64 [R1+0x7f48], R6 ;  /* 0x007f480601007387 */ /* 0x0083e40000100a00 */
[----:B-1----:R-:W-:Y:S02]  /*1c0600*/  IMAD.MOV.U32 R7, RZ, RZ, R17 ;  /* 0x000000ffff077224 */ /* 0x002fe400078e0011 */
[----:B------:R-:W-:-:S05]  /*1c0610*/  IMAD.X R17, R21, 0x1, R24, P2 ;  /* 0x0000000115117824 */ /* 0x000fca00010e0618 */
[----:B------:R1:W-:Y:S04]  /*1c0620*/  STL.64 [R1+0x3498], R16 ;  /* 0x0034981001007387 */ /* 0x0003e80000100a00 */
[----:B-1----:R-:W2:Y:S04]  /*1c0630*/  LDL.LU.64 R16, [R1+0x7f70] ;  /* 0x007f700001107983 */ /* 0x002ea80000300a00 */
[----:B------:R-:W-:Y:S01]  /*1c0640*/  STL.64 [R1+0x7f38], R12 ;  /* 0x007f380c01007387 */ /* 0x000fe20000100a00 */
[C---:B------:R-:W-:Y:S02]  /*1c0650*/  IMAD.X R15, R21.reuse, 0x1, R26, P1 ;  /* 0x00000001150f7824 */ /* 0x040fe400008e061a */
[----:B----4-:R-:W-:-:S05]  /*1c0660*/  IMAD.X R19, R21, 0x1, R28, P0 ;  /* 0x0000000115137824 */ /* 0x010fca00000e061c */
[----:B------:R1:W-:Y:S04]  /*1c0670*/  STL.64 [R1+0x34a0], R18 ;  /* 0x0034a01201007387 */ /* 0x0003e80000100a00 */
[----:B-1----:R-:W3:Y:S04]  /*1c0680*/  LDL.LU.64 R18, [R1+0x7f68] ;  /* 0x007f680001127983 */ /* 0x002ee80000300a00 */
[----:B------:R1:W-:Y:S04]  /*1c0690*/  STL.64 [R1+0x7f40], R28 ;  /* 0x007f401c01007387 */ /* 0x0003e80000100a00 */
[----:B-1----:R-:W4:Y:S01]  /*1c06a0*/  LDL R28, [R1+0x32c] ;  /* 0x00032c00011c7983 */ /* 0x002f220000100800 */
[----:B--2---:R-:W-:-:S03]  /*1c06b0*/  IADD3 R12, P2, R23, R16, RZ ;  /* 0x00000010170c7210 */ /* 0x004fc60007f5e0ff */
[----:B------:R1:W-:Y:S04]  /*1c06c0*/  STL.64 [R1+0x7f28], R16 ;  /* 0x007f281001007387 */ /* 0x0003e80000100a00 */
[----:B-1----:R-:W3:Y:S04]  /*1c06d0*/  LDL.LU R16, [R1+0x1d0] ;  /* 0x0001d00001107983 */ /* 0x002ee80000300800 */
[----:B------:R-:W2:Y:S04]  /*1c06e0*/  LDL.LU R21, [R1+0x7f60] ;  /* 0x007f600001157983 */ /* 0x000ea80000300800 */
[----:B------:R1:W-:Y:S04]  /*1c06f0*/  STL.64 [R1+0x3468], R14 ;  /* 0x0034680e01007387 */ /* 0x0003e80000100a00 */
[----:B-1----:R-:W2:Y:S01]  /*1c0700*/  LDL.LU.64 R14, [R1+0x7f58] ;  /* 0x007f5800010e7983 */ /* 0x002ea20000300a00 */
[----:B------:R-:W-:-:S03]  /*1c0710*/  IADD3 R22, P0, R23, R17, RZ ;  /* 0x0000001117167210 */ /* 0x000fc60007f1e0ff */
[----:B------:R1:W-:Y:S02]  /*1c0720*/  STL.64 [R1+0x7f30], R26 ;  /* 0x007f301a01007387 */ /* 0x0003e40000100a00 */
[----:B-1----:R-:W-:Y:S01]  /*1c0730*/  IMAD.MOV.U32 R27, RZ, RZ, R7 ;  /* 0x000000ffff1b7224 */ /* 0x002fe200078e0007 */
[----:B---3--:R-:W-:-:S05]  /*1c0740*/  IADD3 R6, P1, R16, R19, RZ ;  /* 0x0000001310067210 */ /* 0x008fca0007f3e0ff */
[C---:B----4-:R-:W-:Y:S02]  /*1c0750*/  IMAD.X R7, R28.reuse, 0x1, R18, P1 ;  /* 0x000000011c077824 */ /* 0x050fe400008e0612 */
        /* <DEDUP_REMOVED lines=24> */
[----:B------:R1:W-:Y:S04]  /*1c08e0*/  STL.64 [R1+0x7f10], R22 ;  /* 0x007f101601007387 */ /* 0x0003e80000100a00 */
[----:B-1----:R0:W2:Y:S01]  /*1c08f0*/  LDL.64 R22, [R1+0x3458] ;  /* 0x0034580001167983 */ /* 0x0020a20000100a00 */
[----:B---3--:R-:W-:-:S02]  /*1c0900*/  IADD3 R14, P2, R16, R29, RZ ;  /* 0x0000001d100e7210 */ /* 0x008fc40007f5e0ff */
[----:B----4-:R-:W-:-:S05]  /*1c0910*/  IADD3 R16, P0, R16, R27, RZ ;  /* 0x0000001b10107210 */ /* 0x010fca0007f1e0ff */
[----:B------:R1:W-:Y:S01]  /*1c0920*/  STL [R1+0x3428], R16 ;  /* 0x0034281001007387 */ /* 0x0003e20000100800 */
[----:B--2---:R-:W-:-:S03]  /*1c0930*/  IMAD.X R23, R18, 0x1, R24, P1 ;  /* 0x0000000112177824 */ /* 0x004fc600008e0618 */
[----:B-1----:R-:W2:Y:S04]  /*1c0940*/  LDL.LU.64 R16, [R1+0x7f28] ;  /* 0x007f280001107983 */ /* 0x002ea80000300a00 */
[----:B------:R1:W-:Y:S04]  /*1c0950*/  STL.64 [R1+0x7ef8], R24 ;  /* 0x007ef81801007387 */ /* 0x0003e80000100a00 */
[----:B-1----:R0:W3:Y:S01]  /*1c0960*/  LDL.64 R24, [R1+0x3428] ;  /* 0x0034280001187983 */ /* 0x0020e20000100a00 */
[----:B------:R-:W-:Y:S02]  /*1c0970*/  IMAD.MOV.U32 R12, RZ, RZ, R15 ;  /* 0x000000ffff0c7224 */ /* 0x000fe400078e000f */
[----:B------:R-:W-:Y:S01]  /*1c0980*/  IMAD.X R15, R18, 0x1, R28, P2 ;  /* 0x00000001120f7824 */ /* 0x000fe200010e061c */
[----:B------:R-:W-:Y:S04]  /*1c0990*/  STL [R1+0x345c], R23 ;  /* 0x00345c1701007387 */ /* 0x000fe80000100800 */
[----:B------:R1:W-:Y:S04]  /*1c09a0*/  STL.64 [R1+0x3460], R14 ;  /* 0x0034600e01007387 */ /* 0x0003e80000100a00 */
[----:B-1----:R-:W4:Y:S04]  /*1c09b0*/  LDL.LU.64 R14, [R1+0x7f20] ;  /* 0x007f2000010e7983 */ /* 0x002f280000300a00 */
[----:B------:R-:W-:Y:S01]  /*1c09c0*/  STL.64 [R1+0x7ee8], R28 ;  /* 0x007ee81c01007387 */ /* 0x000fe20000100a00 */
[C---:B--2---:R-:W-:Y:S01]  /*1c09d0*/  IADD3 R22, P1, R13.reuse, R16, RZ ;  /* 0x000000100d167210 */ /* 0x044fe20007f3e0ff */
[----:B---3--:R-:W-:Y:S01]  /*1c09e0*/  IMAD.MOV.U32 R25, RZ, RZ, R12 ;  /* 0x000000ffff197224 */ /* 0x008fe200078e000c */
[----:B------:R-:W-:-:S02]  /*1c09f0*/  IADD3 R12, P2, R13, R17, RZ ;  /* 0x000000110d0c7210 */ /* 0x000fc40007f5e0ff */
[----:B------:R-:W4:Y:S04]  /*1c0a00*/  LDL R13, [R1+0x328] ;  /* 0x00032800010d7983 */ /* 0x000f280000100800 */
[----:B------:R1:W-:Y:S04]  /*1c0a10*/  STL.64 [R1+0x7ef0], R6 ;  /* 0x007ef00601007387 */ /* 0x0003e80000100a00 */
[----:B------:R-:W-:Y:S04]  /*1c0a20*/  STL [R1+0x7f00], R7 ;  /* 0x007f000701007387 */ /* 0x000fe80000100800 */
[----:B------:R2:W-:Y:S01]  /*1c0a30*/  STL [R1+0x7ee0], R17 ;  /* 0x007ee01101007387 */ /* 0x0005e20000100800 */
[----:B-1----:R-:W-:-:S02]  /*1c0a40*/  IMAD.MOV.U32 R6, RZ, RZ, R25 ;  /* 0x000000ffff067224 */ /* 0x002fc400078e0019 */
[----:B------:R-:W-:Y:S01]  /*1c0a50*/  IMAD.X R25, R18, 0x1, R26, P0 ;  /* 0x0000000112197824 */ /* 0x000fe200000e061a */
[----:B--2---:R-:W2:Y:S04]  /*1c0a60*/  LDL.LU R17, [R1+0x1d4] ;  /* 0x0001d40001117983 */ /* 0x004ea80000300800 */
[----:B------:R-:W3:Y:S04]  /*1c0a70*/  LDL.LU R18, [R1+0x7f18] ;  /* 0x007f180001127983 */ /* 0x000ee80000300800 */
[----:B------:R-:W-:Y:S01]  /*1c0a80*/  STL [R1+0x342c], R25 ;  /* 0x00342c1901007387 */ /* 0x000fe20000100800 */
[----:B----4-:R-:W-:-:S02]  /*1c0a90*/  IMAD.X R23, R13, 0x1, R14, P1 ;  /* 0x000000010d177824 */ /* 0x010fc400008e060e */
        /* <DEDUP_REMOVED lines=34> */
[----:B------:R2:W-:Y:S01]  /*1c0cc0*/  STL.64 [R1+0x7eb8], R24 ;  /* 0x007eb81801007387 */ /* 0x0005e20000100a00 */
[----:B-1----:R-:W-:Y:S02]  /*1c0cd0*/  IMAD.MOV.U32 R21, RZ, RZ, R13 ;  /* 0x000000ffff157224 */ /* 0x002fe400078e000d */
[C---:B------:R-:W-:Y:S02]  /*1c0ce0*/  IMAD.X R13, R15.reuse, 0x1, R28, P1 ;  /* 0x000000010f0d7824 */ /* 0x040fe400008e061c */
[----:B----4-:R-:W-:Y:S02]  /*1c0cf0*/  IMAD.X R23, R15, 0x1, R24, P0 ;  /* 0x000000010f177824 */ /* 0x010fe400000e0618 */
[----:B--2---:R-:W2:Y:S04]  /*1c0d00*/  LDL R24, [R1+0x1d8] ;  /* 0x0001d80001187983 */ /* 0x004ea80000100800 */
[----:B------:R1:W-:Y:S04]  /*1c0d10*/  STL [R1+0x341c], R23 ;  /* 0x00341c1701007387 */ /* 0x0003e80000100800 */
[----:B-1----:R-:W4:Y:S04]  /*1c0d20*/  LDL R23, [R1+0x324] ;  /* 0x0003240001177983 */ /* 0x002f280000100800 */
[----:B------:R1:W-:Y:S04]  /*1c0d30*/  STL.64 [R1+0x3420], R12 ;  /* 0x0034200c01007387 */ /* 0x0003e80000100a00 */
[----:B-1----:R-:W4:Y:S01]  /*1c0d40*/  LDL.LU.64 R12, [R1+0x7ed8] ;  /* 0x007ed800010c7983 */ /* 0x002f220000300a00 */
[----:B--2---:R-:W-:-:S02]  /*1c0d50*/  IADD3 R22, P0, R24, R16, RZ ;  /* 0x0000001018167210 */ /* 0x004fc40007f1e0ff */
[----:B---3--:R-:W-:-:S05]  /*1c0d60*/  IADD3 R24, P1, R24, R17, RZ ;  /* 0x0000001118187210 */ /* 0x008fca0007f3e0ff */
[----:B------:R-:W-:Y:S01]  /*1c0d70*/  STL [R1+0x33f8], R24 ;  /* 0x0033f81801007387 */ /* 0x000fe20000100800 */
[----:B----4-:R-:W-:-:S03]  /*1c0d80*/  IMAD.X R23, R23, 0x1, R14, P0 ;  /* 0x0000000117177824 */ /* 0x010fc600000e060e */
[----:B------:R-:W-:Y:S04]  /*1c0d90*/  STL.64 [R1+0x7eb0], R12 ;  /* 0x007eb00c01007387 */ /* 0x000fe80000100a00 */
[----:B------:R1:W-:Y:S04]  /*1c0da0*/  STL [R1+0x7ea0], R17 ;  /* 0x007ea01101007387 */ /* 0x0003e80000100800 */
[----:B-1----:R-:W2:Y:S01]  /*1c0db0*/  LDL.LU R17, [R1+0x1d8] ;  /* 0x0001d80001117983 */ /* 0x002ea20000300800 */
[----:B------:R-:W-:Y:S02]  /*1c0dc0*/  IMAD.MOV.U32 R13, RZ, RZ, R21 ;  /* 0x000000ffff0d7224 */ /* 0x000fe400078e0015 */
[----:B------:R-:W-:-:S02]  /*1c0dd0*/  IMAD.X R21, R15, 0x1, R26, P2 ;  /* 0x000000010f157824 */ /* 0x000fc400010e061a */
[----:B------:R-:W3:Y:S04]  /*1c0de0*/  LDL.LU R15, [R1+0x7ed0] ;  /* 0x007ed000010f7983 */ /* 0x000ee80000300800 */
[----:B------:R1:W-:Y:S04]  /*1c0df0*/  STL.64 [R1+0x33e8], R20 ;  /* 0x0033e81401007387 */ /* 0x0003e80000100a00 */
[----:B-1----:R-:W4:Y:S04]  /*1c0e00*/  LDL.LU.64 R20, [R1+0x7ec8] ;  /* 0x007ec80001147983 */ /* 0x002f280000300a00 */
[----:B------:R1:W-:Y:S04]  /*1c0e10*/  STL.64 [R1+0x7ea8], R26 ;  /* 0x007ea81a01007387 */ /* 0x0003e80000100a00 */
[----:B-1----:R0:W3:Y:S04]  /*1c0e20*/  LDL.64 R26, [R1+0x33f8] ;  /* 0x0033f800011a7983 */ /* 0x0020e80000100a00 */
[----:B------:R1:W-:Y:S04]  /*1c0e30*/  STL.64 [R1+0x33f0], R22 ;  /* 0x0033f01601007387 */ /* 0x0003e80000100a00 */
[----:B-1----:R-:W4:Y:S04]  /*1c0e40*/  LDL.LU.64 R22, [R1+0x7ec0] ;  /* 0x007ec00001167983 */ /* 0x002f280000300a00 */
[----:B------:R1:W-:Y:S04]  /*1c0e50*/  STL [R1+0x7e90], R14 ;  /* 0x007e900e01007387 */ /* 0x0003e80000100800 */
[----:B-1----:R-:W3:Y:S01]  /*1c0e60*/  LDL.LU R14, [R1+0x324] ;  /* 0x00032400010e7983 */ /* 0x002ee20000300800 */
[----:B------:R-:W-:Y:S01]  /*1c0e70*/  IMAD.MOV.U32 R25, RZ, RZ, R13 ;  /* 0x000000ffff197224 */ /* 0x000fe200078e000d */
[----:B--2---:R-:W-:Y:S01]  /*1c0e80*/  IADD3 R24, P2, R17, R19, RZ ;  /* 0x0000001311187210 */ /* 0x004fe20007f5e0ff */
[----:B---3--:R-:W-:-:S05]  /*1c0e90*/  IMAD.X R27, R14, 0x1, R15, P1 ;  /* 0x000000010e1b7824 */ /* 0x008fca00008e060f */
[----:B------:R1:W-:Y:S04]  /*1c0ea0*/  STL [R1+0x33fc], R27 ;  /* 0x0033fc1b01007387 */ /* 0x0003e80000100800 */
[----:B------:R-:W-:Y:S01]  /*1c0eb0*/  STL.64 [R1+0x7e98], R6 ;  /* 0x007e980601007387 */ /* 0x000fe20000100a00 */
[----:B-1----:R-:W-:Y:S02]  /*1c0ec0*/  IMAD.MOV.U32 R27, RZ, RZ, R25 ;  /* 0x000000ffff1b7224 */ /* 0x002fe400078e0019 */
[----:B------:R-:W-:-:S05]  /*1c0ed0*/  IMAD.X R25, R14, 0x1, R18, P2 ;  /* 0x000000010e197824 */ /* 0x000fca00010e0612 */
[----:B------:R1:W-:Y:S04]  /*1c0ee0*/  STL.64 [R1+0x33d0], R24 ;  /* 0x0033d01801007387 */ /* 0x0003e80000100a00 */
[----:B-1----:R-:W2:Y:S01]  /*1c0ef0*/  LDL.LU.64 R24, [R1+0x7eb8] ;  /* 0x007eb80001187983 */ /* 0x002ea20000300a00 */
[C---:B----4-:R-:W-:Y:S02]  /*1c0f00*/  IADD3 R12, P0, R17.reuse, R21, RZ ;  /* 0x00000015110c7210 */ /* 0x050fe40007f1e0ff */
[----:B------:R-:W-:Y:S01]  /*1c0f10*/  IADD3 R26, P1, R17, R23, RZ ;  /* 0x00000017111a7210 */ /* 0x000fe20007f3e0ff */
[----:B------:R-:W-:Y:S02]  /*1c0f20*/  IMAD.MOV.U32 R7, RZ, RZ, R27 ;  /* 0x000000ffff077224 */ /* 0x000fe400078e001b */
[----:B------:R-:W-:-:S02]  /*1c0f30*/  IMAD.X R13, R14, 0x1, R20, P0 ;  /* 0x000000010e0d7824 */ /* 0x000fc400000e0614 */
[----:B------:R-:W-:-:S03]  /*1c0f40*/  IMAD.X R27, R14, 0x1, R22, P1 ;  /* 0x000000010e1b7824 */ /* 0x000fc600008e0616 */
[----:B------:R1:W-:Y:S01]  /*1c0f50*/  STL.64 [R1+0x33d8], R12 ;  /* 0x0033d80c01007387 */ /* 0x0003e20000100a00 */
[----:B--2---:R-:W-:-:S05]  /*1c0f60*/  IADD3 R6, P2, R17, R25, RZ ;  /* 0x0000001911067210 */ /* 0x004fca0007f5e0ff */
[----:B------:R-:W-:Y:S04]  /*1c0f70*/  STL [R1+0x33c0], R6 ;  /* 0x0033c00601007387 */ /* 0x000fe80000100800 */
[----:B-1----:R-:W2:Y:S04]  /*1c0f80*/  LDL.LU.64 R12, [R1+0x7eb0] ;  /* 0x007eb000010c7983 */ /* 0x002ea80000300a00 */
[----:B------:R-:W-:Y:S04]  /*1c0f90*/  STL.64 [R1+0x7e88], R20 ;  /* 0x007e881401007387 */ /* 0x000fe80000100a00 */
[----:B------:R1:W-:Y:S04]  /*1c0fa0*/  STL.64 [R1+0x33e0], R26 ;  /* 0x0033e01a01007387 */ /* 0x0003e80000100a00 */
[----:B-1----:R-:W3:Y:S04]  /*1c0fb0*/  LDL.LU.64 R26, [R1+0x7ea8] ;  /* 0x007ea800011a7983 */ /* 0x002ee80000300a00 */
[----:B------:R1:W-:Y:S01]  /*1c0fc0*/  STL.64 [R1+0x7e78], R22 ;  /* 0x007e781601007387 */ /* 0x0003e20000100a00 */
[----:B------:R-:W-:-:S03]  /*1c0fd0*/  IADD3 R6, P0, R17, R29, RZ ;  /* 0x0000001d11067210 */ /* 0x000fc60007f1e0ff */
[----:B-1----:R-:W4:Y:S04]  /*1c0fe0*/  LDL R23, [R1+0x1dc] ;  /* 0x0001dc0001177983 */ /* 0x002f280000100800 */
[----:B--2---:R1:W-:Y:S04]  /*1c0ff0*/  STL.64 [R1+0x7e80], R12 ;  /* 0x007e800c01007387 */ /* 0x0043e80000100a00 */
[----:B-1----:R0:W2:Y:S01]  /*1c1000*/  LDL.64 R12, [R1+0x33c0] ;  /* 0x0033c000010c7983 */ /* 0x0020a20000100a00 */
[----:B---3--:R-:W-:-:S03]  /*1c1010*/  IADD3 R20, P1, R17, R27, RZ ;  /* 0x0000001b11147210 */ /* 0x008fc60007f3e0ff */
[----:B------:R-:W3:Y:S01]  /*1c1020*/  LDL.LU R17, [R1+0x7ea0] ;  /* 0x007ea00001117983 */ /* 0x000ee20000300800 */
[----:B------:R-:W-:Y:S02]  /*1c1030*/  IMAD.MOV.U32 R21, RZ, RZ, R7 ;  /* 0x000000ffff157224 */ /* 0x000fe400078e0007 */
[C---:B------:R-:W-:Y:S02]  /*1c1040*/  IMAD.X R7, R14.reuse, 0x1, R28, P0 ;  /* 0x000000010e077824 */ /* 0x040fe400000e061c */
[C---:B--2---:R-:W-:Y:S01]  /*1c1050*/  IMAD.X R13, R14.reuse, 0x1, R24, P2 ;  /* 0x000000010e0d7824 */ /* 0x044fe200010e0618 */
[C---:B----4-:R-:W-:Y:S02]  /*1c1060*/  IADD3 R12, P2, R23.reuse, R16, RZ ;  /* 0x00000010170c7210 */ /* 0x050fe40007f5e0ff */
[----:B---3--:R-:W-:Y:S01]  /*1c1070*/  IADD3 R22, P0, R23, R17, RZ ;  /* 0x0000001117167210 */ /* 0x008fe20007f1e0ff */
[----:B------:R-:W-:Y:S01]  /*1c1080*/  IMAD.MOV.U32 R23, RZ, RZ, R21 ;  /* 0x000000ffff177224 */ /* 0x000fe200078e0015 */
[----:B------:R-:W-:Y:S01]  /*1c1090*/  STL [R1+0x33c4], R13 ;  /* 0x0033c40d01007387 */ /* 0x000fe20000100800 */
[----:B------:R-:W-:-:S03]  /*1c10a0*/  IMAD.X R21, R14, 0x1, R26, P1 ;  /* 0x000000010e157824 */ /* 0x000fc600008e061a */
[----:B------:R1:W-:Y:S04]  /*1c10b0*/  STL.64 [R1+0x33c8], R6 ;  /* 0x0033c80601007387 */ /* 0x0003e80000100a00 */
[----:B-1----:R-:W2:Y:S04]  /*1c10c0*/  LDL.LU.64 R6, [R1+0x7e98] ;  /* 0x007e980001067983 */ /* 0x002ea80000300a00 */
[----:B------:R-:W-:Y:S04]  /*1c10d0*/  STL.64 [R1+0x7e60], R16 ;  /* 0x007e601001007387 */ /* 0x000fe80000100a00 */
[----:B------:R-:W3:Y:S04]  /*1c10e0*/  LDL.LU R14, [R1+0x7e90] ;  /* 0x007e9000010e7983 */ /* 0x000ee80000300800 */
[----:B------:R1:W-:Y:S04]  /*1c10f0*/  STL.64 [R1+0x33a8], R20 ;  /* 0x0033a81401007387 */ /* 0x0003e80000100a00 */
[----:B-1----:R-:W4:Y:S04]  /*1c1100*/  LDL.LU.64 R20, [R1+0x7e88] ;  /* 0x007e880001147983 */ /* 0x002f280000300a00 */
[----:B------:R1:W-:Y:S04]  /*1c1110*/  STL [R1+0x7e68], R26 ;  /* 0x007e681a01007387 */ /* 0x0003e80000100800 */
[----:B-1----:R-:W3:Y:S04]  /*1c1120*/  LDL.LU R26, [R1+0x1dc] ;  /* 0x0001dc00011a7983 */ /* 0x002ee80000300800 */
[----:B--2---:R-:W-:Y:S04]  /*1c1130*/  STL.64 [R1+0x7e70], R6 ;  /* 0x007e700601007387 */ /* 0x004fe80000100a00 */
[----:B------:R1:W-:Y:S01]  /*1c1140*/  STL [R1+0x7e50], R19 ;  /* 0x007e501301007387 */ /* 0x0003e20000100800 */
[----:B---3--:R-:W-:-:S03]  /*1c1150*/  IADD3 R16, P1, R26, R19, RZ ;  /* 0x000000131a107210 */ /* 0x008fc60007f3e0ff */
[----:B-1----:R-:W2:Y:S01]  /*1c1160*/  LDL.LU R19, [R1+0x320] ;  /* 0x0003200001137983 */ /* 0x002ea20000300800 */
[----:B------:R-:W-:Y:S02]  /*1c1170*/  IMAD.MOV.U32 R7, RZ, RZ, R23 ;  /* 0x000000ffff077224 */ /* 0x000fe400078e0017 */
[C---:B--2---:R-:W-:Y:S02]  /*1c1180*/  IMAD.X R13, R19.reuse, 0x1, R14, P2 ;  /* 0x00000001130d7824 */ /* 0x044fe400010e060e */
[----:B------:R-:W-:-:S03]  /*1c1190*/  IMAD.X R23, R19, 0x1, R15, P0 ;  /* 0x0000000113177824 */ /* 0x000fc600000e060f */
[----:B------:R1:W-:Y:S04]  /*1c11a0*/  STL.64 [R1+0x33b0], R12 ;  /* 0x0033b00c01007387 */ /* 0x0003e80000100a00 */
[----:B-1----:R-:W2:Y:S04]  /*1c11b0*/  LDL.LU.64 R12, [R1+0x7e80] ;  /* 0x007e8000010c7983 */ /* 0x002ea80000300a00 */
[----:B------:R1:W-:Y:S04]  /*1c11c0*/  STL.64 [R1+0x33b8], R22 ;  /* 0x0033b81601007387 */ /* 0x0003e80000100a00 */
[----:B-1----:R-:W3:Y:S01]  /*1c11d0*/  LDL.LU.64 R22, [R1+0x7e78] ;  /* 0x007e780001167983 */ /* 0x002ee20000300a00 */
[----:B------:R-:W-:Y:S01]  /*1c11e0*/  IMAD.X R17, R19, 0x1, R18, P1 ;  /* 0x0000000113117824 */ /* 0x000fe200008e0612 */
[----:B----4-:R-:W-:-:S02]  /*1c11f0*/  IADD3 R6, P2, R26, R21, RZ ;  /* 0x000000151a067210 */ /* 0x010fc40007f5e0ff */
[----:B------:R3:W-:Y:S04]  /*1c1200*/  STL.64 [R1+0x7e48], R14 ;  /* 0x007e480e01007387 */ /* 0x0007e80000100a00 */
[----:B--2---:R-:W-:Y:S04]  /*1c1210*/  STL.64 [R1+0x7e58], R12 ;  /* 0x007e580c01007387 */ /* 0x004fe80000100a00 */
[----:B------:R1:W-:Y:S01]  /*1c1220*/  STL.64 [R1+0x3380], R16 ;  /* 0x0033801001007387 */ /* 0x0003e20000100a00 */
[----:B---3--:R-:W-:Y:S01]  /*1c1230*/  IADD3 R14, P0, R26, R23, RZ ;  /* 0x000000171a0e7210 */ /* 0x008fe20007f1e0ff */
[----:B-1----:R-:W-:-:S02]  /*1c1240*/  IMAD.MOV.U32 R17, RZ, RZ, R7 ;  /* 0x000000ffff117224 */ /* 0x002fc400078e0007 */
[C---:B------:R-:W-:Y:S01]  /*1c1250*/  IMAD.X R7, R19.reuse, 0x1, R20, P2 ;  /* 0x0000000113077824 */ /* 0x040fe200010e0614 */
[----:B------:R-:W-:Y:S01]  /*1c1260*/  IADD3 R16, P1, R26, R25, RZ ;  /* 0x000000191a107210 */ /* 0x000fe20007f3e0ff */
[----:B------:R-:W-:-:S03]  /*1c1270*/  IMAD.X R15, R19, 0x1, R22, P0 ;  /* 0x00000001130f7824 */ /* 0x000fc600000e0616 */
[----:B------:R1:W-:Y:S01]  /*1c1280*/  STL.64 [R1+0x3388], R6 ;  /* 0x0033880601007387 */ /* 0x0003e20000100a00 */
[----:B------:R-:W-:-:S03]  /*1c1290*/  IADD3 R12, P2, R26, R29, RZ ;  /* 0x0000001d1a0c7210 */ /* 0x000fc60007f5e0ff */
[----:B-1----:R-:W2:Y:S04]  /*1c12a0*/  LDL.LU.64 R6, [R1+0x7e70] ;  /* 0x007e700001067983 */ /* 0x002ea80000300a00 */
[----:B------:R-:W-:Y:S04]  /*1c12b0*/  STL.64 [R1+0x7e40], R22 ;  /* 0x007e401601007387 */ /* 0x000fe80000100a00 */
[----:B------:R1:W-:Y:S02]  /*1c12c0*/  STL.64 [R1+0x3390], R14 ;  /* 0x0033900e01007387 */ /* 0x0003e40000100a00 */
[----:B-1----:R-:W-:-:S02]  /*1c12d0*/  IMAD.MOV.U32 R15, RZ, RZ, R17 ;  /* 0x000000ffff0f7224 */ /* 0x002fc400078e0011 */
[C---:B------:R-:W-:Y:S01]  /*1c12e0*/  IMAD.X R17, R19.reuse, 0x1, R24, P1 ;  /* 0x0000000113117824 */ /* 0x040fe200008e0618 */
[----:B------:R-:W-:Y:S02]  /*1c12f0*/  IADD3 R14, P0, R26, R27, RZ ;  /* 0x0000001b1a0e7210 */ /* 0x000fe40007f1e0ff */
[----:B------:R-:W3:Y:S04]  /*1c1300*/  LDL.LU R26, [R1+0x7e68] ;  /* 0x007e6800011a7983 */ /* 0x000ee80000300800 */
[----:B------:R1:W-:Y:S04]  /*1c1310*/  STL.64 [R1+0x3398], R16 ;  /* 0x0033981001007387 */ /* 0x0003e80000100a00 */
[----:B-1----:R-:W4:Y:S01]  /*1c1320*/  LDL.LU.64 R16, [R1+0x7e60] ;  /* 0x007e600001107983 */ /* 0x002f220000300a00 */
[----:B------:R-:W-:-:S05]  /*1c1330*/  IMAD.X R13, R19, 0x1, R28, P2 ;  /* 0x00000001130d7824 */ /* 0x000fca00010e061c */
[----:B------:R1:W-:Y:S01]  /*1c1340*/  STL.64 [R1+0x33a0], R12 ;  /* 0x0033a00c01007387 */ /* 0x0003e20000100a00 */
[----:B----4-:R-:W-:-:S05]  /*1c1350*/  IADD3 R22, P1, R15, R16, RZ ;  /* 0x000000100f167210 */ /* 0x010fca0007f3e0ff */
[----:B------:R4:W-:Y:S04]  /*1c1360*/  STL [R1+0x3370], R22 ;  /* 0x0033701601007387 */ /* 0x0009e80000100800 */
[----:B-1----:R-:W2:Y:S04]  /*1c1370*/  LDL.LU.64 R12, [R1+0x7e58] ;  /* 0x007e5800010c7983 */ /* 0x002ea80000300a00 */
[----:B------:R-:W2:Y:S04]  /*1c1380*/  LDL.LU R23, [R1+0x1f4] ;  /* 0x0001f40001177983 */ /* 0x000ea80000300800 */
[----:B------:R1:W-:Y:S01]  /*1c1390*/  STL.64 [R1+0x7e30], R16 ;  /* 0x007e301001007387 */ /* 0x0003e20000100a00 */
[----:B----4-:R-:W-:Y:S01]  /*1c13a0*/  IADD3 R22, P2, R15, R17, RZ ;  /* 0x000000110f167210 */ /* 0x010fe20007f5e0ff */
[----:B-1----:R-:W-:-:S02]  /*1c13b0*/  IMAD.MOV.U32 R17, RZ, RZ, R15 ;  /* 0x000000ffff117224 */ /* 0x002fc400078e000f */
[----:B---3--:R-:W-:Y:S02]  /*1c13c0*/  IMAD.X R15, R19, 0x1, R26, P0 ;  /* 0x00000001130f7824 */ /* 0x008fe400000e061a */
[----:B------:R-:W3:Y:S04]  /*1c13d0*/  LDL.LU R19, [R1+0x7e50] ;  /* 0x007e500001137983 */ /* 0x000ee80000300800 */
[----:B------:R1:W-:Y:S04]  /*1c13e0*/  STL.64 [R1+0x3368], R14 ;  /* 0x0033680e01007387 */ /* 0x0003e80000100a00 */
[----:B-1----:R-:W4:Y:S04]  /*1c13f0*/  LDL.LU.64 R14, [R1+0x7e48] ;  /* 0x007e4800010e7983 */ /* 0x002f280000300a00 */
[----:B------:R1:W-:Y:S04]  /*1c1400*/  STL.64 [R1+0x7e38], R26 ;  /* 0x007e381a01007387 */ /* 0x0003e80000100a00 */
[----:B-1----:R-:W4:Y:S04]  /*1c1410*/  LDL R26, [R1+0x31c] ;  /* 0x00031c00011a7983 */ /* 0x002f280000100800 */
[----:B------:R1:W-:Y:S04]  /*1c1420*/  STL.64 [R1+0x7e20], R2 ;  /* 0x007e200201007387 */ /* 0x0003e80000100a00 */
[----:B-1----:R0:W4:Y:S01]  /*1c1430*/  LDL.64 R2, [R1+0x3370] ;  /* 0x0033700001027983 */ /* 0x0021220000100a00 */
[----:B------:R-:W-:-:S02]  /*1c1440*/  IMAD.MOV.U32 R27, RZ, RZ, R17 ;  /* 0x000000ffff1b7224 */ /* 0x000fc400078e0011 */
[----:B----4-:R-:W-:-:S03]  /*1c1450*/  IMAD.X R3, R26, 0x1, R14, P1 ;  /* 0x000000011a037824 */ /* 0x010fc600008e060e */
[C---:B------:R-:W-:Y:S02]  /*1c1460*/  IADD3 R2, P1, R27.reuse, R21, RZ ;  /* 0x000000151b027210 */ /* 0x040fe40007f3e0ff */
[----:B------:R-:W-:Y:S04]  /*1c1470*/  STL [R1+0x3374], R3 ;  /* 0x0033740301007387 */ /* 0x000fe80000100800 */
[----:B------:R1:W-:Y:S04]  /*1c1480*/  STL [R1+0x7e1c], R21 ;  /* 0x007e1c1501007387 */ /* 0x0003e80000100800 */
[----:B-1----:R-:W4:Y:S01]  /*1c1490*/  LDL.LU R21, [R1+0x31c] ;  /* 0x00031c0001157983 */ /* 0x002f220000300800 */
[----:B--2---:R-:W-:Y:S01]  /*1c14a0*/  IMAD.MOV.U32 R3, RZ, RZ, R23 ;  /* 0x000000ffff037224 */ /* 0x004fe200078e0017 */
[----:B---3--:R-:W-:Y:S01]  /*1c14b0*/  IADD3 R16, P0, R27, R19, RZ ;  /* 0x000000131b107210 */ /* 0x008fe20007f1e0ff */
[----:B----4-:R-:W-:-:S05]  /*1c14c0*/  IMAD.X R23, R21, 0x1, R15, P2 ;  /* 0x0000000115177824 */ /* 0x010fca00010e060f */
[----:B------:R1:W-:Y:S04]  /*1c14d0*/  STL.64 [R1+0x3378], R22 ;  /* 0x0033781601007387 */ /* 0x0003e80000100a00 */
[----:B-1----:R-:W2:Y:S04]  /*1c14e0*/  LDL.LU.64 R22, [R1+0x7e40] ;  /* 0x007e400001167983 */ /* 0x002ea80000300a00 */
[----:B------:R1:W-:Y:S01]  /*1c14f0*/  STL.64 [R1+0x7e10], R14 ;  /* 0x007e100e01007387 */ /* 0x0003e20000100a00 */
[----:B------:R-:W-:-:S03]  /*1c1500*/  IMAD.X R17, R21, 0x1, R18, P0 ;  /* 0x0000000115117824 */ /* 0x000fc600000e0612 */
[----:B------:R-:W-:Y:S04]  /*1c1510*/  STL [R1+0x7e18], R15 ;  /* 0x007e180f01007387 */ /* 0x000fe80000100800 */
[----:B------:R3:W-:Y:S01]  /*1c1520*/  STL.64 [R1+0x7e28], R4 ;  /* 0x007e280401007387 */ /* 0x0007e20000100a00 */
[----:B-1----:R-:W-:-:S03]  /*1c1530*/  IMAD.MOV.U32 R14, RZ, RZ, R27 ;  /* 0x000000ffff0e7224 */ /* 0x002fc600078e001b */
[----:B---3--:R-:W3:Y:S04]  /*1c1540*/  LDL R4, [R1+0x1e4] ;  /* 0x0001e40001047983 */ /* 0x008ee80000100800 */
[----:B------:R1:W-:Y:S02]  /*1c1550*/  STL.64 [R1+0x3340], R16 ;  /* 0x0033401001007387 */ /* 0x0003e40000100a00 */
[----:B-1----:R-:W-:Y:S01]  /*1c1560*/  IADD3 R16, P0, R14, R25, RZ ;  /* 0x000000190e107210 */ /* 0x002fe20007f1e0ff */
[----:B------:R-:W-:Y:S02]  /*1c1570*/  IMAD.MOV.U32 R17, RZ, RZ, R3 ;  /* 0x000000ffff117224 */ /* 0x000fe400078e0003 */
[----:B------:R-:W-:Y:S02]  /*1c1580*/  IMAD.X R3, R21, 0x1, R20, P1 ;  /* 0x0000000115037824 */ /* 0x000fe400008e0614 */
[----:B------:R-:W-:-:S02]  /*1c1590*/  IMAD.MOV.U32 R15, RZ, RZ, R17 ;  /* 0x000000ffff0f7224 */ /* 0x000fc400078e0011 */
[----:B------:R-:W-:Y:S01]  /*1c15a0*/  IMAD.X R17, R21, 0x1, R24, P0 ;  /* 0x0000000115117824 */ /* 0x000fe200000e0618 */
[----:B------:R-:W-:Y:S01]  /*1c15b0*/  STL.64 [R1+0x3348], R2 ;  /* 0x0033480201007387 */ /* 0x000fe20000100a00 */
        /* <DEDUP_REMOVED lines=8> */
[----:B---3--:R-:W-:-:S05]  /*1c1640*/  IADD3 R4, P0, R4, R16, RZ ;  /* 0x0000001004047210 */ /* 0x008fca0007f1e0ff */
[----:B------:R1:W-:Y:S04]  /*1c1650*/  STL [R1+0x3330], R4 ;  /* 0x0033300401007387 */ /* 0x0003e80000100800 */
[----:B-1----:R-:W3:Y:S04]  /*1c1660*/  LDL.LU.64 R4, [R1+0x7e28] ;  /* 0x007e280001047983 */ /* 0x002ee80000300a00 */
[----:B------:R1:W-:Y:S04]  /*1c1670*/  STL.64 [R1+0x3360], R2 ;  /* 0x0033600201007387 */ /* 0x0003e80000100a00 */
[----:B-1----:R-:W4:Y:S04]  /*1c1680*/  LDL.LU.64 R2, [R1+0x7e20] ;  /* 0x007e200001027983 */ /* 0x002f280000300a00 */
[----:B----4-:R-:W-:Y:S04]  /*1c1690*/  STL.64 [R1+0x7e00], R2 ;  /* 0x007e000201007387 */ /* 0x010fe80000100a00 */
[----:B------:R1:W-:Y:S04]  /*1c16a0*/  STL [R1+0x7df8], R28 ;  /* 0x007df81c01007387 */ /* 0x0003e80000100800 */
[----:B-1----:R-:W4:Y:S04]  /*1c16b0*/  LDL.LU R28, [R1+0x1e4] ;  /* 0x0001e400011c7983 */ /* 0x002f280000300800 */
[----:B------:R1:W-:Y:S01]  /*1c16c0*/  STL.64 [R1+0x7e08], R16 ;  /* 0x007e081001007387 */ /* 0x0003e20000100a00 */
[----:B--2---:R-:W-:Y:S01]  /*1c16d0*/  IADD3 R14, P2, R14, R27, RZ ;  /* 0x0000001b0e0e7210 */ /* 0x004fe20007f5e0ff */
[----:B------:R-:W-:Y:S01]  /*1c16e0*/  IMAD.MOV.U32 R3, RZ, RZ, R15 ;  /* 0x000000ffff037224 */ /* 0x000fe200078e000f */
[----:B----4-:R-:W-:-:S02]  /*1c16f0*/  IADD3 R2, P1, R28, R17, RZ ;  /* 0x000000111c027210 */ /* 0x010fc40007f3e0ff */
[----:B-1----:R0:W2:Y:S01]  /*1c1700*/  LDL.64 R16, [R1+0x3330] ;  /* 0x0033300001107983 */ /* 0x0020a20000100a00 */
[----:B------:R-:W-:-:S03]  /*1c1710*/  IMAD.X R15, R21, 0x1, R26, P2 ;  /* 0x00000001150f7824 */ /* 0x000fc600010e061a */
[----:B--2---:R-:W2:Y:S04]  /*1c1720*/  LDL R17, [R1+0x318] ;  /* 0x0003180001117983 */ /* 0x004ea80000100800 */
[----:B------:R-:W4:Y:S04]  /*1c1730*/  LDL.LU R21, [R1+0x7e1c] ;  /* 0x007e1c0001157983 */ /* 0x000f280000300800 */
[----:B------:R1:W-:Y:S04]  /*1c1740*/  STL.64 [R1+0x3328], R14 ;  /* 0x0033280e01007387 */ /* 0x0003e80000100a00 */
[----:B-1----:R0:W3:Y:S01]  /*1c1750*/  LDL.LU R15, [R1+0x7e18] ;  /* 0x007e1800010f7983 */ /* 0x0020e20000300800 */
[----:B------:R-:W-:-:S05]  /*1c1760*/  IADD3 R14, P2, R28, R19, RZ ;  /* 0x000000131c0e7210 */ /* 0x000fca0007f5e0ff */
[----:B------:R3:W-:Y:S04]  /*1c1770*/  STL [R1+0x3300], R14 ;  /* 0x0033000e01007387 */ /* 0x0007e80000100800 */
[----:B---3--:R-:W2:Y:S02]  /*1c1780*/  LDL.LU.64 R14, [R1+0x7e10] ;  /* 0x007e1000010e7983 */ /* 0x008ea40000300a00 */
[----:B--2---:R-:W-:Y:S01]  /*1c1790*/  IMAD.X R17, R17, 0x1, R14, P0 ;  /* 0x0000000111117824 */ /* 0x004fe200000e060e */
[----:B----4-:R-:W-:-:S04]  /*1c17a0*/  IADD3 R16, P0, R28, R21, RZ ;  /* 0x000000151c107210 */ /* 0x010fc80007f1e0ff */
[----:B------:R-:W-:Y:S04]  /*1c17b0*/  STL [R1+0x3334], R17 ;  /* 0x0033341101007387 */ /* 0x000fe80000100800 */
[----:B------:R1:W-:Y:S04]  /*1c17c0*/  STL [R1+0x7de8], R21 ;  /* 0x007de81501007387 */ /* 0x0003e80000100800 */
[----:B-1----:R-:W2:Y:S01]  /*1c17d0*/  LDL.LU R21, [R1+0x318] ;  /* 0x0003180001157983 */ /* 0x002ea20000300800 */
[----:B------:R-:W-:-:S03]  /*1c17e0*/  IMAD.MOV.U32 R17, RZ, RZ, R3 ;  /* 0x000000ffff117224 */ /* 0x000fc600078e0003 */
[----:B------:R1:W-:Y:S01]  /*1c17f0*/  STL.64 [R1+0x7df0], R14 ;  /* 0x007df00e01007387 */ /* 0x0003e20000100a00 */
[----:B--2---:R-:W-:-:S03]  /*1c1800*/  IMAD.X R3, R21, 0x1, R15, P1 ;  /* 0x0000000115037824 */ /* 0x004fc600008e060f */
[----:B-1----:R0:W2:Y:S04]  /*1c1810*/  LDL.64 R14, [R1+0x3300] ;  /* 0x00330000010e7983 */ /* 0x0020a80000100a00 */
[----:B------:R1:W-:Y:S02]  /*1c1820*/  STL.64 [R1+0x3338], R2 ;  /* 0x0033380201007387 */ /* 0x0003e40000100a00 */
[----:B-1----:R-:W-:-:S05]  /*1c1830*/  IADD3 R2, P1, R28, R23, RZ ;  /* 0x000000171c027210 */ /* 0x002fca0007f3e0ff */
[C---:B------:R-:W-:Y:S02]  /*1c1840*/  IMAD.X R3, R21.reuse, 0x1, R22, P1 ;  /* 0x0000000115037824 */ /* 0x040fe400008e0616 */
[----:B--2---:R-:W-:-:S05]  /*1c1850*/  IMAD.X R15, R21, 0x1, R18, P2 ;  /* 0x00000001150f7824 */ /* 0x004fca00010e0612 */
[----:B------:R-:W-:Y:S04]  /*1c1860*/  STL [R1+0x3304], R15 ;  /* 0x0033040f01007387 */ /* 0x000fe80000100800 */
[----:B------:R1:W-:Y:S02]  /*1c1870*/  STL.64 [R1+0x7de0], R12 ;  /* 0x007de00c01007387 */ /* 0x0003e40000100a00 */
[----:B-1----:R-:W-:Y:S02]  /*1c1880*/  IMAD.MOV.U32 R13, RZ, RZ, R17 ;  /* 0x000000ffff0d7224 */ /* 0x002fe400078e0011 */
[----:B------:R-:W-:-:S05]  /*1c1890*/  IMAD.X R17, R21, 0x1, R20, P0 ;  /* 0x0000000115117824 */ /* 0x000fca00000e0614 */
[----:B------:R1:W-:Y:S04]  /*1c18a0*/  STL.64 [R1+0x3308], R16 ;  /* 0x0033081001007387 */ /* 0x0003e80000100a00 */
[----:B-1----:R-:W2:Y:S04]  /*1c18b0*/  LDL.LU.64 R16, [R1+0x7e08] ;  /* 0x007e080001107983 */ /* 0x002ea80000300a00 */
[----:B------:R1:W-:Y:S04]  /*1c18c0*/  STL.64 [R1+0x3310], R2 ;  /* 0x0033100201007387 */ /* 0x0003e80000100a00 */
[----:B-1----:R-:W3:Y:S04]  /*1c18d0*/  LDL.LU.64 R2, [R1+0x7e00] ;  /* 0x007e000001027983 */ /* 0x002ee80000300a00 */
[----:B------:R1:W-:Y:S01]  /*1c18e0*/  STL.64 [R1+0x7dd8], R22 ;  /* 0x007dd81601007387 */ /* 0x0003e20000100a00 */
[----:B------:R-:W-:-:S02]  /*1c18f0*/  IADD3 R12, P2, R28, R25, RZ ;  /* 0x000000191c0c7210 */ /* 0x000fc40007f5e0ff */
[C---:B------:R-:W-:Y:S01]  /*1c1900*/  IADD3 R14, P0, R28.reuse, R29, RZ ;  /* 0x0000001d1c0e7210 */ /* 0x040fe20007f1e0ff */
[----:B-1----:R-:W2:Y:S04]  /*1c1910*/  LDL R23, [R1+0x1e8] ;  /* 0x0001e80001177983 */ /* 0x002ea80000100800 */
[----:B---3--:R1:W-:Y:S02]  /*1c1920*/  STL.64 [R1+0x7dc8], R2 ;  /* 0x007dc80201007387 */ /* 0x0083e40000100a00 */
[----:B-1----:R-:W-:Y:S02]  /*1c1930*/  IADD3 R2, P1, R28, R27, RZ ;  /* 0x0000001b1c027210 */ /* 0x002fe40007f3e0ff */
[----:B------:R-:W3:Y:S04]  /*1c1940*/  LDL.LU R28, [R1+0x7df8] ;  /* 0x007df800011c7983 */ /* 0x000ee80000300800 */
[----:B------:R1:W-:Y:S02]  /*1c1950*/  STL.64 [R1+0x7dd0], R6 ;  /* 0x007dd00601007387 */ /* 0x0003e40000100a00 */
[----:B-1----:R-:W-:-:S02]  /*1c1960*/  IMAD.MOV.U32 R6, RZ, RZ, R13 ;  /* 0x000000ffff067224 */ /* 0x002fc400078e000d */
[----:B------:R-:W-:-:S05]  /*1c1970*/  IMAD.X R13, R21, 0x1, R24, P2 ;  /* 0x00000001150d7824 */ /* 0x000fca00010e0618 */
[----:B------:R1:W-:Y:S04]  /*1c1980*/  STL.64 [R1+0x3318], R12 ;  /* 0x0033180c01007387 */ /* 0x0003e80000100a00 */
[----:B-1----:R-:W4:Y:S01]  /*1c1990*/  LDL R13, [R1+0x314] ;  /* 0x00031400010d7983 */ /* 0x002f220000100800 */
[----:B---3--:R-:W-:-:S05]  /*1c19a0*/  IMAD.X R15, R21, 0x1, R28, P0 ;  /* 0x00000001150f7824 */ /* 0x008fca00000e061c */
[----:B------:R1:W-:Y:S04]  /*1c19b0*/  STL.64 [R1+0x3320], R14 ;  /* 0x0033200e01007387 */ /* 0x0003e80000100a00 */
[----:B-1----:R-:W4:Y:S01]  /*1c19c0*/  LDL.LU.64 R14, [R1+0x7df0] ;  /* 0x007df000010e7983 */ /* 0x002f220000300a00 */
[----:B--2---:R-:W-:Y:S01]  /*1c19d0*/  IADD3 R12, P2, R23, R16, RZ ;  /* 0x00000010170c7210 */ /* 0x004fe20007f5e0ff */
[----:B------:R-:W-:Y:S01]  /*1c19e0*/  IMAD.X R3, R21, 0x1, R26, P1 ;  /* 0x0000000115037824 */ /* 0x000fe200008e061a */
[----:B------:R-:W-:Y:S01]  /*1c19f0*/  IADD3 R22, P0, R23, R17, RZ ;  /* 0x0000001117167210 */ /* 0x000fe20007f1e0ff */
[----:B------:R1:W-:Y:S04]  /*1c1a00*/  STL [R1+0x7dc0], R17 ;  /* 0x007dc01101007387 */ /* 0x0003e80000100800 */
[----:B-1----:R-:W2:Y:S04]  /*1c1a10*/  LDL.LU R17, [R1+0x1e8] ;  /* 0x0001e80001117983 */ /* 0x002ea80000300800 */
[----:B------:R-:W3:Y:S04]  /*1c1a20*/  LDL.LU R21, [R1+0x7de8] ;  /* 0x007de80001157983 */ /* 0x000ee80000300800 */
[----:B------:R-:W-:Y:S01]  /*1c1a30*/  STL.64 [R1+0x32e8], R2 ;  /* 0x0032e80201007387 */ /* 0x000fe20000100a00 */
[----:B----4-:R-:W-:-:S05]  /*1c1a40*/  IMAD.X R13, R13, 0x1, R14, P2 ;  /* 0x000000010d0d7824 */ /* 0x010fca00010e060e */
[----:B------:R1:W-:Y:S04]  /*1c1a50*/  STL.64 [R1+0x32f0], R12 ;  /* 0x0032f00c01007387 */ /* 0x0003e80000100a00 */
[----:B-1----:R-:W4:Y:S04]  /*1c1a60*/  LDL.LU.64 R12, [R1+0x7de0] ;  /* 0x007de000010c7983 */ /* 0x002f280000300a00 */
[----:B----4-:R2:W-:Y:S04]  /*1c1a70*/  STL.64 [R1+0x7db8], R12 ;  /* 0x007db80c01007387 */ /* 0x0105e80000100a00 */
[----:B---3--:R1:W-:Y:S01]  /*1c1a80*/  STL [R1+0x7db0], R21 ;  /* 0x007db01501007387 */ /* 0x0083e20000100800 */
[----:B--2---:R-:W-:-:S03]  /*1c1a90*/  IADD3 R12, P2, R17, R21, RZ ;  /* 0x00000015110c7210 */ /* 0x004fc60007f5e0ff */
[----:B-1----:R-:W2:Y:S02]  /*1c1aa0*/  LDL.LU R21, [R1+0x314] ;  /* 0x0003140001157983 */ /* 0x002ea40000300800 */
[----:B--2---:R-:W-:-:S05]  /*1c1ab0*/  IMAD.X R23, R21, 0x1, R15, P0 ;  /* 0x0000000115177824 */ /* 0x004fca00000e060f */
        /* <DEDUP_REMOVED lines=10> */
[----:B---3--:R-:W-:Y:S04]  /*1c1b60*/  STL.64 [R1+0x7da0], R2 ;  /* 0x007da00201007387 */ /* 0x008fe80000100a00 */
[----:B--2---:R1:W-:Y:S04]  /*1c1b70*/  STL.64 [R1+0x7da8], R6 ;  /* 0x007da80601007387 */ /* 0x0043e80000100a00 */
[----:B-1----:R0:W2:Y:S01]  /*1c1b80*/  LDL.64 R6, [R1+0x32d0] ;  /* 0x0032d00001067983 */ /* 0x0020a20000100a00 */
[----:B------:R-:W-:-:S02]  /*1c1b90*/  IMAD.MOV.U32 R3, RZ, RZ, R13 ;  /* 0x000000ffff037224 */ /* 0x000fc400078e000d */
[----:B------:R-:W-:Y:S01]  /*1c1ba0*/  IMAD.X R13, R21, 0x1, R20, P2 ;  /* 0x00000001150d7824 */ /* 0x000fe200010e0614 */
[----:B------:R-:W-:-:S04]  /*1c1bb0*/  IADD3 R2, P1, R17, R25, RZ ;  /* 0x0000001911027210 */ /* 0x000fc80007f3e0ff */
[----:B------:R1:W-:Y:S02]  /*1c1bc0*/  STL.64 [R1+0x32c8], R12 ;  /* 0x0032c80c01007387 */ /* 0x0003e40000100a00 */
[----:B-1----:R-:W-:Y:S01]  /*1c1bd0*/  IADD3 R12, P2, R17, R29, RZ ;  /* 0x0000001d110c7210 */ /* 0x002fe20007f5e0ff */
[----:B--2---:R-:W-:Y:S01]  /*1c1be0*/  IMAD.X R7, R21, 0x1, R22, P0 ;  /* 0x0000000115077824 */ /* 0x004fe200000e0616 */
[----:B------:R-:W-:-:S04]  /*1c1bf0*/  IADD3 R6, P0, R17, R27, RZ ;  /* 0x0000001b11067210 */ /* 0x000fc80007f1e0ff */
[----:B------:R-:W-:Y:S04]  /*1c1c00*/  STL [R1+0x32d4], R7 ;  /* 0x0032d40701007387 */ /* 0x000fe80000100800 */
[----:B------:R-:W2:Y:S04]  /*1c1c10*/  LDL.LU R17, [R1+0x7dc0] ;  /* 0x007dc00001117983 */ /* 0x000ea80000300800 */
[----:B------:R1:W-:Y:S04]  /*1c1c20*/  STL.64 [R1+0x7d98], R24 ;  /* 0x007d981801007387 */ /* 0x0003e80000100a00 */
[----:B-1----:R-:W3:Y:S01]  /*1c1c30*/  LDL R25, [R1+0x1ec] ;  /* 0x0001ec0001197983 */ /* 0x002ee20000100800 */
[----:B------:R-:W-:-:S02]  /*1c1c40*/  IMAD.MOV.U32 R7, RZ, RZ, R3 ;  /* 0x000000ffff077224 */ /* 0x000fc400078e0003 */
[C---:B------:R-:W-:Y:S02]  /*1c1c50*/  IMAD.X R3, R21.reuse, 0x1, R24, P1 ;  /* 0x0000000115037824 */ /* 0x040fe400008e0618 */
[----:B------:R-:W-:-:S03]  /*1c1c60*/  IMAD.X R13, R21, 0x1, R28, P2 ;  /* 0x00000001150d7824 */ /* 0x000fc600010e061c */
[----:B------:R-:W-:Y:S04]  /*1c1c70*/  STL.64 [R1+0x32d8], R2 ;  /* 0x0032d80201007387 */ /* 0x000fe80000100a00 */
[----:B------:R1:W-:Y:S04]  /*1c1c80*/  STL.64 [R1+0x32e0], R12 ;  /* 0x0032e00c01007387 */ /* 0x0003e80000100a00 */
[----:B-1----:R-:W4:Y:S04]  /*1c1c90*/  LDL.LU.64 R12, [R1+0x7db8] ;  /* 0x007db800010c7983 */ /* 0x002f280000300a00 */
[----:B------:R-:W-:Y:S04]  /*1c1ca0*/  STL.64 [R1+0x7d90], R28 ;  /* 0x007d901c01007387 */ /* 0x000fe80000100a00 */
[----:B--2---:R1:W-:Y:S01]  /*1c1cb0*/  STL [R1+0x7d88], R17 ;  /* 0x007d881101007387 */ /* 0x0043e20000100800 */
[----:B---3--:R-:W-:-:S02]  /*1c1cc0*/  IADD3 R2, P1, R25, R16, RZ ;  /* 0x0000001019027210 */ /* 0x008fc40007f3e0ff */
[----:B------:R-:W-:Y:S01]  /*1c1cd0*/  IADD3 R24, P2, R25, R17, RZ ;  /* 0x0000001119187210 */ /* 0x000fe20007f5e0ff */
[----:B------:R-:W-:Y:S02]  /*1c1ce0*/  IMAD.MOV.U32 R25, RZ, RZ, R7 ;  /* 0x000000ffff197224 */ /* 0x000fe400078e0007 */
[----:B------:R-:W-:Y:S01]  /*1c1cf0*/  IMAD.X R7, R21, 0x1, R26, P0 ;  /* 0x0000000115077824 */ /* 0x000fe200000e061a */
[----:B-1----:R-:W2:Y:S04]  /*1c1d00*/  LDL.LU R17, [R1+0x1ec] ;  /* 0x0001ec0001117983 */ /* 0x002ea80000300800 */
[----:B------:R-:W3:Y:S04]  /*1c1d10*/  LDL.LU R21, [R1+0x7db0] ;  /* 0x007db00001157983 */ /* 0x000ee80000300800 */
[----:B------:R1:W-:Y:S04]  /*1c1d20*/  STL.64 [R1+0x32a8], R6 ;  /* 0x0032a80601007387 */ /* 0x0003e80000100a00 */
[----:B-1----:R-:W4:Y:S04]  /*1c1d30*/  LDL.LU.64 R6, [R1+0x7da8] ;  /* 0x007da80001067983 */ /* 0x002f280000300a00 */
[----:B------:R-:W2:Y:S02]  /*1c1d40*/  LDL R29, [R1+0x310] ;  /* 0x00031000011d7983 */ /* 0x000ea40000100800 */
[----:B--2---:R-:W-:-:S05]  /*1c1d50*/  IMAD.X R3, R29, 0x1, R14, P1 ;  /* 0x000000011d037824 */ /* 0x004fca00008e060e */
[----:B------:R1:W-:Y:S04]  /*1c1d60*/  STL.64 [R1+0x32b0], R2 ;  /* 0x0032b00201007387 */ /* 0x0003e80000100a00 */
[----:B-1----:R-:W2:Y:S01]  /*1c1d70*/  LDL.LU.64 R2, [R1+0x7da0] ;  /* 0x007da00001027983 */ /* 0x002ea20000300a00 */
[----:B------:R-:W-:-:S03]  /*1c1d80*/  IADD3 R28, P0, R17, R19, RZ ;  /* 0x00000013111c7210 */ /* 0x000fc60007f1e0ff */
[----:B--2---:R1:W-:Y:S04]  /*1c1d90*/  STL.64 [R1+0x7d78], R2 ;  /* 0x007d780201007387 */ /* 0x0043e80000100a00 */
[----:B----4-:R-:W-:Y:S04]  /*1c1da0*/  STL.64 [R1+0x7d80], R6 ;  /* 0x007d800601007387 */ /* 0x010fe80000100a00 */
[----:B---3--:R2:W-:Y:S01]  /*1c1db0*/  STL [R1+0x7d60], R21 ;  /* 0x007d601501007387 */ /* 0x0085e20000100800 */
[----:B-1----:R-:W-:Y:S02]  /*1c1dc0*/  IMAD.MOV.U32 R3, RZ, RZ, R25 ;  /* 0x000000ffff037224 */ /* 0x002fe400078e0019 */
[----:B------:R-:W-:Y:S01]  /*1c1dd0*/  IMAD.X R25, R29, 0x1, R15, P2 ;  /* 0x000000011d197824 */ /* 0x000fe200010e060f */
[----:B------:R-:W-:Y:S01]  /*1c1de0*/  IADD3 R2, P1, R17, R21, RZ ;  /* 0x0000001511027210 */ /* 0x000fe20007f3e0ff */
[----:B------:R-:W-:Y:S01]  /*1c1df0*/  IMAD.X R29, R29, 0x1, R18, P0 ;  /* 0x000000011d1d7824 */ /* 0x000fe200000e0612 */
[----:B--2---:R-:W2:Y:S04]  /*1c1e00*/  LDL R21, [R1+0x1f0] ;  /* 0x0001f00001157983 */ /* 0x004ea80000100800 */
[----:B------:R1:W-:Y:S04]  /*1c1e10*/  STL.64 [R1+0x32b8], R24 ;  /* 0x0032b81801007387 */ /* 0x0003e80000100a00 */
[----:B-1----:R-:W3:Y:S04]  /*1c1e20*/  LDL.LU.64 R24, [R1+0x7d98] ;  /* 0x007d980001187983 */ /* 0x002ee80000300a00 */
[----:B------:R-:W-:Y:S04]  /*1c1e30*/  STL.64 [R1+0x7d68], R14 ;  /* 0x007d680e01007387 */ /* 0x000fe80000100a00 */
[----:B------:R1:W-:Y:S04]  /*1c1e40*/  STL.64 [R1+0x3280], R28 ;  /* 0x0032801c01007387 */ /* 0x0003e80000100a00 */
[----:B-1----:R-:W4:Y:S04]  /*1c1e50*/  LDL.LU.64 R28, [R1+0x7d90] ;  /* 0x007d9000011c7983 */ /* 0x002f280000300a00 */
[----:B------:R1:W-:Y:S04]  /*1c1e60*/  STL [R1+0x7d70], R18 ;  /* 0x007d701201007387 */ /* 0x0003e80000100800 */
[----:B-1----:R-:W2:Y:S01]  /*1c1e70*/  LDL.LU R18, [R1+0x310] ;  /* 0x0003100001127983 */ /* 0x002ea20000300800 */
[C---:B------:R-:W-:Y:S01]  /*1c1e80*/  IADD3 R14, P2, R17.reuse, R23, RZ ;  /* 0x00000017110e7210 */ /* 0x040fe20007f5e0ff */
[----:B------:R-:W-:Y:S01]  /*1c1e90*/  IMAD.MOV.U32 R7, RZ, RZ, R3 ;  /* 0x000000ffff077224 */ /* 0x000fe200078e0003 */
[----:B---3--:R-:W-:Y:S01]  /*1c1ea0*/  IADD3 R6, P0, R17, R25, RZ ;  /* 0x0000001911067210 */ /* 0x008fe20007f1e0ff */
[----:B--2---:R-:W-:-:S02]  /*1c1eb0*/  IMAD.X R3, R18, 0x1, R20, P1 ;  /* 0x0000000112037824 */ /* 0x004fc400008e0614 */
[----:B------:R-:W-:-:S03]  /*1c1ec0*/  IMAD.X R15, R18, 0x1, R22, P2 ;  /* 0x00000001120f7824 */ /* 0x000fc600010e0616 */
[----:B------:R4:W-:Y:S04]  /*1c1ed0*/  STL.64 [R1+0x3288], R2 ;  /* 0x0032880201007387 */ /* 0x0009e80000100a00 */
[----:B------:R-:W-:Y:S04]  /*1c1ee0*/  STL.64 [R1+0x7d58], R22 ;  /* 0x007d581601007387 */ /* 0x000fe80000100a00 */
[----:B------:R1:W-:Y:S01]  /*1c1ef0*/  STL.64 [R1+0x3290], R14 ;  /* 0x0032900e01007387 */ /* 0x0003e20000100a00 */
[----:B----4-:R-:W-:Y:S01]  /*1c1f00*/  IADD3 R2, P1, R17, R29, RZ ;  /* 0x0000001d11027210 */ /* 0x010fe20007f3e0ff */
[----:B-1----:R-:W-:-:S02]  /*1c1f10*/  IMAD.MOV.U32 R15, RZ, RZ, R7 ;  /* 0x000000ffff0f7224 */ /* 0x002fc400078e0007 */
[C---:B------:R-:W-:Y:S01]  /*1c1f20*/  IMAD.X R7, R18.reuse, 0x1, R24, P0 ;  /* 0x0000000112077824 */ /* 0x040fe200000e0618 */
[----:B------:R-:W-:Y:S01]  /*1c1f30*/  IADD3 R14, P2, R17, R27, RZ ;  /* 0x0000001b110e7210 */ /* 0x000fe20007f5e0ff */
[----:B------:R-:W-:Y:S01]  /*1c1f40*/  IMAD.X R3, R18, 0x1, R28, P1 ;  /* 0x0000000112037824 */ /* 0x000fe200008e061c */
[----:B------:R-:W2:Y:S04]  /*1c1f50*/  LDL.LU R17, [R1+0x7d88] ;  /* 0x007d880001117983 */ /* 0x000ea80000300800 */
[----:B------:R1:W-:Y:S04]  /*1c1f60*/  STL.64 [R1+0x3298], R6 ;  /* 0x0032980601007387 */ /* 0x0003e80000100a00 */
[----:B-1----:R-:W3:Y:S04]  /*1c1f70*/  LDL.LU.64 R6, [R1+0x7d80] ;  /* 0x007d800001067983 */ /* 0x002ee80000300a00 */
[----:B------:R1:W-:Y:S04]  /*1c1f80*/  STL.64 [R1+0x32a0], R2 ;  /* 0x0032a00201007387 */ /* 0x0003e80000100a00 */
[----:B-1----:R-:W4:Y:S01]  /*1c1f90*/  LDL.LU.64 R2, [R1+0x7d78] ;  /* 0x007d780001027983 */ /* 0x002f220000300a00 */
[----:B------:R-:W-:-:S03]  /*1c1fa0*/  IADD3 R22, P0, R21, R16, RZ ;  /* 0x0000001015167210 */ /* 0x000fc60007f1e0ff */
[----:B----4-:R1:W-:Y:S04]  /*1c1fb0*/  STL.64 [R1+0x7d48], R2 ;  /* 0x007d480201007387 */ /* 0x0103e80000100a00 */
[----:B--2---:R2:W-:Y:S01]  /*1c1fc0*/  STL.64 [R1+0x7d40], R16 ;  /* 0x007d401001007387 */ /* 0x0045e20000100a00 */
[----:B-1----:R-:W-:Y:S02]  /*1c1fd0*/  IMAD.MOV.U32 R3, RZ, RZ, R15 ;  /* 0x000000ffff037224 */ /* 0x002fe400078e000f */
[----:B------:R-:W-:Y:S02]  /*1c1fe0*/  IMAD.X R15, R18, 0x1, R26, P2 ;  /* 0x00000001120f7824 */ /* 0x000fe400010e061a */
[----:B------:R-:W4:Y:S04]  /*1c1ff0*/  LDL.LU R18, [R1+0x7d70] ;  /* 0x007d700001127983 */ /* 0x000f280000300800 */
[----:B------:R1:W-:Y:S01]  /*1c2000*/  STL.64 [R1+0x3268], R14 ;  /* 0x0032680e01007387 */ /* 0x0003e20000100a00 */
[----:B------:R-:W-:-:S02]  /*1c2010*/  IADD3 R2, P1, R21, R17, RZ ;  /* 0x0000001115027210 */ /* 0x000fc40007f3e0ff */
[----:B--2---:R-:W-:Y:S01]  /*1c2020*/  IADD3 R16, P2, R21, R19, RZ ;  /* 0x0000001315107210 */ /* 0x004fe20007f5e0ff */
[----:B-1----:R-:W2:Y:S04]  /*1c2030*/  LDL.LU.64 R14, [R1+0x7d68] ;  /* 0x007d6800010e7983 */ /* 0x002ea80000300a00 */
[----:B---3--:R-:W-:Y:S04]  /*1c2040*/  STL.64 [R1+0x7d50], R6 ;  /* 0x007d500601007387 */ /* 0x008fe80000100a00 */
[----:B------:R-:W3:Y:S04]  /*1c2050*/  LDL.LU R21, [R1+0x7d60] ;  /* 0x007d600001157983 */ /* 0x000ee80000300800 */
[----:B------:R1:W-:Y:S04]  /*1c2060*/  STL [R1+0x7d30], R19 ;  /* 0x007d301301007387 */ /* 0x0003e80000100800 */
[----:B-1----:R-:W2:Y:S02]  /*1c2070*/  LDL.LU R19, [R1+0x30c] ;  /* 0x00030c0001137983 */ /* 0x002ea40000300800 */
[----:B--2---:R-:W-:-:S05]  /*1c2080*/  IMAD.X R23, R19, 0x1, R14, P0 ;  /* 0x0000000113177824 */ /* 0x004fca00000e060e */
[----:B------:R1:W-:Y:S04]  /*1c2090*/  STL.64 [R1+0x3270], R22 ;  /* 0x0032701601007387 */ /* 0x0003e80000100a00 */
[----:B-1----:R-:W2:Y:S04]  /*1c20a0*/  LDL.LU.64 R22, [R1+0x7d58] ;  /* 0x007d580001167983 */ /* 0x002ea80000300a00 */
[----:B------:R1:W-:Y:S04]  /*1c20b0*/  STL.64 [R1+0x7d28], R12 ;  /* 0x007d280c01007387 */ /* 0x0003e80000100a00 */
[----:B-1----:R-:W3:Y:S01]  /*1c20c0*/  LDL.LU R13, [R1+0x1f0] ;  /* 0x0001f000010d7983 */ /* 0x002ee20000300800 */
[----:B------:R-:W-:-:S02]  /*1c20d0*/  IMAD.MOV.U32 R12, RZ, RZ, R3 ;  /* 0x000000ffff0c7224 */ /* 0x000fc400078e0003 */
[C---:B------:R-:W-:Y:S02]  /*1c20e0*/  IMAD.X R3, R19.reuse, 0x1, R15, P1 ;  /* 0x0000000113037824 */ /* 0x040fe400008e060f */
[----:B----4-:R-:W-:Y:S01]  /*1c20f0*/  IMAD.X R17, R19, 0x1, R18, P2 ;  /* 0x0000000113117824 */ /* 0x010fe200010e0612 */
[----:B------:R-:W-:Y:S04]  /*1c2100*/  STL.64 [R1+0x7d38], R14 ;  /* 0x007d380e01007387 */ /* 0x000fe80000100a00 */
[----:B------:R-:W-:Y:S04]  /*1c2110*/  STL.64 [R1+0x3278], R2 ;  /* 0x0032780201007387 */ /* 0x000fe80000100a00 */
[----:B------:R1:W-:Y:S02]  /*1c2120*/  STL.64 [R1+0x3240], R16 ;  /* 0x0032401001007387 */ /* 0x0003e40000100a00 */
[----:B-1----:R-:W-:Y:S01]  /*1c2130*/  IMAD.MOV.U32 R17, RZ, RZ, R12 ;  /* 0x000000ffff117224 */ /* 0x002fe200078e000c */
[----:B---3--:R-:W-:-:S02]  /*1c2140*/  IADD3 R6, P0, R13, R21, RZ ;  /* 0x000000150d067210 */ /* 0x008fc40007f1e0ff */
[C---:B--2---:R-:W-:Y:S02]  /*1c2150*/  IADD3 R2, P1, R13.reuse, R23, RZ ;  /* 0x000000170d027210 */ /* 0x044fe40007f3e0ff */
[----:B------:R-:W-:Y:S01]  /*1c2160*/  IADD3 R16, P2, R13, R25, RZ ;  /* 0x000000190d107210 */ /* 0x000fe20007f5e0ff */
[C---:B------:R-:W-:Y:S02]  /*1c2170*/  IMAD.X R7, R19.reuse, 0x1, R20, P0 ;  /* 0x0000000113077824 */ /* 0x040fe400000e0614 */
[----:B------:R-:W-:Y:S01]  /*1c2180*/  IMAD.X R3, R19, 0x1, R22, P1 ;  /* 0x0000000113037824 */ /* 0x000fe200008e0616 */
[C---:B------:R-:W-:Y:S02]  /*1c2190*/  IADD3 R14, P0, R13.reuse, R29, RZ ;  /* 0x0000001d0d0e7210 */ /* 0x040fe40007f1e0ff */
[----:B------:R-:W-:Y:S01]  /*1c21a0*/  IADD3 R12, P1, R13, R27, RZ ;  /* 0x0000001b0d0c7210 */ /* 0x000fe20007f3e0ff */
[----:B------:R-:W-:Y:S01]  /*1c21b0*/  IMAD.MOV.U32 R13, RZ, RZ, R17 ;  /* 0x000000ffff0d7224 */ /* 0x000fe200078e0011 */
[----:B------:R1:W-:Y:S01]  /*1c21c0*/  STL.64 [R1+0x3248], R6 ;  /* 0x0032480601007387 */ /* 0x0003e20000100a00 */
[----:B------:R-:W-:-:S03]  /*1c21d0*/  IMAD.X R17, R19, 0x1, R24, P2 ;  /* 0x0000000113117824 */ /* 0x000fc600010e0618 */
[----:B-1----:R-:W2:Y:S04]  /*1c21e0*/  LDL.LU.64 R6, [R1+0x7d50] ;  /* 0x007d500001067983 */ /* 0x002ea80000300a00 */
[----:B------:R1:W-:Y:S04]  /*1c21f0*/  STL.64 [R1+0x3250], R2 ;  /* 0x0032500201007387 */ /* 0x0003e80000100a00 */
[----:B-1----:R-:W3:Y:S04]  /*1c2200*/  LDL.LU.64 R2, [R1+0x7d48] ;  /* 0x007d480001027983 */ /* 0x002ee80000300a00 */
[----:B------:R-:W-:Y:S04]  /*1c2210*/  STL.64 [R1+0x7d20], R22 ;  /* 0x007d201601007387 */ /* 0x000fe80000100a00 */
[----:B------:R1:W-:Y:S04]  /*1c2220*/  STL.64 [R1+0x3258], R16 ;  /* 0x0032581001007387 */ /* 0x0003e80000100a00 */
[----:B-1----:R-:W4:Y:S01]  /*1c2230*/  LDL.LU.64 R16, [R1+0x7d40] ;  /* 0x007d400001107983 */ /* 0x002f220000300a00 */
[----:B------:R-:W-:-:S05]  /*1c2240*/  IMAD.X R15, R19, 0x1, R28, P0 ;  /* 0x00000001130f7824 */ /* 0x000fca00000e061c */
[----:B------:R1:W-:Y:S01]  /*1c2250*/  STL.64 [R1+0x3260], R14 ;  /* 0x0032600e01007387 */ /* 0x0003e20000100a00 */
[----:B----4-:R-:W-:-:S05]  /*1c2260*/  IADD3 R22, P2, R13, R16, RZ ;  /* 0x000000100d167210 */ /* 0x010fca0007f5e0ff */
[----:B------:R4:W-:Y:S04]  /*1c2270*/  STL [R1+0x3230], R22 ;  /* 0x0032301601007387 */ /* 0x0009e80000100800 */
[----:B-1----:R-:W2:Y:S04]  /*1c2280*/  LDL.LU.64 R14, [R1+0x7d38] ;  /* 0x007d3800010e7983 */ /* 0x002ea80000300a00 */
[----:B------:R-:W3:Y:S04]  /*1c2290*/  LDL.LU R23, [R1+0x238] ;  /* 0x0002380001177983 */ /* 0x000ee80000300800 */
[----:B------:R1:W-:Y:S01]  /*1c22a0*/  STL.64 [R1+0x7d10], R16 ;  /* 0x007d101001007387 */ /* 0x0003e20000100a00 */
[----:B----4-:R-:W-:Y:S01]  /*1c22b0*/  IADD3 R22, P0, R13, R17, RZ ;  /* 0x000000110d167210 */ /* 0x010fe20007f1e0ff */
[----:B-1----:R-:W-:-:S02]  /*1c22c0*/  IMAD.MOV.U32 R17, RZ, RZ, R13 ;  /* 0x000000ffff117224 */ /* 0x002fc400078e000d */
[----:B------:R-:W-:Y:S02]  /*1c22d0*/  IMAD.X R13, R19, 0x1, R26, P1 ;  /* 0x00000001130d7824 */ /* 0x000fe400008e061a */
[----:B------:R-:W4:Y:S04]  /*1c22e0*/  LDL.LU R19, [R1+0x7d30] ;  /* 0x007d300001137983 */ /* 0x000f280000300800 */
[----:B------:R1:W-:Y:S04]  /*1c22f0*/  STL.64 [R1+0x3228], R12 ;  /* 0x0032280c01007387 */ /* 0x0003e80000100a00 */
[----:B-1----:R-:W2:Y:S04]  /*1c2300*/  LDL.LU.64 R12, [R1+0x7d28] ;  /* 0x007d2800010c7983 */ /* 0x002ea80000300a00 */
[----:B------:R1:W-:Y:S02]  /*1c2310*/  STL.64 [R1+0x7d18], R26 ;  /* 0x007d181a01007387 */ /* 0x0003e40000100a00 */
[----:B-1----:R-:W-:-:S05]  /*1c2320*/  IMAD.MOV.U32 R27, RZ, RZ, R17 ;  /* 0x000000ffff1b7224 */ /* 0x002fca00078e0011 */
[----:B----4-:R-:W-:Y:S01]  /*1c2330*/  IADD3 R16, P1, R27, R19, RZ ;  /* 0x000000131b107210 */ /* 0x010fe20007f3e0ff */
[----:B--2---:R1:W-:Y:S04]  /*1c2340*/  STL.64 [R1+0x7d00], R12 ;  /* 0x007d000c01007387 */ /* 0x0043e80000100a00 */
[----:B-1----:R0:W2:Y:S04]  /*1c2350*/  LDL.64 R12, [R1+0x3230] ;  /* 0x00323000010c7983 */ /* 0x0020a80000100a00 */
[----:B------:R1:W-:Y:S04]  /*1c2360*/  STL [R1+0x7cf0], R19 ;  /* 0x007cf01301007387 */ /* 0x0003e80000100800 */
[----:B-1----:R-:W2:Y:S02]  /*1c2370*/  LDL.LU R19, [R1+0x308] ;  /* 0x0003080001137983 */ /* 0x002ea40000300800 */
[----:B--2---:R-:W-:-:S05]  /*1c2380*/  IMAD.X R13, R19, 0x1, R14, P2 ;  /* 0x00000001130d7824 */ /* 0x004fca00010e060e */
[----:B------:R3:W-:Y:S02]  /*1c2390*/  STL [R1+0x3234], R13 ;  /* 0x0032340d01007387 */ /* 0x0007e40000100800 */
[----:B---3--:R-:W-:Y:S02]  /*1c23a0*/  IMAD.MOV.U32 R13, RZ, RZ, R23 ;  /* 0x000000ffff0d7224 */ /* 0x008fe400078e0017 */
[----:B------:R-:W-:-:S05]  /*1c23b0*/  IMAD.X R23, R19, 0x1, R15, P0 ;  /* 0x0000000113177824 */ /* 0x000fca00000e060f */
        /* <DEDUP_REMOVED lines=8> */
[----:B------:R-:W-:Y:S04]  /*1c2440*/  STL [R1+0x7d08], R3 ;  /* 0x007d080301007387 */ /* 0x000fe80000100800 */
[----:B------:R1:W-:Y:S02]  /*1c2450*/  STL.64 [R1+0x3200], R16 ;  /* 0x0032001001007387 */ /* 0x0003e40000100a00 */
[----:B-1----:R-:W-:-:S02]  /*1c2460*/  IMAD.MOV.U32 R17, RZ, RZ, R13 ;  /* 0x000000ffff117224 */ /* 0x002fc400078e000d */
[----:B------:R-:W-:-:S05]  /*1c2470*/  IMAD.X R13, R19, 0x1, R20, P2 ;  /* 0x00000001130d7824 */ /* 0x000fca00010e0614 */
[----:B------:R-:W-:Y:S01]  /*1c2480*/  STL.64 [R1+0x3208], R12 ;  /* 0x0032080c01007387 */ /* 0x000fe20000100a00 */
[----:B--2---:R-:W-:-:S05]  /*1c2490*/  IADD3 R26, P0, R15, R23, RZ ;  /* 0x000000170f1a7210 */ /* 0x004fca0007f1e0ff */
[----:B------:R-:W-:-:S05]  /*1c24a0*/  IMAD.X R27, R19, 0x1, R22, P0 ;  /* 0x00000001131b7824 */ /* 0x000fca00000e0616 */
[----:B------:R1:W-:Y:S04]  /*1c24b0*/  STL.64 [R1+0x3210], R26 ;  /* 0x0032101a01007387 */ /* 0x0003e80000100a00 */
[----:B-1----:R-:W2:Y:S01]  /*1c24c0*/  LDL.LU.64 R26, [R1+0x7d18] ;  /* 0x007d1800011a7983 */ /* 0x002ea20000300a00 */
[C---:B------:R-:W-:Y:S02]  /*1c24d0*/  IADD3 R16, P1, R15.reuse, R25, RZ ;  /* 0x000000190f107210 */ /* 0x040fe40007f3e0ff */
[C---:B------:R-:W-:Y:S02]  /*1c24e0*/  IADD3 R12, P2, R15.reuse, R29, RZ ;  /* 0x0000001d0f0c7210 */ /* 0x040fe40007f5e0ff */
[----:B--2---:R-:W-:Y:S01]  /*1c24f0*/  IADD3 R14, P0, R15, R27, RZ ;  /* 0x0000001b0f0e7210 */ /* 0x004fe20007f1e0ff */
[----:B------:R-:W-:-:S02]  /*1c2500*/  IMAD.MOV.U32 R15, RZ, RZ, R17 ;  /* 0x000000ffff0f7224 */ /* 0x000fc400078e0011 */
[----:B------:R-:W-:-:S05]  /*1c2510*/  IMAD.X R17, R19, 0x1, R24, P1 ;  /* 0x0000000113117824 */ /* 0x000fca00008e0618 */
[----:B------:R1:W-:Y:S04]  /*1c2520*/  STL.64 [R1+0x3218], R16 ;  /* 0x0032181001007387 */ /* 0x0003e80000100a00 */
[----:B-1----:R-:W3:Y:S01]  /*1c2530*/  LDL.LU.64 R16, [R1+0x7d10] ;  /* 0x007d100001107983 */ /* 0x002ee20000300a00 */
[----:B------:R-:W-:Y:S01]  /*1c2540*/  IMAD.X R13, R19, 0x1, R28, P2 ;  /* 0x00000001130d7824 */ /* 0x000fe200010e061c */
[----:B---3--:R-:W-:-:S05]  /*1c2550*/  IADD3 R2, P1, R2, R16, RZ ;  /* 0x0000001002027210 */ /* 0x008fca0007f3e0ff */
[----:B------:R-:W-:Y:S04]  /*1c2560*/  STL [R1+0x31f0], R2 ;  /* 0x0031f00201007387 */ /* 0x000fe80000100800 */
[----:B------:R0:W2:Y:S04]  /*1c2570*/  LDL.LU R3, [R1+0x7d08] ;  /* 0x007d080001037983 */ /* 0x0000a80000300800 */
[----:B------:R1:W-:Y:S04]  /*1c2580*/  STL.64 [R1+0x3220], R12 ;  /* 0x0032200c01007387 */ /* 0x0003e80000100a00 */
[----:B-1----:R-:W3:Y:S04]  /*1c2590*/  LDL.LU.64 R12, [R1+0x7d00] ;  /* 0x007d0000010c7983 */ /* 0x002ee80000300a00 */
[----:B------:R1:W-:Y:S04]  /*1c25a0*/  STL [R1+0x7cd0], R28 ;  /* 0x007cd01c01007387 */ /* 0x0003e80000100800 */
[----:B-1----:R-:W4:Y:S02]  /*1c25b0*/  LDL.LU R28, [R1+0x1f8] ;  /* 0x0001f800011c7983 */ /* 0x002f240000300800 */
[----:B----4-:R-:W-:-:S05]  /*1c25c0*/  IADD3 R2, P2, R28, R17, RZ ;  /* 0x000000111c027210 */ /* 0x010fca0007f5e0ff */
[----:B------:R2:W-:Y:S04]  /*1c25d0*/  STL [R1+0x31f8], R2 ;  /* 0x0031f80201007387 */ /* 0x0005e80000100800 */
[----:B--2---:R-:W2:Y:S04]  /*1c25e0*/  LDL.LU.64 R2, [R1+0x7cf8] ;  /* 0x007cf80001027983 */ /* 0x004ea80000300a00 */
[----:B------:R1:W-:Y:S02]  /*1c25f0*/  STL.64 [R1+0x7cc8], R16 ;  /* 0x007cc81001007387 */ /* 0x0003e40000100a00 */
[----:B-1----:R-:W-:-:S02]  /*1c2600*/  IMAD.MOV.U32 R17, RZ, RZ, R15 ;  /* 0x000000ffff117224 */ /* 0x002fc400078e000f */
[----:B------:R-:W-:Y:S02]  /*1c2610*/  IMAD.X R15, R19, 0x1, R26, P0 ;  /* 0x00000001130f7824 */ /* 0x000fe400000e061a */
[----:B------:R-:W4:Y:S04]  /*1c2620*/  LDL.LU R19, [R1+0x7cf0] ;  /* 0x007cf00001137983 */ /* 0x000f280000300800 */
[----:B------:R1:W-:Y:S04]  /*1c2630*/  STL.64 [R1+0x31e8], R14 ;  /* 0x0031e80e01007387 */ /* 0x0003e80000100a00 */
[----:B-1----:R-:W3:Y:S04]  /*1c2640*/  LDL.LU.64 R14, [R1+0x7ce8] ;  /* 0x007ce800010e7983 */ /* 0x002ee80000300a00 */
[----:B------:R1:W-:Y:S04]  /*1c2650*/  STL.64 [R1+0x7ce0], R26 ;  /* 0x007ce01a01007387 */ /* 0x0003e80000100a00 */
[----:B-1----:R0:W2:Y:S04]  /*1c2660*/  LDL.64 R26, [R1+0x31f0] ;  /* 0x0031f000011a7983 */ /* 0x0020a80000100a00 */
[----:B------:R1:W-:Y:S04]  /*1c2670*/  STL.64 [R1+0x7cd8], R6 ;  /* 0x007cd80601007387 */ /* 0x0003e80000100a00 */
[----:B-1----:R0:W4:Y:S04]  /*1c2680*/  LDL.64 R6, [R1+0x31f8] ;  /* 0x0031f80001067983 */ /* 0x0021280000100a00 */
[----:B----4-:R-:W3:Y:S01]  /*1c2690*/  LDL R7, [R1+0x304] ;  /* 0x0003040001077983 */ /* 0x010ee20000100800 */
[----:B--2---:R-:W-:-:S04]  /*1c26a0*/  IMAD.MOV.U32 R27, RZ, RZ, R17 ;  /* 0x000000ffff1b7224 */ /* 0x004fc800078e0011 */
[----:B------:R-:W-:Y:S02]  /*1c26b0*/  IMAD.MOV.U32 R17, RZ, RZ, R27 ;  /* 0x000000ffff117224 */ /* 0x000fe400078e001b */
[C---:B---3--:R-:W-:Y:S02]  /*1c26c0*/  IMAD.X R27, R7.reuse, 0x1, R14, P1 ;  /* 0x00000001071b7824 */ /* 0x048fe400008e060e */
[----:B------:R-:W-:-:S03]  /*1c26d0*/  IMAD.X R7, R7, 0x1, R15, P2 ;  /* 0x0000000107077824 */ /* 0x000fc600010e060f */
[----:B------:R-:W-:Y:S04]  /*1c26e0*/  STL [R1+0x31f4], R27 ;  /* 0x0031f41b01007387 */ /* 0x000fe80000100800 */
[----:B------:R1:W-:Y:S04]  /*1c26f0*/  STL [R1+0x7cb8], R15 ;  /* 0x007cb80f01007387 */ /* 0x0003e80000100800 */
[----:B-1----:R-:W2:Y:S01]  /*1c2700*/  LDL.LU R15, [R1+0x304] ;  /* 0x00030400010f7983 */ /* 0x002ea20000300800 */
[C---:B------:R-:W-:Y:S02]  /*1c2710*/  IADD3 R16, P0, R28.reuse, R19, RZ ;  /* 0x000000131c107210 */ /* 0x040fe40007f1e0ff */
[----:B------:R-:W-:Y:S01]  /*1c2720*/  IADD3 R26, P1, R28, R21, RZ ;  /* 0x000000151c1a7210 */ /* 0x000fe20007f3e0ff */
[----:B------:R1:W-:Y:S04]  /*1c2730*/  STL [R1+0x31fc], R7 ;  /* 0x0031fc0701007387 */ /* 0x0003e80000100800 */
[----:B------:R-:W-:Y:S01]  /*1c2740*/  STL.64 [R1+0x7cc0], R18 ;  /* 0x007cc01201007387 */ /* 0x000fe20000100a00 */
[----:B-1----:R-:W-:-:S02]  /*1c2750*/  IMAD.MOV.U32 R7, RZ, RZ, R17 ;  /* 0x000000ffff077224 */ /* 0x002fc400078e0011 */
[C---:B--2---:R-:W-:Y:S02]  /*1c2760*/  IMAD.X R17, R15.reuse, 0x1, R18, P0 ;  /* 0x000000010f117824 */ /* 0x044fe400000e0612 */
[----:B------:R-:W-:-:S03]  /*1c2770*/  IMAD.X R27, R15, 0x1, R20, P1 ;  /* 0x000000010f1b7824 */ /* 0x000fc600008e0614 */
[----:B------:R-:W-:Y:S04]  /*1c2780*/  STL.64 [R1+0x31c0], R16 ;  /* 0x0031c01001007387 */ /* 0x000fe80000100a00 */
[----:B------:R1:W-:Y:S04]  /*1c2790*/  STL.64 [R1+0x31c8], R26 ;  /* 0x0031c81a01007387 */ /* 0x0003e80000100a00 */
[----:B-1----:R-:W2:Y:S01]  /*1c27a0*/  LDL.LU.64 R26, [R1+0x7ce0] ;  /* 0x007ce000011a7983 */ /* 0x002ea20000300a00 */
[----:B------:R-:W-:Y:S01]  /*1c27b0*/  IADD3 R6, P2, R28, R23, RZ ;  /* 0x000000171c067210 */ /* 0x000fe20007f5e0ff */
[----:B------:R-:W-:-:S04]  /*1c27c0*/  IMAD.MOV.U32 R19, RZ, RZ, R7 ;  /* 0x000000ffff137224 */ /* 0x000fc800078e0007 */
[C---:B------:R-:W-:Y:S01]  /*1c27d0*/  IMAD.X R7, R15.reuse, 0x1, R22, P2 ;  /* 0x000000010f077824 */ /* 0x040fe200010e0616 */
[----:B------:R-:W-:Y:S01]  /*1c27e0*/  STL.64 [R1+0x7cb0], R20 ;  /* 0x007cb01401007387 */ /* 0x000fe20000100a00 */
[C---:B------:R-:W-:Y:S02]  /*1c27f0*/  IADD3 R16, P0, R28.reuse, R25, RZ ;  /* 0x000000191c107210 */ /* 0x040fe40007f1e0ff */
[C---:B------:R-:W-:Y:S01]  /*1c2800*/  IADD3 R18, P1, R28.reuse, R29, RZ ;  /* 0x0000001d1c127210 */ /* 0x040fe20007f3e0ff */
[----:B------:R1:W-:Y:S02]  /*1c2810*/  STL.64 [R1+0x31d0], R6 ;  /* 0x0031d00601007387 */ /* 0x0003e40000100a00 */
[----:B------:R-:W-:Y:S02]  /*1c2820*/  IMAD.X R17, R15, 0x1, R24, P0 ;  /* 0x000000010f117824 */ /* 0x000fe400000e0618 */
[----:B-1----:R-:W3:Y:S01]  /*1c2830*/  LDL.LU.64 R6, [R1+0x7cd8] ;  /* 0x007cd80001067983 */ /* 0x002ee20000300a00 */
[----:B--2---:R-:W-:-:S03]  /*1c2840*/  IADD3 R20, P2, R28, R27, RZ ;  /* 0x0000001b1c147210 */ /* 0x004fc60007f5e0ff */
[----:B------:R-:W2:Y:S04]  /*1c2850*/  LDL.LU R28, [R1+0x7cd0] ;  /* 0x007cd000011c7983 */ /* 0x000ea80000300800 */
[----:B------:R-:W4:Y:S04]  /*1c2860*/  LDL R21, [R1+0x1fc] ;  /* 0x0001fc0001157983 */ /* 0x000f280000100800 */
[----:B------:R1:W-:Y:S04]  /*1c2870*/  STL.64 [R1+0x31d8], R16 ;  /* 0x0031d81001007387 */ /* 0x0003e80000100a00 */
[----:B-1----:R-:W4:Y:S04]  /*1c2880*/  LDL.LU.64 R16, [R1+0x7cc8] ;  /* 0x007cc80001107983 */ /* 0x002f280000300a00 */
[----:B------:R1:W-:Y:S04]  /*1c2890*/  STL.64 [R1+0x7ca8], R24 ;  /* 0x007ca81801007387 */ /* 0x0003e80000100a00 */
[----:B------:R0:W-:Y:S01]  /*1c28a0*/  STL.64 [R1+0x7c98], R2 ;  /* 0x007c980201007387 */ /* 0x0001e20000100a00 */
[----:B-1----:R-:W-:-:S03]  /*1c28b0*/  IMAD.MOV.U32 R24, RZ, RZ, R19 ;  /* 0x000000ffff187224 */ /* 0x002fc600078e0013 */
[----:B0-----:R-:W3:Y:S01]  /*1c28c0*/  LDL R3, [R1+0x300] ;  /* 0x0003000001037983 */ /* 0x001ee20000100800 */
[----:B--2---:R-:W-:-:S05]  /*1c28d0*/  IMAD.X R19, R15, 0x1, R28, P1 ;  /* 0x000000010f137824 */ /* 0x004fca00008e061c */
[----:B------:R0:W-:Y:S04]  /*1c28e0*/  STL.64 [R1+0x31e0], R18 ;  /* 0x0031e01201007387 */ /* 0x0001e80000100a00 */
[----:B0-----:R-:W2:Y:S04]  /*1c28f0*/  LDL.LU.64 R18, [R1+0x7cc0] ;  /* 0x007cc00001127983 */ /* 0x001ea80000300a00 */
[----:B------:R0:W-:Y:S01]  /*1c2900*/  STL.64 [R1+0x7ca0], R28 ;  /* 0x007ca01c01007387 */ /* 0x0001e20000100a00 */
[----:B----4-:R-:W-:-:S03]  /*1c2910*/  IADD3 R2, P0, R21, R16, RZ ;  /* 0x0000001015027210 */ /* 0x010fc60007f1e0ff */
[----:B------:R1:W-:Y:S01]  /*1c2920*/  STL [R1+0x7c88], R17 ;  /* 0x007c881101007387 */ /* 0x0003e20000100800 */
[----:B0-----:R-:W-:Y:S01]  /*1c2930*/  IMAD.MOV.U32 R28, RZ, RZ, R24 ;  /* 0x000000ffff1c7224 */ /* 0x001fe200078e0018 */
[----:B------:R-:W-:Y:S01]  /*1c2940*/  IADD3 R24, P1, R21, R17, RZ ;  /* 0x0000001115187210 */ /* 0x000fe20007f3e0ff */
[----:B------:R-:W-:Y:S01]  /*1c2950*/  IMAD.X R21, R15, 0x1, R26, P2 ;  /* 0x000000010f157824 */ /* 0x000fe200010e061a */
[----:B-1----:R-:W4:Y:S04]  /*1c2960*/  LDL.LU R17, [R1+0x1fc] ;  /* 0x0001fc0001117983 */ /* 0x002f280000300800 */
[----:B------:R-:W-:Y:S04]  /*1c2970*/  STL [R1+0x31b8], R24 ;  /* 0x0031b81801007387 */ /* 0x000fe80000100800 */
[----:B------:R-:W2:Y:S04]  /*1c2980*/  LDL.LU R15, [R1+0x7cb8] ;  /* 0x007cb800010f7983 */ /* 0x000ea80000300800 */
[----:B------:R0:W-:Y:S04]  /*1c2990*/  STL.64 [R1+0x31a8], R20 ;  /* 0x0031a81401007387 */ /* 0x0001e80000100a00 */
[----:B0-----:R-:W4:Y:S01]  /*1c29a0*/  LDL.LU.64 R20, [R1+0x7cb0] ;  /* 0x007cb00001147983 */ /* 0x001f220000300a00 */
[----:B---3--:R-:W-:-:S03]  /*1c29b0*/  IMAD.X R3, R3, 0x1, R14, P0 ;  /* 0x0000000103037824 */ /* 0x008fc600000e060e */
[----:B------:R0:W-:Y:S04]  /*1c29c0*/  STL.64 [R1+0x7c90], R26 ;  /* 0x007c901a01007387 */ /* 0x0001e80000100a00 */
[----:B0-----:R0:W3:Y:S04]  /*1c29d0*/  LDL.64 R26, [R1+0x31b8] ;  /* 0x0031b800011a7983 */ /* 0x0010e80000100a00 */
[----:B------:R4:W-:Y:S02]  /*1c29e0*/  STL.64 [R1+0x31b0], R2 ;  /* 0x0031b00201007387 */ /* 0x0009e40000100a00 */
[----:B----4-:R-:W-:-:S02]  /*1c29f0*/  IADD3 R2, P0, R17, R21, RZ ;  /* 0x0000001511027210 */ /* 0x010fc40007f1e0ff */
[----:B------:R1:W-:Y:S04]  /*1c2a00*/  STL [R1+0x7c78], R21 ;  /* 0x007c781501007387 */ /* 0x0003e80000100800 */
[----:B-1----:R-:W3:Y:S01]  /*1c2a10*/  LDL.LU R21, [R1+0x300] ;  /* 0x0003000001157983 */ /* 0x002ee20000300800 */
[----:B--2---:R-:W-:-:S03]  /*1c2a20*/  IADD3 R24, P2, R17, R19, RZ ;  /* 0x0000001311187210 */ /* 0x004fc60007f5e0ff */
[----:B------:R-:W-:Y:S01]  /*1c2a30*/  STL.64 [R1+0x7c80], R14 ;  /* 0x007c800e01007387 */ /* 0x000fe20000100a00 */
[C---:B---3--:R-:W-:Y:S02]  /*1c2a40*/  IMAD.X R27, R21.reuse, 0x1, R15, P1 ;  /* 0x00000001151b7824 */ /* 0x048fe400008e060f */
[----:B------:R-:W-:-:S03]  /*1c2a50*/  IMAD.X R25, R21, 0x1, R18, P2 ;  /* 0x0000000115197824 */ /* 0x000fc600010e0612 */
[----:B------:R-:W-:Y:S04]  /*1c2a60*/  STL [R1+0x31bc], R27 ;  /* 0x0031bc1b01007387 */ /* 0x000fe80000100800 */
[----:B------:R1:W-:Y:S04]  /*1c2a70*/  STL.64 [R1+0x3180], R24 ;  /* 0x0031801801007387 */ /* 0x0003e80000100a00 */
[----:B-1----:R-:W2:Y:S01]  /*1c2a80*/  LDL.LU.64 R24, [R1+0x7ca8] ;  /* 0x007ca80001187983 */ /* 0x002ea20000300a00 */
[----:B------:R-:W-:Y:S02]  /*1c2a90*/  IMAD.MOV.U32 R15, RZ, RZ, R28 ;  /* 0x000000ffff0f7224 */ /* 0x000fe400078e001c */
[----:B------:R-:W-:Y:S01]  /*1c2aa0*/  IMAD.X R3, R21, 0x1, R20, P0 ;  /* 0x0000000115037824 */ /* 0x000fe200000e0614 */
[----:B--2---:R-:W-:-:S05]  /*1c2ab0*/  IADD3 R28, P2, R17, R25, RZ ;  /* 0x00000019111c7210 */ /* 0x004fca0007f5e0ff */
[----:B------:R1:W-:Y:S04]  /*1c2ac0*/  STL [R1+0x3198], R28 ;  /* 0x0031981c01007387 */ /* 0x0003e80000100800 */
[----:B-1----:R-:W2:Y:S04]  /*1c2ad0*/  LDL.LU.64 R28, [R1+0x7ca0] ;  /* 0x007ca000011c7983 */ /* 0x002ea80000300a00 */
[----:B------:R1:W-:Y:S04]  /*1c2ae0*/  STL.64 [R1+0x3188], R2 ;  /* 0x0031880201007387 */ /* 0x0003e80000100a00 */
[----:B-1----:R-:W3:Y:S01]  /*1c2af0*/  LDL.LU.64 R2, [R1+0x7c98] ;  /* 0x007c980001027983 */ /* 0x002ee20000300a00 */
[----:B------:R-:W-:-:S05]  /*1c2b00*/  IADD3 R26, P1, R17, R23, RZ ;  /* 0x00000017111a7210 */ /* 0x000fca0007f3e0ff */
[----:B------:R-:W-:Y:S01]  /*1c2b10*/  IMAD.X R27, R21, 0x1, R22, P1 ;  /* 0x00000001151b7824 */ /* 0x000fe200008e0616 */
[----:B---3--:R-:W-:Y:S04]  /*1c2b20*/  STL.64 [R1+0x7c70], R2 ;  /* 0x007c700201007387 */ /* 0x008fe80000100a00 */
[----:B------:R1:W-:Y:S04]  /*1c2b30*/  STL [R1+0x7c58], R20 ;  /* 0x007c581401007387 */ /* 0x0003e80000100800 */
[----:B-1----:R-:W3:Y:S01]  /*1c2b40*/  LDL R20, [R1+0x2fc] ;  /* 0x0002fc0001147983 */ /* 0x002ee20000100800 */
[----:B------:R-:W-:-:S03]  /*1c2b50*/  IMAD.MOV.U32 R3, RZ, RZ, R15 ;  /* 0x000000ffff037224 */ /* 0x000fc600078e000f */
[----:B------:R-:W4:Y:S04]  /*1c2b60*/  LDL R15, [R1+0x200] ;  /* 0x00020000010f7983 */ /* 0x000f280000100800 */
[----:B------:R1:W-:Y:S04]  /*1c2b70*/  STL.64 [R1+0x3190], R26 ;  /* 0x0031901a01007387 */ /* 0x0003e80000100a00 */
[----:B-1----:R-:W3:Y:S04]  /*1c2b80*/  LDL.LU.64 R26, [R1+0x7c90] ;  /* 0x007c9000011a7983 */ /* 0x002ee80000300a00 */
[----:B------:R1:W-:Y:S04]  /*1c2b90*/  STL.64 [R1+0x7c68], R22 ;  /* 0x007c681601007387 */ /* 0x0003e80000100a00 */
[----:B-1----:R0:W4:Y:S01]  /*1c2ba0*/  LDL.64 R22, [R1+0x3198] ;  /* 0x0031980001167983 */ /* 0x0021220000100a00 */
[----:B--2---:R-:W-:-:S02]  /*1c2bb0*/  IADD3 R14, P0, R17, R29, RZ ;  /* 0x0000001d110e7210 */ /* 0x004fc40007f1e0ff */
[----:B---3--:R-:W-:Y:S02]  /*1c2bc0*/  IADD3 R2, P1, R17, R27, RZ ;  /* 0x0000001b11027210 */ /* 0x008fe40007f3e0ff */
[----:B------:R-:W2:Y:S04]  /*1c2bd0*/  LDL.LU R17, [R1+0x7c88] ;  /* 0x007c880001117983 */ /* 0x000ea80000300800 */
[----:B------:R-:W-:Y:S01]  /*1c2be0*/  STL.64 [R1+0x7c60], R24 ;  /* 0x007c601801007387 */ /* 0x000fe20000100a00 */
[----:B----4-:R-:W-:-:S04]  /*1c2bf0*/  IMAD.MOV.U32 R23, RZ, RZ, R3 ;  /* 0x000000ffff177224 */ /* 0x010fc800078e0003 */
[----:B------:R-:W-:Y:S02]  /*1c2c00*/  IMAD.MOV.U32 R3, RZ, RZ, R23 ;  /* 0x000000ffff037224 */ /* 0x000fe400078e0017 */
[----:B------:R-:W-:Y:S01]  /*1c2c10*/  IMAD.X R23, R21, 0x1, R24, P2 ;  /* 0x0000000115177824 */ /* 0x000fe200010e0618 */
[----:B------:R-:W-:Y:S01]  /*1c2c20*/  IADD3 R22, P2, R15, R16, RZ ;  /* 0x000000100f167210 */ /* 0x000fe20007f5e0ff */
[----:B------:R-:W-:-:S03]  /*1c2c30*/  IMAD.X R15, R21, 0x1, R28, P0 ;  /* 0x00000001150f7824 */ /* 0x000fc600000e061c */
[----:B------:R-:W-:Y:S04]  /*1c2c40*/  STL [R1+0x319c], R23 ;  /* 0x00319c1701007387 */ /* 0x000fe80000100800 */
[----:B------:R1:W-:Y:S04]  /*1c2c50*/  STL.64 [R1+0x31a0], R14 ;  /* 0x0031a00e01007387 */ /* 0x0003e80000100a00 */
[----:B-1----:R-:W3:Y:S04]  /*1c2c60*/  LDL.LU.64 R14, [R1+0x7c80] ;  /* 0x007c8000010e7983 */ /* 0x002ee80000300a00 */
[----:B------:R1:W-:Y:S04]  /*1c2c70*/  STL [R1+0x7c40], R28 ;  /* 0x007c401c01007387 */ /* 0x0003e80000100800 */
[----:B-1----:R-:W4:Y:S01]  /*1c2c80*/  LDL.LU R28, [R1+0x200] ;  /* 0x00020000011c7983 */ /* 0x002f220000300800 */
[----:B------:R-:W-:-:S02]  /*1c2c90*/  IMAD.MOV.U32 R25, RZ, RZ, R3 ;  /* 0x000000ffff197224 */ /* 0x000fc400078e0003 */
[----:B------:R-:W-:Y:S01]  /*1c2ca0*/  IMAD.X R3, R21, 0x1, R26, P1 ;  /* 0x0000000115037824 */ /* 0x000fe200008e061a */
[----:B--2---:R-:W-:Y:S04]  /*1c2cb0*/  STL.64 [R1+0x7c48], R16 ;  /* 0x007c481001007387 */ /* 0x004fe80000100a00 */
[----:B------:R-:W2:Y:S04]  /*1c2cc0*/  LDL.LU R21, [R1+0x7c78] ;  /* 0x007c780001157983 */ /* 0x000ea80000300800 */
[----:B------:R1:W-:Y:S04]  /*1c2cd0*/  STL.64 [R1+0x2b58], R2 ;  /* 0x002b580201007387 */ /* 0x0003e80000100a00 */
[----:B-1----:R-:W2:Y:S04]  /*1c2ce0*/  LDL.LU.64 R2, [R1+0x7c70] ;  /* 0x007c700001027983 */ /* 0x002ea80000300a00 */
[----:B------:R1:W-:Y:S02]  /*1c2cf0*/  STL.64 [R1+0x7c50], R6 ;  /* 0x007c500601007387 */ /* 0x0003e40000100a00 */
[----:B-1----:R-:W-:-:S02]  /*1c2d00*/  IMAD.MOV.U32 R7, RZ, RZ, R25 ;  /* 0x000000ffff077224 */ /* 0x002fc400078e0019 */
[----:B---3--:R-:W-:Y:S01]  /*1c2d10*/  IMAD.X R23, R20, 0x1, R14, P2 ;  /* 0x0000000114177824 */ /* 0x008fe200010e060e */
[C---:B----4-:R-:W-:Y:S02]  /*1c2d20*/  IADD3 R24, P0, R28.reuse, R17, RZ ;  /* 0x000000111c187210 */ /* 0x050fe40007f1e0ff */
[----:B------:R-:W-:Y:S02]  /*1c2d30*/  IADD3 R6, P1, R28, R19, RZ ;  /* 0x000000131c067210 */ /* 0x000fe40007f3e0ff */
[----:B------:R1:W-:Y:S01]  /*1c2d40*/  STL.64 [R1+0x2f10], R22 ;  /* 0x002f101601007387 */ /* 0x0003e20000100a00 */
[----:B------:R-:W-:-:S03]  /*1c2d50*/  IMAD.X R25, R20, 0x1, R15, P0 ;  /* 0x0000000114197824 */ /* 0x000fc600000e060f */
[----:B------:R-:W-:Y:S04]  /*1c2d60*/  STL [R1+0x2b28], R6 ;  /* 0x002b280601007387 */ /* 0x000fe80000100800 */
[----:B-1----:R-:W3:Y:S04]  /*1c2d70*/  LDL.LU.64 R22, [R1+0x7c68] ;  /* 0x007c680001167983 */ /* 0x002ee80000300a00 */
[----:B------:R1:W-:Y:S04]  /*1c2d80*/  STL.64 [R1+0x2b50], R24 ;  /* 0x002b501801007387 */ /* 0x0003e80000100a00 */
[----:B-1----:R-:W4:Y:S04]  /*1c2d90*/  LDL.LU.64 R24, [R1+0x7c60] ;  /* 0x007c600001187983 */ /* 0x002f280000300a00 */
[----:B------:R1:W-:Y:S04]  /*1c2da0*/  STL.64 [R1+0x7c30], R14 ;  /* 0x007c300e01007387 */ /* 0x0003e80000100a00 */
[----:B-1----:R0:W3:Y:S04]  /*1c2db0*/  LDL.64 R14, [R1+0x2b28] ;  /* 0x002b2800010e7983 */ /* 0x0020e80000100a00 */
[----:B--2---:R-:W-:Y:S01]  /*1c2dc0*/  STL.64 [R1+0x7c38], R2 ;  /* 0x007c380201007387 */ /* 0x004fe20000100a00 */
[----:B---3--:R-:W-:-:S03]  /*1c2dd0*/  IMAD.X R15, R20, 0x1, R18, P1 ;  /* 0x00000001140f7824 */ /* 0x008fc600008e0612 */
[----:B------:R-:W2:Y:S04]  /*1c2de0*/  LDL.LU R20, [R1+0x7c58] ;  /* 0x007c580001147983 */ /* 0x000ea80000300800 */
[----:B------:R1:W-:Y:S04]  /*1c2df0*/  STL [R1+0x7c28], R18 ;  /* 0x007c281201007387 */ /* 0x0003e80000100800 */
[----:B-1----:R-:W2:Y:S01]  /*1c2e00*/  LDL.LU R18, [R1+0x2fc] ;  /* 0x0002fc0001127983 */ /* 0x002ea20000300800 */
[C---:B------:R-:W-:Y:S02]  /*1c2e10*/  IADD3 R6, P2, R28.reuse, R21, RZ ;  /* 0x000000151c067210 */ /* 0x040fe40007f5e0ff */
[C---:B------:R-:W-:Y:S01]  /*1c2e20*/  IADD3 R16, P0, R28.reuse, R23, RZ ;  /* 0x000000171c107210 */ /* 0x040fe20007f1e0ff */
[----:B------:R-:W-:Y:S04]  /*1c2e30*/  STL [R1+0x2b2c], R15 ;  /* 0x002b2c0f01007387 */ /* 0x000fe80000100800 */
[----:B------:R1:W-:Y:S01]  /*1c2e40*/  STL.64 [R1+0x7c18], R12 ;  /* 0x007c180c01007387 */ /* 0x0003e20000100a00 */
[----:B----4-:R-:W-:Y:S01]  /*1c2e50*/  IADD3 R2, P1, R28, R25, RZ ;  /* 0x000000191c027210 */ /* 0x010fe20007f3e0ff */
[----:B-1----:R-:W-:-:S02]  /*1c2e60*/  IMAD.MOV.U32 R12, RZ, RZ, R7 ;  /* 0x000000ffff0c7224 */ /* 0x002fc400078e0007 */
[----:B------:R-:W3:Y:S01]  /*1c2e70*/  LDL R13, [R1+0x204] ;  /* 0x00020400010d7983 */ /* 0x000ee20000100800 */
[C---:B--2---:R-:W-:Y:S02]  /*1c2e80*/  IMAD.X R7, R18.reuse, 0x1, R20, P2 ;  /* 0x0000000112077824 */ /* 0x044fe400010e0614 */
[----:B------:R-:W-:-:S03]  /*1c2e90*/  IMAD.X R17, R18, 0x1, R22, P0 ;  /* 0x0000000112117824 */ /* 0x000fc600000e0616 */
[----:B------:R1:W-:Y:S01]  /*1c2ea0*/  STL.64 [R1+0x2b30], R6 ;  /* 0x002b300601007387 */ /* 0x0003e20000100a00 */
[----:B------:R-:W-:-:S03]  /*1c2eb0*/  IADD3 R14, P2, R28, R29, RZ ;  /* 0x0000001d1c0e7210 */ /* 0x000fc60007f5e0ff */
[----:B-1----:R-:W2:Y:S04]  /*1c2ec0*/  LDL.LU.64 R6, [R1+0x7c50] ;  /* 0x007c500001067983 */ /* 0x002ea80000300a00 */
[----:B------:R1:W-:Y:S04]  /*1c2ed0*/  STL.64 [R1+0x2b38], R16 ;  /* 0x002b381001007387 */ /* 0x0003e80000100a00 */
[----:B-1----:R-:W3:Y:S04]  /*1c2ee0*/  LDL.LU.64 R16, [R1+0x7c48] ;  /* 0x007c480001107983 */ /* 0x002ee80000300a00 */
[----:B------:R1:W-:Y:S02]  /*1c2ef0*/  STL.64 [R1+0x7c20], R22 ;  /* 0x007c201601007387 */ /* 0x0003e40000100a00 */
[----:B-1----:R-:W-:-:S02]  /*1c2f00*/  IADD3 R22, P0, R28, R27, RZ ;  /* 0x0000001b1c167210 */ /* 0x002fc40007f1e0ff */
[----:B------:R-:W4:Y:S01]  /*1c2f10*/  LDL.LU R28, [R1+0x7c40] ;  /* 0x007c4000011c7983 */ /* 0x000f220000300800 */
[----:B------:R-:W-:-:S05]  /*1c2f20*/  IMAD.X R3, R18, 0x1, R24, P1 ;  /* 0x0000000112037824 */ /* 0x000fca00008e0618 */
[----:B------:R1:W-:Y:S04]  /*1c2f30*/  STL.64 [R1+0x2b40], R2 ;  /* 0x002b400201007387 */ /* 0x0003e80000100a00 */
[----:B------:R3:W-:Y:S01]  /*1c2f40*/  STL [R1+0x2b10], R22 ;  /* 0x002b101601007387 */ /* 0x0007e20000100800 */
[----:B------:R-:W-:-:S03]  /*1c2f50*/  IMAD.MOV.U32 R23, RZ, RZ, R12 ;  /* 0x000000ffff177224 */ /* 0x000fc600078e000c */
[----:B-1----:R-:W2:Y:S01]  /*1c2f60*/  LDL.LU.64 R2, [R1+0x7c38] ;  /* 0x007c380001027983 */ /* 0x002ea20000300a00 */
[----:B---3--:R-:W-:Y:S01]  /*1c2f70*/  IADD3 R22, P1, R13, R16, RZ ;  /* 0x000000100d167210 */ /* 0x008fe20007f3e0ff */
[----:B----4-:R-:W-:-:S05]  /*1c2f80*/  IMAD.X R15, R18, 0x1, R28, P2 ;  /* 0x00000001120f7824 */ /* 0x010fca00010e061c */
[----:B------:R1:W-:Y:S01]  /*1c2f90*/  STL.64 [R1+0x2b48], R14 ;  /* 0x002b480e01007387 */ /* 0x0003e20000100a00 */
[----:B------:R-:W-:-:S03]  /*1c2fa0*/  IADD3 R12, P2, R13, R17, RZ ;  /* 0x000000110d0c7210 */ /* 0x000fc60007f5e0ff */
[----:B-1----:R-:W3:Y:S04]  /*1c2fb0*/  LDL.LU.64 R14, [R1+0x7c30] ;  /* 0x007c3000010e7983 */ /* 0x002ee80000300a00 */
[----:B------:R1:W-:Y:S04]  /*1c2fc0*/  STL.64 [R1+0x7c10], R28 ;  /* 0x007c101c01007387 */ /* 0x0003e80000100a00 */
[----:B------:R-:W3:Y:S04]  /*1c2fd0*/  LDL R13, [R1+0x2f8] ;  /* 0x0002f800010d7983 */ /* 0x000ee80000100800 */
[----:B-1----:R0:W4:Y:S04]  /*1c2fe0*/  LDL.64 R28, [R1+0x2b10] ;  /* 0x002b1000011c7983 */ /* 0x0021280000100a00 */
[----:B------:R1:W-:Y:S04]  /*1c2ff0*/  STL [R1+0x7c00], R17 ;  /* 0x007c001101007387 */ /* 0x0003e80000100800 */
[----:B-1----:R-:W2:Y:S01]  /*1c3000*/  LDL.LU R17, [R1+0x204] ;  /* 0x0002040001117983 */ /* 0x002ea20000300800 */
[----:B----4-:R-:W-:-:S03]  /*1c3010*/  IMAD.X R29, R18, 0x1, R26, P0 ;  /* 0x00000001121d7824 */ /* 0x010fc600000e061a */
[----:B------:R-:W4:Y:S04]  /*1c3020*/  LDL.LU R18, [R1+0x7c28] ;  /* 0x007c280001127983 */ /* 0x000f280000300800 */
[----:B------:R-:W-:Y:S04]  /*1c3030*/  STL.64 [R1+0x7c08], R26 ;  /* 0x007c081a01007387 */ /* 0x000fe80000100a00 */
[----:B------:R1:W-:Y:S02]  /*1c3040*/  STL [R1+0x2b14], R29 ;  /* 0x002b141d01007387 */ /* 0x0003e40000100800 */
[----:B-1----:R-:W-:-:S02]  /*1c3050*/  IMAD.MOV.U32 R29, RZ, RZ, R23 ;  /* 0x000000ffff1d7224 */ /* 0x002fc400078e0017 */
[C---:B---3--:R-:W-:Y:S02]  /*1c3060*/  IMAD.X R23, R13.reuse, 0x1, R14, P1 ;  /* 0x000000010d177824 */ /* 0x048fe400008e060e */
[----:B------:R-:W-:-:S03]  /*1c3070*/  IMAD.X R13, R13, 0x1, R15, P2 ;  /* 0x000000010d0d7824 */ /* 0x000fc600010e060f */
[----:B------:R1:W-:Y:S04]  /*1c3080*/  STL.64 [R1+0x2b18], R22 ;  /* 0x002b181601007387 */ /* 0x0003e80000100a00 */
[----:B-1----:R-:W3:Y:S04]  /*1c3090*/  LDL.LU.64 R22, [R1+0x7c20] ;  /* 0x007c200001167983 */ /* 0x002ee80000300a00 */
[----:B------:R1:W-:Y:S04]  /*1c30a0*/  STL.64 [R1+0x2b20], R12 ;  /* 0x002b200c01007387 */ /* 0x0003e80000100a00 */
[----:B-1----:R-:W4:Y:S01]  /*1c30b0*/  LDL.LU.64 R12, [R1+0x7c18] ;  /* 0x007c1800010c7983 */ /* 0x002f220000300a00 */
[----:B--2---:R-:W-:-:S03]  /*1c30c0*/  IADD3 R28, P0, R17, R19, RZ ;  /* 0x00000013111c7210 */ /* 0x004fc60007f1e0ff */
[----:B----4-:R-:W-:Y:S04]  /*1c30d0*/  STL.64 [R1+0x7bf8], R12 ;  /* 0x007bf80c01007387 */ /* 0x010fe80000100a00 */
[----:B------:R1:W-:Y:S04]  /*1c30e0*/  STL [R1+0x7be8], R15 ;  /* 0x007be80f01007387 */ /* 0x0003e80000100800 */
[----:B-1----:R-:W2:Y:S01]  /*1c30f0*/  LDL.LU R15, [R1+0x2f8] ;  /* 0x0002f800010f7983 */ /* 0x002ea20000300800 */
[----:B------:R-:W-:Y:S01]  /*1c3100*/  IMAD.MOV.U32 R27, RZ, RZ, R29 ;  /* 0x000000ffff1b7224 */ /* 0x000fe200078e001d */
[----:B---3--:R-:W-:-:S02]  /*1c3110*/  IADD3 R12, P2, R17, R23, RZ ;  /* 0x00000017110c7210 */ /* 0x008fc40007f5e0ff */
[----:B------:R-:W-:Y:S01]  /*1c3120*/  IADD3 R26, P1, R17, R21, RZ ;  /* 0x00000015111a7210 */ /* 0x000fe20007f3e0ff */
[----:B--2---:R-:W-:-:S05]  /*1c3130*/  IMAD.X R29, R15, 0x1, R18, P0 ;  /* 0x000000010f1d7824 */ /* 0x004fca00000e0612 */
[----:B------:R1:W-:Y:S04]  /*1c3140*/  STL.64 [R1+0x2ae8], R28 ;  /* 0x002ae81c01007387 */ /* 0x0003e80000100a00 */
[----:B------:R-:W-:Y:S04]  /*1c3150*/  STL [R1+0x2af8], R12 ;  /* 0x002af80c01007387 */ /* 0x000fe80000100800 */
[----:B-1----:R-:W2:Y:S04]  /*1c3160*/  LDL.LU.64 R28, [R1+0x7c10] ;  /* 0x007c1000011c7983 */ /* 0x002ea80000300a00 */
[----:B------:R1:W-:Y:S04]  /*1c3170*/  STL.64 [R1+0x7bf0], R18 ;  /* 0x007bf01201007387 */ /* 0x0003e80000100a00 */
[----:B-1----:R-:W3:Y:S04]  /*1c3180*/  LDL R18, [R1+0x208] ;  /* 0x0002080001127983 */ /* 0x002ee80000100800 */
[----:B------:R1:W-:Y:S02]  /*1c3190*/  STL.64 [R1+0x7bd8], R6 ;  /* 0x007bd80601007387 */ /* 0x0003e40000100a00 */
[----:B-1----:R-:W-:-:S02]  /*1c31a0*/  IMAD.MOV.U32 R7, RZ, RZ, R27 ;  /* 0x000000ffff077224 */ /* 0x002fc400078e001b */
[----:B------:R-:W-:-:S05]  /*1c31b0*/  IMAD.X R27, R15, 0x1, R20, P1 ;  /* 0x000000010f1b7824 */ /* 0x000fca00008e0614 */
[----:B------:R1:W-:Y:S04]  /*1c31c0*/  STL.64 [R1+0x2af0], R26 ;  /* 0x002af01a01007387 */ /* 0x0003e80000100a00 */
[----:B-1----:R-:W4:Y:S04]  /*1c31d0*/  LDL.LU.64 R26, [R1+0x7c08] ;  /* 0x007c0800011a7983 */ /* 0x002f280000300a00 */
[----:B------:R1:W-:Y:S04]  /*1c31e0*/  STL.64 [R1+0x7be0], R20 ;  /* 0x007be01401007387 */ /* 0x0003e80000100a00 */
[----:B-1----:R0:W3:Y:S01]  /*1c31f0*/  LDL.64 R20, [R1+0x2af8] ;  /* 0x002af80001147983 */ /* 0x0020e20000100a00 */
[----:B------:R-:W-:-:S03]  /*1c3200*/  IADD3 R6, P0, R17, R25, RZ ;  /* 0x0000001911067210 */ /* 0x000fc60007f1e0ff */
[----:B------:R1:W-:Y:S01]  /*1c3210*/  STL.64 [R1+0x7bd0], R22 ;  /* 0x007bd01601007387 */ /* 0x0003e20000100a00 */
[----:B--2---:R-:W-:-:S05]  /*1c3220*/  IADD3 R12, P1, R17, R29, RZ ;  /* 0x0000001d110c7210 */ /* 0x004fca0007f3e0ff */
[C---:B------:R-:W-:Y:S02]  /*1c3230*/  IMAD.X R13, R15.reuse, 0x1, R28, P1 ;  /* 0x000000010f0d7824 */ /* 0x040fe400008e061c */
[C---:B---3--:R-:W-:Y:S02]  /*1c3240*/  IMAD.X R21, R15.reuse, 0x1, R22, P2 ;  /* 0x000000010f157824 */ /* 0x048fe400010e0616 */
[----:B-1----:R-:W-:Y:S02]  /*1c3250*/  IMAD.MOV.U32 R22, RZ, RZ, R7 ;  /* 0x000000ffff167224 */ /* 0x002fe400078e0007 */
[----:B------:R-:W-:Y:S01]  /*1c3260*/  IMAD.X R7, R15, 0x1, R24, P0 ;  /* 0x000000010f077824 */ /* 0x000fe200000e0618 */
[----:B----4-:R-:W-:Y:S01]  /*1c3270*/  IADD3 R20, P2, R17, R27, RZ ;  /* 0x0000001b11147210 */ /* 0x010fe20007f5e0ff */
[----:B------:R-:W-:Y:S04]  /*1c3280*/  STL [R1+0x2afc], R21 ;  /* 0x002afc1501007387 */ /* 0x000fe80000100800 */
[----:B------:R-:W2:Y:S04]  /*1c3290*/  LDL.LU R17, [R1+0x7c00] ;  /* 0x007c000001117983 */ /* 0x000ea80000300800 */
[----:B------:R1:W-:Y:S04]  /*1c32a0*/  STL.64 [R1+0x2b00], R6 ;  /* 0x002b000601007387 */ /* 0x0003e80000100a00 */
[----:B-1----:R-:W3:Y:S04]  /*1c32b0*/  LDL R7, [R1+0x2f4] ;  /* 0x0002f40001077983 */ /* 0x002ee80000100800 */
[----:B------:R1:W-:Y:S04]  /*1c32c0*/  STL.64 [R1+0x2b08], R12 ;  /* 0x002b080c01007387 */ /* 0x0003e80000100a00 */
[----:B-1----:R-:W4:Y:S04]  /*1c32d0*/  LDL.LU.64 R12, [R1+0x7bf8] ;  /* 0x007bf800010c7983 */ /* 0x002f280000300a00 */
[----:B------:R1:W-:Y:S04]  /*1c32e0*/  STL [R1+0x7bc0], R28 ;  /* 0x007bc01c01007387 */ /* 0x0003e80000100800 */
[----:B-1----:R-:W2:Y:S01]  /*1c32f0*/  LDL.LU R28, [R1+0x208] ;  /* 0x00020800011c7983 */ /* 0x002ea20000300800 */
[----:B------:R-:W-:Y:S01]  /*1c3300*/  IADD3 R6, P0, R18, R16, RZ ;  /* 0x0000001012067210 */ /* 0x000fe20007f1e0ff */
[----:B------:R-:W-:-:S04]  /*1c3310*/  IMAD.X R21, R15, 0x1, R26, P2 ;  /* 0x000000010f157824 */ /* 0x000fc800010e061a */
[----:B---3--:R-:W-:Y:S01]  /*1c3320*/  IMAD.X R7, R7, 0x1, R14, P0 ;  /* 0x0000000107077824 */ /* 0x008fe200000e060e */
[----:B--2---:R-:W-:-:S05]  /*1c3330*/  IADD3 R18, P1, R28, R17, RZ ;  /* 0x000000111c127210 */ /* 0x004fca0007f3e0ff */
[----:B------:R1:W-:Y:S04]  /*1c3340*/  STL [R1+0x2ae0], R18 ;  /* 0x002ae01201007387 */ /* 0x0003e80000100800 */
[----:B-1----:R-:W2:Y:S04]  /*1c3350*/  LDL.LU.64 R18, [R1+0x7bf0] ;  /* 0x007bf00001127983 */ /* 0x002ea80000300a00 */
[----:B------:R-:W-:Y:S04]  /*1c3360*/  STL.64 [R1+0x7bb0], R16 ;  /* 0x007bb01001007387 */ /* 0x000fe80000100a00 */
[----:B------:R-:W3:Y:S04]  /*1c3370*/  LDL.LU R15, [R1+0x7be8] ;  /* 0x007be800010f7983 */ /* 0x000ee80000300800 */
[----:B------:R1:W-:Y:S04]  /*1c3380*/  STL.64 [R1+0x2ad0], R20 ;  /* 0x002ad01401007387 */ /* 0x0003e80000100a00 */
[----:B-1----:R-:W4:Y:S04]  /*1c3390*/  LDL.LU.64 R20, [R1+0x7be0] ;  /* 0x007be00001147983 */ /* 0x002f280000300a00 */
[----:B------:R1:W-:Y:S04]  /*1c33a0*/  STL.64 [R1+0x7bc8], R26 ;  /* 0x007bc81a01007387 */ /* 0x0003e80000100a00 */
[----:B-1----:R0:W2:Y:S04]  /*1c33b0*/  LDL.64 R26, [R1+0x2ae0] ;  /* 0x002ae000011a7983 */ /* 0x0020a80000100a00 */
[----:B------:R1:W-:Y:S04]  /*1c33c0*/  STL.64 [R1+0x2ad8], R6 ;  /* 0x002ad80601007387 */ /* 0x0003e80000100a00 */
[----:B-1----:R-:W3:Y:S04]  /*1c33d0*/  LDL.LU.64 R6, [R1+0x7bd8] ;  /* 0x007bd80001067983 */ /* 0x002ee80000300a00 */
[----:B---3--:R1:W-:Y:S02]  /*1c33e0*/  STL.64 [R1+0x7bb8], R6 ;  /* 0x007bb80601007387 */ /* 0x0083e40000100a00 */
[----:B-1----:R-:W-:Y:S01]  /*1c33f0*/  IMAD.MOV.U32 R6, RZ, RZ, R22 ;  /* 0x000000ffff067224 */ /* 0x002fe200078e0016 */
[----:B----4-:R-:W-:-:S05]  /*1c3400*/  IADD3 R22, P0, R28, R21, RZ ;  /* 0x000000151c167210 */ /* 0x010fca0007f1e0ff */
[----:B------:R1:W-:Y:S04]  /*1c3410*/  STL [R1+0x2ab0], R22 ;  /* 0x002ab01601007387 */ /* 0x0003e80000100800 */
[----:B-1----:R-:W3:Y:S04]  /*1c3420*/  LDL.LU.64 R22, [R1+0x7bd0] ;  /* 0x007bd00001167983 */ /* 0x002ee80000300a00 */
[----:B------:R1:W-:Y:S04]  /*1c3430*/  STL [R1+0x7ba0], R21 ;  /* 0x007ba01501007387 */ /* 0x0003e80000100800 */
[----:B-1----:R-:W4:Y:S04]  /*1c3440*/  LDL.LU R21, [R1+0x2f4] ;  /* 0x0002f40001157983 */ /* 0x002f280000300800 */
[----:B------:R1:W-:Y:S01]  /*1c3450*/  STL.64 [R1+0x7ba8], R14 ;  /* 0x007ba80e01007387 */ /* 0x0003e20000100a00 */
[----:B--2---:R-:W-:Y:S01]  /*1c3460*/  IADD3 R16, P2, R28, R19, RZ ;  /* 0x000000131c107210 */ /* 0x004fe20007f5e0ff */
[----:B----4-:R-:W-:-:S02]  /*1c3470*/  IMAD.X R27, R21, 0x1, R15, P1 ;  /* 0x00000001151b7824 */ /* 0x010fc400008e060f */
[----:B-1----:R0:W2:Y:S01]  /*1c3480*/  LDL.64 R14, [R1+0x2ab0] ;  /* 0x002ab000010e7983 */ /* 0x0020a20000100a00 */
[----:B---3--:R-:W-:Y:S01]  /*1c3490*/  IADD3 R26, P1, R28, R23, RZ ;  /* 0x000000171c1a7210 */ /* 0x008fe20007f3e0ff */
[C---:B------:R-:W-:Y:S02]  /*1c34a0*/  IMAD.X R17, R21.reuse, 0x1, R18, P2 ;  /* 0x0000000115117824 */ /* 0x040fe400010e0612 */
[----:B------:R1:W-:Y:S04]  /*1c34b0*/  STL [R1+0x2ae4], R27 ;  /* 0x002ae41b01007387 */ /* 0x0003e80000100800 */
[----:B------:R-:W-:Y:S01]  /*1c34c0*/  STL.64 [R1+0x2aa8], R16 ;  /* 0x002aa81001007387 */ /* 0x000fe20000100a00 */
[C---:B-1----:R-:W-:Y:S02]  /*1c34d0*/  IMAD.X R27, R21.reuse, 0x1, R22, P1 ;  /* 0x00000001151b7824 */ /* 0x042fe400008e0616 */
[----:B--2---:R-:W-:-:S05]  /*1c34e0*/  IMAD.X R15, R21, 0x1, R20, P0 ;  /* 0x00000001150f7824 */ /* 0x004fca00000e0614 */
[----:B------:R1:W-:Y:S04]  /*1c34f0*/  STL [R1+0x2ab4], R15 ;  /* 0x002ab40f01007387 */ /* 0x0003e80000100800 */
[----:B-1----:R-:W2:Y:S04]  /*1c3500*/  LDL R15, [R1+0x20c] ;  /* 0x00020c00010f7983 */ /* 0x002ea80000100800 */
[----:B------:R1:W-:Y:S04]  /*1c3510*/  STL.64 [R1+0x2ab8], R26 ;  /* 0x002ab81a01007387 */ /* 0x0003e80000100a00 */
[----:B-1----:R-:W3:Y:S01]  /*1c3520*/  LDL.LU.64 R26, [R1+0x7bc8] ;  /* 0x007bc800011a7983 */ /* 0x002ee20000300a00 */
[----:B------:R-:W-:-:S03]  /*1c3530*/  IADD3 R16, P2, R28, R25, RZ ;  /* 0x000000191c107210 */ /* 0x000fc60007f5e0ff */
[----:B------:R1:W-:Y:S01]  /*1c3540*/  STL.64 [R1+0x7b98], R22 ;  /* 0x007b981601007387 */ /* 0x0003e20000100a00 */
[C---:B------:R-:W-:Y:S01]  /*1c3550*/  IADD3 R14, P0, R28.reuse, R29, RZ ;  /* 0x0000001d1c0e7210 */ /* 0x040fe20007f1e0ff */
[----:B------:R-:W-:Y:S02]  /*1c3560*/  IMAD.X R17, R21, 0x1, R24, P2 ;  /* 0x0000000115117824 */ /* 0x000fe400010e0618 */
[----:B-1----:R-:W-:Y:S01]  /*1c3570*/  IMAD.MOV.U32 R22, RZ, RZ, R6 ;  /* 0x000000ffff167224 */ /* 0x002fe200078e0006 */
[----:B---3--:R-:W-:Y:S02]  /*1c3580*/  IADD3 R6, P1, R28, R27, RZ ;  /* 0x0000001b1c067210 */ /* 0x008fe40007f3e0ff */
[----:B------:R-:W3:Y:S04]  /*1c3590*/  LDL.LU R28, [R1+0x7bc0] ;  /* 0x007bc000011c7983 */ /* 0x000ee80000300800 */
[----:B------:R1:W-:Y:S04]  /*1c35a0*/  STL [R1+0x2a90], R6 ;  /* 0x002a900601007387 */ /* 0x0003e80000100800 */
[----:B-1----:R-:W4:Y:S04]  /*1c35b0*/  LDL.LU.64 R6, [R1+0x7bb8] ;  /* 0x007bb80001067983 */ /* 0x002f280000300a00 */
[----:B------:R1:W-:Y:S04]  /*1c35c0*/  STL.64 [R1+0x2ac0], R16 ;  /* 0x002ac01001007387 */ /* 0x0003e80000100a00 */
[----:B-1----:R-:W2:Y:S04]  /*1c35d0*/  LDL.LU.64 R16, [R1+0x7bb0] ;  /* 0x007bb00001107983 */ /* 0x002ea80000300a00 */
[----:B------:R1:W-:Y:S04]  /*1c35e0*/  STL.64 [R1+0x7b88], R24 ;  /* 0x007b881801007387 */ /* 0x0003e80000100a00 */
[----:B-1----:R0:W3:Y:S04]  /*1c35f0*/  LDL.64 R24, [R1+0x2a90] ;  /* 0x002a900001187983 */ /* 0x0020e80000100a00 */
[----:B----4-:R1:W-:Y:S02]  /*1c3600*/  STL.64 [R1+0x7b90], R6 ;  /* 0x007b900601007387 */ /* 0x0103e40000100a00 */
[----:B-1----:R-:W-:Y:S01]  /*1c3610*/  IMAD.MOV.U32 R6, RZ, RZ, R22 ;  /* 0x000000ffff067224 */ /* 0x002fe200078e0016 */
[----:B--2---:R-:W-:-:S05]  /*1c3620*/  IADD3 R22, P2, R15, R16, RZ ;  /* 0x000000100f167210 */ /* 0x004fca0007f5e0ff */
[----:B------:R-:W-:Y:S04]  /*1c3630*/  STL [R1+0x2a98], R22 ;  /* 0x002a981601007387 */ /* 0x000fe80000100800 */
[----:B------:R1:W-:Y:S04]  /*1c3640*/  STL.64 [R1+0x7b78], R2 ;  /* 0x007b780201007387 */ /* 0x0003e80000100a00 */
[----:B-1----:R0:W2:Y:S04]  /*1c3650*/  LDL.64 R2, [R1+0x2a98] ;  /* 0x002a980001027983 */ /* 0x0020a80000100a00 */
[----:B------:R1:W-:Y:S04]  /*1c3660*/  STL [R1+0x7b70], R16 ;  /* 0x007b701001007387 */ /* 0x0003e80000100800 */
[----:B-1----:R-:W4:Y:S01]  /*1c3670*/  LDL.LU R16, [R1+0x20c] ;  /* 0x00020c0001107983 */ /* 0x002f220000300800 */
[----:B---3--:R-:W-:-:S02]  /*1c3680*/  IMAD.X R15, R21, 0x1, R28, P0 ;  /* 0x00000001150f7824 */ /* 0x008fc400000e061c */
[----:B------:R-:W-:-:S03]  /*1c3690*/  IMAD.X R25, R21, 0x1, R26, P1 ;  /* 0x0000000115197824 */ /* 0x000fc600008e061a */
[----:B------:R1:W-:Y:S04]  /*1c36a0*/  STL.64 [R1+0x2ac8], R14 ;  /* 0x002ac80e01007387 */ /* 0x0003e80000100a00 */
[----:B-1----:R-:W2:Y:S04]  /*1c36b0*/  LDL.LU.64 R14, [R1+0x7ba8] ;  /* 0x007ba800010e7983 */ /* 0x002ea80000300a00 */
[----:B------:R-:W-:Y:S04]  /*1c36c0*/  STL.64 [R1+0x7b80], R28 ;  /* 0x007b801c01007387 */ /* 0x000fe80000100a00 */
[----:B------:R-:W3:Y:S04]  /*1c36d0*/  LDL.LU R21, [R1+0x7ba0] ;  /* 0x007ba00001157983 */ /* 0x000ee80000300800 */
[----:B------:R-:W-:Y:S04]  /*1c36e0*/  STL [R1+0x2a94], R25 ;  /* 0x002a941901007387 */ /* 0x000fe80000100800 */
[----:B------:R1:W-:Y:S01]  /*1c36f0*/  STL [R1+0x7b60], R19 ;  /* 0x007b601301007387 */ /* 0x0003e20000100800 */
[----:B----4-:R-:W-:-:S03]  /*1c3700*/  IADD3 R24, P1, R16, R19, RZ ;  /* 0x0000001310187210 */ /* 0x010fc60007f3e0ff */
[----:B-1----:R-:W2:Y:S01]  /*1c3710*/  LDL.LU R19, [R1+0x2f0] ;  /* 0x0002f00001137983 */ /* 0x002ea20000300800 */
[----:B------:R-:W-:Y:S01]  /*1c3720*/  IADD3 R22, P0, R16, R17, RZ ;  /* 0x0000001110167210 */ /* 0x000fe20007f1e0ff */
[----:B--2---:R-:W-:-:S04]  /*1c3730*/  IMAD.X R3, R19, 0x1, R14, P2 ;  /* 0x0000000113037824 */ /* 0x004fc800010e060e */
[C---:B------:R-:W-:Y:S01]  /*1c3740*/  IMAD.X R23, R19.reuse, 0x1, R15, P0 ;  /* 0x0000000113177824 */ /* 0x040fe200000e060f */
[----:B------:R-:W-:Y:S04]  /*1c3750*/  STL [R1+0x2a9c], R3 ;  /* 0x002a9c0301007387 */ /* 0x000fe80000100800 */
[----:B------:R1:W-:Y:S04]  /*1c3760*/  STL.64 [R1+0x2aa0], R22 ;  /* 0x002aa01601007387 */ /* 0x0003e80000100a00 */
[----:B-1----:R-:W2:Y:S04]  /*1c3770*/  LDL.LU.64 R22, [R1+0x7b98] ;  /* 0x007b980001167983 */ /* 0x002ea80000300a00 */
[----:B------:R1:W-:Y:S01]  /*1c3780*/  STL.64 [R1+0x7b68], R14 ;  /* 0x007b680e01007387 */ /* 0x0003e20000100a00 */
[----:B------:R-:W-:-:S02]  /*1c3790*/  IMAD.X R25, R19, 0x1, R18, P1 ;  /* 0x0000000113197824 */ /* 0x000fc400008e0612 */
[----:B-1----:R-:W-:Y:S01]  /*1c37a0*/  IMAD.MOV.U32 R15, RZ, RZ, R6 ;  /* 0x000000ffff0f7224 */ /* 0x002fe200078e0006 */
[----:B--2---:R-:W-:-:S05]  /*1c37b0*/  IADD3 R6, P0, R16, R23, RZ ;  /* 0x0000001710067210 */ /* 0x004fca0007f1e0ff */
[----:B------:R1:W-:Y:S04]  /*1c37c0*/  STL [R1+0x2a78], R6 ;  /* 0x002a780601007387 */ /* 0x0003e80000100800 */
[----:B-1----:R-:W2:Y:S04]  /*1c37d0*/  LDL.LU.64 R6, [R1+0x7b90] ;  /* 0x007b900001067983 */ /* 0x002ea80000300a00 */
[----:B------:R1:W-:Y:S04]  /*1c37e0*/  STL.64 [R1+0x2a68], R24 ;  /* 0x002a681801007387 */ /* 0x0003e80000100a00 */
[----:B-1----:R-:W4:Y:S01]  /*1c37f0*/  LDL.LU.64 R24, [R1+0x7b88] ;  /* 0x007b880001187983 */ /* 0x002f220000300a00 */
[----:B---3--:R-:W-:-:S05]  /*1c3800*/  IADD3 R2, P2, R16, R21, RZ ;  /* 0x0000001510027210 */ /* 0x008fca0007f5e0ff */
[----:B------:R-:W-:Y:S01]  /*1c3810*/  IMAD.X R3, R19, 0x1, R20, P2 ;  /* 0x0000000113037824 */ /* 0x000fe200010e0614 */
[----:B----4-:R-:W-:-:S05]  /*1c3820*/  IADD3 R28, P1, R16, R25, RZ ;  /* 0x00000019101c7210 */ /* 0x010fca0007f3e0ff */
[----:B------:R1:W-:Y:S04]  /*1c3830*/  STL [R1+0x2a80], R28 ;  /* 0x002a801c01007387 */ /* 0x0003e80000100800 */
[----:B-1----:R-:W3:Y:S04]  /*1c3840*/  LDL.LU.64 R28, [R1+0x7b80] ;  /* 0x007b8000011c7983 */ /* 0x002ee80000300a00 */
[----:B------:R1:W-:Y:S04]  /*1c3850*/  STL.64 [R1+0x2a70], R2 ;  /* 0x002a700201007387 */ /* 0x0003e80000100a00 */
[----:B-1----:R-:W4:Y:S04]  /*1c3860*/  LDL.LU.64 R2, [R1+0x7b78] ;  /* 0x007b780001027983 */ /* 0x002f280000300a00 */
[----:B------:R1:W-:Y:S04]  /*1c3870*/  STL.64 [R1+0x7b50], R20 ;  /* 0x007b501401007387 */ /* 0x0003e80000100a00 */
[----:B-1----:R0:W2:Y:S04]  /*1c3880*/  LDL.64 R20, [R1+0x2a80] ;  /* 0x002a800001147983 */ /* 0x0020a80000100a00 */
[----:B----4-:R1:W-:Y:S04]  /*1c3890*/  STL.64 [R1+0x7b58], R2 ;  /* 0x007b580201007387 */ /* 0x0103e80000100a00 */
[----:B-1----:R0:W4:Y:S01]  /*1c38a0*/  LDL.64 R2, [R1+0x2a78] ;  /* 0x002a780001027983 */ /* 0x0021220000100a00 */
[----:B--2---:R-:W-:-:S03]  /*1c38b0*/  IMAD.MOV.U32 R21, RZ, RZ, R15 ;  /* 0x000000ffff157224 */ /* 0x004fc600078e000f */
[----:B------:R1:W-:Y:S01]  /*1c38c0*/  STL.64 [R1+0x7b40], R22 ;  /* 0x007b401601007387 */ /* 0x0003e20000100a00 */
[----:B---3--:R-:W-:-:S05]  /*1c38d0*/  IADD3 R14, P2, R16, R29, RZ ;  /* 0x0000001d100e7210 */ /* 0x008fca0007f5e0ff */
[C---:B------:R-:W-:Y:S01]  /*1c38e0*/  IMAD.X R15, R19.reuse, 0x1, R28, P2 ;  /* 0x00000001130f7824 */ /* 0x040fe200010e061c */
[----:B-1----:R-:W2:Y:S01]  /*1c38f0*/  LDL R23, [R1+0x210] ;  /* 0x0002100001177983 */ /* 0x002ea20000100800 */
[----:B----4-:R-:W-:Y:S01]  /*1c3900*/  IMAD.X R3, R19, 0x1, R22, P0 ;  /* 0x0000000113037824 */ /* 0x010fe200000e0616 */
[----:B------:R-:W-:-:S04]  /*1c3910*/  IADD3 R2, P0, R16, R27, RZ ;  /* 0x0000001b10027210 */ /* 0x000fc80007f1e0ff */
[----:B------:R1:W-:Y:S04]  /*1c3920*/  STL [R1+0x2a7c], R3 ;  /* 0x002a7c0301007387 */ /* 0x0003e80000100800 */
[----:B------:R-:W3:Y:S04]  /*1c3930*/  LDL.LU R16, [R1+0x7b70] ;  /* 0x007b700001107983 */ /* 0x000ee80000300800 */
[----:B------:R-:W-:Y:S01]  /*1c3940*/  STL.64 [R1+0x7b30], R24 ;  /* 0x007b301801007387 */ /* 0x000fe20000100a00 */
[----:B-1----:R-:W-:Y:S02]  /*1c3950*/  IMAD.MOV.U32 R3, RZ, RZ, R21 ;  /* 0x000000ffff037224 */ /* 0x002fe400078e0015 */
[----:B------:R-:W-:-:S05]  /*1c3960*/  IMAD.X R21, R19, 0x1, R24, P1 ;  /* 0x0000000113157824 */ /* 0x000fca00008e0618 */
[----:B------:R-:W-:Y:S04]  /*1c3970*/  STL [R1+0x2a84], R21 ;  /* 0x002a841501007387 */ /* 0x000fe80000100800 */
[----:B------:R1:W-:Y:S04]  /*1c3980*/  STL.64 [R1+0x7b38], R12 ;  /* 0x007b380c01007387 */ /* 0x0003e80000100a00 */
[----:B-1----:R-:W4:Y:S04]  /*1c3990*/  LDL R12, [R1+0x2ec] ;  /* 0x0002ec00010c7983 */ /* 0x002f280000100800 */
[----:B------:R1:W-:Y:S04]  /*1c39a0*/  STL.64 [R1+0x2a88], R14 ;  /* 0x002a880e01007387 */ /* 0x0003e80000100a00 */
[----:B-1----:R-:W4:Y:S04]  /*1c39b0*/  LDL.LU.64 R14, [R1+0x7b68] ;  /* 0x007b6800010e7983 */ /* 0x002f280000300a00 */
[----:B------:R-:W-:Y:S01]  /*1c39c0*/  STL.64 [R1+0x7b48], R28 ;  /* 0x007b481c01007387 */ /* 0x000fe20000100a00 */
[----:B--2---:R-:W-:-:S03]  /*1c39d0*/  IADD3 R22, P2, R23, R17, RZ ;  /* 0x0000001117167210 */ /* 0x004fc60007f5e0ff */
[----:B---3--:R1:W-:Y:S01]  /*1c39e0*/  STL.64 [R1+0x7b20], R16 ;  /* 0x007b201001007387 */ /* 0x0083e20000100a00 */
[----:B------:R-:W-:Y:S01]  /*1c39f0*/  IADD3 R20, P1, R23, R16, RZ ;  /* 0x0000001017147210 */ /* 0x000fe20007f3e0ff */
[----:B-1----:R-:W-:Y:S02]  /*1c3a00*/  IMAD.MOV.U32 R17, RZ, RZ, R3 ;  /* 0x000000ffff117224 */ /* 0x002fe400078e0003 */
[----:B------:R-:W-:Y:S02]  /*1c3a10*/  IMAD.X R3, R19, 0x1, R26, P0 ;  /* 0x0000000113037824 */ /* 0x000fe400000e061a */
[----:B------:R-:W2:Y:S04]  /*1c3a20*/  LDL.LU R19, [R1+0x7b60] ;  /* 0x007b600001137983 */ /* 0x000ea80000300800 */
[----:B------:R1:W-:Y:S04]  /*1c3a30*/  STL.64 [R1+0x2a50], R2 ;  /* 0x002a500201007387 */ /* 0x0003e80000100a00 */
[----:B-1----:R-:W3:Y:S04]  /*1c3a40*/  LDL.LU.64 R2, [R1+0x7b58] ;  /* 0x007b580001027983 */ /* 0x002ee80000300a00 */
[----:B------:R1:W-:Y:S04]  /*1c3a50*/  STL [R1+0x7b28], R26 ;  /* 0x007b281a01007387 */ /* 0x0003e80000100800 */
[----:B-1----:R-:W2:Y:S01]  /*1c3a60*/  LDL.LU R26, [R1+0x210] ;  /* 0x00021000011a7983 */ /* 0x002ea20000300800 */
        /* <DEDUP_REMOVED lines=8> */
[----:B-1----:R-:W4:Y:S04]  /*1c3af0*/  LDL.LU.64 R22, [R1+0x7b40] ;  /* 0x007b400001167983 */ /* 0x002f280000300a00 */
[----:B------:R1:W-:Y:S04]  /*1c3b00*/  STL [R1+0x7b08], R15 ;  /* 0x007b080f01007387 */ /* 0x0003e80000100800 */
[----:B-1----:R-:W3:Y:S01]  /*1c3b10*/  LDL.LU R15, [R1+0x2ec] ;  /* 0x0002ec00010f7983 */ /* 0x002ee20000300800 */
[----:B------:R-:W-:-:S02]  /*1c3b20*/  IADD3 R24, P0, R26, R19, RZ ;  /* 0x000000131a187210 */ /* 0x000fc40007f1e0ff */
[----:B----4-:R-:W-:-:S05]  /*1c3b30*/  IADD3 R12, P2, R26, R23, RZ ;  /* 0x000000171a0c7210 */ /* 0x010fca0007f5e0ff */
[----:B------:R1:W-:Y:S01]  /*1c3b40*/  STL [R1+0x2a38], R12 ;  /* 0x002a380c01007387 */ /* 0x0003e20000100800 */
[----:B---3--:R-:W-:-:S03]  /*1c3b50*/  IMAD.X R25, R15, 0x1, R18, P0 ;  /* 0x000000010f197824 */ /* 0x008fc600000e0612 */
[----:B-1----:R-:W3:Y:S04]  /*1c3b60*/  LDL.LU.64 R12, [R1+0x7b38] ;  /* 0x007b3800010c7983 */ /* 0x002ee80000300a00 */
[----:B------:R1:W-:Y:S04]  /*1c3b70*/  STL.64 [R1+0x2a28], R24 ;  /* 0x002a281801007387 */ /* 0x0003e80000100a00 */
[----:B-1----:R-:W4:Y:S04]  /*1c3b80*/  LDL.LU.64 R24, [R1+0x7b30] ;  /* 0x007b300001187983 */ /* 0x002f280000300a00 */
[----:B------:R-:W-:Y:S04]  /*1c3b90*/  STL.64 [R1+0x7b10], R18 ;  /* 0x007b101201007387 */ /* 0x000fe80000100a00 */
[----:B------:R1:W-:Y:S04]  /*1c3ba0*/  STL [R1+0x7b18], R19 ;  /* 0x007b181301007387 */ /* 0x0003e80000100800 */
[----:B-1----:R0:W2:Y:S04]  /*1c3bb0*/  LDL.64 R18, [R1+0x2a30] ;  /* 0x002a300001127983 */ /* 0x0020a80000100a00 */
[----:B---3--:R1:W-:Y:S04]  /*1c3bc0*/  STL.64 [R1+0x7af8], R12 ;  /* 0x007af80c01007387 */ /* 0x0083e80000100a00 */
[----:B-1----:R-:W3:Y:S04]  /*1c3bd0*/  LDL R13, [R1+0x214] ;  /* 0x00021400010d7983 */ /* 0x002ee80000100800 */
[----:B------:R1:W-:Y:S01]  /*1c3be0*/  STL.64 [R1+0x7b00], R20 ;  /* 0x007b001401007387 */ /* 0x0003e20000100a00 */
[----:B--2---:R-:W-:-:S03]  /*1c3bf0*/  IMAD.X R19, R15, 0x1, R20, P1 ;  /* 0x000000010f137824 */ /* 0x004fc600008e0614 */
[----:B-1----:R0:W2:Y:S01]  /*1c3c00*/  LDL.64 R20, [R1+0x2a38] ;  /* 0x002a380001147983 */ /* 0x0020a20000100a00 */
[C---:B----4-:R-:W-:Y:S01]  /*1c3c10*/  IADD3 R16, P0, R26.reuse, R25, RZ ;  /* 0x000000191a107210 */ /* 0x050fe20007f1e0ff */
[----:B------:R-:W-:Y:S02]  /*1c3c20*/  IMAD.MOV.U32 R12, RZ, RZ, R17 ;  /* 0x000000ffff0c7224 */ /* 0x000fe400078e0011 */
[----:B------:R-:W-:Y:S02]  /*1c3c30*/  STL [R1+0x2a34], R19 ;  /* 0x002a341301007387 */ /* 0x000fe40000100800 */
[C---:B------:R-:W-:Y:S01]  /*1c3c40*/  IMAD.X R17, R15.reuse, 0x1, R24, P0 ;  /* 0x000000010f117824 */ /* 0x040fe200000e0618 */
[C---:B------:R-:W-:Y:S01]  /*1c3c50*/  IADD3 R18, P1, R26.reuse, R29, RZ ;  /* 0x0000001d1a127210 */ /* 0x040fe20007f3e0ff */
[----:B--2---:R-:W-:Y:S01]  /*1c3c60*/  IMAD.X R21, R15, 0x1, R22, P2 ;  /* 0x000000010f157824 */ /* 0x004fe200010e0616 */
[----:B------:R-:W-:-:S04]  /*1c3c70*/  IADD3 R20, P2, R26, R27, RZ ;  /* 0x0000001b1a147210 */ /* 0x000fc80007f5e0ff */
[----:B------:R-:W-:Y:S04]  /*1c3c80*/  STL [R1+0x2a3c], R21 ;  /* 0x002a3c1501007387 */ /* 0x000fe80000100800 */
[----:B------:R-:W2:Y:S04]  /*1c3c90*/  LDL.LU R26, [R1+0x7b28] ;  /* 0x007b2800011a7983 */ /* 0x000ea80000300800 */
[----:B------:R1:W-:Y:S04]  /*1c3ca0*/  STL.64 [R1+0x2a40], R16 ;  /* 0x002a401001007387 */ /* 0x0003e80000100a00 */
[----:B-1----:R-:W3:Y:S01]  /*1c3cb0*/  LDL.LU.64 R16, [R1+0x7b20] ;  /* 0x007b200001107983 */ /* 0x002ee20000300a00 */
[----:B------:R-:W-:Y:S01]  /*1c3cc0*/  IMAD.MOV.U32 R19, RZ, RZ, R12 ;  /* 0x000000ffff137224 */ /* 0x000fe200078e000c */
[----:B---3--:R-:W-:-:S03]  /*1c3cd0*/  IADD3 R12, P0, R13, R16, RZ ;  /* 0x000000100d0c7210 */ /* 0x008fc60007f1e0ff */
[----:B------:R-:W-:Y:S02]  /*1c3ce0*/  IMAD.MOV.U32 R13, RZ, RZ, R19 ;  /* 0x000000ffff0d7224 */ /* 0x000fe400078e0013 */
[----:B------:R-:W-:-:S05]  /*1c3cf0*/  IMAD.X R19, R15, 0x1, R28, P1 ;  /* 0x000000010f137824 */ /* 0x000fca00008e061c */
[----:B------:R1:W-:Y:S04]  /*1c3d00*/  STL.64 [R1+0x2a48], R18 ;  /* 0x002a481201007387 */ /* 0x0003e80000100a00 */
[----:B-1----:R0:W3:Y:S04]  /*1c3d10*/  LDL.LU R19, [R1+0x7b18] ;  /* 0x007b180001137983 */ /* 0x0020e80000300800 */
[----:B------:R1:W-:Y:S04]  /*1c3d20*/  STL [R1+0x7ae8], R28 ;  /* 0x007ae81c01007387 */ /* 0x0003e80000100800 */
[----:B-1----:R-:W4:Y:S01]  /*1c3d30*/  LDL.LU R28, [R1+0x214] ;  /* 0x00021400011c7983 */ /* 0x002f220000300800 */
[----:B--2---:R-:W-:Y:S01]  /*1c3d40*/  IMAD.X R21, R15, 0x1, R26, P2 ;  /* 0x000000010f157824 */ /* 0x004fe200010e061a */
[----:B----4-:R-:W-:-:S05]  /*1c3d50*/  IADD3 R18, P1, R28, R17, RZ ;  /* 0x000000111c127210 */ /* 0x010fca0007f3e0ff */
[----:B------:R3:W-:Y:S04]  /*1c3d60*/  STL [R1+0x2a20], R18 ;  /* 0x002a201201007387 */ /* 0x0007e80000100800 */
[----:B---3--:R-:W2:Y:S04]  /*1c3d70*/  LDL.LU.64 R18, [R1+0x7b10] ;  /* 0x007b100001127983 */ /* 0x008ea80000300a00 */
[----:B------:R-:W-:Y:S04]  /*1c3d80*/  STL.64 [R1+0x7ae0], R16 ;  /* 0x007ae01001007387 */ /* 0x000fe80000100a00 */
[----:B------:R-:W3:Y:S04]  /*1c3d90*/  LDL.LU R15, [R1+0x7b08] ;  /* 0x007b0800010f7983 */ /* 0x000ee80000300800 */
[----:B------:R1:W-:Y:S04]  /*1c3da0*/  STL.64 [R1+0x2a10], R20 ;  /* 0x002a101401007387 */ /* 0x0003e80000100a00 */
[----:B-1----:R-:W4:Y:S01]  /*1c3db0*/  LDL.LU.64 R20, [R1+0x7b00] ;  /* 0x007b000001147983 */ /* 0x002f220000300a00 */
[----:B--2---:R-:W-:-:S03]  /*1c3dc0*/  IADD3 R16, P2, R28, R19, RZ ;  /* 0x000000131c107210 */ /* 0x004fc60007f5e0ff */
[----:B------:R1:W-:Y:S04]  /*1c3dd0*/  STL [R1+0x7ac8], R19 ;  /* 0x007ac81301007387 */ /* 0x0003e80000100800 */
[----:B-1----:R-:W2:Y:S01]  /*1c3de0*/  LDL.LU R19, [R1+0x2e8] ;  /* 0x0002e80001137983 */ /* 0x002ea20000300800 */
[----:B------:R-:W-:Y:S02]  /*1c3df0*/  IMAD.MOV.U32 R17, RZ, RZ, R13 ;  /* 0x000000ffff117224 */ /* 0x000fe400078e000d */
[----:B--2---:R-:W-:-:S05]  /*1c3e00*/  IMAD.X R13, R19, 0x1, R14, P0 ;  /* 0x00000001130d7824 */ /* 0x004fca00000e060e */
[----:B------:R1:W-:Y:S04]  /*1c3e10*/  STL.64 [R1+0x2a18], R12 ;  /* 0x002a180c01007387 */ /* 0x0003e80000100a00 */
[----:B-1----:R-:W2:Y:S04]  /*1c3e20*/  LDL.LU.64 R12, [R1+0x7af8] ;  /* 0x007af800010c7983 */ /* 0x002ea80000300a00 */
[----:B--2---:R1:W-:Y:S04]  /*1c3e30*/  STL.64 [R1+0x7af0], R12 ;  /* 0x007af00c01007387 */ /* 0x0043e80000100a00 */
[----:B-1----:R0:W3:Y:S04]  /*1c3e40*/  LDL.64 R12, [R1+0x2a20] ;  /* 0x002a2000010c7983 */ /* 0x0020e80000100a00 */
[----:B------:R1:W-:Y:S04]  /*1c3e50*/  STL.64 [R1+0x7ad0], R6 ;  /* 0x007ad00601007387 */ /* 0x0003e80000100a00 */
[----:B------:R2:W-:Y:S01]  /*1c3e60*/  STL.64 [R1+0x7ad8], R10 ;  /* 0x007ad80a01007387 */ /* 0x0005e20000100a00 */
[----:B-1----:R-:W-:-:S02]  /*1c3e70*/  IMAD.MOV.U32 R7, RZ, RZ, R17 ;  /* 0x000000ffff077224 */ /* 0x002fc400078e0011 */
[C---:B------:R-:W-:Y:S01]  /*1c3e80*/  IMAD.X R17, R19.reuse, 0x1, R18, P2 ;  /* 0x0000000113117824 */ /* 0x040fe200010e0612 */
[C---:B----4-:R-:W-:Y:S01]  /*1c3e90*/  IADD3 R6, P0, R28.reuse, R21, RZ ;  /* 0x000000151c067210 */ /* 0x050fe20007f1e0ff */
[----:B--2---:R-:W2:Y:S01]  /*1c3ea0*/  LDL.LU R10, [R1+0x2e4] ;  /* 0x0002e400010a7983 */ /* 0x004ea20000300800 */
[----:B---3--:R-:W-:Y:S01]  /*1c3eb0*/  IMAD.X R13, R19, 0x1, R15, P1 ;  /* 0x00000001130d7824 */ /* 0x008fe200008e060f */
[----:B------:R-:W-:-:S04]  /*1c3ec0*/  IADD3 R12, P1, R28, R23, RZ ;  /* 0x000000171c0c7210 */ /* 0x000fc80007f3e0ff */
[----:B------:R1:W-:Y:S04]  /*1c3ed0*/  STL [R1+0x2a24], R13 ;  /* 0x002a240d01007387 */ /* 0x0003e80000100800 */
[----:B------:R3:W-:Y:S04]  /*1c3ee0*/  STL.64 [R1+0x29e8], R16 ;  /* 0x0029e81001007387 */ /* 0x0007e80000100a00 */
[----:B------:R4:W-:Y:S01]  /*1c3ef0*/  STL.64 [R1+0x7ac0], R20 ;  /* 0x007ac01401007387 */ /* 0x0009e20000100a00 */
[----:B-1----:R-:W-:Y:S02]  /*1c3f00*/  IMAD.X R13, R19, 0x1, R22, P1 ;  /* 0x00000001130d7824 */ /* 0x002fe400008e0616 */
[----:B---3--:R-:W-:-:S02]  /*1c3f10*/  IMAD.MOV.U32 R17, RZ, RZ, R7 ;  /* 0x000000ffff117224 */ /* 0x008fc400078e0007 */
[----:B------:R-:W-:Y:S01]  /*1c3f20*/  IMAD.X R7, R19, 0x1, R20, P0 ;  /* 0x0000000113077824 */ /* 0x000fe200000e0614 */
[----:B------:R-:W-:Y:S01]  /*1c3f30*/  IADD3 R16, P2, R28, R25, RZ ;  /* 0x000000191c107210 */ /* 0x000fe20007f5e0ff */
[----:B----4-:R-:W-:-:S03]  /*1c3f40*/  IMAD.MOV.U32 R21, RZ, RZ, R17 ;  /* 0x000000ffff157224 */ /* 0x010fc600078e0011 */
[----:B------:R-:W-:Y:S04]  /*1c3f50*/  STL.64 [R1+0x29f0], R6 ;  /* 0x0029f00601007387 */ /* 0x000fe80000100a00 */
[----:B------:R1:W-:Y:S01]  /*1c3f60*/  STL.64 [R1+0x29f8], R12 ;  /* 0x0029f80c01007387 */ /* 0x0003e20000100a00 */
[----:B------:R-:W-:Y:S01]  /*1c3f70*/  IMAD.X R17, R19, 0x1, R24, P2 ;  /* 0x0000000113117824 */ /* 0x000fe200010e0618 */
[C---:B------:R-:W-:Y:S02]  /*1c3f80*/  IADD3 R20, P1, R28.reuse, R27, RZ ;  /* 0x0000001b1c147210 */ /* 0x040fe40007f3e0ff */
[----:B-1----:R-:W3:Y:S04]  /*1c3f90*/  LDL.LU.64 R12, [R1+0x7af0] ;  /* 0x007af000010c7983 */ /* 0x002ee80000300a00 */
[----:B------:R1:W-:Y:S01]  /*1c3fa0*/  STL.64 [R1+0x7ab8], R22 ;  /* 0x007ab81601007387 */ /* 0x0003e20000100a00 */
[----:B------:R-:W-:-:S03]  /*1c3fb0*/  IADD3 R6, P0, R28, R29, RZ ;  /* 0x0000001d1c067210 */ /* 0x000fc60007f1e0ff */
[----:B-1----:R-:W4:Y:S04]  /*1c3fc0*/  LDL R23, [R1+0x218] ;  /* 0x0002180001177983 */ /* 0x002f280000100800 */
[----:B------:R-:W3:Y:S04]  /*1c3fd0*/  LDL.LU R28, [R1+0x7ae8] ;  /* 0x007ae800011c7983 */ /* 0x000ee80000300800 */
[----:B------:R1:W-:Y:S04]  /*1c3fe0*/  STL.64 [R1+0x2a00], R16 ;  /* 0x002a001001007387 */ /* 0x0003e80000100a00 */
[----:B-1----:R-:W4:Y:S04]  /*1c3ff0*/  LDL.LU.64 R16, [R1+0x7ae0] ;  /* 0x007ae00001107983 */ /* 0x002f280000300a00 */
[----:B------:R2:W-:Y:S02]  /*1c4000*/  STL.64 [R1+0x7ab0], R24 ;  /* 0x007ab01801007387 */ /* 0x0005e40000100a00 */
[----:B--2---:R-:W-:Y:S01]  /*1c4010*/  IMAD.MOV.U32 R25, RZ, RZ, R10 ;  /* 0x000000ffff197224 */ /* 0x004fe200078e000a */
[----:B----4-:R-:W-:-:S05]  /*1c4020*/  IADD3 R10, P2, R23, R16, RZ ;  /* 0x00000010170a7210 */ /* 0x010fca0007f5e0ff */
[----:B------:R1:W-:Y:S04]  /*1c4030*/  STL [R1+0x29d8], R10 ;  /* 0x0029d80a01007387 */ /* 0x0003e80000100800 */
[----:B-1----:R-:W2:Y:S01]  /*1c4040*/  LDL.LU.64 R10, [R1+0x7ad8] ;  /* 0x007ad800010a7983 */ /* 0x002ea20000300a00 */
[----:B---3--:R-:W-:Y:S01]  /*1c4050*/  IMAD.X R7, R19, 0x1, R28, P0 ;  /* 0x0000000113077824 */ /* 0x008fe200000e061c */
[----:B------:R-:W-:-:S04]  /*1c4060*/  IADD3 R22, P0, R23, R17, RZ ;  /* 0x0000001117167210 */ /* 0x000fc80007f1e0ff */
[----:B------:R1:W-:Y:S04]  /*1c4070*/  STL.64 [R1+0x2a08], R6 ;  /* 0x002a080601007387 */ /* 0x0003e80000100a00 */
[----:B-1----:R-:W3:Y:S04]  /*1c4080*/  LDL.LU.64 R6, [R1+0x7ad0] ;  /* 0x007ad00001067983 */ /* 0x002ee80000300a00 */
[----:B------:R1:W-:Y:S02]  /*1c4090*/  STL.64 [R1+0x7aa0], R16 ;  /* 0x007aa01001007387 */ /* 0x0003e40000100a00 */
[----:B-1----:R-:W-:-:S02]  /*1c40a0*/  IMAD.MOV.U32 R17, RZ, RZ, R21 ;  /* 0x000000ffff117224 */ /* 0x002fc400078e0015 */
[----:B------:R-:W-:Y:S02]  /*1c40b0*/  IMAD.X R21, R19, 0x1, R26, P1 ;  /* 0x0000000113157824 */ /* 0x000fe400008e061a */
[----:B------:R-:W4:Y:S04]  /*1c40c0*/  LDL.LU R19, [R1+0x7ac8] ;  /* 0x007ac80001137983 */ /* 0x000f280000300800 */
[----:B------:R1:W-:Y:S04]  /*1c40d0*/  STL.64 [R1+0x29d0], R20 ;  /* 0x0029d01401007387 */ /* 0x0003e80000100a00 */
[----:B-1----:R-:W3:Y:S04]  /*1c40e0*/  LDL.LU.64 R20, [R1+0x7ac0] ;  /* 0x007ac00001147983 */ /* 0x002ee80000300a00 */
[----:B--2---:R1:W-:Y:S04]  /*1c40f0*/  STL.64 [R1+0x7aa8], R10 ;  /* 0x007aa80a01007387 */ /* 0x0043e80000100a00 */
[----:B-1----:R0:W2:Y:S04]  /*1c4100*/  LDL.64 R10, [R1+0x29d8] ;  /* 0x0029d800010a7983 */ /* 0x0020a80000100a00 */
[----:B------:R1:W-:Y:S04]  /*1c4110*/  STL [R1+0x7a98], R26 ;  /* 0x007a981a01007387 */ /* 0x0003e80000100800 */
[----:B-1----:R-:W4:Y:S01]  /*1c4120*/  LDL.LU R26, [R1+0x218] ;  /* 0x00021800011a7983 */ /* 0x002f220000300800 */
[----:B------:R-:W-:-:S04]  /*1c4130*/  IMAD.MOV.U32 R23, RZ, RZ, R25 ;  /* 0x000000ffff177224 */ /* 0x000fc800078e0019 */
[----:B--2---:R-:W-:-:S05]  /*1c4140*/  IMAD.X R11, R23, 0x1, R14, P2 ;  /* 0x00000001170b7824 */ /* 0x004fca00010e060e */
[----:B------:R1:W-:Y:S02]  /*1c4150*/  STL [R1+0x29dc], R11 ;  /* 0x0029dc0b01007387 */ /* 0x0003e40000100800 */
[----:B-1----:R-:W-:-:S04]  /*1c4160*/  IMAD.MOV.U32 R11, RZ, RZ, R23 ;  /* 0x000000ffff0b7224 */ /* 0x002fc800078e0017 */
[----:B------:R-:W-:Y:S01]  /*1c4170*/  IMAD.X R23, R11, 0x1, R15, P0 ;  /* 0x000000010b177824 */ /* 0x000fe200000e060f */
[----:B----4-:R-:W-:-:S04]  /*1c4180*/  IADD3 R24, P1, R26, R19, RZ ;  /* 0x000000131a187210 */ /* 0x010fc80007f3e0ff */
[----:B------:R1:W-:Y:S01]  /*1c4190*/  STL.64 [R1+0x29e0], R22 ;  /* 0x0029e01601007387 */ /* 0x0003e20000100a00 */
[----:B------:R-:W-:-:S03]  /*1c41a0*/  IMAD.X R25, R11, 0x1, R18, P1 ;  /* 0x000000010b197824 */ /* 0x000fc600008e0612 */
[----:B-1----:R-:W2:Y:S04]  /*1c41b0*/  LDL.LU.64 R22, [R1+0x7ab8] ;  /* 0x007ab80001167983 */ /* 0x002ea80000300a00 */
[----:B------:R-:W-:Y:S04]  /*1c41c0*/  STL.64 [R1+0x7a80], R14 ;  /* 0x007a800e01007387 */ /* 0x000fe80000100a00 */
[----:B------:R-:W-:Y:S04]  /*1c41d0*/  STL [R1+0x7a88], R15 ;  /* 0x007a880f01007387 */ /* 0x000fe80000100800 */
[----:B------:R1:W-:Y:S04]  /*1c41e0*/  STL.64 [R1+0x29a8], R24 ;  /* 0x0029a81801007387 */ /* 0x0003e80000100a00 */
[----:B-1----:R-:W4:Y:S04]  /*1c41f0*/  LDL.LU.64 R24, [R1+0x7ab0] ;  /* 0x007ab00001187983 */ /* 0x002f280000300a00 */
[----:B------:R-:W-:Y:S01]  /*1c4200*/  STL.64 [R1+0x7a90], R18 ;  /* 0x007a901201007387 */ /* 0x000fe20000100a00 */
[----:B---3--:R-:W-:-:S03]  /*1c4210*/  IADD3 R10, P2, R26, R21, RZ ;  /* 0x000000151a0a7210 */ /* 0x008fc60007f5e0ff */
[----:B------:R1:W-:Y:S01]  /*1c4220*/  STL.64 [R1+0x7a78], R12 ;  /* 0x007a780c01007387 */ /* 0x0003e20000100a00 */
[----:B------:R-:W-:Y:S02]  /*1c4230*/  IMAD.MOV.U32 R14, RZ, RZ, R17 ;  /* 0x000000ffff0e7224 */ /* 0x000fe400078e0011 */
[----:B-1----:R-:W-:-:S04]  /*1c4240*/  IMAD.MOV.U32 R13, RZ, RZ, R11 ;  /* 0x000000ffff0d7224 */ /* 0x002fc800078e000b */
[----:B------:R-:W-:-:S05]  /*1c4250*/  IMAD.X R11, R13, 0x1, R20, P2 ;  /* 0x000000010d0b7824 */ /* 0x000fca00010e0614 */
[----:B------:R1:W-:Y:S01]  /*1c4260*/  STL.64 [R1+0x29b0], R10 ;  /* 0x0029b00a01007387 */ /* 0x0003e20000100a00 */
[----:B------:R-:W-:-:S03]  /*1c4270*/  IADD3 R18, P2, R26, R29, RZ ;  /* 0x0000001d1a127210 */ /* 0x000fc60007f5e0ff */
[----:B-1----:R-:W3:Y:S04]  /*1c4280*/  LDL.LU.64 R10, [R1+0x7aa8] ;  /* 0x007aa800010a7983 */ /* 0x002ee80000300a00 */
[----:B------:R1:W-:Y:S04]  /*1c4290*/  STL.64 [R1+0x7a68], R6 ;  /* 0x007a680601007387 */ /* 0x0003e80000100a00 */
[----:B-1----:R-:W3:Y:S01]  /*1c42a0*/  LDL R7, [R1+0x21c] ;  /* 0x00021c0001077983 */ /* 0x002ee20000100800 */
[----:B--2---:R-:W-:-:S05]  /*1c42b0*/  IADD3 R16, P0, R26, R23, RZ ;  /* 0x000000171a107210 */ /* 0x004fca0007f1e0ff */
[----:B------:R-:W-:-:S05]  /*1c42c0*/  IMAD.X R17, R13, 0x1, R22, P0 ;  /* 0x000000010d117824 */ /* 0x000fca00000e0616 */
[----:B------:R1:W-:Y:S01]  /*1c42d0*/  STL.64 [R1+0x29b8], R16 ;  /* 0x0029b81001007387 */ /* 0x0003e20000100a00 */
[----:B----4-:R-:W-:-:S03]  /*1c42e0*/  IADD3 R12, P1, R26, R25, RZ ;  /* 0x000000191a0c7210 */ /* 0x010fc60007f3e0ff */
[----:B-1----:R-:W3:Y:S04]  /*1c42f0*/  LDL.LU.64 R16, [R1+0x7aa0] ;  /* 0x007aa00001107983 */ /* 0x002ee80000300a00 */
[----:B------:R1:W-:Y:S02]  /*1c4300*/  STL.64 [R1+0x7a70], R22 ;  /* 0x007a701601007387 */ /* 0x0003e40000100a00 */
[----:B-1----:R-:W-:Y:S01]  /*1c4310*/  IMAD.MOV.U32 R22, RZ, RZ, R14 ;  /* 0x000000ffff167224 */ /* 0x002fe200078e000e */
[----:B------:R-:W-:Y:S02]  /*1c4320*/  IADD3 R14, P0, R26, R27, RZ ;  /* 0x0000001b1a0e7210 */ /* 0x000fe40007f1e0ff */
[----:B------:R-:W2:Y:S01]  /*1c4330*/  LDL.LU R26, [R1+0x7a98] ;  /* 0x007a9800011a7983 */ /* 0x000ea20000300800 */
[----:B------:R-:W-:-:S04]  /*1c4340*/  IMAD.MOV.U32 R15, RZ, RZ, R13 ;  /* 0x000000ffff0f7224 */ /* 0x000fc800078e000d */
[C---:B------:R-:W-:Y:S02]  /*1c4350*/  IMAD.X R13, R15.reuse, 0x1, R24, P1 ;  /* 0x000000010f0d7824 */ /* 0x040fe400008e0618 */
[----:B------:R-:W-:-:S03]  /*1c4360*/  IMAD.X R19, R15, 0x1, R28, P2 ;  /* 0x000000010f137824 */ /* 0x000fc600010e061c */
[----:B------:R-:W-:Y:S04]  /*1c4370*/  STL.64 [R1+0x29c0], R12 ;  /* 0x0029c00c01007387 */ /* 0x000fe80000100a00 */
[----:B------:R1:W-:Y:S04]  /*1c4380*/  STL.64 [R1+0x29c8], R18 ;  /* 0x0029c81201007387 */ /* 0x0003e80000100a00 */
[----:B-1----:R-:W4:Y:S01]  /*1c4390*/  LDL.LU.64 R18, [R1+0x7a90] ;  /* 0x007a900001127983 */ /* 0x002f220000300a00 */
[C---:B---3--:R-:W-:Y:S02]  /*1c43a0*/  IADD3 R12, P1, R7.reuse, R16, RZ ;  /* 0x00000010070c7210 */ /* 0x048fe40007f3e0ff */
[----:B------:R-:W-:-:S02]  /*1c43b0*/  IADD3 R6, P2, R7, R17, RZ ;  /* 0x0000001107067210 */ /* 0x000fc40007f5e0ff */
[----:B------:R-:W3:Y:S04]  /*1c43c0*/  LDL R7, [R1+0x2e0] ;  /* 0x0002e00001077983 */ /* 0x000ee80000100800 */
[----:B------:R1:W-:Y:S04]  /*1c43d0*/  STL [R1+0x7a58], R17 ;  /* 0x007a581101007387 */ /* 0x0003e80000100800 */
[----:B-1----:R-:W4:Y:S01]  /*1c43e0*/  LDL.LU R17, [R1+0x21c] ;  /* 0x00021c0001117983 */ /* 0x002f220000300800 */
[----:B--2---:R-:W-:-:S05]  /*1c43f0*/  IMAD.X R15, R15, 0x1, R26, P0 ;  /* 0x000000010f0f7824 */ /* 0x004fca00000e061a */
[----:B------:R1:W-:Y:S04]  /*1c4400*/  STL.64 [R1+0x2990], R14 ;  /* 0x0029900e01007387 */ /* 0x0003e80000100a00 */
[----:B-1----:R0:W2:Y:S01]  /*1c4410*/  LDL.LU R15, [R1+0x7a88] ;  /* 0x007a8800010f7983 */ /* 0x0020a20000300800 */
[----:B----4-:R-:W-:-:S05]  /*1c4420*/  IADD3 R14, P0, R17, R19, RZ ;  /* 0x00000013110e7210 */ /* 0x010fca0007f1e0ff */
[----:B------:R2:W-:Y:S04]  /*1c4430*/  STL [R1+0x2968], R14 ;  /* 0x0029680e01007387 */ /* 0x0005e80000100800 */
[----:B--2---:R-:W3:Y:S02]  /*1c4440*/  LDL.LU.64 R14, [R1+0x7a80] ;  /* 0x007a8000010e7983 */ /* 0x004ee40000300a00 */
[----:B---3--:R-:W-:-:S05]  /*1c4450*/  IMAD.X R13, R7, 0x1, R14, P1 ;  /* 0x00000001070d7824 */ /* 0x008fca00008e060e */
[----:B------:R1:W-:Y:S04]  /*1c4460*/  STL.64 [R1+0x2998], R12 ;  /* 0x0029980c01007387 */ /* 0x0003e80000100a00 */
[----:B-1----:R-:W2:Y:S01]  /*1c4470*/  LDL.LU.64 R12, [R1+0x7a78] ;  /* 0x007a7800010c7983 */ /* 0x002ea20000300a00 */
[----:B------:R-:W-:-:S03]  /*1c4480*/  IMAD.X R7, R7, 0x1, R15, P2 ;  /* 0x0000000107077824 */ /* 0x000fc600010e060f */
[----:B--2---:R1:W-:Y:S02]  /*1c4490*/  STL.64 [R1+0x7a60], R12 ;  /* 0x007a600c01007387 */ /* 0x0043e40000100a00 */
[----:B-1----:R-:W-:Y:S01]  /*1c44a0*/  IMAD.MOV.U32 R13, RZ, RZ, R22 ;  /* 0x000000ffff0d7224 */ /* 0x002fe200078e0016 */
[----:B------:R-:W-:-:S05]  /*1c44b0*/  IADD3 R22, P1, R17, R21, RZ ;  /* 0x0000001511167210 */ /* 0x000fca0007f3e0ff */
[----:B------:R1:W-:Y:S04]  /*1c44c0*/  STL [R1+0x2970], R22 ;  /* 0x0029701601007387 */ /* 0x0003e80000100800 */
[----:B-1----:R-:W2:Y:S04]  /*1c44d0*/  LDL.LU.64 R22, [R1+0x7a70] ;  /* 0x007a700001167983 */ /* 0x002ea80000300a00 */
[----:B------:R1:W-:Y:S04]  /*1c44e0*/  STL.64 [R1+0x29a0], R6 ;  /* 0x0029a00601007387 */ /* 0x0003e80000100a00 */
[----:B-1----:R-:W3:Y:S04]  /*1c44f0*/  LDL.LU.64 R6, [R1+0x7a68] ;  /* 0x007a680001067983 */ /* 0x002ee80000300a00 */
[----:B------:R1:W-:Y:S04]  /*1c4500*/  STL [R1+0x7a40], R15 ;  /* 0x007a400f01007387 */ /* 0x0003e80000100800 */
[----:B-1----:R-:W4:Y:S04]  /*1c4510*/  LDL.LU R15, [R1+0x2e0] ;  /* 0x0002e000010f7983 */ /* 0x002f280000300800 */
[----:B---3--:R1:W-:Y:S04]  /*1c4520*/  STL.64 [R1+0x7a30], R6 ;  /* 0x007a300601007387 */ /* 0x0083e80000100a00 */
[----:B-1----:R-:W3:Y:S04]  /*1c4530*/  LDL R7, [R1+0x220] ;  /* 0x0002200001077983 */ /* 0x002ee80000100800 */
[----:B------:R1:W-:Y:S04]  /*1c4540*/  STL.64 [R1+0x7a48], R10 ;  /* 0x007a480a01007387 */ /* 0x0003e80000100a00 */
[----:B-1----:R0:W3:Y:S04]  /*1c4550*/  LDL.64 R10, [R1+0x2970] ;  /* 0x00297000010a7983 */ /* 0x0020e80000100a00 */
[----:B------:R1:W-:Y:S04]  /*1c4560*/  STL.64 [R1+0x7a50], R2 ;  /* 0x007a500201007387 */ /* 0x0003e80000100a00 */
[----:B-1----:R0:W3:Y:S01]  /*1c4570*/  LDL.64 R2, [R1+0x2968] ;  /* 0x0029680001027983 */ /* 0x0020e20000100a00 */
[----:B--2---:R-:W-:Y:S01]  /*1c4580*/  IADD3 R12, P2, R17, R23, RZ ;  /* 0x00000017110c7210 */ /* 0x004fe20007f5e0ff */
[----:B------:R-:W-:-:S04]  /*1c4590*/  IMAD.MOV.U32 R6, RZ, RZ, R13 ;  /* 0x000000ffff067224 */ /* 0x000fc800078e000d */
[C---:B----4-:R-:W-:Y:S02]  /*1c45a0*/  IMAD.X R13, R15.reuse, 0x1, R22, P2 ;  /* 0x000000010f0d7824 */ /* 0x050fe400010e0616 */
[----:B---3--:R-:W-:Y:S01]  /*1c45b0*/  IMAD.X R11, R15, 0x1, R20, P1 ;  /* 0x000000010f0b7824 */ /* 0x008fe200008e0614 */
[----:B------:R-:W-:Y:S01]  /*1c45c0*/  IADD3 R10, P1, R17, R29, RZ ;  /* 0x0000001d110a7210 */ /* 0x000fe20007f3e0ff */
[----:B------:R-:W-:Y:S01]  /*1c45d0*/  IMAD.X R3, R15, 0x1, R18, P0 ;  /* 0x000000010f037824 */ /* 0x000fe200000e0612 */
[----:B------:R-:W-:-:S04]  /*1c45e0*/  IADD3 R2, P0, R17, R25, RZ ;  /* 0x0000001911027210 */ /* 0x000fc80007f1e0ff */
[----:B------:R1:W-:Y:S04]  /*1c45f0*/  STL [R1+0x296c], R3 ;  /* 0x00296c0301007387 */ /* 0x0003e80000100800 */
[----:B------:R2:W-:Y:S04]  /*1c4600*/  STL.64 [R1+0x7a38], R20 ;  /* 0x007a381401007387 */ /* 0x0005e80000100a00 */
[----:B------:R-:W-:Y:S04]  /*1c4610*/  STL [R1+0x2974], R11 ;  /* 0x0029740b01007387 */ /* 0x000fe80000100800 */
[----:B------:R3:W-:Y:S01]  /*1c4620*/  STL.64 [R1+0x2978], R12 ;  /* 0x0029780c01007387 */ /* 0x0007e20000100a00 */
[----:B-1----:R-:W-:Y:S01]  /*1c4630*/  IMAD.X R3, R15, 0x1, R24, P0 ;  /* 0x000000010f037824 */ /* 0x002fe200000e0618 */
[----:B--2---:R-:W-:-:S02]  /*1c4640*/  IADD3 R20, P2, R17, R27, RZ ;  /* 0x0000001b11147210 */ /* 0x004fc40007f5e0ff */
[----:B---3--:R-:W2:Y:S04]  /*1c4650*/  LDL.LU.64 R12, [R1+0x7a60] ;  /* 0x007a6000010c7983 */ /* 0x008ea80000300a00 */
[----:B------:R-:W-:Y:S04]  /*1c4660*/  STL.64 [R1+0x7a28], R22 ;  /* 0x007a281601007387 */ /* 0x000fe80000100a00 */
[----:B------:R-:W3:Y:S01]  /*1c4670*/  LDL.LU R17, [R1+0x7a58] ;  /* 0x007a580001117983 */ /* 0x000ee20000300800 */
[----:B------:R-:W-:-:S03]  /*1c4680*/  IMAD.MOV.U32 R21, RZ, RZ, R6 ;  /* 0x000000ffff157224 */ /* 0x000fc600078e0006 */
[----:B------:R1:W-:Y:S01]  /*1c4690*/  STL.64 [R1+0x2980], R2 ;  /* 0x0029800201007387 */ /* 0x0003e20000100a00 */
[----:B------:R-:W-:-:S03]  /*1c46a0*/  IADD3 R6, P0, R7, R16, RZ ;  /* 0x0000001007067210 */ /* 0x000fc60007f1e0ff */
[----:B-1----:R-:W4:Y:S04]  /*1c46b0*/  LDL.LU.64 R2, [R1+0x7a50] ;  /* 0x007a500001027983 */ /* 0x002f280000300a00 */
[----:B------:R-:W2:Y:S01]  /*1c46c0*/  LDL R7, [R1+0x2dc] ;  /* 0x0002dc0001077983 */ /* 0x000ea20000100800 */
[C---:B------:R-:W-:Y:S02]  /*1c46d0*/  IMAD.X R11, R15.reuse, 0x1, R28, P1 ;  /* 0x000000010f0b7824 */ /* 0x040fe400008e061c */
[----:B------:R-:W-:Y:S02]  /*1c46e0*/  IMAD.MOV.U32 R23, RZ, RZ, R21 ;  /* 0x000000ffff177224 */ /* 0x000fe400078e0015 */
[----:B------:R-:W-:Y:S01]  /*1c46f0*/  IMAD.X R21, R15, 0x1, R26, P2 ;  /* 0x000000010f157824 */ /* 0x000fe200010e061a */
[----:B------:R1:W-:Y:S04]  /*1c4700*/  STL.64 [R1+0x2988], R10 ;  /* 0x0029880a01007387 */ /* 0x0003e80000100a00 */
[----:B-1----:R-:W4:Y:S04]  /*1c4710*/  LDL.LU.64 R10, [R1+0x7a48] ;  /* 0x007a4800010a7983 */ /* 0x002f280000300a00 */
[----:B------:R1:W-:Y:S04]  /*1c4720*/  STL [R1+0x7a20], R28 ;  /* 0x007a201c01007387 */ /* 0x0003e80000100800 */
[----:B-1----:R-:W4:Y:S04]  /*1c4730*/  LDL.LU R28, [R1+0x220] ;  /* 0x00022000011c7983 */ /* 0x002f280000300800 */
[----:B---3--:R-:W-:Y:S04]  /*1c4740*/  STL.64 [R1+0x7a18], R16 ;  /* 0x007a181001007387 */ /* 0x008fe80000100a00 */
[----:B------:R-:W3:Y:S04]  /*1c4750*/  LDL.LU R15, [R1+0x7a40] ;  /* 0x007a4000010f7983 */ /* 0x000ee80000300800 */
[----:B------:R1:W-:Y:S04]  /*1c4760*/  STL.64 [R1+0x20a0], R20 ;  /* 0x0020a01401007387 */ /* 0x0003e80000100a00 */
[----:B-1----:R-:W4:Y:S01]  /*1c4770*/  LDL.LU.64 R20, [R1+0x7a38] ;  /* 0x007a380001147983 */ /* 0x002f220000300a00 */
[----:B--2---:R-:W-:-:S05]  /*1c4780*/  IMAD.X R7, R7, 0x1, R14, P0 ;  /* 0x0000000107077824 */ /* 0x004fca00000e060e */
[----:B------:R1:W-:Y:S04]  /*1c4790*/  STL.64 [R1+0x20a8], R6 ;  /* 0x0020a80601007387 */ /* 0x0003e80000100a00 */
[----:B-1----:R-:W2:Y:S04]  /*1c47a0*/  LDL.LU.64 R6, [R1+0x7a30] ;  /* 0x007a300001067983 */ /* 0x002ea80000300a00 */
[----:B--2---:R1:W-:Y:S04]  /*1c47b0*/  STL.64 [R1+0x7a08], R6 ;  /* 0x007a080601007387 */ /* 0x0043e80000100a00 */
[----:B----4-:R2:W-:Y:S01]  /*1c47c0*/  STL [R1+0x79f8], R21 ;  /* 0x0079f81501007387 */ /* 0x0105e20000100800 */
[----:B-1----:R-:W-:-:S03]  /*1c47d0*/  IADD3 R6, P0, R28, R21, RZ ;  /* 0x000000151c067210 */ /* 0x002fc60007f1e0ff */
[----:B--2---:R-:W3:Y:S01]  /*1c47e0*/  LDL.LU R21, [R1+0x2dc] ;  /* 0x0002dc0001157983 */ /* 0x004ee20000300800 */
[----:B------:R-:W-:Y:S01]  /*1c47f0*/  IADD3 R22, P1, R28, R17, RZ ;  /* 0x000000111c167210 */ /* 0x000fe20007f3e0ff */
[----:B------:R-:W-:-:S04]  /*1c4800*/  IMAD.MOV.U32 R17, RZ, RZ, R23 ;  /* 0x000000ffff117224 */ /* 0x000fc800078e0017 */
[----:B---3--:R-:W-:-:S05]  /*1c4810*/  IMAD.X R23, R21, 0x1, R15, P1 ;  /* 0x0000000115177824 */ /* 0x008fca00008e060f */
[----:B------:R1:W-:Y:S04]  /*1c4820*/  STL.64 [R1+0x2960], R22 ;  /* 0x0029601601007387 */ /* 0x0003e80000100a00 */
[----:B-1----:R-:W2:Y:S01]  /*1c4830*/  LDL.LU.64 R22, [R1+0x7a28] ;  /* 0x007a280001167983 */ /* 0x002ea20000300a00 */
[----:B------:R-:W-:-:S03]  /*1c4840*/  IADD3 R16, P2, R28, R19, RZ ;  /* 0x000000131c107210 */ /* 0x000fc60007f5e0ff */
[----:B------:R1:W-:Y:S01]  /*1c4850*/  STL.64 [R1+0x79f0], R14 ;  /* 0x0079f00e01007387 */ /* 0x0003e20000100a00 */
[----:B------:R-:W-:-:S03]  /*1c4860*/  IMAD.X R7, R21, 0x1, R20, P0 ;  /* 0x0000000115077824 */ /* 0x000fc600000e0614 */
[----:B------:R3:W-:Y:S01]  /*1c4870*/  STL.64 [R1+0x7a00], R18 ;  /* 0x007a001201007387 */ /* 0x0007e20000100a00 */
[----:B-1----:R-:W-:Y:S02]  /*1c4880*/  IMAD.MOV.U32 R15, RZ, RZ, R17 ;  /* 0x000000ffff0f7224 */ /* 0x002fe400078e0011 */
[----:B------:R-:W-:Y:S02]  /*1c4890*/  IMAD.X R17, R21, 0x1, R18, P2 ;  /* 0x0000000115117824 */ /* 0x000fe400010e0612 */
[----:B---3--:R-:W3:Y:S04]  /*1c48a0*/  LDL R18, [R1+0x224] ;  /* 0x0002240001127983 */ /* 0x008ee80000100800 */
[----:B------:R-:W-:Y:S04]  /*1c48b0*/  STL [R1+0x7a10], R19 ;  /* 0x007a101301007387 */ /* 0x000fe80000100800 */
[----:B------:R1:W-:Y:S04]  /*1c48c0*/  STL.64 [R1+0x2078], R16 ;  /* 0x0020781001007387 */ /* 0x0003e80000100a00 */
[----:B------:R4:W-:Y:S01]  /*1c48d0*/  STL.64 [R1+0x2080], R6 ;  /* 0x0020800601007387 */ /* 0x0009e20000100a00 */
[C---:B-1----:R-:W-:Y:S01]  /*1c48e0*/  IADD3 R16, P2, R28.reuse, R25, RZ ;  /* 0x000000191c107210 */ /* 0x042fe20007f5e0ff */
[----:B----4-:R-:W-:Y:S01]  /*1c48f0*/  IMAD.MOV.U32 R7, RZ, RZ, R15 ;  /* 0x000000ffff077224 */ /* 0x010fe200078e000f */
[----:B------:R-:W-:-:S03]  /*1c4900*/  IADD3 R6, P0, R28, R29, RZ ;  /* 0x0000001d1c067210 */ /* 0x000fc60007f1e0ff */
[----:B------:R-:W-:Y:S01]  /*1c4910*/  IMAD.X R17, R21, 0x1, R24, P2 ;  /* 0x0000000115117824 */ /* 0x000fe200010e0618 */
[----:B--2---:R-:W-:-:S05]  /*1c4920*/  IADD3 R14, P1, R28, R23, RZ ;  /* 0x000000171c0e7210 */ /* 0x004fca0007f3e0ff */
[----:B------:R-:W-:-:S05]  /*1c4930*/  IMAD.X R15, R21, 0x1, R22, P1 ;  /* 0x00000001150f7824 */ /* 0x000fca00008e0616 */
[----:B------:R1:W-:Y:S02]  /*1c4940*/  STL.64 [R1+0x2088], R14 ;  /* 0x0020880e01007387 */ /* 0x0003e40000100a00 */
[----:B-1----:R-:W-:Y:S02]  /*1c4950*/  IADD3 R14, P1, R28, R27, RZ ;  /* 0x0000001b1c0e7210 */ /* 0x002fe40007f3e0ff */
[----:B------:R-:W2:Y:S04]  /*1c4960*/  LDL.LU R28, [R1+0x7a20] ;  /* 0x007a2000011c7983 */ /* 0x000ea80000300800 */
[----:B------:R1:W-:Y:S04]  /*1c4970*/  STL.64 [R1+0x2090], R16 ;  /* 0x0020901001007387 */ /* 0x0003e80000100a00 */
[----:B-1----:R-:W3:Y:S04]  /*1c4980*/  LDL.LU.64 R16, [R1+0x7a18] ;  /* 0x007a180001107983 */ /* 0x002ee80000300a00 */
[----:B------:R1:W-:Y:S02]  /*1c4990*/  STL.64 [R1+0x79e8], R24 ;  /* 0x0079e81801007387 */ /* 0x0003e40000100a00 */
[----:B-1----:R-:W-:-:S02]  /*1c49a0*/  IMAD.MOV.U32 R25, RZ, RZ, R7 ;  /* 0x000000ffff197224 */ /* 0x002fc400078e0007 */
[----:B--2---:R-:W-:Y:S01]  /*1c49b0*/  IMAD.X R7, R21, 0x1, R28, P0 ;  /* 0x0000000115077824 */ /* 0x004fe200000e061c */
        /* <DEDUP_REMOVED lines=10> */
[----:B------:R1:W-:Y:S04]  /*1c4a60*/  STL.64 [R1+0x79d8], R16 ;  /* 0x0079d81001007387 */ /* 0x0003e80000100a00 */
[----:B-1----:R0:W4:Y:S01]  /*1c4a70*/  LDL.64 R16, [R1+0x2070] ;  /* 0x0020700001107983 */ /* 0x0021220000100a00 */
[----:B------:R-:W-:-:S03]  /*1c4a80*/  IMAD.X R15, R21, 0x1, R26, P1 ;  /* 0x00000001150f7824 */ /* 0x000fc600008e061a */
[----:B----4-:R-:W4:Y:S04]  /*1c4a90*/  LDL R17, [R1+0x2d8] ;  /* 0x0002d80001117983 */ /* 0x010f280000100800 */
[----:B------:R-:W3:Y:S04]  /*1c4aa0*/  LDL.LU R21, [R1+0x79f8] ;  /* 0x0079f80001157983 */ /* 0x000ee80000300800 */
[----:B------:R1:W-:Y:S04]  /*1c4ab0*/  STL.64 [R1+0x2060], R14 ;  /* 0x0020600e01007387 */ /* 0x0003e80000100a00 */
[----:B-1----:R-:W4:Y:S04]  /*1c4ac0*/  LDL.LU.64 R14, [R1+0x79f0] ;  /* 0x0079f000010e7983 */ /* 0x002f280000300a00 */
[----:B------:R1:W-:Y:S04]  /*1c4ad0*/  STL.64 [R1+0x79e0], R26 ;  /* 0x0079e01a01007387 */ /* 0x0003e80000100a00 */
[----:B-1----:R0:W2:Y:S02]  /*1c4ae0*/  LDL.64 R26, [R1+0x2068] ;  /* 0x00206800011a7983 */ /* 0x0020a40000100a00 */
[----:B--2---:R-:W-:-:S04]  /*1c4af0*/  IMAD.MOV.U32 R27, RZ, RZ, R25 ;  /* 0x000000ffff1b7224 */ /* 0x004fc800078e0019 */
[----:B------:R-:W-:Y:S02]  /*1c4b00*/  IMAD.MOV.U32 R25, RZ, RZ, R27 ;  /* 0x000000ffff197224 */ /* 0x000fe400078e001b */
[C---:B----4-:R-:W-:Y:S02]  /*1c4b10*/  IMAD.X R27, R17.reuse, 0x1, R14, P2 ;  /* 0x00000001111b7824 */ /* 0x050fe400010e060e */
[----:B------:R-:W-:-:S03]  /*1c4b20*/  IMAD.X R17, R17, 0x1, R15, P0 ;  /* 0x0000000111117824 */ /* 0x000fc600000e060f */
[----:B------:R-:W-:Y:S04]  /*1c4b30*/  STL [R1+0x206c], R27 ;  /* 0x00206c1b01007387 */ /* 0x000fe80000100800 */
[----:B------:R1:W-:Y:S04]  /*1c4b40*/  STL [R1+0x79c0], R15 ;  /* 0x0079c00f01007387 */ /* 0x0003e80000100800 */
[----:B------:R2:W-:Y:S04]  /*1c4b50*/  STL [R1+0x2074], R17 ;  /* 0x0020741101007387 */ /* 0x0005e80000100800 */
[----:B-1----:R-:W4:Y:S01]  /*1c4b60*/  LDL.LU R15, [R1+0x2d8] ;  /* 0x0002d800010f7983 */ /* 0x002f220000300800 */
[----:B------:R-:W-:Y:S01]  /*1c4b70*/  IADD3 R24, P1, R28, R19, RZ ;  /* 0x000000131c187210 */ /* 0x000fe20007f3e0ff */
[----:B--2---:R-:W-:-:S04]  /*1c4b80*/  IMAD.MOV.U32 R17, RZ, RZ, R25 ;  /* 0x000000ffff117224 */ /* 0x004fc800078e0019 */
[----:B----4-:R-:W-:-:S05]  /*1c4b90*/  IMAD.X R25, R15, 0x1, R18, P1 ;  /* 0x000000010f197824 */ /* 0x010fca00008e0612 */
[----:B------:R1:W-:Y:S04]  /*1c4ba0*/  STL.64 [R1+0x2048], R24 ;  /* 0x0020481801007387 */ /* 0x0003e80000100a00 */
[----:B-1----:R-:W2:Y:S01]  /*1c4bb0*/  LDL.LU.64 R24, [R1+0x79e8] ;  /* 0x0079e80001187983 */ /* 0x002ea20000300a00 */
[----:B---3--:R-:W-:-:S03]  /*1c4bc0*/  IADD3 R26, P2, R28, R21, RZ ;  /* 0x000000151c1a7210 */ /* 0x008fc60007f5e0ff */
[----:B------:R2:W-:Y:S02]  /*1c4bd0*/  STL.64 [R1+0x79c8], R18 ;  /* 0x0079c81201007387 */ /* 0x0005e40000100a00 */
[----:B------:R-:W-:-:S05]  /*1c4be0*/  IMAD.X R27, R15, 0x1, R20, P2 ;  /* 0x000000010f1b7824 */ /* 0x000fca00010e0614 */
[----:B------:R1:W-:Y:S01]  /*1c4bf0*/  STL.64 [R1+0x2050], R26 ;  /* 0x0020501a01007387 */ /* 0x0003e20000100a00 */
[----:B--2---:R-:W-:-:S05]  /*1c4c00*/  IADD3 R18, P1, R28, R25, RZ ;  /* 0x000000191c127210 */ /* 0x004fca0007f3e0ff */
[----:B------:R-:W-:Y:S04]  /*1c4c10*/  STL [R1+0x2038], R18 ;  /* 0x0020381201007387 */ /* 0x000fe80000100800 */
[----:B-1----:R-:W2:Y:S04]  /*1c4c20*/  LDL.LU.64 R26, [R1+0x79e0] ;  /* 0x0079e000011a7983 */ /* 0x002ea80000300a00 */
[----:B------:R1:W-:Y:S04]  /*1c4c30*/  STL.64 [R1+0x79b0], R20 ;  /* 0x0079b01401007387 */ /* 0x0003e80000100a00 */
[----:B-1----:R0:W3:Y:S01]  /*1c4c40*/  LDL.64 R20, [R1+0x2038] ;  /* 0x0020380001147983 */ /* 0x0020e20000100a00 */
[----:B------:R-:W-:-:S03]  /*1c4c50*/  IADD3 R16, P0, R28, R23, RZ ;  /* 0x000000171c107210 */ /* 0x000fc60007f1e0ff */
[----:B------:R2:W-:Y:S01]  /*1c4c60*/  STL.64 [R1+0x79b8], R6 ;  /* 0x0079b80601007387 */ /* 0x0005e20000100a00 */
[C---:B------:R-:W-:Y:S01]  /*1c4c70*/  IADD3 R18, P2, R28.reuse, R29, RZ ;  /* 0x0000001d1c127210 */ /* 0x040fe20007f5e0ff */
[----:B---3--:R-:W-:Y:S02]  /*1c4c80*/  IMAD.MOV.U32 R21, RZ, RZ, R17 ;  /* 0x000000ffff157224 */ /* 0x008fe400078e0011 */
[----:B------:R-:W-:Y:S01]  /*1c4c90*/  IMAD.X R17, R15, 0x1, R22, P0 ;  /* 0x000000010f117824 */ /* 0x000fe200000e0616 */
[----:B--2---:R-:W-:-:S04]  /*1c4ca0*/  IADD3 R6, P0, R28, R27, RZ ;  /* 0x0000001b1c067210 */ /* 0x004fc80007f1e0ff */
[----:B------:R1:W-:Y:S04]  /*1c4cb0*/  STL.64 [R1+0x2058], R16 ;  /* 0x0020581001007387 */ /* 0x0003e80000100a00 */
[----:B-1----:R-:W2:Y:S04]  /*1c4cc0*/  LDL.LU.64 R16, [R1+0x79d8] ;  /* 0x0079d80001107983 */ /* 0x002ea80000300a00 */
[----:B------:R1:W-:Y:S04]  /*1c4cd0*/  STL.64 [R1+0x79a0], R22 ;  /* 0x0079a01601007387 */ /* 0x0003e80000100a00 */
[----:B-1----:R-:W2:Y:S04]  /*1c4ce0*/  LDL R23, [R1+0x228] ;  /* 0x0002280001177983 */ /* 0x002ea80000100800 */
[----:B------:R1:W-:Y:S04]  /*1c4cf0*/  STL.64 [R1+0x79a8], R12 ;  /* 0x0079a80c01007387 */ /* 0x0003e80000100a00 */
[----:B------:R-:W3:Y:S04]  /*1c4d00*/  LDL.LU R28, [R1+0x79d0] ;  /* 0x0079d000011c7983 */ /* 0x000ee80000300800 */
[----:B------:R-:W-:Y:S01]  /*1c4d10*/  STL.64 [R1+0x7990], R24 ;  /* 0x0079901801007387 */ /* 0x000fe20000100a00 */
[----:B-1----:R-:W-:-:S02]  /*1c4d20*/  IMAD.MOV.U32 R12, RZ, RZ, R21 ;  /* 0x000000ffff0c7224 */ /* 0x002fc400078e0015 */
[----:B------:R-:W-:-:S05]  /*1c4d30*/  IMAD.X R21, R15, 0x1, R24, P1 ;  /* 0x000000010f157824 */ /* 0x000fca00008e0618 */
[----:B------:R-:W-:Y:S04]  /*1c4d40*/  STL [R1+0x203c], R21 ;  /* 0x00203c1501007387 */ /* 0x000fe80000100800 */
[----:B------:R1:W-:Y:S04]  /*1c4d50*/  STL.64 [R1+0x7998], R4 ;  /* 0x0079980401007387 */ /* 0x0003e80000100a00 */
[----:B-1----:R-:W4:Y:S01]  /*1c4d60*/  LDL R4, [R1+0x2d4] ;  /* 0x0002d40001047983 */ /* 0x002f220000100800 */
[C---:B------:R-:W-:Y:S02]  /*1c4d70*/  IMAD.X R7, R15.reuse, 0x1, R26, P0 ;  /* 0x000000010f077824 */ /* 0x040fe400000e061a */
[----:B---3--:R-:W-:Y:S01]  /*1c4d80*/  IMAD.X R19, R15, 0x1, R28, P2 ;  /* 0x000000010f137824 */ /* 0x008fe200010e061c */
[----:B--2---:R-:W-:-:S04]  /*1c4d90*/  IADD3 R20, P1, R23, R16, RZ ;  /* 0x0000001017147210 */ /* 0x004fc80007f3e0ff */
[----:B------:R1:W-:Y:S04]  /*1c4da0*/  STL.64 [R1+0x2040], R18 ;  /* 0x0020401201007387 */ /* 0x0003e80000100a00 */
[----:B-1----:R-:W2:Y:S04]  /*1c4db0*/  LDL.LU.64 R18, [R1+0x79c8] ;  /* 0x0079c80001127983 */ /* 0x002ea80000300a00 */
[----:B------:R-:W-:Y:S04]  /*1c4dc0*/  STL.64 [R1+0x7980], R16 ;  /* 0x0079801001007387 */ /* 0x000fe80000100a00 */
[----:B------:R-:W3:Y:S04]  /*1c4dd0*/  LDL.LU R15, [R1+0x79c0] ;  /* 0x0079c000010f7983 */ /* 0x000ee80000300800 */
[----:B------:R1:W-:Y:S01]  /*1c4de0*/  STL.64 [R1+0x2020], R6 ;  /* 0x0020200601007387 */ /* 0x0003e20000100a00 */
[----:B----4-:R-:W-:-:S03]  /*1c4df0*/  IMAD.X R21, R4, 0x1, R14, P1 ;  /* 0x0000000104157824 */ /* 0x010fc600008e060e */
[----:B-1----:R-:W4:Y:S04]  /*1c4e00*/  LDL.LU.64 R6, [R1+0x79b8] ;  /* 0x0079b80001067983 */ /* 0x002f280000300a00 */
[----:B------:R1:W-:Y:S04]  /*1c4e10*/  STL [R1+0x7988], R26 ;  /* 0x0079881a01007387 */ /* 0x0003e80000100800 */
[----:B-1----:R-:W2:Y:S04]  /*1c4e20*/  LDL.LU R26, [R1+0x228] ;  /* 0x00022800011a7983 */ /* 0x002ea80000300800 */
[----:B------:R1:W-:Y:S04]  /*1c4e30*/  STL.64 [R1+0x2028], R20 ;  /* 0x0020281401007387 */ /* 0x0003e80000100a00 */
[----:B-1----:R-:W2:Y:S01]  /*1c4e40*/  LDL.LU.64 R20, [R1+0x79b0] ;  /* 0x0079b00001147983 */ /* 0x002ea20000300a00 */
[----:B------:R-:W-:Y:S01]  /*1c4e50*/  IADD3 R22, P2, R23, R17, RZ ;  /* 0x0000001117167210 */ /* 0x000fe20007f5e0ff */
[----:B------:R-:W-:-:S04]  /*1c4e60*/  IMAD.MOV.U32 R17, RZ, RZ, R12 ;  /* 0x000000ffff117224 */ /* 0x000fc800078e000c */
[----:B---3--:R-:W-:Y:S01]  /*1c4e70*/  IMAD.X R23, R4, 0x1, R15, P2 ;  /* 0x0000000104177824 */ /* 0x008fe200010e060f */
[----:B--2---:R-:W-:-:S05]  /*1c4e80*/  IADD3 R12, P1, R26, R21, RZ ;  /* 0x000000151a0c7210 */ /* 0x004fca0007f3e0ff */
[----:B------:R1:W-:Y:S04]  /*1c4e90*/  STL [R1+0x2000], R12 ;  /* 0x0020000c01007387 */ /* 0x0003e80000100800 */
[----:B-1----:R-:W2:Y:S04]  /*1c4ea0*/  LDL.LU.64 R12, [R1+0x79a8] ;  /* 0x0079a800010c7983 */ /* 0x002ea80000300a00 */
[----:B------:R1:W-:Y:S04]  /*1c4eb0*/  STL.64 [R1+0x2030], R22 ;  /* 0x0020301601007387 */ /* 0x0003e80000100a00 */
[----:B-1----:R-:W3:Y:S04]  /*1c4ec0*/  LDL.LU.64 R22, [R1+0x79a0] ;  /* 0x0079a00001167983 */ /* 0x002ee80000300a00 */
[----:B------:R1:W-:Y:S04]  /*1c4ed0*/  STL [R1+0x7970], R15 ;  /* 0x0079700f01007387 */ /* 0x0003e80000100800 */
[----:B-1----:R-:W4:Y:S04]  /*1c4ee0*/  LDL.LU R15, [R1+0x2d4] ;  /* 0x0002d400010f7983 */ /* 0x002f280000300800 */
[----:B--2---:R1:W-:Y:S04]  /*1c4ef0*/  STL.64 [R1+0x7978], R12 ;  /* 0x0079780c01007387 */ /* 0x0043e80000100a00 */
[----:B-1----:R0:W2:Y:S01]  /*1c4f00*/  LDL.64 R12, [R1+0x2000] ;  /* 0x00200000010c7983 */ /* 0x0020a20000100a00 */
[----:B---3--:R-:W-:-:S05]  /*1c4f10*/  IADD3 R4, P2, R26, R23, RZ ;  /* 0x000000171a047210 */ /* 0x008fca0007f5e0ff */
[----:B------:R1:W-:Y:S04]  /*1c4f20*/  STL [R1+0x2008], R4 ;  /* 0x0020080401007387 */ /* 0x0003e80000100800 */
[----:B-1----:R-:W3:Y:S01]  /*1c4f30*/  LDL.LU.64 R4, [R1+0x7998] ;  /* 0x0079980001047983 */ /* 0x002ee20000300a00 */
[----:B------:R-:W-:-:S05]  /*1c4f40*/  IADD3 R24, P0, R26, R19, RZ ;  /* 0x000000131a187210 */ /* 0x000fca0007f1e0ff */
[----:B----4-:R-:W-:-:S05]  /*1c4f50*/  IMAD.X R25, R15, 0x1, R18, P0 ;  /* 0x000000010f197824 */ /* 0x010fca00000e0612 */
[----:B------:R1:W-:Y:S04]  /*1c4f60*/  STL.64 [R1+0x1ff8], R24 ;  /* 0x001ff81801007387 */ /* 0x0003e80000100a00 */
[----:B-1----:R-:W4:Y:S01]  /*1c4f70*/  LDL.LU.64 R24, [R1+0x7990] ;  /* 0x0079900001187983 */ /* 0x002f220000300a00 */
[----:B--2---:R-:W-:-:S03]  /*1c4f80*/  IMAD.X R13, R15, 0x1, R20, P1 ;  /* 0x000000010f0d7824 */ /* 0x004fc600008e0614 */
[----:B---3--:R1:W-:Y:S04]  /*1c4f90*/  STL.64 [R1+0x7960], R4 ;  /* 0x0079600401007387 */ /* 0x0083e80000100a00 */
[----:B-1----:R-:W2:Y:S04]  /*1c4fa0*/  LDL R5, [R1+0x22c] ;  /* 0x00022c0001057983 */ /* 0x002ea80000100800 */
[----:B------:R1:W-:Y:S04]  /*1c4fb0*/  STL.64 [R1+0x7968], R20 ;  /* 0x0079681401007387 */ /* 0x0003e80000100a00 */
[----:B-1----:R0:W3:Y:S01]  /*1c4fc0*/  LDL.64 R20, [R1+0x2008] ;  /* 0x0020080001147983 */ /* 0x0020e20000100a00 */
[----:B----4-:R-:W-:Y:S01]  /*1c4fd0*/  IADD3 R16, P0, R26, R25, RZ ;  /* 0x000000191a107210 */ /* 0x010fe20007f1e0ff */
[----:B------:R-:W-:-:S02]  /*1c4fe0*/  IMAD.MOV.U32 R4, RZ, RZ, R17 ;  /* 0x000000ffff047224 */ /* 0x000fc400078e0011 */
[----:B------:R-:W-:Y:S02]  /*1c4ff0*/  STL [R1+0x2004], R13 ;  /* 0x0020040d01007387 */ /* 0x000fe40000100800 */
[C---:B------:R-:W-:Y:S01]  /*1c5000*/  IMAD.X R17, R15.reuse, 0x1, R24, P0 ;  /* 0x000000010f117824 */ /* 0x040fe200000e0618 */
[C---:B------:R-:W-:Y:S01]  /*1c5010*/  IADD3 R12, P1, R26.reuse, R29, RZ ;  /* 0x0000001d1a0c7210 */ /* 0x040fe20007f3e0ff */
[----:B---3--:R-:W-:Y:S01]  /*1c5020*/  IMAD.X R21, R15, 0x1, R22, P2 ;  /* 0x000000010f157824 */ /* 0x008fe200010e0616 */
[----:B------:R-:W-:-:S04]  /*1c5030*/  IADD3 R20, P2, R26, R27, RZ ;  /* 0x0000001b1a147210 */ /* 0x000fc80007f5e0ff */
[----:B------:R-:W-:Y:S04]  /*1c5040*/  STL [R1+0x200c], R21 ;  /* 0x00200c1501007387 */ /* 0x000fe80000100800 */
[----:B------:R-:W3:Y:S04]  /*1c5050*/  LDL.LU R26, [R1+0x7988] ;  /* 0x00798800011a7983 */ /* 0x000ee80000300800 */
[----:B------:R1:W-:Y:S04]  /*1c5060*/  STL.64 [R1+0x2010], R16 ;  /* 0x0020101001007387 */ /* 0x0003e80000100a00 */
[----:B-1----:R-:W2:Y:S01]  /*1c5070*/  LDL.LU.64 R16, [R1+0x7980] ;  /* 0x0079800001107983 */ /* 0x002ea20000300a00 */
[----:B------:R-:W-:-:S03]  /*1c5080*/  IMAD.MOV.U32 R13, RZ, RZ, R4 ;  /* 0x000000ffff0d7224 */ /* 0x000fc600078e0004 */
[----:B------:R-:W-:Y:S01]  /*1c5090*/  STL.64 [R1+0x7958], R24 ;  /* 0x0079581801007387 */ /* 0x000fe20000100a00 */
[----:B---3--:R-:W-:Y:S01]  /*1c50a0*/  IMAD.X R21, R15, 0x1, R26, P2 ;  /* 0x000000010f157824 */ /* 0x008fe200010e061a */
[----:B--2---:R-:W-:Y:S01]  /*1c50b0*/  IADD3 R4, P0, R5, R16, RZ ;  /* 0x0000001005047210 */ /* 0x004fe20007f1e0ff */
[----:B------:R-:W-:Y:S02]  /*1c50c0*/  IMAD.MOV.U32 R5, RZ, RZ, R13 ;  /* 0x000000ffff057224 */ /* 0x000fe400078e000d */
[----:B------:R-:W-:-:S05]  /*1c50d0*/  IMAD.X R13, R15, 0x1, R28, P1 ;  /* 0x000000010f0d7824 */ /* 0x000fca00008e061c */
[----:B------:R1:W-:Y:S04]  /*1c50e0*/  STL.64 [R1+0x2018], R12 ;  /* 0x0020180c01007387 */ /* 0x0003e80000100a00 */
[----:B-1----:R-:W2:Y:S04]  /*1c50f0*/  LDL.LU.64 R12, [R1+0x7978] ;  /* 0x00797800010c7983 */ /* 0x002ea80000300a00 */
[----:B------:R1:W-:Y:S04]  /*1c5100*/  STL [R1+0x7948], R28 ;  /* 0x0079481c01007387 */ /* 0x0003e80000100800 */
[----:B-1----:R-:W3:Y:S04]  /*1c5110*/  LDL.LU R28, [R1+0x22c] ;  /* 0x00022c00011c7983 */ /* 0x002ee80000300800 */
[----:B------:R-:W4:Y:S04]  /*1c5120*/  LDL R25, [R1+0x2d0] ;  /* 0x0002d00001197983 */ /* 0x000f280000100800 */
[----:B------:R-:W-:Y:S04]  /*1c5130*/  STL.64 [R1+0x7940], R16 ;  /* 0x0079401001007387 */ /* 0x000fe80000100a00 */
[----:B------:R-:W4:Y:S04]  /*1c5140*/  LDL.LU R15, [R1+0x7970] ;  /* 0x00797000010f7983 */ /* 0x000f280000300800 */
[----:B------:R1:W-:Y:S04]  /*1c5150*/  STL.64 [R1+0x1fe0], R20 ;  /* 0x001fe01401007387 */ /* 0x0003e80000100a00 */
[----:B-1----:R-:W4:Y:S04]  /*1c5160*/  LDL.LU.64 R20, [R1+0x7968] ;  /* 0x0079680001147983 */ /* 0x002f280000300a00 */
[----:B--2---:R1:W-:Y:S01]  /*1c5170*/  STL.64 [R1+0x7950], R12 ;  /* 0x0079500c01007387 */ /* 0x0043e20000100a00 */
[----:B---3--:R-:W-:Y:S01]  /*1c5180*/  IADD3 R24, P1, R28, R17, RZ ;  /* 0x000000111c187210 */ /* 0x008fe20007f3e0ff */
[----:B------:R-:W-:-:S02]  /*1c5190*/  IMAD.MOV.U32 R17, RZ, RZ, R5 ;  /* 0x000000ffff117224 */ /* 0x000fc400078e0005 */
[C---:B----4-:R-:W-:Y:S02]  /*1c51a0*/  IMAD.X R5, R25.reuse, 0x1, R14, P0 ;  /* 0x0000000119057824 */ /* 0x050fe400000e060e */
[----:B------:R-:W-:-:S03]  /*1c51b0*/  IMAD.X R25, R25, 0x1, R15, P1 ;  /* 0x0000000119197824 */ /* 0x000fc600008e060f */
[----:B------:R2:W-:Y:S01]  /*1c51c0*/  STL.64 [R1+0x1fe8], R4 ;  /* 0x001fe80401007387 */ /* 0x0005e20000100a00 */
[----:B-1----:R-:W-:-:S03]  /*1c51d0*/  IADD3 R12, P0, R28, R21, RZ ;  /* 0x000000151c0c7210 */ /* 0x002fc60007f1e0ff */
[----:B--2---:R-:W2:Y:S04]  /*1c51e0*/  LDL.LU.64 R4, [R1+0x7960] ;  /* 0x0079600001047983 */ /* 0x004ea80000300a00 */
[----:B------:R1:W-:Y:S04]  /*1c51f0*/  STL.64 [R1+0x1ff0], R24 ;  /* 0x001ff01801007387 */ /* 0x0003e80000100a00 */
[----:B------:R-:W-:Y:S04]  /*1c5200*/  STL [R1+0x1fc0], R12 ;  /* 0x001fc00c01007387 */ /* 0x000fe80000100800 */
[----:B-1----:R-:W3:Y:S04]  /*1c5210*/  LDL.LU.64 R24, [R1+0x7958] ;  /* 0x0079580001187983 */ /* 0x002ee80000300a00 */
[----:B------:R1:W-:Y:S04]  /*1c5220*/  STL [R1+0x7930], R15 ;  /* 0x0079300f01007387 */ /* 0x0003e80000100800 */
[----:B-1----:R-:W4:Y:S01]  /*1c5230*/  LDL.LU R15, [R1+0x2d0] ;  /* 0x0002d000010f7983 */ /* 0x002f220000300800 */
[----:B------:R-:W-:Y:S01]  /*1c5240*/  IADD3 R16, P2, R28, R19, RZ ;  /* 0x000000131c107210 */ /* 0x000fe20007f5e0ff */
[----:B------:R-:W-:-:S02]  /*1c5250*/  IMAD.MOV.U32 R13, RZ, RZ, R17 ;  /* 0x000000ffff0d7224 */ /* 0x000fc400078e0011 */
[----:B------:R1:W-:Y:S02]  /*1c5260*/  STL.64 [R1+0x7938], R18 ;  /* 0x0079381201007387 */ /* 0x0003e40000100a00 */
[----:B----4-:R-:W-:Y:S02]  /*1c5270*/  IMAD.X R17, R15, 0x1, R18, P2 ;  /* 0x000000010f117824 */ /* 0x010fe400010e0612 */
[----:B-1----:R0:W4:Y:S01]  /*1c5280*/  LDL.64 R18, [R1+0x1fc0] ;  /* 0x001fc00001127983 */ /* 0x0021220000100a00 */
[----:B------:R-:W-:-:S03]  /*1c5290*/  IADD3 R12, P1, R28, R23, RZ ;  /* 0x000000171c0c7210 */ /* 0x000fc60007f3e0ff */
[----:B------:R1:W-:Y:S04]  /*1c52a0*/  STL.64 [R1+0x1fb8], R16 ;  /* 0x001fb81001007387 */ /* 0x0003e80000100a00 */
[----:B------:R2:W-:Y:S01]  /*1c52b0*/  STL.64 [R1+0x7928], R20 ;  /* 0x0079281401007387 */ /* 0x0005e20000100a00 */
[----:B-1----:R-:W-:Y:S01]  /*1c52c0*/  IMAD.MOV.U32 R17, RZ, RZ, R13 ;  /* 0x000000ffff117224 */ /* 0x002fe200078e000d */
[----:B---3--:R-:W-:Y:S01]  /*1c52d0*/  IADD3 R16, P2, R28, R25, RZ ;  /* 0x000000191c107210 */ /* 0x008fe20007f5e0ff */
[C---:B------:R-:W-:Y:S02]  /*1c52e0*/  IMAD.X R13, R15.reuse, 0x1, R22, P1 ;  /* 0x000000010f0d7824 */ /* 0x040fe400008e0616 */
[----:B--2---:R-:W-:Y:S02]  /*1c52f0*/  IMAD.MOV.U32 R21, RZ, RZ, R17 ;  /* 0x000000ffff157224 */ /* 0x004fe400078e0011 */
[----:B------:R-:W-:-:S02]  /*1c5300*/  IMAD.X R17, R15, 0x1, R24, P2 ;  /* 0x000000010f117824 */ /* 0x000fc400010e0618 */
[----:B----4-:R-:W-:Y:S01]  /*1c5310*/  IMAD.X R19, R15, 0x1, R20, P0 ;  /* 0x000000010f137824 */ /* 0x010fe200000e0614 */
[----:B------:R-:W-:-:S04]  /*1c5320*/  IADD3 R18, P0, R28, R29, RZ ;  /* 0x0000001d1c127210 */ /* 0x000fc80007f1e0ff */
[----:B------:R-:W-:Y:S04]  /*1c5330*/  STL [R1+0x1fc4], R19 ;  /* 0x001fc41301007387 */ /* 0x000fe80000100800 */
[----:B------:R1:W-:Y:S01]  /*1c5340*/  STL.64 [R1+0x1fc8], R12 ;  /* 0x001fc80c01007387 */ /* 0x0003e20000100a00 */
[----:B------:R-:W-:-:S03]  /*1c5350*/  IADD3 R20, P1, R28, R27, RZ ;  /* 0x0000001b1c147210 */ /* 0x000fc60007f3e0ff */
[----:B-1----:R-:W2:Y:S04]  /*1c5360*/  LDL.LU.64 R12, [R1+0x7950] ;  /* 0x00795000010c7983 */ /* 0x002ea80000300a00 */
[----:B------:R1:W-:Y:S04]  /*1c5370*/  STL.64 [R1+0x7920], R22 ;  /* 0x0079201601007387 */ /* 0x0003e80000100a00 */
[----:B-1----:R-:W3:Y:S04]  /*1c5380*/  LDL R23, [R1+0x230] ;  /* 0x0002300001177983 */ /* 0x002ee80000100800 */
[----:B------:R-:W4:Y:S04]  /*1c5390*/  LDL.LU R28, [R1+0x7948] ;  /* 0x00794800011c7983 */ /* 0x000f280000300800 */
[----:B------:R1:W-:Y:S04]  /*1c53a0*/  STL.64 [R1+0x1fd0], R16 ;  /* 0x001fd01001007387 */ /* 0x0003e80000100a00 */
[----:B-1----:R-:W3:Y:S04]  /*1c53b0*/  LDL.LU.64 R16, [R1+0x7940] ;  /* 0x0079400001107983 */ /* 0x002ee80000300a00 */
[----:B------:R3:W-:Y:S01]  /*1c53c0*/  STL.64 [R1+0x7918], R24 ;  /* 0x0079181801007387 */ /* 0x0007e20000100a00 */
[----:B----4-:R-:W-:-:S05]  /*1c53d0*/  IMAD.X R19, R15, 0x1, R28, P0 ;  /* 0x000000010f137824 */ /* 0x010fca00000e061c */
[----:B------:R1:W-:Y:S01]  /*1c53e0*/  STL.64 [R1+0x1fd8], R18 ;  /* 0x001fd81201007387 */ /* 0x0003e20000100a00 */
[C---:B---3--:R-:W-:Y:S02]  /*1c53f0*/  IADD3 R24, P2, R23.reuse, R16, RZ ;  /* 0x0000001017187210 */ /* 0x048fe40007f5e0ff */
[----:B------:R-:W-:-:S03]  /*1c5400*/  IADD3 R22, P0, R23, R17, RZ ;  /* 0x0000001117167210 */ /* 0x000fc60007f1e0ff */
[----:B------:R-:W-:Y:S04]  /*1c5410*/  STL [R1+0x1fa8], R24 ;  /* 0x001fa81801007387 */ /* 0x000fe80000100800 */
[----:B-1----:R-:W3:Y:S04]  /*1c5420*/  LDL.LU.64 R18, [R1+0x7938] ;  /* 0x0079380001127983 */ /* 0x002ee80000300a00 */
[----:B------:R-:W4:Y:S04]  /*1c5430*/  LDL R23, [R1+0x2cc] ;  /* 0x0002cc0001177983 */ /* 0x000f280000100800 */
[----:B------:R1:W-:Y:S04]  /*1c5440*/  STL.64 [R1+0x7910], R16 ;  /* 0x0079101001007387 */ /* 0x0003e80000100a00 */
[----:B-1----:R0:W2:Y:S02]  /*1c5450*/  LDL.64 R16, [R1+0x1fa8] ;  /* 0x001fa80001107983 */ /* 0x0020a40000100a00 */
[----:B--2---:R-:W-:-:S02]  /*1c5460*/  IMAD.MOV.U32 R17, RZ, RZ, R21 ;  /* 0x000000ffff117224 */ /* 0x004fc400078e0015 */
[----:B------:R-:W-:Y:S02]  /*1c5470*/  IMAD.X R21, R15, 0x1, R26, P1 ;  /* 0x000000010f157824 */ /* 0x000fe400008e061a */
[----:B------:R-:W2:Y:S04]  /*1c5480*/  LDL.LU R15, [R1+0x7930] ;  /* 0x00793000010f7983 */ /* 0x000ea80000300800 */
[----:B------:R1:W-:Y:S04]  /*1c5490*/  STL.64 [R1+0x1fa0], R20 ;  /* 0x001fa01401007387 */ /* 0x0003e80000100a00 */
[----:B-1----:R-:W3:Y:S04]  /*1c54a0*/  LDL.LU.64 R20, [R1+0x7928] ;  /* 0x0079280001147983 */ /* 0x002ee80000300a00 */
[----:B------:R1:W-:Y:S04]  /*1c54b0*/  STL [R1+0x7908], R26 ;  /* 0x0079081a01007387 */ /* 0x0003e80000100800 */
[----:B-1----:R-:W2:Y:S01]  /*1c54c0*/  LDL.LU R26, [R1+0x230] ;  /* 0x00023000011a7983 */ /* 0x002ea20000300800 */
[----:B------:R-:W-:-:S02]  /*1c54d0*/  IMAD.MOV.U32 R25, RZ, RZ, R17 ;  /* 0x000000ffff197224 */ /* 0x000fc400078e0011 */
[----:B----4-:R-:W-:-:S05]  /*1c54e0*/  IMAD.X R17, R23, 0x1, R14, P2 ;  /* 0x0000000117117824 */ /* 0x010fca00010e060e */
[----:B------:R-:W-:Y:S04]  /*1c54f0*/  STL [R1+0x1fac], R17 ;  /* 0x001fac1101007387 */ /* 0x000fe80000100800 */
[----:B------:R1:W-:Y:S04]  /*1c5500*/  STL.64 [R1+0x78f8], R6 ;  /* 0x0078f80601007387 */ /* 0x0003e80000100a00 */
[----:B-1----:R-:W4:Y:S04]  /*1c5510*/  LDL R6, [R1+0x234] ;  /* 0x0002340001067983 */ /* 0x002f280000100800 */
[----:B---3--:R1:W-:Y:S01]  /*1c5520*/  STL [R1+0x78f0], R21 ;  /* 0x0078f01501007387 */ /* 0x0083e20000100800 */
[----:B--2---:R-:W-:-:S03]  /*1c5530*/  IADD3 R16, P2, R26, R21, RZ ;  /* 0x000000151a107210 */ /* 0x004fc60007f5e0ff */
[----:B-1----:R-:W2:Y:S01]  /*1c5540*/  LDL.LU R21, [R1+0x2cc] ;  /* 0x0002cc0001157983 */ /* 0x002ea20000300800 */
[----:B------:R-:W-:Y:S01]  /*1c5550*/  IADD3 R24, P1, R26, R19, RZ ;  /* 0x000000131a187210 */ /* 0x000fe20007f3e0ff */
[----:B--2---:R-:W-:-:S05]  /*1c5560*/  IMAD.X R23, R21, 0x1, R15, P0 ;  /* 0x0000000115177824 */ /* 0x004fca00000e060f */
        /* <DEDUP_REMOVED lines=8> */
[----:B------:R-:W-:Y:S02]  /*1c55f0*/  IMAD.X R17, R21, 0x1, R20, P2 ;  /* 0x0000000115117824 */ /* 0x000fe400010e0614 */
[----:B------:R-:W-:-:S03]  /*1c5600*/  IMAD.MOV.U32 R13, RZ, RZ, R15 ;  /* 0x000000ffff0d7224 */ /* 0x000fc600078e000f */
[----:B------:R1:W-:Y:S01]  /*1c5610*/  STL.64 [R1+0x1f80], R16 ;  /* 0x001f801001007387 */ /* 0x0003e20000100a00 */
[----:B--2---:R-:W-:-:S05]  /*1c5620*/  IADD3 R14, P0, R26, R23, RZ ;  /* 0x000000171a0e7210 */ /* 0x004fca0007f1e0ff */
[----:B------:R-:W-:Y:S01]  /*1c5630*/  IMAD.X R15, R21, 0x1, R22, P0 ;  /* 0x00000001150f7824 */ /* 0x000fe200000e0616 */
[----:B---3--:R-:W-:-:S05]  /*1c5640*/  IADD3 R12, P1, R26, R25, RZ ;  /* 0x000000191a0c7210 */ /* 0x008fca0007f3e0ff */
[----:B------:R-:W-:Y:S04]  /*1c5650*/  STL [R1+0x1f90], R12 ;  /* 0x001f900c01007387 */ /* 0x000fe80000100800 */
[----:B-1----:R-:W4:Y:S04]  /*1c5660*/  LDL.LU.64 R16, [R1+0x7910] ;  /* 0x0079100001107983 */ /* 0x002f280000300a00 */
[----:B------:R1:W-:Y:S04]  /*1c5670*/  STL.64 [R1+0x78e0], R22 ;  /* 0x0078e01601007387 */ /* 0x0003e80000100a00 */
[----:B-1----:R0:W2:Y:S04]  /*1c5680*/  LDL.64 R22, [R1+0x1f90] ;  /* 0x001f900001167983 */ /* 0x0020a80000100a00 */
[----:B------:R1:W-:Y:S01]  /*1c5690*/  STL.64 [R1+0x1f88], R14 ;  /* 0x001f880e01007387 */ /* 0x0003e20000100a00 */
[----:B------:R-:W-:-:S02]  /*1c56a0*/  IADD3 R12, P2, R26, R29, RZ ;  /* 0x0000001d1a0c7210 */ /* 0x000fc40007f5e0ff */
[----:B-1----:R-:W-:Y:S02]  /*1c56b0*/  IADD3 R14, P0, R26, R27, RZ ;  /* 0x0000001b1a0e7210 */ /* 0x002fe40007f1e0ff */
[----:B------:R-:W3:Y:S04]  /*1c56c0*/  LDL.LU R26, [R1+0x7908] ;  /* 0x00790800011a7983 */ /* 0x000ee80000300800 */
[----:B------:R1:W-:Y:S02]  /*1c56d0*/  STL.64 [R1+0x78d8], R24 ;  /* 0x0078d81801007387 */ /* 0x0003e40000100a00 */
[----:B-1----:R-:W-:Y:S02]  /*1c56e0*/  IMAD.MOV.U32 R25, RZ, RZ, R13 ;  /* 0x000000ffff197224 */ /* 0x002fe400078e000d */
[----:B------:R-:W-:-:S02]  /*1c56f0*/  IMAD.X R13, R21, 0x1, R28, P2 ;  /* 0x00000001150d7824 */ /* 0x000fc400010e061c */
[C---:B--2---:R-:W-:Y:S01]  /*1c5700*/  IMAD.X R23, R21.reuse, 0x1, R24, P1 ;  /* 0x0000000115177824 */ /* 0x044fe200008e0618 */
[C---:B----4-:R-:W-:Y:S02]  /*1c5710*/  IADD3 R22, P1, R6.reuse, R16, RZ ;  /* 0x0000001006167210 */ /* 0x050fe40007f3e0ff */
[----:B------:R-:W-:Y:S02]  /*1c5720*/  IADD3 R6, P2, R6, R17, RZ ;  /* 0x0000001106067210 */ /* 0x000fe40007f5e0ff */
[----:B------:R1:W-:Y:S04]  /*1c5730*/  STL [R1+0x1f94], R23 ;  /* 0x001f941701007387 */ /* 0x0003e80000100800 */
[----:B-1----:R-:W2:Y:S04]  /*1c5740*/  LDL R23, [R1+0x2c8] ;  /* 0x0002c80001177983 */ /* 0x002ea80000100800 */
[----:B------:R1:W-:Y:S01]  /*1c5750*/  STL.64 [R1+0x1f98], R12 ;  /* 0x001f980c01007387 */ /* 0x0003e20000100a00 */
[----:B---3--:R-:W-:-:S03]  /*1c5760*/  IMAD.X R15, R21, 0x1, R26, P0 ;  /* 0x00000001150f7824 */ /* 0x008fc600000e061a */
[----:B-1----:R-:W3:Y:S04]  /*1c5770*/  LDL.LU.64 R12, [R1+0x7900] ;  /* 0x00790000010c7983 */ /* 0x002ee80000300a00 */
[----:B------:R1:W-:Y:S04]  /*1c5780*/  STL [R1+0x1f70], R6 ;  /* 0x001f700601007387 */ /* 0x0003e80000100800 */
[----:B-1----:R-:W4:Y:S04]  /*1c5790*/  LDL.LU.64 R6, [R1+0x78f8] ;  /* 0x0078f80001067983 */ /* 0x002f280000300a00 */
[----:B------:R1:W-:Y:S04]  /*1c57a0*/  STL [R1+0x78c8], R17 ;  /* 0x0078c81101007387 */ /* 0x0003e80000100800 */
[----:B-1----:R-:W3:Y:S04]  /*1c57b0*/  LDL.LU R17, [R1+0x234] ;  /* 0x0002340001117983 */ /* 0x002ee80000300800 */
[----:B------:R-:W4:Y:S04]  /*1c57c0*/  LDL.LU R21, [R1+0x78f0] ;  /* 0x0078f00001157983 */ /* 0x000f280000300800 */
[----:B------:R1:W-:Y:S04]  /*1c57d0*/  STL.64 [R1+0x1f60], R14 ;  /* 0x001f600e01007387 */ /* 0x0003e80000100a00 */
[----:B-1----:R-:W2:Y:S04]  /*1c57e0*/  LDL.LU.64 R14, [R1+0x78e8] ;  /* 0x0078e800010e7983 */ /* 0x002ea80000300a00 */
[----:B------:R-:W-:Y:S01]  /*1c57f0*/  STL.64 [R1+0x78d0], R26 ;  /* 0x0078d01a01007387 */ /* 0x000fe20000100a00 */
[----:B--2---:R-:W-:-:S05]  /*1c5800*/  IMAD.X R23, R23, 0x1, R14, P1 ;  /* 0x0000000117177824 */ /* 0x004fca00008e060e */
[----:B------:R1:W-:Y:S04]  /*1c5810*/  STL.64 [R1+0x1f68], R22 ;  /* 0x001f681601007387 */ /* 0x0003e80000100a00 */
[----:B-1----:R-:W2:Y:S04]  /*1c5820*/  LDL.LU.64 R22, [R1+0x78e0] ;  /* 0x0078e00001167983 */ /* 0x002ea80000300a00 */
[----:B------:R1:W-:Y:S04]  /*1c5830*/  STL [R1+0x78b8], R14 ;  /* 0x0078b80e01007387 */ /* 0x0003e80000100800 */
[----:B-1----:R-:W4:Y:S04]  /*1c5840*/  LDL.LU R14, [R1+0x2c8] ;  /* 0x0002c800010e7983 */ /* 0x002f280000300800 */
[----:B------:R1:W-:Y:S04]  /*1c5850*/  STL.64 [R1+0x78b0], R4 ;  /* 0x0078b00401007387 */ /* 0x0003e80000100a00 */
[----:B-1----:R0:W4:Y:S01]  /*1c5860*/  LDL.64 R4, [R1+0x1f70] ;  /* 0x001f700001047983 */ /* 0x0021220000100a00 */
[----:B------:R-:W-:Y:S01]  /*1c5870*/  IMAD.MOV.U32 R27, RZ, RZ, R25 ;  /* 0x000000ffff1b7224 */ /* 0x000fe200078e0019 */
[----:B---3--:R-:W-:-:S03]  /*1c5880*/  IADD3 R24, P0, R17, R19, RZ ;  /* 0x0000001311187210 */ /* 0x008fc60007f1e0ff */
[----:B------:R-:W-:Y:S02]  /*1c5890*/  IMAD.MOV.U32 R25, RZ, RZ, R27 ;  /* 0x000000ffff197224 */ /* 0x000fe400078e001b */
[----:B----4-:R-:W-:-:S05]  /*1c58a0*/  IMAD.X R5, R14, 0x1, R15, P2 ;  /* 0x000000010e057824 */ /* 0x010fca00010e060f */
[----:B------:R1:W-:Y:S02]  /*1c58b0*/  STL [R1+0x1f74], R5 ;  /* 0x001f740501007387 */ /* 0x0003e40000100800 */
[----:B-1----:R-:W-:Y:S02]  /*1c58c0*/  IMAD.MOV.U32 R5, RZ, RZ, R25 ;  /* 0x000000ffff057224 */ /* 0x002fe400078e0019 */
[----:B------:R-:W-:-:S05]  /*1c58d0*/  IMAD.X R25, R14, 0x1, R18, P0 ;  /* 0x000000010e197824 */ /* 0x000fca00000e0612 */
[----:B------:R1:W-:Y:S04]  /*1c58e0*/  STL.64 [R1+0x1f38], R24 ;  /* 0x001f381801007387 */ /* 0x0003e80000100a00 */
[----:B-1----:R-:W3:Y:S01]  /*1c58f0*/  LDL.LU.64 R24, [R1+0x78d8] ;  /* 0x0078d80001187983 */ /* 0x002ee20000300a00 */
[----:B------:R-:W-:-:S03]  /*1c5900*/  IADD3 R26, P1, R17, R21, RZ ;  /* 0x00000015111a7210 */ /* 0x000fc60007f3e0ff */
[----:B------:R3:W-:Y:S02]  /*1c5910*/  STL.64 [R1+0x78c0], R18 ;  /* 0x0078c01201007387 */ /* 0x0007e40000100a00 */
[----:B------:R-:W-:-:S05]  /*1c5920*/  IMAD.X R27, R14, 0x1, R20, P1 ;  /* 0x000000010e1b7824 */ /* 0x000fca00008e0614 */
[----:B------:R1:W-:Y:S01]  /*1c5930*/  STL.64 [R1+0x1f40], R26 ;  /* 0x001f401a01007387 */ /* 0x0003e20000100a00 */
[----:B---3--:R-:W-:-:S05]  /*1c5940*/  IADD3 R18, P0, R17, R25, RZ ;  /* 0x0000001911127210 */ /* 0x008fca0007f1e0ff */
[----:B------:R-:W-:Y:S04]  /*1c5950*/  STL [R1+0x1f50], R18 ;  /* 0x001f501201007387 */ /* 0x000fe80000100800 */
[----:B-1----:R-:W3:Y:S01]  /*1c5960*/  LDL.LU.64 R26, [R1+0x78d0] ;  /* 0x0078d000011a7983 */ /* 0x002ee20000300a00 */
[----:B--2---:R-:W-:Y:S01]  /*1c5970*/  IADD3 R4, P2, R17, R23, RZ ;  /* 0x0000001711047210 */ /* 0x004fe20007f5e0ff */
[----:B------:R-:W-:Y:S02]  /*1c5980*/  IMAD.MOV.U32 R19, RZ, RZ, R5 ;  /* 0x000000ffff137224 */ /* 0x000fe400078e0005 */
[----:B------:R1:W-:Y:S02]  /*1c5990*/  STL.64 [R1+0x78a8], R22 ;  /* 0x0078a81601007387 */ /* 0x0003e40000100a00 */
[----:B------:R-:W-:-:S02]  /*1c59a0*/  IMAD.X R5, R14, 0x1, R22, P2 ;  /* 0x000000010e057824 */ /* 0x000fc400010e0616 */
[----:B-1----:R0:W2:Y:S04]  /*1c59b0*/  LDL.64 R22, [R1+0x1f50] ;  /* 0x001f500001167983 */ /* 0x0020a80000100a00 */
[----:B------:R3:W-:Y:S01]  /*1c59c0*/  STL.64 [R1+0x1f48], R4 ;  /* 0x001f480401007387 */ /* 0x0007e20000100a00 */
[C---:B------:R-:W-:Y:S02]  /*1c59d0*/  IADD3 R18, P1, R17.reuse, R29, RZ ;  /* 0x0000001d11127210 */ /* 0x040fe40007f3e0ff */
[----:B---3--:R-:W-:Y:S02]  /*1c59e0*/  IADD3 R4, P2, R17, R27, RZ ;  /* 0x0000001b11047210 */ /* 0x008fe40007f5e0ff */
[----:B------:R-:W3:Y:S01]  /*1c59f0*/  LDL.LU R17, [R1+0x78c8] ;  /* 0x0078c80001117983 */ /* 0x000ee20000300800 */
[----:B------:R-:W-:-:S02]  /*1c5a00*/  IMAD.MOV.U32 R5, RZ, RZ, R19 ;  /* 0x000000ffff057224 */ /* 0x000fc400078e0013 */
[C---:B------:R-:W-:Y:S01]  /*1c5a10*/  IMAD.X R19, R14.reuse, 0x1, R28, P1 ;  /* 0x000000010e137824 */ /* 0x040fe200008e061c */
[----:B------:R-:W-:Y:S01]  /*1c5a20*/  STL.64 [R1+0x78a0], R24 ;  /* 0x0078a01801007387 */ /* 0x000fe20000100a00 */
[----:B--2---:R-:W-:Y:S01]  /*1c5a30*/  IMAD.X R23, R14, 0x1, R24, P0 ;  /* 0x000000010e177824 */ /* 0x004fe200000e0618 */
[----:B------:R-:W-:-:S04]  /*1c5a40*/  IADD3 R22, P0, R5, R16, RZ ;  /* 0x0000001005167210 */ /* 0x000fc80007f1e0ff */
[----:B------:R-:W-:Y:S04]  /*1c5a50*/  STL [R1+0x1f54], R23 ;  /* 0x001f541701007387 */ /* 0x000fe80000100800 */
[----:B------:R1:W-:Y:S04]  /*1c5a60*/  STL.64 [R1+0x1f58], R18 ;  /* 0x001f581201007387 */ /* 0x0003e80000100a00 */
[----:B-1----:R-:W2:Y:S01]  /*1c5a70*/  LDL.LU.64 R18, [R1+0x78c0] ;  /* 0x0078c00001127983 */ /* 0x002ea20000300a00 */
[----:B---3--:R-:W-:-:S03]  /*1c5a80*/  IADD3 R24, P1, R5, R17, RZ ;  /* 0x0000001105187210 */ /* 0x008fc60007f3e0ff */
[----:B------:R1:W-:Y:S02]  /*1c5a90*/  STL.64 [R1+0x7888], R16 ;  /* 0x0078881001007387 */ /* 0x0003e40000100a00 */
[----:B-1----:R-:W-:Y:S02]  /*1c5aa0*/  IMAD.MOV.U32 R17, RZ, RZ, R5 ;  /* 0x000000ffff117224 */ /* 0x002fe400078e0005 */
[----:B------:R-:W-:Y:S02]  /*1c5ab0*/  IMAD.X R5, R14, 0x1, R26, P2 ;  /* 0x000000010e057824 */ /* 0x000fe400010e061a */
[----:B------:R-:W3:Y:S04]  /*1c5ac0*/  LDL.LU R14, [R1+0x78b8] ;  /* 0x0078b800010e7983 */ /* 0x000ee80000300800 */
[----:B------:R1:W-:Y:S04]  /*1c5ad0*/  STL.64 [R1+0x1f20], R4 ;  /* 0x001f200401007387 */ /* 0x0003e80000100a00 */
[----:B-1----:R-:W4:Y:S04]  /*1c5ae0*/  LDL.LU.64 R4, [R1+0x78b0] ;  /* 0x0078b00001047983 */ /* 0x002f280000300a00 */
[----:B------:R-:W-:Y:S04]  /*1c5af0*/  STL.64 [R1+0x7890], R26 ;  /* 0x0078901a01007387 */ /* 0x000fe80000100a00 */
[----:B----4-:R1:W-:Y:S04]  /*1c5b00*/  STL.64 [R1+0x7898], R4 ;  /* 0x0078980401007387 */ /* 0x0103e80000100a00 */
[----:B--2---:R2:W-:Y:S01]  /*1c5b10*/  STL [R1+0x7878], R19 ;  /* 0x0078781301007387 */ /* 0x0045e20000100800 */
[----:B-1----:R-:W-:-:S03]  /*1c5b20*/  IADD3 R4, P2, R17, R19, RZ ;  /* 0x0000001311047210 */ /* 0x002fc60007f5e0ff */
[----:B--2---:R-:W3:Y:S04]  /*1c5b30*/  LDL.LU R19, [R1+0x2c4] ;  /* 0x0002c40001137983 */ /* 0x004ee80000300800 */
[----:B------:R-:W-:Y:S01]  /*1c5b40*/  STL [R1+0x1ef8], R4 ;  /* 0x001ef80401007387 */ /* 0x000fe20000100800 */
[C---:B---3--:R-:W-:Y:S02]  /*1c5b50*/  IMAD.X R23, R19.reuse, 0x1, R14, P0 ;  /* 0x0000000113177824 */ /* 0x048fe400000e060e */
[----:B------:R-:W-:-:S03]  /*1c5b60*/  IMAD.X R25, R19, 0x1, R15, P1 ;  /* 0x0000000113197824 */ /* 0x000fc600008e060f */
[----:B------:R1:W-:Y:S04]  /*1c5b70*/  STL.64 [R1+0x1f28], R22 ;  /* 0x001f281601007387 */ /* 0x0003e80000100a00 */
[----:B-1----:R-:W2:Y:S04]  /*1c5b80*/  LDL.LU.64 R22, [R1+0x78a8] ;  /* 0x0078a80001167983 */ /* 0x002ea80000300a00 */
[----:B------:R1:W-:Y:S04]  /*1c5b90*/  STL.64 [R1+0x1f30], R24 ;  /* 0x001f301801007387 */ /* 0x0003e80000100a00 */
[----:B-1----:R-:W3:Y:S04]  /*1c5ba0*/  LDL.LU.64 R24, [R1+0x78a0] ;  /* 0x0078a00001187983 */ /* 0x002ee80000300a00 */
[----:B------:R1:W-:Y:S04]  /*1c5bb0*/  STL.64 [R1+0x7880], R14 ;  /* 0x0078800e01007387 */ /* 0x0003e80000100a00 */
[----:B-1----:R0:W4:Y:S01]  /*1c5bc0*/  LDL.64 R14, [R1+0x1ef8] ;  /* 0x001ef800010e7983 */ /* 0x0021220000100a00 */
[----:B------:R-:W-:-:S05]  /*1c5bd0*/  IADD3 R4, P0, R17, R21, RZ ;  /* 0x0000001511047210 */ /* 0x000fca0007f1e0ff */
[----:B------:R-:W-:Y:S01]  /*1c5be0*/  IMAD.X R5, R19, 0x1, R20, P0 ;  /* 0x0000000113057824 */ /* 0x000fe200000e0614 */
[----:B--2---:R-:W-:-:S05]  /*1c5bf0*/  IADD3 R26, P1, R17, R23, RZ ;  /* 0x00000017111a7210 */ /* 0x004fca0007f3e0ff */
[C---:B------:R-:W-:Y:S02]  /*1c5c00*/  IMAD.X R27, R19.reuse, 0x1, R22, P1 ;  /* 0x00000001131b7824 */ /* 0x040fe400008e0616 */
[----:B----4-:R-:W-:-:S05]  /*1c5c10*/  IMAD.X R15, R19, 0x1, R18, P2 ;  /* 0x00000001130f7824 */ /* 0x010fca00010e0612 */
[----:B------:R-:W-:Y:S04]  /*1c5c20*/  STL [R1+0x1efc], R15 ;  /* 0x001efc0f01007387 */ /* 0x000fe80000100800 */
[----:B------:R-:W-:Y:S04]  /*1c5c30*/  STL.64 [R1+0x7870], R12 ;  /* 0x0078700c01007387 */ /* 0x000fe80000100a00 */
[----:B------:R1:W-:Y:S04]  /*1c5c40*/  STL.64 [R1+0x1f00], R4 ;  /* 0x001f000401007387 */ /* 0x0003e80000100a00 */
[----:B-1----:R-:W2:Y:S04]  /*1c5c50*/  LDL.LU.64 R4, [R1+0x7898] ;  /* 0x0078980001047983 */ /* 0x002ea80000300a00 */
[----:B------:R1:W-:Y:S04]  /*1c5c60*/  STL.64 [R1+0x1f08], R26 ;  /* 0x001f081a01007387 */ /* 0x0003e80000100a00 */
[----:B-1----:R-:W4:Y:S01]  /*1c5c70*/  LDL.LU.64 R26, [R1+0x7890] ;  /* 0x00789000011a7983 */ /* 0x002f220000300a00 */
[----:B------:R-:W-:-:S05]  /*1c5c80*/  IMAD.MOV.U32 R13, RZ, RZ, R17 ;  /* 0x000000ffff0d7224 */ /* 0x000fca00078e0011 */
[C---:B---3--:R-:W-:Y:S02]  /*1c5c90*/  IADD3 R16, P2, R13.reuse, R25, RZ ;  /* 0x000000190d107210 */ /* 0x048fe40007f5e0ff */
[----:B------:R-:W-:-:S03]  /*1c5ca0*/  IADD3 R14, P0, R13, R29, RZ ;  /* 0x0000001d0d0e7210 */ /* 0x000fc60007f1e0ff */
[----:B------:R-:W-:Y:S01]  /*1c5cb0*/  IMAD.X R17, R19, 0x1, R24, P2 ;  /* 0x0000000113117824 */ /* 0x000fe200010e0618 */
[----:B----4-:R-:W-:Y:S02]  /*1c5cc0*/  IADD3 R12, P1, R13, R27, RZ ;  /* 0x0000001b0d0c7210 */ /* 0x010fe40007f3e0ff */
[----:B------:R-:W3:Y:S04]  /*1c5cd0*/  LDL R13, [R1+0x23c] ;  /* 0x00023c00010d7983 */ /* 0x000ee80000100800 */
[----:B------:R1:W-:Y:S04]  /*1c5ce0*/  STL.64 [R1+0x1f10], R16 ;  /* 0x001f101001007387 */ /* 0x0003e80000100a00 */
[----:B-1----:R-:W3:Y:S04]  /*1c5cf0*/  LDL.LU.64 R16, [R1+0x7888] ;  /* 0x0078880001107983 */ /* 0x002ee80000300a00 */
[----:B------:R-:W-:Y:S04]  /*1c5d00*/  STL.64 [R1+0x7860], R24 ;  /* 0x0078601801007387 */ /* 0x000fe80000100a00 */
[----:B--2---:R3:W-:Y:S01]  /*1c5d10*/  STL.64 [R1+0x7868], R4 ;  /* 0x0078680401007387 */ /* 0x0047e20000100a00 */
[----:B------:R-:W-:-:S05]  /*1c5d20*/  IMAD.X R15, R19, 0x1, R28, P0 ;  /* 0x00000001130f7824 */ /* 0x000fca00000e061c */
[----:B------:R1:W-:Y:S01]  /*1c5d30*/  STL.64 [R1+0x1f18], R14 ;  /* 0x001f180e01007387 */ /* 0x0003e20000100a00 */
[----:B---3--:R-:W-:-:S05]  /*1c5d40*/  IADD3 R4, P2, R13, R16, RZ ;  /* 0x000000100d047210 */ /* 0x008fca0007f5e0ff */
[----:B------:R2:W-:Y:S04]  /*1c5d50*/  STL [R1+0x1ee8], R4 ;  /* 0x001ee80401007387 */ /* 0x0005e80000100800 */
[----:B-1----:R-:W3:Y:S04]  /*1c5d60*/  LDL.LU.64 R14, [R1+0x7880] ;  /* 0x00788000010e7983 */ /* 0x002ee80000300a00 */
[----:B------:R-:W3:Y:S04]  /*1c5d70*/  LDL R5, [R1+0x2c0] ;  /* 0x0002c00001057983 */ /* 0x000ee80000100800 */
[----:B------:R1:W-:Y:S01]  /*1c5d80*/  STL.64 [R1+0x7848], R16 ;  /* 0x0078481001007387 */ /* 0x0003e20000100a00 */
[----:B--2---:R-:W-:Y:S01]  /*1c5d90*/  IADD3 R4, P0, R13, R17, RZ ;  /* 0x000000110d047210 */ /* 0x004fe20007f1e0ff */
[----:B------:R-:W-:-:S02]  /*1c5da0*/  IMAD.X R13, R19, 0x1, R26, P1 ;  /* 0x00000001130d7824 */ /* 0x000fc400008e061a */
[----:B-1----:R-:W2:Y:S04]  /*1c5db0*/  LDL.LU R16, [R1+0x23c] ;  /* 0x00023c0001107983 */ /* 0x002ea80000300800 */
[----:B------:R-:W2:Y:S04]  /*1c5dc0*/  LDL.LU R19, [R1+0x7878] ;  /* 0x0078780001137983 */ /* 0x000ea80000300800 */
[----:B------:R1:W-:Y:S04]  /*1c5dd0*/  STL.64 [R1+0x1ee0], R12 ;  /* 0x001ee00c01007387 */ /* 0x0003e80000100a00 */
[----:B-1----:R-:W4:Y:S04]  /*1c5de0*/  LDL.LU.64 R12, [R1+0x7870] ;  /* 0x00787000010c7983 */ /* 0x002f280000300a00 */
[----:B------:R1:W-:Y:S04]  /*1c5df0*/  STL.64 [R1+0x7850], R26 ;  /* 0x0078501a01007387 */ /* 0x0003e80000100a00 */
[----:B-1----:R0:W3:Y:S04]  /*1c5e00*/  LDL.64 R26, [R1+0x1ee8] ;  /* 0x001ee800011a7983 */ /* 0x0020e80000100a00 */
[----:B------:R-:W-:Y:S01]  /*1c5e10*/  STL.64 [R1+0x7858], R6 ;  /* 0x0078580601007387 */ /* 0x000fe20000100a00 */
[----:B---3--:R-:W-:-:S02]  /*1c5e20*/  IMAD.X R27, R5, 0x1, R14, P2 ;  /* 0x00000001051b7824 */ /* 0x008fc400010e060e */
[----:B------:R-:W-:-:S05]  /*1c5e30*/  IMAD.X R5, R5, 0x1, R15, P0 ;  /* 0x0000000105057824 */ /* 0x000fca00000e060f */
[----:B------:R1:W-:Y:S04]  /*1c5e40*/  STL.64 [R1+0x1ef0], R4 ;  /* 0x001ef00401007387 */ /* 0x0003e80000100a00 */
[----:B------:R-:W-:Y:S04]  /*1c5e50*/  STL [R1+0x1eec], R27 ;  /* 0x001eec1b01007387 */ /* 0x000fe80000100800 */
[----:B-1----:R-:W3:Y:S04]  /*1c5e60*/  LDL.LU.64 R4, [R1+0x7868] ;  /* 0x0078680001047983 */ /* 0x002ee80000300a00 */
[----:B----4-:R-:W-:Y:S04]  /*1c5e70*/  STL.64 [R1+0x7840], R12 ;  /* 0x0078400c01007387 */ /* 0x010fe80000100a00 */
[----:B------:R1:W-:Y:S04]  /*1c5e80*/  STL [R1+0x7838], R15 ;  /* 0x0078380f01007387 */ /* 0x0003e80000100800 */
[----:B-1----:R-:W4:Y:S01]  /*1c5e90*/  LDL.LU R15, [R1+0x2c0] ;  /* 0x0002c000010f7983 */ /* 0x002f220000300800 */
[----:B--2---:R-:W-:-:S05]  /*1c5ea0*/  IADD3 R24, P1, R16, R19, RZ ;  /* 0x0000001310187210 */ /* 0x004fca0007f3e0ff */
[----:B----4-:R-:W-:-:S05]  /*1c5eb0*/  IMAD.X R25, R15, 0x1, R18, P1 ;  /* 0x000000010f197824 */ /* 0x010fca00008e0612 */
[----:B------:R1:W-:Y:S04]  /*1c5ec0*/  STL.64 [R1+0x1eb8], R24 ;  /* 0x001eb81801007387 */ /* 0x0003e80000100a00 */
[----:B-1----:R-:W2:Y:S01]  /*1c5ed0*/  LDL.LU.64 R24, [R1+0x7860] ;  /* 0x0078600001187983 */ /* 0x002ea20000300a00 */
[C---:B------:R-:W-:Y:S02]  /*1c5ee0*/  IADD3 R6, P2, R16.reuse, R21, RZ ;  /* 0x0000001510067210 */ /* 0x040fe40007f5e0ff */
[----:B------:R-:W-:-:S03]  /*1c5ef0*/  IADD3 R26, P0, R16, R23, RZ ;  /* 0x00000017101a7210 */ /* 0x000fc60007f1e0ff */
[C---:B------:R-:W-:Y:S02]  /*1c5f00*/  IMAD.X R7, R15.reuse, 0x1, R20, P2 ;  /* 0x000000010f077824 */ /* 0x040fe400010e0614 */
[----:B------:R-:W-:-:S03]  /*1c5f10*/  IMAD.X R27, R15, 0x1, R22, P0 ;  /* 0x000000010f1b7824 */ /* 0x000fc600000e0616 */
[----:B------:R1:W-:Y:S01]  /*1c5f20*/  STL.64 [R1+0x1ec0], R6 ;  /* 0x001ec00601007387 */ /* 0x0003e20000100a00 */
[----:B--2---:R-:W-:-:S05]  /*1c5f30*/  IADD3 R12, P1, R16, R25, RZ ;  /* 0x00000019100c7210 */ /* 0x004fca0007f3e0ff */
[----:B------:R-:W-:Y:S04]  /*1c5f40*/  STL [R1+0x1ed0], R12 ;  /* 0x001ed00c01007387 */ /* 0x000fe80000100800 */
[----:B-1----:R-:W2:Y:S04]  /*1c5f50*/  LDL.LU.64 R6, [R1+0x7858] ;  /* 0x0078580001067983 */ /* 0x002ea80000300a00 */
[----:B---3--:R1:W-:Y:S04]  /*1c5f60*/  STL.64 [R1+0x7828], R4 ;  /* 0x0078280401007387 */ /* 0x0083e80000100a00 */
[----:B-1----:R-:W3:Y:S04]  /*1c5f70*/  LDL R5, [R1+0x240] ;  /* 0x0002400001057983 */ /* 0x002ee80000100800 */
[----:B------:R1:W-:Y:S04]  /*1c5f80*/  STL.64 [R1+0x1ec8], R26 ;  /* 0x001ec81a01007387 */ /* 0x0003e80000100a00 */
[----:B-1----:R-:W4:Y:S04]  /*1c5f90*/  LDL.LU.64 R26, [R1+0x7850] ;  /* 0x00785000011a7983 */ /* 0x002f280000300a00 */
[----:B------:R1:W-:Y:S04]  /*1c5fa0*/  STL.64 [R1+0x7830], R22 ;  /* 0x0078301601007387 */ /* 0x0003e80000100a00 */
[----:B-1----:R0:W2:Y:S01]  /*1c5fb0*/  LDL.64 R22, [R1+0x1ed0] ;  /* 0x001ed00001167983 */ /* 0x0020a20000100a00 */
[----:B------:R-:W-:-:S05]  /*1c5fc0*/  IADD3 R12, P2, R16, R29, RZ ;  /* 0x0000001d100c7210 */ /* 0x000fca0007f5e0ff */
[----:B------:R-:W-:Y:S01]  /*1c5fd0*/  IMAD.X R13, R15, 0x1, R28, P2 ;  /* 0x000000010f0d7824 */ /* 0x000fe200010e061c */
[----:B----4-:R-:W-:-:S05]  /*1c5fe0*/  IADD3 R16, P0, R16, R27, RZ ;  /* 0x0000001b10107210 */ /* 0x010fca0007f1e0ff */
[----:B------:R1:W-:Y:S01]  /*1c5ff0*/  STL [R1+0x1ea0], R16 ;  /* 0x001ea01001007387 */ /* 0x0003e20000100800 */
[----:B--2---:R-:W-:-:S03]  /*1c6000*/  IMAD.X R23, R15, 0x1, R24, P1 ;  /* 0x000000010f177824 */ /* 0x004fc600008e0618 */
[----:B-1----:R-:W3:Y:S04]  /*1c6010*/  LDL.LU.64 R16, [R1+0x7848] ;  /* 0x0078480001107983 */ /* 0x002ee80000300a00 */
[----:B------:R-:W-:Y:S04]  /*1c6020*/  STL [R1+0x1ed4], R23 ;  /* 0x001ed41701007387 */ /* 0x000fe80000100800 */
[----:B------:R1:W-:Y:S04]  /*1c6030*/  STL.64 [R1+0x1ed8], R12 ;  /* 0x001ed80c01007387 */ /* 0x0003e80000100a00 */
[----:B-1----:R-:W2:Y:S04]  /*1c6040*/  LDL.LU.64 R12, [R1+0x7840] ;  /* 0x00784000010c7983 */ /* 0x002ea80000300a00 */
[----:B------:R1:W-:Y:S04]  /*1c6050*/  STL.64 [R1+0x7818], R28 ;  /* 0x0078181c01007387 */ /* 0x0003e80000100a00 */
[----:B-1----:R0:W4:Y:S01]  /*1c6060*/  LDL.64 R28, [R1+0x1ea0] ;  /* 0x001ea000011c7983 */ /* 0x0021220000100a00 */
[----:B---3--:R-:W-:-:S02]  /*1c6070*/  IADD3 R22, P1, R5, R16, RZ ;  /* 0x0000001005167210 */ /* 0x008fc40007f3e0ff */
[----:B------:R-:W-:Y:S02]  /*1c6080*/  IADD3 R4, P2, R5, R17, RZ ;  /* 0x0000001105047210 */ /* 0x000fe40007f5e0ff */
[----:B------:R-:W3:Y:S04]  /*1c6090*/  LDL R5, [R1+0x2bc] ;  /* 0x0002bc0001057983 */ /* 0x000ee80000100800 */
[----:B--2---:R-:W-:Y:S04]  /*1c60a0*/  STL.64 [R1+0x7820], R12 ;  /* 0x0078200c01007387 */ /* 0x004fe80000100a00 */
[----:B------:R1:W-:Y:S04]  /*1c60b0*/  STL [R1+0x7810], R17 ;  /* 0x0078101101007387 */ /* 0x0003e80000100800 */
[----:B-1----:R-:W2:Y:S01]  /*1c60c0*/  LDL.LU R17, [R1+0x240] ;  /* 0x0002400001117983 */ /* 0x002ea20000300800 */
[----:B----4-:R-:W-:-:S03]  /*1c60d0*/  IMAD.X R29, R15, 0x1, R26, P0 ;  /* 0x000000010f1d7824 */ /* 0x010fc600000e061a */
[----:B------:R-:W4:Y:S04]  /*1c60e0*/  LDL.LU R15, [R1+0x7838] ;  /* 0x00783800010f7983 */ /* 0x000f280000300800 */
[----:B------:R-:W-:Y:S01]  /*1c60f0*/  STL [R1+0x1ea4], R29 ;  /* 0x001ea41d01007387 */ /* 0x000fe20000100800 */
[----:B------:R-:W-:Y:S02]  /*1c6100*/  IMAD.MOV.U32 R13, RZ, RZ, R9 ;  /* 0x000000ffff0d7224 */ /* 0x000fe400078e0009 */
[----:B---3--:R-:W-:-:S05]  /*1c6110*/  IMAD.X R23, R5, 0x1, R14, P1 ;  /* 0x0000000105177824 */ /* 0x008fca00008e060e */
[----:B------:R1:W-:Y:S04]  /*1c6120*/  STL.64 [R1+0x1ea8], R22 ;  /* 0x001ea81601007387 */ /* 0x0003e80000100a00 */
[----:B-1----:R-:W3:Y:S04]  /*1c6130*/  LDL.LU.64 R22, [R1+0x7830] ;  /* 0x0078300001167983 */ /* 0x002ee80000300a00 */
[----:B------:R-:W3:Y:S04]  /*1c6140*/  LDL.LU R9, [R1+0x2b4] ;  /* 0x0002b40001097983 */ /* 0x000ee80000300800 */
[----:B------:R-:W3:Y:S01]  /*1c6150*/  LDL.LU R29, [R1+0x244] ;  /* 0x00024400011d7983 */ /* 0x000ee20000300800 */
[----:B----4-:R-:W-:-:S05]  /*1c6160*/  IMAD.X R5, R5, 0x1, R15, P2 ;  /* 0x0000000105057824 */ /* 0x010fca00010e060f */
[----:B------:R1:W-:Y:S04]  /*1c6170*/  STL.64 [R1+0x1eb0], R4 ;  /* 0x001eb00401007387 */ /* 0x0003e80000100a00 */
[----:B-1----:R-:W4:Y:S01]  /*1c6180*/  LDL.LU.64 R4, [R1+0x7828] ;  /* 0x0078280001047983 */ /* 0x002f220000300a00 */
[----:B--2---:R-:W-:-:S03]  /*1c6190*/  IADD3 R12, P0, R17, R19, RZ ;  /* 0x00000013110c7210 */ /* 0x004fc60007f1e0ff */
[----:B----4-:R-:W-:Y:S04]  /*1c61a0*/  STL.64 [R1+0x7800], R4 ;  /* 0x0078000401007387 */ /* 0x010fe80000100a00 */
[----:B---3--:R-:W-:Y:S04]  /*1c61b0*/  STL.64 [R1+0x7808], R8 ;  /* 0x0078080801007387 */ /* 0x008fe80000100a00 */
[----:B------:R1:W-:Y:S04]  /*1c61c0*/  STL [R1+0x77f8], R15 ;  /* 0x0077f80f01007387 */ /* 0x0003e80000100800 */
[----:B-1----:R-:W2:Y:S01]  /*1c61d0*/  LDL.LU R15, [R1+0x2bc] ;  /* 0x0002bc00010f7983 */ /* 0x002ea20000300800 */
[C---:B------:R-:W-:Y:S01]  /*1c61e0*/  IADD3 R28, P1, R17.reuse, R21, RZ ;  /* 0x00000015111c7210 */ /* 0x040fe20007f3e0ff */
[----:B------:R-:W-:Y:S01]  /*1c61f0*/  IMAD.MOV.U32 R5, RZ, RZ, R13 ;  /* 0x000000ffff057224 */ /* 0x000fe200078e000d */
[----:B------:R-:W-:Y:S01]  /*1c6200*/  IADD3 R8, P2, R17, R23, RZ ;  /* 0x0000001711087210 */ /* 0x000fe20007f5e0ff */
[----:B------:R-:W-:-:S02]  /*1c6210*/  IMAD.MOV.U32 R9, RZ, RZ, R29 ;  /* 0x000000ffff097224 */ /* 0x000fc400078e001d */
        /* <DEDUP_REMOVED lines=8> */
[----:B-1----:R0:W4:Y:S01]  /*1c62a0*/  LDL.64 R20, [R1+0x1a18] ;  /* 0x001a180001147983 */ /* 0x0021220000100a00 */
[----:B------:R-:W-:-:S03]  /*1c62b0*/  IADD3 R8, P0, R17, R25, RZ ;  /* 0x0000001911087210 */ /* 0x000fc60007f1e0ff */
[----:B--2---:R-:W-:Y:S04]  /*1c62c0*/  STL.64 [R1+0x77e0], R12 ;  /* 0x0077e00c01007387 */ /* 0x004fe80000100a00 */
[----:B------:R-:W-:Y:S01]  /*1c62d0*/  STL.64 [R1+0x77e8], R22 ;  /* 0x0077e81601007387 */ /* 0x000fe20000100a00 */
[----:B---3--:R-:W-:Y:S01]  /*1c62e0*/  IADD3 R4, P1, R17, R29, RZ ;  /* 0x0000001d11047210 */ /* 0x008fe20007f3e0ff */
[----:B----4-:R-:W-:-:S05]  /*1c62f0*/  IMAD.X R21, R15, 0x1, R22, P2 ;  /* 0x000000010f157824 */ /* 0x010fca00010e0616 */
[----:B------:R1:W-:Y:S01]  /*1c6300*/  STL [R1+0x1a1c], R21 ;  /* 0x001a1c1501007387 */ /* 0x0003e20000100800 */
[----:B------:R-:W-:-:S03]  /*1c6310*/  IADD3 R20, P2, R17, R27, RZ ;  /* 0x0000001b11147210 */ /* 0x000fc60007f5e0ff */
[----:B------:R-:W2:Y:S01]  /*1c6320*/  LDL.LU R17, [R1+0x7810] ;  /* 0x0078100001117983 */ /* 0x000ea20000300800 */
[----:B-1----:R-:W-:Y:S02]  /*1c6330*/  IMAD.MOV.U32 R21, RZ, RZ, R9 ;  /* 0x000000ffff157224 */ /* 0x002fe400078e0009 */
[----:B------:R-:W-:-:S05]  /*1c6340*/  IMAD.X R9, R15, 0x1, R24, P0 ;  /* 0x000000010f097824 */ /* 0x000fca00000e0618 */
[----:B------:R1:W-:Y:S04]  /*1c6350*/  STL.64 [R1+0x1e90], R8 ;  /* 0x001e900801007387 */ /* 0x0003e80000100a00 */
[----:B-1----:R-:W3:Y:S01]  /*1c6360*/  LDL.LU.64 R8, [R1+0x7808] ;  /* 0x0078080001087983 */ /* 0x002ee20000300a00 */
[----:B------:R-:W-:Y:S02]  /*1c6370*/  IMAD.MOV.U32 R13, RZ, RZ, R5 ;  /* 0x000000ffff0d7224 */ /* 0x000fe400078e0005 */
[----:B------:R-:W-:Y:S01]  /*1c6380*/  IMAD.X R5, R15, 0x1, R28, P1 ;  /* 0x000000010f057824 */ /* 0x000fe200008e061c */
[----:B------:R-:W4:Y:S04]  /*1c6390*/  LDL R23, [R1+0x2b8] ;  /* 0x0002b80001177983 */ /* 0x000f280000100800 */
[----:B------:R1:W-:Y:S01]  /*1c63a0*/  STL.64 [R1+0x1e98], R4 ;  /* 0x001e980401007387 */ /* 0x0003e20000100a00 */
[----:B------:R-:W-:-:S03]  /*1c63b0*/  IADD3 R22, P0, R21, R16, RZ ;  /* 0x0000001015167210 */ /* 0x000fc60007f1e0ff */
[----:B-1----:R-:W4:Y:S04]  /*1c63c0*/  LDL.LU.64 R4, [R1+0x7800] ;  /* 0x0078000001047983 */ /* 0x002f280000300a00 */
[----:B------:R-:W-:Y:S01]  /*1c63d0*/  STL.64 [R1+0x77d8], R28 ;  /* 0x0077d81c01007387 */ /* 0x000fe20000100a00 */
[----:B--2---:R-:W-:-:S03]  /*1c63e0*/  IADD3 R12, P1, R21, R17, RZ ;  /* 0x00000011150c7210 */ /* 0x004fc60007f3e0ff */
[----:B---3--:R-:W-:Y:S04]  /*1c63f0*/  STL.64 [R1+0x77c0], R8 ;  /* 0x0077c00801007387 */ /* 0x008fe80000100a00 */
[----:B------:R1:W-:Y:S02]  /*1c6400*/  STL.64 [R1+0x77c8], R16 ;  /* 0x0077c81001007387 */ /* 0x0003e40000100a00 */
[----:B-1----:R-:W-:Y:S02]  /*1c6410*/  IMAD.MOV.U32 R16, RZ, RZ, R21 ;  /* 0x000000ffff107224 */ /* 0x002fe400078e0015 */
[----:B------:R-:W-:Y:S02]  /*1c6420*/  IMAD.X R21, R15, 0x1, R26, P2 ;  /* 0x000000010f157824 */ /* 0x000fe400010e061a */
[----:B------:R-:W2:Y:S04]  /*1c6430*/  LDL.LU R15, [R1+0x77f8] ;  /* 0x0077f800010f7983 */ /* 0x000ea80000300800 */
[----:B------:R1:W-:Y:S04]  /*1c6440*/  STL.64 [R1+0x19f0], R20 ;  /* 0x0019f01401007387 */ /* 0x0003e80000100a00 */
[----:B-1----:R-:W3:Y:S01]  /*1c6450*/  LDL.LU.64 R20, [R1+0x77f0] ;  /* 0x0077f00001147983 */ /* 0x002ee20000300a00 */
[----:B----4-:R-:W-:-:S03]  /*1c6460*/  IMAD.X R23, R23, 0x1, R14, P0 ;  /* 0x0000000117177824 */ /* 0x010fc600000e060e */
[----:B------:R-:W-:Y:S04]  /*1c6470*/  STL.64 [R1+0x77d0], R26 ;  /* 0x0077d01a01007387 */ /* 0x000fe80000100a00 */
[----:B------:R1:W-:Y:S04]  /*1c6480*/  STL.64 [R1+0x19f8], R22 ;  /* 0x0019f81601007387 */ /* 0x0003e80000100a00 */
[----:B-1----:R-:W4:Y:S01]  /*1c6490*/  LDL.LU.64 R22, [R1+0x77e8] ;  /* 0x0077e80001167983 */ /* 0x002f220000300a00 */
[----:B---3--:R-:W-:-:S03]  /*1c64a0*/  IADD3 R28, P0, R16, R21, RZ ;  /* 0x00000015101c7210 */ /* 0x008fc60007f1e0ff */
[----:B------:R1:W-:Y:S04]  /*1c64b0*/  STL [R1+0x77b8], R21 ;  /* 0x0077b81501007387 */ /* 0x0003e80000100800 */
[----:B-1----:R-:W2:Y:S01]  /*1c64c0*/  LDL.LU R21, [R1+0x2b8] ;  /* 0x0002b80001157983 */ /* 0x002ea20000300800 */
[----:B------:R-:W-:Y:S02]  /*1c64d0*/  IMAD.MOV.U32 R29, RZ, RZ, R13 ;  /* 0x000000ffff1d7224 */ /* 0x000fe400078e000d */
[----:B--2---:R-:W-:-:S05]  /*1c64e0*/  IMAD.X R13, R21, 0x1, R15, P1 ;  /* 0x00000001150d7824 */ /* 0x004fca00008e060f */
[----:B------:R1:W-:Y:S04]  /*1c64f0*/  STL.64 [R1+0x1a00], R12 ;  /* 0x001a000c01007387 */ /* 0x0003e80000100a00 */
[----:B-1----:R-:W2:Y:S01]  /*1c6500*/  LDL.LU.64 R12, [R1+0x77e0] ;  /* 0x0077e000010c7983 */ /* 0x002ea20000300a00 */
[C---:B------:R-:W-:Y:S01]  /*1c6510*/  IADD3 R8, P2, R16.reuse, R19, RZ ;  /* 0x0000001310087210 */ /* 0x040fe20007f5e0ff */
[----:B------:R-:W-:Y:S01]  /*1c6520*/  IMAD.MOV.U32 R27, RZ, RZ, R29 ;  /* 0x000000ffff1b7224 */ /* 0x000fe200078e001d */
[----:B----4-:R-:W-:Y:S01]  /*1c6530*/  IADD3 R26, P1, R16, R23, RZ ;  /* 0x00000017101a7210 */ /* 0x010fe20007f3e0ff */
[C---:B------:R-:W-:Y:S02]  /*1c6540*/  IMAD.X R29, R21.reuse, 0x1, R20, P0 ;  /* 0x00000001151d7824 */ /* 0x040fe400000e0614 */
[----:B------:R-:W-:Y:S01]  /*1c6550*/  IMAD.X R9, R21, 0x1, R18, P2 ;  /* 0x0000000115097824 */ /* 0x000fe200010e0612 */
[----:B--2---:R1:W-:Y:S02]  /*1c6560*/  STL.64 [R1+0x77b0], R12 ;  /* 0x0077b00c01007387 */ /* 0x0043e40000100a00 */
[----:B-1----:R-:W-:-:S02]  /*1c6570*/  IMAD.MOV.U32 R12, RZ, RZ, R27 ;  /* 0x000000ffff0c7224 */ /* 0x002fc400078e001b */
[----:B------:R-:W2:Y:S01]  /*1c6580*/  LDL R13, [R1+0x248] ;  /* 0x00024800010d7983 */ /* 0x000ea20000100800 */
[----:B------:R-:W-:-:S03]  /*1c6590*/  IMAD.X R27, R21, 0x1, R22, P1 ;  /* 0x00000001151b7824 */ /* 0x000fc600008e0616 */
[----:B------:R-:W-:Y:S04]  /*1c65a0*/  STL.64 [R1+0x19c8], R8 ;  /* 0x0019c80801007387 */ /* 0x000fe80000100a00 */
[----:B------:R1:W-:Y:S04]  /*1c65b0*/  STL.64 [R1+0x19d0], R28 ;  /* 0x0019d01c01007387 */ /* 0x0003e80000100a00 */
[----:B-1----:R-:W3:Y:S04]  /*1c65c0*/  LDL.LU.64 R28, [R1+0x77d8] ;  /* 0x0077d800011c7983 */ /* 0x002ee80000300a00 */
[----:B------:R-:W-:Y:S04]  /*1c65d0*/  STL.64 [R1+0x77a8], R4 ;  /* 0x0077a80401007387 */ /* 0x000fe80000100a00 */
[----:B------:R1:W-:Y:S04]  /*1c65e0*/  STL.64 [R1+0x19d8], R26 ;  /* 0x0019d81a01007387 */ /* 0x0003e80000100a00 */
[----:B-1----:R-:W4:Y:S01]  /*1c65f0*/  LDL.LU.64 R26, [R1+0x77d0] ;  /* 0x0077d000011a7983 */ /* 0x002f220000300a00 */
[----:B------:R-:W-:-:S02]  /*1c6600*/  IADD3 R8, P2, R16, R25, RZ ;  /* 0x0000001910087210 */ /* 0x000fc40007f5e0ff */
[C---:B---3--:R-:W-:Y:S02]  /*1c6610*/  IADD3 R4, P0, R16.reuse, R29, RZ ;  /* 0x0000001d10047210 */ /* 0x048fe40007f1e0ff */
[----:B----4-:R-:W-:-:S05]  /*1c6620*/  IADD3 R16, P1, R16, R27, RZ ;  /* 0x0000001b10107210 */ /* 0x010fca0007f3e0ff */
[----:B------:R1:W-:Y:S04]  /*1c6630*/  STL [R1+0x19b0], R16 ;  /* 0x0019b01001007387 */ /* 0x0003e80000100800 */
[----:B-1----:R-:W2:Y:S01]  /*1c6640*/  LDL.LU.64 R16, [R1+0x77c8] ;  /* 0x0077c80001107983 */ /* 0x002ea20000300a00 */
[----:B------:R-:W-:Y:S02]  /*1c6650*/  IMAD.MOV.U32 R5, RZ, RZ, R12 ;  /* 0x000000ffff057224 */ /* 0x000fe400078e000c */
[----:B------:R-:W-:-:S05]  /*1c6660*/  IMAD.X R9, R21, 0x1, R24, P2 ;  /* 0x0000000115097824 */ /* 0x000fca00010e0618 */
[----:B------:R1:W-:Y:S04]  /*1c6670*/  STL.64 [R1+0x19e0], R8 ;  /* 0x0019e00801007387 */ /* 0x0003e80000100a00 */
[----:B-1----:R-:W3:Y:S01]  /*1c6680*/  LDL.LU.64 R8, [R1+0x77c0] ;  /* 0x0077c00001087983 */ /* 0x002ee20000300a00 */
[----:B--2---:R-:W-:Y:S01]  /*1c6690*/  IADD3 R12, P2, R13, R16, RZ ;  /* 0x000000100d0c7210 */ /* 0x004fe20007f5e0ff */
[----:B------:R-:W-:Y:S02]  /*1c66a0*/  IMAD.MOV.U32 R13, RZ, RZ, R5 ;  /* 0x000000ffff0d7224 */ /* 0x000fe400078e0005 */
[----:B------:R-:W-:-:S05]  /*1c66b0*/  IMAD.X R5, R21, 0x1, R28, P0 ;  /* 0x0000000115057824 */ /* 0x000fca00000e061c */
[----:B------:R-:W-:Y:S04]  /*1c66c0*/  STL.64 [R1+0x19e8], R4 ;  /* 0x0019e80401007387 */ /* 0x000fe80000100a00 */
[----:B------:R1:W-:Y:S04]  /*1c66d0*/  STL [R1+0x77a0], R10 ;  /* 0x0077a00a01007387 */ /* 0x0003e80000100800 */
[----:B-1----:R-:W2:Y:S04]  /*1c66e0*/  LDL.LU R10, [R1+0x248] ;  /* 0x00024800010a7983 */ /* 0x002ea80000300800 */
[----:B------:R1:W-:Y:S01]  /*1c66f0*/  STL.64 [R1+0x7798], R16 ;  /* 0x0077981001007387 */ /* 0x0003e20000100a00 */
[----:B--2---:R-:W-:-:S03]  /*1c6700*/  IADD3 R4, P0, R10, R17, RZ ;  /* 0x000000110a047210 */ /* 0x004fc60007f1e0ff */
[----:B-1----:R0:W2:Y:S02]  /*1c6710*/  LDL.64 R16, [R1+0x19b0] ;  /* 0x0019b00001107983 */ /* 0x0020a40000100a00 */
[----:B--2---:R-:W-:Y:S02]  /*1c6720*/  IMAD.X R17, R21, 0x1, R26, P1 ;  /* 0x0000000115117824 */ /* 0x004fe400008e061a */
[----:B------:R-:W2:Y:S04]  /*1c6730*/  LDL.LU R21, [R1+0x77b8] ;  /* 0x0077b80001157983 */ /* 0x000ea80000300800 */
[----:B------:R1:W-:Y:S02]  /*1c6740*/  STL [R1+0x19b4], R17 ;  /* 0x0019b41101007387 */ /* 0x0003e40000100800 */
[----:B-1----:R-:W-:-:S02]  /*1c6750*/  IMAD.MOV.U32 R17, RZ, RZ, R13 ;  /* 0x000000ffff117224 */ /* 0x002fc400078e000d */
[----:B---3--:R-:W-:-:S05]  /*1c6760*/  IMAD.X R13, R9, 0x1, R14, P2 ;  /* 0x00000001090d7824 */ /* 0x008fca00010e060e */
[----:B------:R1:W-:Y:S04]  /*1c6770*/  STL.64 [R1+0x19b8], R12 ;  /* 0x0019b80c01007387 */ /* 0x0003e80000100a00 */
[----:B-1----:R-:W3:Y:S01]  /*1c6780*/  LDL.LU.64 R12, [R1+0x77b0] ;  /* 0x0077b000010c7983 */ /* 0x002ee20000300a00 */
[----:B------:R-:W-:Y:S01]  /*1c6790*/  IMAD.X R5, R9, 0x1, R15, P0 ;  /* 0x0000000109057824 */ /* 0x000fe200000e060f */
[C---:B------:R-:W-:Y:S02]  /*1c67a0*/  IADD3 R16, P1, R10.reuse, R19, RZ ;  /* 0x000000130a107210 */ /* 0x040fe40007f3e0ff */
[----:B---3--:R2:W-:Y:S04]  /*1c67b0*/  STL.64 [R1+0x7788], R12 ;  /* 0x0077880c01007387 */ /* 0x0085e80000100a00 */
[----:B------:R-:W-:Y:S04]  /*1c67c0*/  STL [R1+0x7790], R13 ;  /* 0x0077900d01007387 */ /* 0x000fe80000100800 */
[----:B------:R1:W-:Y:S01]  /*1c67d0*/  STL.64 [R1+0x19c0], R4 ;  /* 0x0019c00401007387 */ /* 0x0003e20000100a00 */
[----:B--2---:R-:W-:-:S03]  /*1c67e0*/  IADD3 R12, P2, R10, R21, RZ ;  /* 0x000000150a0c7210 */ /* 0x004fc60007f5e0ff */
[----:B-1----:R-:W2:Y:S04]  /*1c67f0*/  LDL.LU.64 R4, [R1+0x77a8] ;  /* 0x0077a80001047983 */ /* 0x002ea80000300a00 */
[----:B------:R1:W-:Y:S01]  /*1c6800*/  STL.64 [R1+0x7780], R14 ;  /* 0x0077800e01007387 */ /* 0x0003e20000100a00 */
[C---:B------:R-:W-:Y:S02]  /*1c6810*/  IMAD.X R13, R9.reuse, 0x1, R20, P2 ;  /* 0x00000001090d7824 */ /* 0x040fe400010e0614 */
[----:B-1----:R-:W-:Y:S02]  /*1c6820*/  IMAD.MOV.U32 R15, RZ, RZ, R17 ;  /* 0x000000ffff0f7224 */ /* 0x002fe400078e0011 */
[----:B------:R-:W-:Y:S01]  /*1c6830*/  IMAD.X R17, R9, 0x1, R18, P1 ;  /* 0x0000000109117824 */ /* 0x000fe200008e0612 */
[----:B------:R-:W-:-:S04]  /*1c6840*/  IADD3 R14, P0, R10, R23, RZ ;  /* 0x000000170a0e7210 */ /* 0x000fc80007f1e0ff */
[----:B------:R1:W-:Y:S04]  /*1c6850*/  STL.64 [R1+0x1138], R16 ;  /* 0x0011381001007387 */ /* 0x0003e80000100a00 */
[----:B------:R3:W-:Y:S04]  /*1c6860*/  STL.64 [R1+0x1140], R12 ;  /* 0x0011400c01007387 */ /* 0x0007e80000100a00 */
[----:B------:R4:W-:Y:S01]  /*1c6870*/  STL.64 [R1+0x7778], R22 ;  /* 0x0077781601007387 */ /* 0x0009e20000100a00 */
[----:B-1----:R-:W-:Y:S01]  /*1c6880*/  IADD3 R16, P1, R10, R25, RZ ;  /* 0x000000190a107210 */ /* 0x002fe20007f3e0ff */
[----:B---3--:R-:W-:-:S02]  /*1c6890*/  IMAD.MOV.U32 R13, RZ, RZ, R15 ;  /* 0x000000ffff0d7224 */ /* 0x008fc400078e000f */
[C---:B------:R-:W-:Y:S01]  /*1c68a0*/  IMAD.X R15, R9.reuse, 0x1, R22, P0 ;  /* 0x00000001090f7824 */ /* 0x040fe200000e0616 */
[----:B----4-:R-:W3:Y:S01]  /*1c68b0*/  LDL R23, [R1+0x24c] ;  /* 0x00024c0001177983 */ /* 0x010ee20000100800 */
[----:B------:R-:W-:Y:S01]  /*1c68c0*/  IMAD.X R17, R9, 0x1, R24, P1 ;  /* 0x0000000109117824 */ /* 0x000fe200008e0618 */
[C---:B------:R-:W-:Y:S02]  /*1c68d0*/  IADD3 R12, P2, R10.reuse, R29, RZ ;  /* 0x0000001d0a0c7210 */ /* 0x040fe40007f5e0ff */
[----:B------:R1:W-:Y:S02]  /*1c68e0*/  STL.64 [R1+0x1148], R14 ;  /* 0x0011480e01007387 */ /* 0x0003e40000100a00 */
[----:B-1----:R-:W-:Y:S02]  /*1c68f0*/  IADD3 R14, P0, R10, R27, RZ ;  /* 0x0000001b0a0e7210 */ /* 0x002fe40007f1e0ff */
[----:B------:R-:W4:Y:S04]  /*1c6900*/  LDL.LU R10, [R1+0x77a0] ;  /* 0x0077a000010a7983 */ /* 0x000f280000300800 */
[----:B------:R1:W-:Y:S04]  /*1c6910*/  STL.64 [R1+0x19a0], R16 ;  /* 0x0019a01001007387 */ /* 0x0003e80000100a00 */
[----:B-1----:R-:W3:Y:S02]  /*1c6920*/  LDL.LU.64 R16, [R1+0x7798] ;  /* 0x0077980001107983 */ /* 0x002ee40000300a00 */
[----:B---3--:R-:W-:Y:S01]  /*1c6930*/  IADD3 R22, P1, R23, R16, RZ ;  /* 0x0000001017167210 */ /* 0x008fe20007f3e0ff */
[----:B------:R-:W-:-:S02]  /*1c6940*/  IMAD.MOV.U32 R23, RZ, RZ, R13 ;  /* 0x000000ffff177224 */ /* 0x000fc400078e000d */
[----:B------:R-:W-:-:S05]  /*1c6950*/  IMAD.X R13, R9, 0x1, R28, P2 ;  /* 0x00000001090d7824 */ /* 0x000fca00010e061c */
[----:B------:R1:W-:Y:S04]  /*1c6960*/  STL.64 [R1+0x19a8], R12 ;  /* 0x0019a80c01007387 */ /* 0x0003e80000100a00 */
[----:B-1----:R0:W3:Y:S04]  /*1c6970*/  LDL.LU R13, [R1+0x7790] ;  /* 0x00779000010d7983 */ /* 0x0020e80000300800 */
[----:B------:R1:W-:Y:S04]  /*1c6980*/  STL [R1+0x7760], R28 ;  /* 0x0077601c01007387 */ /* 0x0003e80000100800 */
[----:B-1----:R-:W2:Y:S01]  /*1c6990*/  LDL.LU R28, [R1+0x24c] ;  /* 0x00024c00011c7983 */ /* 0x002ea20000300800 */
[----:B------:R-:W-:Y:S01]  /*1c69a0*/  IMAD.X R15, R9, 0x1, R26, P0 ;  /* 0x00000001090f7824 */ /* 0x000fe200000e061a */
[----:B--2---:R-:W-:-:S05]  /*1c69b0*/  IADD3 R12, P2, R28, R17, RZ ;  /* 0x000000111c0c7210 */ /* 0x004fca0007f5e0ff */
[----:B------:R3:W-:Y:S04]  /*1c69c0*/  STL [R1+0x1110], R12 ;  /* 0x0011100c01007387 */ /* 0x0007e80000100800 */
[----:B---3--:R-:W2:Y:S04]  /*1c69d0*/  LDL.LU.64 R12, [R1+0x7788] ;  /* 0x00778800010c7983 */ /* 0x008ea80000300a00 */
[----:B------:R-:W-:Y:S04]  /*1c69e0*/  STL.64 [R1+0x7758], R16 ;  /* 0x0077581001007387 */ /* 0x000fe80000100a00 */
[----:B------:R1:W-:Y:S04]  /*1c69f0*/  STL.64 [R1+0x1118], R14 ;  /* 0x0011180e01007387 */ /* 0x0003e80000100a00 */
[----:B-1----:R-:W3:Y:S04]  /*1c6a00*/  LDL.LU.64 R14, [R1+0x7780] ;  /* 0x00778000010e7983 */ /* 0x002ee80000300a00 */
[----:B------:R-:W4:Y:S04]  /*1c6a10*/  LDL R9, [R1+0x250] ;  /* 0x0002500001097983 */ /* 0x000f280000100800 */
[----:B--2---:R-:W-:Y:S04]  /*1c6a20*/  STL.64 [R1+0x7770], R12 ;  /* 0x0077700c01007387 */ /* 0x004fe80000100a00 */
[----:B------:R1:W-:Y:S04]  /*1c6a30*/  STL.64 [R1+0x7768], R4 ;  /* 0x0077680401007387 */ /* 0x0003e80000100a00 */
[----:B-1----:R0:W2:Y:S01]  /*1c6a40*/  LDL.64 R4, [R1+0x1110] ;  /* 0x0011100001047983 */ /* 0x0020a20000100a00 */
[----:B------:R-:W-:-:S03]  /*1c6a50*/  IMAD.MOV.U32 R17, RZ, RZ, R23 ;  /* 0x000000ffff117224 */ /* 0x000fc600078e0017 */
[----:B--2---:R-:W3:Y:S02]  /*1c6a60*/  LDL R5, [R1+0x2b0] ;  /* 0x0002b00001057983 */ /* 0x004ee40000100800 */
[C---:B---3--:R-:W-:Y:S02]  /*1c6a70*/  IMAD.X R23, R5.reuse, 0x1, R14, P1 ;  /* 0x0000000105177824 */ /* 0x048fe400008e060e */
[----:B------:R-:W-:-:S03]  /*1c6a80*/  IMAD.X R5, R5, 0x1, R15, P2 ;  /* 0x0000000105057824 */ /* 0x000fc600010e060f */
[----:B------:R1:W-:Y:S04]  /*1c6a90*/  STL.64 [R1+0x1130], R22 ;  /* 0x0011301601007387 */ /* 0x0003e80000100a00 */
[----:B-1----:R-:W2:Y:S04]  /*1c6aa0*/  LDL.LU.64 R22, [R1+0x7778] ;  /* 0x0077780001167983 */ /* 0x002ea80000300a00 */
[----:B------:R1:W-:Y:S04]  /*1c6ab0*/  STL [R1+0x7748], R15 ;  /* 0x0077480f01007387 */ /* 0x0003e80000100800 */
[----:B-1----:R-:W3:Y:S01]  /*1c6ac0*/  LDL.LU R15, [R1+0x2b0] ;  /* 0x0002b000010f7983 */ /* 0x002ee20000300800 */
[C---:B------:R-:W-:Y:S01]  /*1c6ad0*/  IADD3 R16, P0, R28.reuse, R19, RZ ;  /* 0x000000131c107210 */ /* 0x040fe20007f1e0ff */
[----:B------:R-:W-:Y:S01]  /*1c6ae0*/  IMAD.MOV.U32 R13, RZ, RZ, R17 ;  /* 0x000000ffff0d7224 */ /* 0x000fe200078e0011 */
[C---:B------:R-:W-:Y:S01]  /*1c6af0*/  IADD3 R12, P1, R28.reuse, R21, RZ ;  /* 0x000000151c0c7210 */ /* 0x040fe20007f3e0ff */
[----:B------:R1:W-:Y:S04]  /*1c6b00*/  STL [R1+0x1114], R5 ;  /* 0x0011140501007387 */ /* 0x0003e80000100800 */
[----:B------:R-:W-:Y:S01]  /*1c6b10*/  STL.64 [R1+0x7750], R6 ;  /* 0x0077500601007387 */ /* 0x000fe20000100a00 */
[----:B--2---:R-:W-:Y:S01]  /*1c6b20*/  IADD3 R4, P2, R28, R23, RZ ;  /* 0x000000171c047210 */ /* 0x004fe20007f5e0ff */
[----:B---3--:R-:W-:-:S05]  /*1c6b30*/  IMAD.X R17, R15, 0x1, R18, P0 ;  /* 0x000000010f117824 */ /* 0x008fca00000e0612 */
[----:B------:R2:W-:Y:S01]  /*1c6b40*/  STL.64 [R1+0x10d8], R16 ;  /* 0x0010d81001007387 */ /* 0x0005e20000100a00 */
[C---:B-1----:R-:W-:Y:S02]  /*1c6b50*/  IMAD.X R5, R15.reuse, 0x1, R22, P2 ;  /* 0x000000010f057824 */ /* 0x042fe400010e0616 */
[----:B--2---:R-:W-:Y:S02]  /*1c6b60*/  IMAD.MOV.U32 R17, RZ, RZ, R13 ;  /* 0x000000ffff117224 */ /* 0x004fe400078e000d */
[----:B------:R-:W-:Y:S01]  /*1c6b70*/  IMAD.X R13, R15, 0x1, R20, P1 ;  /* 0x000000010f0d7824 */ /* 0x000fe200008e0614 */
[----:B------:R-:W-:-:S04]  /*1c6b80*/  IADD3 R16, P0, R28, R25, RZ ;  /* 0x000000191c107210 */ /* 0x000fc80007f1e0ff */
[----:B------:R1:W-:Y:S01]  /*1c6b90*/  STL.64 [R1+0x10f0], R12 ;  /* 0x0010f00c01007387 */ /* 0x0003e20000100a00 */
[----:B------:R-:W-:-:S03]  /*1c6ba0*/  IADD3 R6, P1, R28, R29, RZ ;  /* 0x0000001d1c067210 */ /* 0x000fc60007f3e0ff */
[----:B-1----:R-:W2:Y:S04]  /*1c6bb0*/  LDL.LU.64 R12, [R1+0x7770] ;  /* 0x00777000010c7983 */ /* 0x002ea80000300a00 */
[----:B------:R1:W-:Y:S04]  /*1c6bc0*/  STL.64 [R1+0x7740], R20 ;  /* 0x0077401401007387 */ /* 0x0003e80000100a00 */
[----:B------:R3:W-:Y:S01]  /*1c6bd0*/  STL.64 [R1+0x10f8], R4 ;  /* 0x0010f80401007387 */ /* 0x0007e20000100a00 */
[----:B-1----:R-:W-:Y:S02]  /*1c6be0*/  IMAD.MOV.U32 R21, RZ, RZ, R17 ;  /* 0x000000ffff157224 */ /* 0x002fe400078e0011 */
[----:B------:R-:W-:Y:S01]  /*1c6bf0*/  IMAD.X R17, R15, 0x1, R24, P0 ;  /* 0x000000010f117824 */ /* 0x000fe200000e0618 */
[----:B---3--:R-:W3:Y:S04]  /*1c6c00*/  LDL.LU.64 R4, [R1+0x7768] ;  /* 0x0077680001047983 */ /* 0x008ee80000300a00 */
[----:B------:R-:W-:Y:S01]  /*1c6c10*/  STL.64 [R1+0x7738], R22 ;  /* 0x0077381601007387 */ /* 0x000fe20000100a00 */
[----:B------:R-:W-:-:S03]  /*1c6c20*/  IADD3 R20, P2, R28, R27, RZ ;  /* 0x0000001b1c147210 */ /* 0x000fc60007f5e0ff */
[----:B------:R-:W4:Y:S04]  /*1c6c30*/  LDL.LU R28, [R1+0x7760] ;  /* 0x00776000011c7983 */ /* 0x000f280000300800 */
[----:B------:R1:W-:Y:S04]  /*1c6c40*/  STL.64 [R1+0x1100], R16 ;  /* 0x0011001001007387 */ /* 0x0003e80000100a00 */
[----:B-1----:R-:W2:Y:S01]  /*1c6c50*/  LDL.LU.64 R16, [R1+0x7758] ;  /* 0x0077580001107983 */ /* 0x002ea20000300a00 */
[----:B----4-:R-:W-:Y:S01]  /*1c6c60*/  IMAD.X R7, R15, 0x1, R28, P1 ;  /* 0x000000010f077824 */ /* 0x010fe200008e061c */
[----:B--2---:R-:W-:Y:S01]  /*1c6c70*/  IADD3 R22, P0, R9, R16, RZ ;  /* 0x0000001009167210 */ /* 0x004fe20007f1e0ff */
[----:B------:R-:W-:-:S02]  /*1c6c80*/  IMAD.MOV.U32 R9, RZ, RZ, R8 ;  /* 0x000000ffff097224 */ /* 0x000fc400078e0008 */
[----:B------:R-:W-:Y:S02]  /*1c6c90*/  IMAD.MOV.U32 R8, RZ, RZ, R11 ;  /* 0x000000ffff087224 */ /* 0x000fe400078e000b */
[----:B------:R-:W-:Y:S04]  /*1c6ca0*/  STL [R1+0x10c8], R22 ;  /* 0x0010c81601007387 */ /* 0x000fe80000100800 */
[----:B------:R1:W-:Y:S04]  /*1c6cb0*/  STL [R1+0x7720], R16 ;  /* 0x0077201001007387 */ /* 0x0003e80000100800 */
[----:B-1----:R-:W2:Y:S04]  /*1c6cc0*/  LDL.LU R16, [R1+0x250] ;  /* 0x0002500001107983 */ /* 0x002ea80000300800 */
[----:B------:R1:W-:Y:S04]  /*1c6cd0*/  STL.64 [R1+0x1108], R6 ;  /* 0x0011080601007387 */ /* 0x0003e80000100a00 */
[----:B-1----:R-:W4:Y:S04]  /*1c6ce0*/  LDL.LU.64 R6, [R1+0x7750] ;  /* 0x0077500001067983 */ /* 0x002f280000300a00 */
[----:B------:R1:W-:Y:S04]  /*1c6cf0*/  STL.64 [R1+0x7730], R8 ;  /* 0x0077300801007387 */ /* 0x0003e80000100a00 */
[----:B------:R-:W3:Y:S01]  /*1c6d00*/  LDL.LU R11, [R1+0x258] ;  /* 0x00025800010b7983 */ /* 0x000ee20000300800 */
[----:B------:R-:W-:-:S02]  /*1c6d10*/  IMAD.MOV.U32 R23, RZ, RZ, R21 ;  /* 0x000000ffff177224 */ /* 0x000fc400078e0015 */
[----:B------:R-:W-:Y:S02]  /*1c6d20*/  IMAD.X R21, R15, 0x1, R26, P2 ;  /* 0x000000010f157824 */ /* 0x000fe400010e061a */
[----:B-1----:R-:W-:Y:S01]  /*1c6d30*/  IMAD.MOV.U32 R9, RZ, RZ, R10 ;  /* 0x000000ffff097224 */ /* 0x002fe200078e000a */
[----:B---3--:R1:W-:Y:S04]  /*1c6d40*/  STL [R1+0x7710], R11 ;  /* 0x0077100b01007387 */ /* 0x0083e80000100800 */
[----:B-1----:R-:W3:Y:S04]  /*1c6d50*/  LDL.LU R11, [R1+0x2ac] ;  /* 0x0002ac00010b7983 */ /* 0x002ee80000300800 */
[----:B------:R-:W3:Y:S04]  /*1c6d60*/  LDL.LU R15, [R1+0x7748] ;  /* 0x00774800010f7983 */ /* 0x000ee80000300800 */
[----:B------:R1:W-:Y:S04]  /*1c6d70*/  STL.64 [R1+0x10c0], R20 ;  /* 0x0010c01401007387 */ /* 0x0003e80000100a00 */
[----:B-1----:R-:W3:Y:S04]  /*1c6d80*/  LDL.LU.64 R20, [R1+0x7740] ;  /* 0x0077400001147983 */ /* 0x002ee80000300a00 */
[----:B----4-:R1:W-:Y:S04]  /*1c6d90*/  STL.64 [R1+0x7728], R6 ;  /* 0x0077280601007387 */ /* 0x0103e80000100a00 */
[----:B-1----:R0:W3:Y:S04]  /*1c6da0*/  LDL.64 R6, [R1+0x10c8] ;  /* 0x0010c80001067983 */ /* 0x0020e80000100a00 */
[----:B------:R-:W4:Y:S01]  /*1c6db0*/  LDL.LU R10, [R1+0x2a4] ;  /* 0x0002a400010a7983 */ /* 0x000f220000300800 */
[----:B--2---:R-:W-:Y:S01]  /*1c6dc0*/  IADD3 R22, P1, R16, R17, RZ ;  /* 0x0000001110167210 */ /* 0x004fe20007f3e0ff */
[----:B---3--:R-:W-:-:S02]  /*1c6dd0*/  IMAD.X R7, R11, 0x1, R14, P0 ;  /* 0x000000010b077824 */ /* 0x008fc400000e060e */
[----:B----4-:R1:W-:Y:S04]  /*1c6de0*/  STL [R1+0x76e0], R10 ;  /* 0x0076e00a01007387 */ /* 0x0103e80000100800 */
[----:B------:R2:W-:Y:S04]  /*1c6df0*/  STL [R1+0x10cc], R7 ;  /* 0x0010cc0701007387 */ /* 0x0005e80000100800 */
[----:B-1----:R-:W3:Y:S01]  /*1c6e00*/  LDL.LU R10, [R1+0x254] ;  /* 0x00025400010a7983 */ /* 0x002ee20000300800 */
[----:B--2---:R-:W-:Y:S02]  /*1c6e10*/  IMAD.MOV.U32 R7, RZ, RZ, R23 ;  /* 0x000000ffff077224 */ /* 0x004fe400078e0017 */
[----:B------:R-:W-:-:S05]  /*1c6e20*/  IMAD.X R23, R11, 0x1, R15, P1 ;  /* 0x000000010b177824 */ /* 0x000fca00008e060f */
[----:B------:R1:W-:Y:S04]  /*1c6e30*/  STL.64 [R1+0x10d0], R22 ;  /* 0x0010d01601007387 */ /* 0x0003e80000100a00 */
[----:B-1----:R-:W2:Y:S01]  /*1c6e40*/  LDL.LU.64 R22, [R1+0x7738] ;  /* 0x0077380001167983 */ /* 0x002ea20000300a00 */
[----:B------:R-:W-:-:S03]  /*1c6e50*/  IADD3 R8, P2, R16, R19, RZ ;  /* 0x0000001310087210 */ /* 0x000fc60007f5e0ff */
[----:B------:R1:W-:Y:S01]  /*1c6e60*/  STL.64 [R1+0x7708], R14 ;  /* 0x0077080e01007387 */ /* 0x0003e20000100a00 */
[----:B------:R-:W-:-:S03]  /*1c6e70*/  IADD3 R6, P0, R16, R21, RZ ;  /* 0x0000001510067210 */ /* 0x000fc60007f1e0ff */
[----:B------:R4:W-:Y:S01]  /*1c6e80*/  STL.64 [R1+0x7700], R12 ;  /* 0x0077000c01007387 */ /* 0x0009e20000100a00 */
[----:B-1----:R-:W-:Y:S02]  /*1c6e90*/  IMAD.MOV.U32 R15, RZ, RZ, R9 ;  /* 0x000000ffff0f7224 */ /* 0x002fe400078e0009 */
[C---:B------:R-:W-:Y:S02]  /*1c6ea0*/  IMAD.X R9, R11.reuse, 0x1, R18, P2 ;  /* 0x000000010b097824 */ /* 0x040fe400010e0612 */
[----:B----4-:R-:W-:Y:S02]  /*1c6eb0*/  IMAD.MOV.U32 R13, RZ, RZ, R7 ;  /* 0x000000ffff0d7224 */ /* 0x010fe400078e0007 */
[----:B------:R-:W-:Y:S01]  /*1c6ec0*/  IMAD.X R7, R11, 0x1, R20, P0 ;  /* 0x000000010b077824 */ /* 0x000fe200000e0614 */
[----:B------:R1:W-:Y:S01]  /*1c6ed0*/  STL.64 [R1+0x1088], R8 ;  /* 0x0010880801007387 */ /* 0x0003e20000100a00 */
[----:B------:R-:W-:-:S03]  /*1c6ee0*/  IADD3 R12, P2, R16, R25, RZ ;  /* 0x00000019100c7210 */ /* 0x000fc60007f5e0ff */
[----:B-1----:R-:W4:Y:S04]  /*1c6ef0*/  LDL.LU.64 R8, [R1+0x7730] ;  /* 0x0077300001087983 */ /* 0x002f280000300a00 */
[----:B------:R1:W-:Y:S04]  /*1c6f00*/  STL.64 [R1+0x7718], R4 ;  /* 0x0077180401007387 */ /* 0x0003e80000100a00 */
[----:B------:R0:W-:Y:S01]  /*1c6f10*/  STL.64 [R1+0x10a0], R6 ;  /* 0x0010a00601007387 */ /* 0x0001e20000100a00 */
[----:B-1----:R-:W-:-:S03]  /*1c6f20*/  IMAD.MOV.U32 R5, RZ, RZ, R15 ;  /* 0x000000ffff057224 */ /* 0x002fc600078e000f */
[----:B0-----:R-:W3:Y:S01]  /*1c6f30*/  LDL.LU.64 R6, [R1+0x7728] ;  /* 0x0077280001067983 */ /* 0x001ee20000300a00 */
[C---:B------:R-:W-:Y:S02]  /*1c6f40*/  IADD3 R4, P0, R16.reuse, R29, RZ ;  /* 0x0000001d10047210 */ /* 0x040fe40007f1e0ff */
[----:B--2---:R-:W-:-:S05]  /*1c6f50*/  IADD3 R14, P1, R16, R23, RZ ;  /* 0x00000017100e7210 */ /* 0x004fca0007f3e0ff */
[----:B------:R-:W-:-:S05]  /*1c6f60*/  IMAD.X R15, R11, 0x1, R22, P1 ;  /* 0x000000010b0f7824 */ /* 0x000fca00008e0616 */
[----:B------:R0:W-:Y:S02]  /*1c6f70*/  STL.64 [R1+0x10a8], R14 ;  /* 0x0010a80e01007387 */ /* 0x0001e40000100a00 */
[----:B0-----:R-:W-:Y:S02]  /*1c6f80*/  IADD3 R14, P1, R16, R27, RZ ;  /* 0x0000001b100e7210 */ /* 0x001fe40007f3e0ff */
[----:B------:R-:W2:Y:S01]  /*1c6f90*/  LDL.LU R16, [R1+0x7720] ;  /* 0x0077200001107983 */ /* 0x000ea20000300800 */
[----:B------:R-:W-:Y:S02]  /*1c6fa0*/  IMAD.MOV.U32 R15, RZ, RZ, R5 ;  /* 0x000000ffff0f7224 */ /* 0x000fe400078e0005 */
[----:B------:R-:W-:Y:S01]  /*1c6fb0*/  IMAD.X R5, R11, 0x1, R28, P0 ;  /* 0x000000010b057824 */ /* 0x000fe200000e061c */
[----:B----4-:R0:W-:Y:S02]  /*1c6fc0*/  STL.64 [R1+0x76f0], R8 ;  /* 0x0076f00801007387 */ /* 0x0101e40000100a00 */
[----:B0-----:R-:W-:-:S02]  /*1c6fd0*/  IMAD.MOV.U32 R8, RZ, RZ, R13 ;  /* 0x000000ffff087224 */ /* 0x001fc400078e000d */
[----:B------:R-:W-:-:S05]  /*1c6fe0*/  IMAD.X R13, R11, 0x1, R24, P2 ;  /* 0x000000010b0d7824 */ /* 0x000fca00010e0618 */
[----:B------:R-:W-:Y:S04]  /*1c6ff0*/  STL.64 [R1+0x10b0], R12 ;  /* 0x0010b00c01007387 */ /* 0x000fe80000100a00 */
[----:B---3--:R-:W-:Y:S04]  /*1c7000*/  STL.64 [R1+0x76f8], R6 ;  /* 0x0076f80601007387 */ /* 0x008fe80000100a00 */
[----:B------:R0:W-:Y:S04]  /*1c7010*/  STL.64 [R1+0x10b8], R4 ;  /* 0x0010b80401007387 */ /* 0x0001e80000100a00 */
[----:B0-----:R-:W3:Y:S04]  /*1c7020*/  LDL.LU.64 R4, [R1+0x7718] ;  /* 0x0077180001047983 */ /* 0x001ee80000300a00 */
[----:B------:R-:W4:Y:S01]  /*1c7030*/  LDL R7, [R1+0x2a8] ;  /* 0x0002a80001077983 */ /* 0x000f220000100800 */
[----:B------:R-:W-:-:S03]  /*1c7040*/  IADD3 R6, P0, R10, R17, RZ ;  /* 0x000000110a067210 */ /* 0x000fc60007f1e0ff */
[----:B--2---:R0:W-:Y:S02]  /*1c7050*/  STL.64 [R1+0x76e8], R16 ;  /* 0x0076e81001007387 */ /* 0x0041e40000100a00 */
[----:B0-----:R-:W-:Y:S02]  /*1c7060*/  IMAD.MOV.U32 R17, RZ, RZ, R15 ;  /* 0x000000ffff117224 */ /* 0x001fe400078e000f */
[----:B------:R-:W-:Y:S02]  /*1c7070*/  IMAD.X R15, R11, 0x1, R26, P1 ;  /* 0x000000010b0f7824 */ /* 0x000fe400008e061a */
[----:B------:R-:W2:Y:S04]  /*1c7080*/  LDL.LU R11, [R1+0x7710] ;  /* 0x00771000010b7983 */ /* 0x000ea80000300800 */
[----:B------:R0:W-:Y:S04]  /*1c7090*/  STL.64 [R1+0x1070], R14 ;  /* 0x0010700e01007387 */ /* 0x0001e80000100a00 */
[----:B0-----:R-:W4:Y:S01]  /*1c70a0*/  LDL.LU.64 R14, [R1+0x7708] ;  /* 0x00770800010e7983 */ /* 0x001f220000300a00 */
[----:B------:R-:W-:-:S05]  /*1c70b0*/  IADD3 R12, P2, R10, R16, RZ ;  /* 0x000000100a0c7210 */ /* 0x000fca0007f5e0ff */
[----:B----4-:R-:W-:-:S05]  /*1c70c0*/  IMAD.X R13, R7, 0x1, R14, P2 ;  /* 0x00000001070d7824 */ /* 0x010fca00010e060e */
[----:B------:R0:W-:Y:S04]  /*1c70d0*/  STL.64 [R1+0x1078], R12 ;  /* 0x0010780c01007387 */ /* 0x0001e80000100a00 */
[----:B0-----:R-:W4:Y:S01]  /*1c70e0*/  LDL.LU.64 R12, [R1+0x7700] ;  /* 0x00770000010c7983 */ /* 0x001f220000300a00 */
[----:B------:R-:W-:Y:S01]  /*1c70f0*/  IMAD.MOV.U32 R16, RZ, RZ, R8 ;  /* 0x000000ffff107224 */ /* 0x000fe200078e0008 */
[----:B------:R-:W-:Y:S01]  /*1c7100*/  IADD3 R8, P1, R10, R19, RZ ;  /* 0x000000130a087210 */ /* 0x000fe20007f3e0ff */
[----:B------:R-:W-:-:S04]  /*1c7110*/  IMAD.X R7, R7, 0x1, R15, P0 ;  /* 0x0000000107077824 */ /* 0x000fc800000e060f */
[----:B------:R-:W-:Y:S04]  /*1c7120*/  STL [R1+0x1038], R8 ;  /* 0x0010380801007387 */ /* 0x000fe80000100800 */
[----:B----4-:R0:W-:Y:S04]  /*1c7130*/  STL.64 [R1+0x76d0], R12 ;  /* 0x0076d00c01007387 */ /* 0x0101e80000100a00 */
[----:B---3--:R-:W-:Y:S04]  /*1c7140*/  STL.64 [R1+0x76d8], R4 ;  /* 0x0076d80401007387 */ /* 0x008fe80000100a00 */
[----:B------:R1:W-:Y:S01]  /*1c7150*/  STL.64 [R1+0x1080], R6 ;  /* 0x0010800601007387 */ /* 0x0003e20000100a00 */
[----:B0-----:R-:W-:Y:S01]  /*1c7160*/  IMAD.MOV.U32 R12, RZ, RZ, R16 ;  /* 0x000000ffff0c7224 */ /* 0x001fe200078e0010 */
[----:B------:R-:W-:-:S02]  /*1c7170*/  IADD3 R16, P0, R10, R23, RZ ;  /* 0x000000170a107210 */ /* 0x000fc40007f1e0ff */
[----:B-1----:R-:W3:Y:S04]  /*1c7180*/  LDL.LU.64 R6, [R1+0x76f8] ;  /* 0x0076f80001067983 */ /* 0x002ee80000300a00 */
[----:B------:R0:W-:Y:S04]  /*1c7190*/  STL [R1+0x76c8], R23 ;  /* 0x0076c81701007387 */ /* 0x0001e80000100800 */
[----:B0-----:R-:W4:Y:S01]  /*1c71a0*/  LDL.LU R23, [R1+0x2a8] ;  /* 0x0002a80001177983 */ /* 0x001f220000300800 */
[----:B------:R-:W-:Y:S01]  /*1c71b0*/  IMAD.MOV.U32 R4, RZ, RZ, R8 ;  /* 0x000000ffff047224 */ /* 0x000fe200078e0008 */
[----:B------:R-:W-:Y:S01]  /*1c71c0*/  IADD3 R8, P2, R10, R21, RZ ;  /* 0x000000150a087210 */ /* 0x000fe20007f5e0ff */
[----:B------:R-:W-:-:S02]  /*1c71d0*/  IMAD.MOV.U32 R5, RZ, RZ, R9 ;  /* 0x000000ffff057224 */ /* 0x000fc400078e0009 */
[C---:B----4-:R-:W-:Y:S02]  /*1c71e0*/  IMAD.X R5, R23.reuse, 0x1, R18, P1 ;  /* 0x0000000117057824 */ /* 0x050fe400008e0612 */
[----:B------:R-:W-:-:S03]  /*1c71f0*/  IMAD.X R9, R23, 0x1, R20, P2 ;  /* 0x0000000117097824 */ /* 0x000fc600010e0614 */
[----:B------:R-:W-:Y:S04]  /*1c7200*/  STL [R1+0x103c], R5 ;  /* 0x00103c0501007387 */ /* 0x000fe80000100800 */
[----:B------:R0:W-:Y:S04]  /*1c7210*/  STL.64 [R1+0x1050], R8 ;  /* 0x0010500801007387 */ /* 0x0001e80000100a00 */
[----:B0-----:R-:W4:Y:S01]  /*1c7220*/  LDL.LU.64 R8, [R1+0x76f0] ;  /* 0x0076f00001087983 */ /* 0x001f220000300a00 */
[----:B------:R-:W-:Y:S01]  /*1c7230*/  IADD3 R4, P1, R10, R25, RZ ;  /* 0x000000190a047210 */ /* 0x000fe20007f3e0ff */
[----:B------:R-:W-:-:S02]  /*1c7240*/  IMAD.MOV.U32 R13, RZ, RZ, R17 ;  /* 0x000000ffff0d7224 */ /* 0x000fc400078e0011 */
[C---:B------:R-:W-:Y:S02]  /*1c7250*/  IMAD.X R17, R23.reuse, 0x1, R22, P0 ;  /* 0x0000000117117824 */ /* 0x040fe400000e0616 */
[----:B------:R-:W-:Y:S01]  /*1c7260*/  IMAD.X R5, R23, 0x1, R24, P1 ;  /* 0x0000000117057824 */ /* 0x000fe200008e0618 */
[----:B----4-:R0:W-:Y:S04]  /*1c7270*/  STL.64 [R1+0x76b8], R8 ;  /* 0x0076b80801007387 */ /* 0x0101e80000100a00 */
[----:B---3--:R1:W-:Y:S04]  /*1c7280*/  STL.64 [R1+0x76c0], R6 ;  /* 0x0076c00601007387 */ /* 0x0083e80000100a00 */
[----:B------:R3:W-:Y:S01]  /*1c7290*/  STL.64 [R1+0x1058], R16 ;  /* 0x0010581001007387 */ /* 0x0007e20000100a00 */
[----:B0-----:R-:W-:Y:S01]  /*1c72a0*/  IMAD.MOV.U32 R8, RZ, RZ, R12 ;  /* 0x000000ffff087224 */ /* 0x001fe200078e000c */
[----:B------:R-:W-:-:S02]  /*1c72b0*/  IADD3 R12, P2, R10, R29, RZ ;  /* 0x0000001d0a0c7210 */ /* 0x000fc40007f5e0ff */
[----:B-1----:R-:W-:Y:S01]  /*1c72c0*/  IADD3 R6, P0, R10, R27, RZ ;  /* 0x0000001b0a067210 */ /* 0x002fe20007f1e0ff */
[----:B------:R-:W-:Y:S01]  /*1c72d0*/  IMAD.MOV.U32 R9, RZ, RZ, R13 ;  /* 0x000000ffff097224 */ /* 0x000fe200078e000d */
[----:B---3--:R-:W2:Y:S04]  /*1c72e0*/  LDL.LU.64 R16, [R1+0x76e8] ;  /* 0x0076e80001107983 */ /* 0x008ea80000300a00 */
[----:B------:R-:W3:Y:S01]  /*1c72f0*/  LDL.LU R10, [R1+0x76e0] ;  /* 0x0076e000010a7983 */ /* 0x000ee20000300800 */
[----:B------:R-:W-:-:S03]  /*1c7300*/  IMAD.X R13, R23, 0x1, R28, P2 ;  /* 0x00000001170d7824 */ /* 0x000fc600010e061c */
[----:B------:R0:W-:Y:S04]  /*1c7310*/  STL.64 [R1+0x1060], R4 ;  /* 0x0010600401007387 */ /* 0x0001e80000100a00 */
[----:B------:R-:W-:Y:S04]  /*1c7320*/  STL [R1+0x1020], R6 ;  /* 0x0010200601007387 */ /* 0x000fe80000100800 */
[----:B0-----:R-:W4:Y:S04]  /*1c7330*/  LDL.LU.64 R4, [R1+0x76d8] ;  /* 0x0076d80001047983 */ /* 0x001f280000300a00 */
[----:B------:R0:W-:Y:S04]  /*1c7340*/  STL.64 [R1+0x1068], R12 ;  /* 0x0010680c01007387 */ /* 0x0001e80000100a00 */
[----:B0-----:R-:W3:Y:S04]  /*1c7350*/  LDL.LU.64 R12, [R1+0x76d0] ;  /* 0x0076d000010c7983 */ /* 0x001ee80000300a00 */
[----:B------:R0:W-:Y:S04]  /*1c7360*/  STL.64 [R1+0x76b0], R28 ;  /* 0x0076b01c01007387 */ /* 0x0001e80000100a00 */
[----:B0-----:R0:W4:Y:S01]  /*1c7370*/  LDL.64 R28, [R1+0x1020] ;  /* 0x00102000011c7983 */ /* 0x0011220000100a00 */
[----:B------:R-:W-:Y:S01]  /*1c7380*/  IMAD.MOV.U32 R7, RZ, RZ, R8 ;  /* 0x000000ffff077224 */ /* 0x000fe200078e0008 */
[----:B--2---:R-:W-:-:S02]  /*1c7390*/  IADD3 R6, P1, R11, R16, RZ ;  /* 0x000000100b067210 */ /* 0x004fc40007f3e0ff */
[----:B------:R-:W-:Y:S01]  /*1c73a0*/  IADD3 R8, P2, R11, R17, RZ ;  /* 0x000000110b087210 */ /* 0x000fe20007f5e0ff */
[----:B---3--:R-:W-:Y:S04]  /*1c73b0*/  STL.64 [R1+0x7698], R12 ;  /* 0x0076980c01007387 */ /* 0x008fe80000100a00 */
[----:B------:R1:W-:Y:S01]  /*1c73c0*/  STL.64 [R1+0x76a8], R16 ;  /* 0x0076a81001007387 */ /* 0x0003e20000100a00 */
[----:B----4-:R-:W-:-:S04]  /*1c73d0*/  IMAD.MOV.U32 R29, RZ, RZ, R9 ;  /* 0x000000ffff1d7224 */ /* 0x010fc800078e0009 */
[----:B------:R-:W-:Y:S02]  /*1c73e0*/  IMAD.MOV.U32 R9, RZ, RZ, R29 ;  /* 0x000000ffff097224 */ /* 0x000fe400078e001d */
[----:B------:R-:W-:Y:S02]  /*1c73f0*/  IMAD.X R29, R23, 0x1, R26, P0 ;  /* 0x00000001171d7824 */ /* 0x000fe400000e061a */
[----:B-1----:R-:W-:Y:S01]  /*1c7400*/  IMAD.MOV.U32 R17, RZ, RZ, R7 ;  /* 0x000000ffff117224 */ /* 0x002fe200078e0007 */
[----:B------:R-:W2:Y:S01]  /*1c7410*/  LDL.LU R23, [R1+0x76c8] ;  /* 0x0076c80001177983 */ /* 0x000ea20000300800 */
[C---:B------:R-:W-:Y:S01]  /*1c7420*/  IADD3 R12, P0, R11.reuse, R19, RZ ;  /* 0x000000130b0c7210 */ /* 0x040fe20007f1e0ff */
[C---:B------:R-:W-:Y:S02]  /*1c7430*/  IMAD.X R7, R10.reuse, 0x1, R14, P1 ;  /* 0x000000010a077824 */ /* 0x040fe400008e060e */
[----:B------:R1:W-:Y:S02]  /*1c7440*/  STL [R1+0x1024], R29 ;  /* 0x0010241d01007387 */ /* 0x0003e40000100800 */
[----:B------:R-:W-:Y:S01]  /*1c7450*/  IMAD.X R13, R10, 0x1, R18, P0 ;  /* 0x000000010a0d7824 */ /* 0x000fe200000e0612 */
[----:B------:R-:W-:Y:S01]  /*1c7460*/  IADD3 R28, P1, R11, R21, RZ ;  /* 0x000000150b1c7210 */ /* 0x000fe20007f3e0ff */
[----:B------:R3:W-:Y:S01]  /*1c7470*/  STL.64 [R1+0x1028], R6 ;  /* 0x0010280601007387 */ /* 0x0007e20000100a00 */
[----:B-1----:R-:W-:-:S02]  /*1c7480*/  IMAD.MOV.U32 R29, RZ, RZ, R9 ;  /* 0x000000ffff1d7224 */ /* 0x002fc400078e0009 */
[----:B------:R-:W-:Y:S01]  /*1c7490*/  IMAD.X R9, R10, 0x1, R15, P2 ;  /* 0x000000010a097824 */ /* 0x000fe200010e060f */
[----:B---3--:R-:W3:Y:S04]  /*1c74a0*/  LDL.LU.64 R6, [R1+0x76c0] ;  /* 0x0076c00001067983 */ /* 0x008ee80000300a00 */
[----:B------:R1:W-:Y:S04]  /*1c74b0*/  STL.64 [R1+0x1030], R8 ;  /* 0x0010300801007387 */ /* 0x0003e80000100a00 */
[----:B-1----:R-:W4:Y:S04]  /*1c74c0*/  LDL.LU.64 R8, [R1+0x76b8] ;  /* 0x0076b80001087983 */ /* 0x002f280000300a00 */
[----:B------:R-:W-:Y:S04]  /*1c74d0*/  STL.64 [R1+0x7690], R14 ;  /* 0x0076900e01007387 */ /* 0x000fe80000100a00 */
[----:B------:R1:W-:Y:S02]  /*1c74e0*/  STL.64 [R1+0xfe8], R12 ;  /* 0x000fe80c01007387 */ /* 0x0003e40000100a00 */
[----:B-1----:R-:W-:-:S02]  /*1c74f0*/  IMAD.MOV.U32 R13, RZ, RZ, R29 ;  /* 0x000000ffff0d7224 */ /* 0x002fc400078e001d */
[----:B------:R-:W-:-:S05]  /*1c7500*/  IMAD.X R29, R10, 0x1, R20, P1 ;  /* 0x000000010a1d7824 */ /* 0x000fca00008e0614 */
[----:B------:R1:W-:Y:S04]  /*1c7510*/  STL.64 [R1+0xff0], R28 ;  /* 0x000ff01c01007387 */ /* 0x0003e80000100a00 */
[----:B-1----:R-:W3:Y:S01]  /*1c7520*/  LDL.LU.64 R28, [R1+0x76b0] ;  /* 0x0076b000011c7983 */ /* 0x002ee20000300a00 */
[----:B------:R-:W-:-:S03]  /*1c7530*/  IMAD.MOV.U32 R15, RZ, RZ, R17 ;  /* 0x000000ffff0f7224 */ /* 0x000fc600078e0011 */
[----:B------:R1:W-:Y:S01]  /*1c7540*/  STL.64 [R1+0x7688], R20 ;  /* 0x0076881401007387 */ /* 0x0003e20000100a00 */
[C---:B------:R-:W-:Y:S01]  /*1c7550*/  IADD3 R12, P0, R11.reuse, R25, RZ ;  /* 0x000000190b0c7210 */ /* 0x040fe20007f1e0ff */
[----:B-1----:R-:W-:Y:S02]  /*1c7560*/  IMAD.MOV.U32 R21, RZ, RZ, R15 ;  /* 0x000000ffff157224 */ /* 0x002fe400078e000f */
[----:B------:R-:W4:Y:S01]  /*1c7570*/  LDL R15, [R1+0x25c] ;  /* 0x00025c00010f7983 */ /* 0x000f220000100800 */
[----:B--2---:R-:W-:-:S05]  /*1c7580*/  IADD3 R16, P2, R11, R23, RZ ;  /* 0x000000170b107210 */ /* 0x004fca0007f5e0ff */
[----:B------:R-:W-:-:S05]  /*1c7590*/  IMAD.X R17, R10, 0x1, R22, P2 ;  /* 0x000000010a117824 */ /* 0x000fca00010e0616 */
[----:B------:R1:W-:Y:S01]  /*1c75a0*/  STL.64 [R1+0xff8], R16 ;  /* 0x000ff81001007387 */ /* 0x0003e20000100a00 */
[----:B------:R-:W-:-:S03]  /*1c75b0*/  IADD3 R20, P2, R11, R27, RZ ;  /* 0x0000001b0b147210 */ /* 0x000fc60007f5e0ff */
[----:B-1----:R-:W4:Y:S04]  /*1c75c0*/  LDL.LU.64 R16, [R1+0x76a8] ;  /* 0x0076a80001107983 */ /* 0x002f280000300a00 */
[----:B------:R1:W-:Y:S02]  /*1c75d0*/  STL.64 [R1+0x7678], R22 ;  /* 0x0076781601007387 */ /* 0x0003e40000100a00 */
[----:B-1----:R-:W-:Y:S02]  /*1c75e0*/  IMAD.MOV.U32 R23, RZ, RZ, R21 ;  /* 0x000000ffff177224 */ /* 0x002fe400078e0015 */
[----:B------:R-:W-:Y:S02]  /*1c75f0*/  IMAD.MOV.U32 R21, RZ, RZ, R13 ;  /* 0x000000ffff157224 */ /* 0x000fe400078e000d */
[----:B------:R-:W-:Y:S01]  /*1c7600*/  IMAD.X R13, R10, 0x1, R24, P0 ;  /* 0x000000010a0d7824 */ /* 0x000fe200000e0618 */
[----:B---3--:R-:W-:-:S02]  /*1c7610*/  IADD3 R14, P1, R11, R29, RZ ;  /* 0x0000001d0b0e7210 */ /* 0x008fc40007f3e0ff */
[----:B------:R-:W2:Y:S04]  /*1c7620*/  LDL.LU R11, [R1+0x76a0] ;  /* 0x0076a000010b7983 */ /* 0x000ea80000300800 */
[----:B------:R1:W-:Y:S04]  /*1c7630*/  STL.64 [R1+0x1000], R12 ;  /* 0x0010000c01007387 */ /* 0x0003e80000100a00 */
[----:B-1----:R-:W3:Y:S04]  /*1c7640*/  LDL.LU.64 R12, [R1+0x7698] ;  /* 0x00769800010c7983 */ /* 0x002ee80000300a00 */
[----:B------:R4:W-:Y:S02]  /*1c7650*/  STL.64 [R1+0x7670], R24 ;  /* 0x0076701801007387 */ /* 0x0009e40000100a00 */
[----:B----4-:R-:W-:Y:S01]  /*1c7660*/  IADD3 R24, P0, R15, R16, RZ ;  /* 0x000000100f187210 */ /* 0x010fe20007f1e0ff */
[----:B------:R-:W-:-:S05]  /*1c7670*/  IMAD.X R15, R10, 0x1, R28, P1 ;  /* 0x000000010a0f7824 */ /* 0x000fca00008e061c */
[----:B------:R1:W-:Y:S04]  /*1c7680*/  STL.64 [R1+0x1008], R14 ;  /* 0x0010080e01007387 */ /* 0x0003e80000100a00 */
[----:B------:R-:W-:Y:S04]  /*1c7690*/  STL [R1+0xfd8], R24 ;  /* 0x000fd81801007387 */ /* 0x000fe80000100800 */
[----:B-1----:R-:W2:Y:S04]  /*1c76a0*/  LDL.LU.64 R14, [R1+0x7690] ;  /* 0x00769000010e7983 */ /* 0x002ea80000300a00 */
[----:B---3--:R1:W-:Y:S04]  /*1c76b0*/  STL.64 [R1+0x7660], R12 ;  /* 0x0076600c01007387 */ /* 0x0083e80000100a00 */
[----:B-1----:R0:W2:Y:S04]  /*1c76c0*/  LDL.64 R12, [R1+0xfd8] ;  /* 0x000fd800010c7983 */ /* 0x0020a80000100a00 */
[----:B------:R-:W-:Y:S04]  /*1c76d0*/  STL.64 [R1+0x7668], R4 ;  /* 0x0076680401007387 */ /* 0x000fe80000100a00 */
[----:B------:R1:W-:Y:S04]  /*1c76e0*/  STL [R1+0x7650], R28 ;  /* 0x0076501c01007387 */ /* 0x0003e80000100800 */
[----:B-1----:R-:W3:Y:S04]  /*1c76f0*/  LDL.LU R28, [R1+0x25c] ;  /* 0x00025c00011c7983 */ /* 0x002ee80000300800 */
[----:B------:R1:W-:Y:S01]  /*1c7700*/  STL.64 [R1+0x7658], R16 ;  /* 0x0076581001007387 */ /* 0x0003e20000100a00 */
[----:B--2---:R-:W-:Y:S01]  /*1c7710*/  IMAD.X R13, R11, 0x1, R14, P0 ;  /* 0x000000010b0d7824 */ /* 0x004fe200000e060e */
[----:B---3--:R-:W-:Y:S01]  /*1c7720*/  IADD3 R22, P1, R28, R17, RZ ;  /* 0x000000111c167210 */ /* 0x008fe20007f3e0ff */
[----:B-1----:R-:W-:-:S02]  /*1c7730*/  IMAD.MOV.U32 R17, RZ, RZ, R21 ;  /* 0x000000ffff117224 */ /* 0x002fc400078e0015 */
[----:B------:R-:W-:Y:S02]  /*1c7740*/  IMAD.X R21, R10, 0x1, R26, P2 ;  /* 0x000000010a157824 */ /* 0x000fe400010e061a */
[----:B------:R-:W-:Y:S02]  /*1c7750*/  IMAD.MOV.U32 R10, RZ, RZ, R7 ;  /* 0x000000ffff0a7224 */ /* 0x000fe400078e0007 */
[----:B------:R-:W-:Y:S01]  /*1c7760*/  IMAD.MOV.U32 R7, RZ, RZ, R0 ;  /* 0x000000ffff077224 */ /* 0x000fe200078e0000 */
[----:B------:R1:W-:Y:S04]  /*1c7770*/  STL.64 [R1+0xfd0], R20 ;  /* 0x000fd01401007387 */ /* 0x0003e80000100a00 */
[----:B-1----:R-:W2:Y:S04]  /*1c7780*/  LDL.LU.64 R20, [R1+0x7688] ;  /* 0x0076880001147983 */ /* 0x002ea80000300a00 */
[----:B------:R-:W3:Y:S04]  /*1c7790*/  LDL.LU R11, [R1+0x7680] ;  /* 0x00768000010b7983 */ /* 0x000ee80000300800 */
[----:B------:R-:W-:Y:S04]  /*1c77a0*/  STL [R1+0xfdc], R13 ;  /* 0x000fdc0d01007387 */ /* 0x000fe80000100800 */
[----:B------:R-:W4:Y:S01]  /*1c77b0*/  LDL.LU R0, [R1+0x264] ;  /* 0x0002640001007983 */ /* 0x000f220000300800 */
[----:B------:R-:W-:-:S03]  /*1c77c0*/  IADD3 R24, P2, R28, R19, RZ ;  /* 0x000000131c187210 */ /* 0x000fc60007f5e0ff */
[----:B----4-:R1:W-:Y:S04]  /*1c77d0*/  STL [R1+0x7640], R0 ;  /* 0x0076400001007387 */ /* 0x0103e80000100800 */
[----:B-1----:R-:W4:Y:S01]  /*1c77e0*/  LDL.LU R0, [R1+0x2a0] ;  /* 0x0002a00001007983 */ /* 0x002f220000300800 */
[----:B------:R-:W-:Y:S02]  /*1c77f0*/  IMAD.MOV.U32 R4, RZ, RZ, R23 ;  /* 0x000000ffff047224 */ /* 0x000fe400078e0017 */
[C---:B----4-:R-:W-:Y:S02]  /*1c7800*/  IMAD.X R23, R0.reuse, 0x1, R15, P1 ;  /* 0x0000000100177824 */ /* 0x050fe400008e060f */
[----:B------:R-:W-:-:S03]  /*1c7810*/  IMAD.X R25, R0, 0x1, R18, P2 ;  /* 0x0000000100197824 */ /* 0x000fc600010e0612 */
[----:B------:R1:W-:Y:S04]  /*1c7820*/  STL.64 [R1+0xfe0], R22 ;  /* 0x000fe01601007387 */ /* 0x0003e80000100a00 */
[----:B-1----:R-:W4:Y:S04]  /*1c7830*/  LDL.LU.64 R22, [R1+0x7678] ;  /* 0x0076780001167983 */ /* 0x002f280000300a00 */
[----:B------:R-:W-:Y:S04]  /*1c7840*/  STL.64 [R1+0x7648], R14 ;  /* 0x0076480e01007387 */ /* 0x000fe80000100a00 */
[----:B------:R1:W-:Y:S04]  /*1c7850*/  STL.64 [R1+0xfa8], R24 ;  /* 0x000fa81801007387 */ /* 0x0003e80000100a00 */
[----:B-1----:R-:W3:Y:S01]  /*1c7860*/  LDL.LU.64 R24, [R1+0x7670] ;  /* 0x0076700001187983 */ /* 0x002ee20000300a00 */
[----:B--2---:R-:W-:Y:S01]  /*1c7870*/  IADD3 R12, P0, R28, R21, RZ ;  /* 0x000000151c0c7210 */ /* 0x004fe20007f1e0ff */
[----:B------:R-:W-:-:S04]  /*1c7880*/  IMAD.MOV.U32 R15, RZ, RZ, R4 ;  /* 0x000000ffff0f7224 */ /* 0x000fc800078e0004 */
[----:B------:R-:W-:Y:S02]  /*1c7890*/  IMAD.X R13, R0, 0x1, R20, P0 ;  /* 0x00000001000d7824 */ /* 0x000fe400000e0614 */
[----:B------:R-:W-:Y:S01]  /*1c78a0*/  IMAD.MOV.U32 R14, RZ, RZ, R17 ;  /* 0x000000ffff0e7224 */ /* 0x000fe200078e0011 */
[----:B----4-:R-:W-:-:S05]  /*1c78b0*/  IADD3 R16, P1, R28, R23, RZ ;  /* 0x000000171c107210 */ /* 0x010fca0007f3e0ff */
[----:B------:R-:W-:Y:S01]  /*1c78c0*/  IMAD.X R17, R0, 0x1, R22, P1 ;  /* 0x0000000100117824 */ /* 0x000fe200008e0616 */
[----:B---3--:R-:W-:-:S05]  /*1c78d0*/  IADD3 R4, P2, R28, R25, RZ ;  /* 0x000000191c047210 */ /* 0x008fca0007f5e0ff */
[----:B------:R1:W-:Y:S04]  /*1c78e0*/  STL [R1+0xfc0], R4 ;  /* 0x000fc00401007387 */ /* 0x0003e80000100800 */
[----:B-1----:R-:W2:Y:S04]  /*1c78f0*/  LDL.LU.64 R4, [R1+0x7668] ;  /* 0x0076680001047983 */ /* 0x002ea80000300a00 */
[----:B------:R1:W-:Y:S04]  /*1c7900*/  STL.64 [R1+0xfb0], R12 ;  /* 0x000fb00c01007387 */ /* 0x0003e80000100a00 */
[----:B-1----:R-:W3:Y:S04]  /*1c7910*/  LDL.LU.64 R12, [R1+0x7660] ;  /* 0x00766000010c7983 */ /* 0x002ee80000300a00 */
[----:B------:R1:W-:Y:S02]  /*1c7920*/  STL.64 [R1+0x7638], R20 ;  /* 0x0076381401007387 */ /* 0x0003e40000100a00 */
[----:B-1----:R-:W-:-:S02]  /*1c7930*/  IMAD.MOV.U32 R21, RZ, RZ, R15 ;  /* 0x000000ffff157224 */ /* 0x002fc400078e000f */
[----:B------:R-:W4:Y:S04]  /*1c7940*/  LDL R15, [R1+0x260] ;  /* 0x00026000010f7983 */ /* 0x000f280000100800 */
[----:B------:R1:W-:Y:S04]  /*1c7950*/  STL.64 [R1+0xfb8], R16 ;  /* 0x000fb81001007387 */ /* 0x0003e80000100a00 */
[----:B-1----:R-:W4:Y:S04]  /*1c7960*/  LDL.LU.64 R16, [R1+0x7658] ;  /* 0x0076580001107983 */ /* 0x002f280000300a00 */
[----:B------:R1:W-:Y:S04]  /*1c7970*/  STL.64 [R1+0x7628], R22 ;  /* 0x0076281601007387 */ /* 0x0003e80000100a00 */
[----:B-1----:R-:W2:Y:S04]  /*1c7980*/  LDL R22, [R1+0x278] ;  /* 0x0002780001167983 */ /* 0x002ea80000100800 */
[----:B------:R1:W-:Y:S04]  /*1c7990*/  STL.64 [R1+0x7630], R8 ;  /* 0x0076300801007387 */ /* 0x0003e80000100a00 */
[----:B-1----:R0:W3:Y:S01]  /*1c79a0*/  LDL.64 R8, [R1+0xfc0] ;  /* 0x000fc00001087983 */ /* 0x0020e20000100a00 */
[----:B------:R-:W-:Y:S01]  /*1c79b0*/  IMAD.MOV.U32 R20, RZ, RZ, R14 ;  /* 0x000000ffff147224 */ /* 0x000fe200078e000e */
[----:B------:R-:W-:-:S03]  /*1c79c0*/  IADD3 R14, P0, R28, R29, RZ ;  /* 0x0000001d1c0e7210 */ /* 0x000fc60007f1e0ff */
[----:B------:R-:W-:Y:S01]  /*1c79d0*/  IMAD.MOV.U32 R23, RZ, RZ, R20 ;  /* 0x000000ffff177224 */ /* 0x000fe200078e0014 */
[----:B------:R-:W-:Y:S02]  /*1c79e0*/  IADD3 R20, P1, R28, R27, RZ ;  /* 0x0000001b1c147210 */ /* 0x000fe40007f3e0ff */
[----:B------:R-:W2:Y:S01]  /*1c79f0*/  LDL.LU R28, [R1+0x7650] ;  /* 0x00765000011c7983 */ /* 0x000ea20000300800 */
[----:B---3--:R-:W-:-:S04]  /*1c7a00*/  IMAD.MOV.U32 R9, RZ, RZ, R21 ;  /* 0x000000ffff097224 */ /* 0x008fc800078e0015 */
[----:B------:R-:W-:Y:S02]  /*1c7a10*/  IMAD.MOV.U32 R21, RZ, RZ, R9 ;  /* 0x000000ffff157224 */ /* 0x000fe400078e0009 */
[----:B------:R-:W-:Y:S01]  /*1c7a20*/  IMAD.X R9, R0, 0x1, R24, P2 ;  /* 0x0000000100097824 */ /* 0x000fe200010e0618 */
[----:B----4-:R-:W-:-:S04]  /*1c7a30*/  IADD3 R8, P2, R15, R16, RZ ;  /* 0x000000100f087210 */ /* 0x010fc80007f5e0ff */
[----:B------:R-:W-:Y:S04]  /*1c7a40*/  STL [R1+0xfc4], R9 ;  /* 0x000fc40901007387 */ /* 0x000fe80000100800 */
[----:B------:R-:W-:Y:S04]  /*1c7a50*/  STL.64 [R1+0x7620], R10 ;  /* 0x0076200a01007387 */ /* 0x000fe80000100a00 */
[----:B------:R1:W-:Y:S04]  /*1c7a60*/  STL [R1+0x760c], R16 ;  /* 0x00760c1001007387 */ /* 0x0003e80000100800 */
[----:B-1----:R-:W3:Y:S01]  /*1c7a70*/  LDL.LU R16, [R1+0x260] ;  /* 0x0002600001107983 */ /* 0x002ee20000300800 */
[----:B--2---:R-:W-:-:S05]  /*1c7a80*/  IMAD.X R15, R0, 0x1, R28, P0 ;  /* 0x00000001000f7824 */ /* 0x004fca00000e061c */
[----:B------:R1:W-:Y:S04]  /*1c7a90*/  STL.64 [R1+0xfc8], R14 ;  /* 0x000fc80e01007387 */ /* 0x0003e80000100a00 */
[----:B-1----:R-:W2:Y:S04]  /*1c7aa0*/  LDL.LU.64 R14, [R1+0x7648] ;  /* 0x00764800010e7983 */ /* 0x002ea80000300a00 */
[----:B------:R1:W-:Y:S02]  /*1c7ab0*/  STL.64 [R1+0x7618], R28 ;  /* 0x0076181c01007387 */ /* 0x0003e40000100a00 */
[----:B-1----:R-:W-:-:S02]  /*1c7ac0*/  IMAD.MOV.U32 R29, RZ, RZ, R23 ;  /* 0x000000ffff1d7224 */ /* 0x002fc400078e0017 */
[----:B------:R-:W-:Y:S02]  /*1c7ad0*/  IMAD.MOV.U32 R23, RZ, RZ, R21 ;  /* 0x000000ffff177224 */ /* 0x000fe400078e0015 */
[----:B------:R-:W-:Y:S02]  /*1c7ae0*/  IMAD.X R21, R0, 0x1, R26, P1 ;  /* 0x0000000100157824 */ /* 0x000fe400008e061a */
[----:B------:R-:W4:Y:S04]  /*1c7af0*/  LDL.LU R0, [R1+0x7640] ;  /* 0x0076400001007983 */ /* 0x000f280000300800 */
[----:B------:R1:W-:Y:S04]  /*1c7b00*/  STL.64 [R1+0xf70], R20 ;  /* 0x000f701401007387 */ /* 0x0003e80000100a00 */
[----:B-1----:R-:W4:Y:S04]  /*1c7b10*/  LDL.LU.64 R20, [R1+0x7638] ;  /* 0x0076380001147983 */ /* 0x002f280000300a00 */
[----:B------:R3:W-:Y:S04]  /*1c7b20*/  STL.64 [R1+0x7610], R26 ;  /* 0x0076101a01007387 */ /* 0x0007e80000100a00 */
[----:B------:R1:W-:Y:S01]  /*1c7b30*/  STL [R1+0x7608], R19 ;  /* 0x0076081301007387 */ /* 0x0003e20000100800 */
[----:B---3--:R-:W-:-:S03]  /*1c7b40*/  IADD3 R26, P1, R16, R19, RZ ;  /* 0x00000013101a7210 */ /* 0x008fc60007f3e0ff */
[----:B-1----:R-:W2:Y:S01]  /*1c7b50*/  LDL.LU R19, [R1+0x4e0] ;  /* 0x0004e00001137983 */ /* 0x002ea20000300800 */
[----:B------:R-:W-:Y:S01]  /*1c7b60*/  IMAD.MOV.U32 R28, RZ, RZ, R22 ;  /* 0x000000ffff1c7224 */ /* 0x000fe200078e0016 */
[C---:B------:R-:W-:Y:S01]  /*1c7b70*/  IADD3 R22, P0, R16.reuse, R17, RZ ;  /* 0x0000001110167210 */ /* 0x040fe20007f1e0ff */
[----:B------:R-:W-:Y:S02]  /*1c7b80*/  IMAD.MOV.U32 R11, RZ, RZ, R23 ;  /* 0x000000ffff0b7224 */ /* 0x000fe400078e0017 */
[C---:B--2---:R-:W-:Y:S02]  /*1c7b90*/  IMAD.X R9, R19.reuse, 0x1, R14, P2 ;  /* 0x0000000113097824 */ /* 0x044fe400010e060e */
[C---:B------:R-:W-:Y:S02]  /*1c7ba0*/  IMAD.X R23, R19.reuse, 0x1, R15, P0 ;  /* 0x0000000113177824 */ /* 0x040fe400000e060f */
[----:B------:R-:W-:Y:S01]  /*1c7bb0*/  IMAD.X R27, R19, 0x1, R18, P1 ;  /* 0x00000001131b7824 */ /* 0x000fe200008e0612 */
[----:B------:R1:W-:Y:S01]  /*1c7bc0*/  STL.64 [R1+0xf78], R8 ;  /* 0x000f780801007387 */ /* 0x0003e20000100a00 */
[----:B----4-:R-:W-:-:S03]  /*1c7bd0*/  IADD3 R10, P2, R16, R21, RZ ;  /* 0x00000015100a7210 */ /* 0x010fc60007f5e0ff */
[----:B-1----:R-:W2:Y:S04]  /*1c7be0*/  LDL.LU.64 R8, [R1+0x7630] ;  /* 0x0076300001087983 */ /* 0x002ea80000300a00 */
[----:B------:R1:W-:Y:S04]  /*1c7bf0*/  STL.64 [R1+0xfa0], R22 ;  /* 0x000fa01601007387 */ /* 0x0003e80000100a00 */
[----:B-1----:R-:W3:Y:S04]  /*1c7c00*/  LDL.LU.64 R22, [R1+0x7628] ;  /* 0x0076280001167983 */ /* 0x002ee80000300a00 */
[----:B------:R1:W-:Y:S02]  /*1c7c10*/  STL.64 [R1+0x7600], R14 ;  /* 0x0076000e01007387 */ /* 0x0003e40000100a00 */
[----:B-1----:R-:W-:-:S02]  /*1c7c20*/  IMAD.MOV.U32 R15, RZ, RZ, R29 ;  /* 0x000000ffff0f7224 */ /* 0x002fc400078e001d */
[----:B------:R-:W4:Y:S04]  /*1c7c30*/  LDL.LU R29, [R1+0x728c] ;  /* 0x00728c00011d7983 */ /* 0x000f280000300800 */
[----:B------:R1:W-:Y:S02]  /*1c7c40*/  STL.64 [R1+0xf38], R26 ;  /* 0x000f381a01007387 */ /* 0x0003e40000100a00 */
[----:B-1----:R-:W-:Y:S02]  /*1c7c50*/  IMAD.MOV.U32 R27, RZ, RZ, R11 ;  /* 0x000000ffff1b7224 */ /* 0x002fe400078e000b */
[----:B------:R-:W-:-:S05]  /*1c7c60*/  IMAD.X R11, R19, 0x1, R20, P2 ;  /* 0x00000001130b7824 */ /* 0x000fca00010e0614 */
[----:B------:R1:W-:Y:S04]  /*1c7c70*/  STL.64 [R1+0xf50], R10 ;  /* 0x000f500a01007387 */ /* 0x0003e80000100a00 */
[----:B-1----:R-:W2:Y:S01]  /*1c7c80*/  LDL.LU.64 R10, [R1+0x7620] ;  /* 0x00762000010a7983 */ /* 0x002ea20000300a00 */
[----:B------:R-:W-:Y:S01]  /*1c7c90*/  IMAD.MOV.U32 R14, RZ, RZ, R28 ;  /* 0x000000ffff0e7224 */ /* 0x000fe200078e001c */
[C---:B------:R-:W-:Y:S02]  /*1c7ca0*/  IADD3 R26, P1, R16.reuse, R25, RZ ;  /* 0x00000019101a7210 */ /* 0x040fe40007f3e0ff */
[----:B---3--:R-:W-:Y:S02]  /*1c7cb0*/  IADD3 R28, P0, R16, R23, RZ ;  /* 0x00000017101c7210 */ /* 0x008fe40007f1e0ff */
[----:B----4-:R-:W-:-:S03]  /*1c7cc0*/  ISETP.GE.AND P2, PT, R29, UR54, PT ;  /* 0x000000361d007c0c */ /* 0x010fc6000bf46270 */
[----:B------:R-:W-:-:S05]  /*1c7cd0*/  IMAD.X R29, R19, 0x1, R22, P0 ;  /* 0x00000001131d7824 */ /* 0x000fca00000e0616 */
[----:B------:R1:W-:Y:S04]  /*1c7ce0*/  STL.64 [R1+0xf58], R28 ;  /* 0x000f581c01007387 */ /* 0x0003e80000100a00 */
[----:B-1----:R-:W3:Y:S04]  /*1c7cf0*/  LDL.LU.64 R28, [R1+0x7618] ;  /* 0x00761800011c7983 */ /* 0x002ee80000300a00 */
[----:B------:R-:W-:Y:S01]  /*1c7d00*/  STL.64 [R1+0x75f0], R22 ;  /* 0x0075f01601007387 */ /* 0x000fe20000100a00 */
[----:B--2---:R-:W-:-:S04]  /*1c7d10*/  LOP3.LUT R11, R11, 0xffffffdf, RZ, 0xc0, !PT ;  /* 0xffffffdf0b0b7812 */ /* 0x004fc800078ec0ff */
[----:B------:R-:W-:-:S05]  /*1c7d20*/  @P2 LOP3.LUT R11, R11, 0x20, RZ, 0xfc, !PT ;  /* 0x000000200b0b2812 */ /* 0x000fca00078efcff */
[----:B------:R1:W-:Y:S02]  /*1c7d30*/  STL [R1+0x7438], R11 ;  /* 0x0074380b01007387 */ /* 0x0003e40000100800 */
[----:B-1----:R-:W-:Y:S02]  /*1c7d40*/  IMAD.MOV.U32 R11, RZ, RZ, R27 ;  /* 0x000000ffff0b7224 */ /* 0x002fe400078e001b */
[----:B------:R-:W-:-:S05]  /*1c7d50*/  IMAD.X R27, R19, 0x1, R24, P1 ;  /* 0x00000001131b7824 */ /* 0x000fca00008e0618 */
[----:B------:R1:W-:Y:S04]  /*1c7d60*/  STL.64 [R1+0xf60], R26 ;  /* 0x000f601a01007387 */ /* 0x0003e80000100a00 */
[----:B-1----:R-:W2:Y:S04]  /*1c7d70*/  LDL.LU.64 R26, [R1+0x7610] ;  /* 0x00761000011a7983 */ /* 0x002ea80000300a00 */
[----:B------:R1:W-:Y:S02]  /*1c7d80*/  STL.64 [R1+0x75f8], R24 ;  /* 0x0075f81801007387 */ /* 0x0003e40000100a00 */
[----:B-1----:R-:W-:-:S02]  /*1c7d90*/  IMAD.MOV.U32 R24, RZ, RZ, R14 ;  /* 0x000000ffff187224 */ /* 0x002fc400078e000e */
[----:B------:R-:W-:Y:S02]  /*1c7da0*/  IMAD.MOV.U32 R25, RZ, RZ, R15 ;  /* 0x000000ffff197224 */ /* 0x000fe400078e000f */
[----:B------:R-:W-:Y:S01]  /*1c7db0*/  IMAD.MOV.U32 R15, RZ, RZ, R5 ;  /* 0x000000ffff0f7224 */ /* 0x000fe200078e0005 */
[----:B---3--:R-:W-:-:S05]  /*1c7dc0*/  IADD3 R22, P0, R16, R29, RZ ;  /* 0x0000001d10167210 */ /* 0x008fca0007f1e0ff */
[C---:B------:R-:W-:Y:S01]  /*1c7dd0*/  IMAD.X R23, R19.reuse, 0x1, R28, P0 ;  /* 0x0000000113177824 */ /* 0x040fe200000e061c */
[----:B--2---:R-:W-:Y:S02]  /*1c7de0*/  IADD3 R14, P1, R16, R27, RZ ;  /* 0x0000001b100e7210 */ /* 0x004fe40007f3e0ff */
[----:B------:R-:W2:Y:S04]  /*1c7df0*/  LDL.LU R16, [R1+0x760c] ;  /* 0x00760c0001107983 */ /* 0x000ea80000300800 */
[----:B------:R1:W-:Y:S02]  /*1c7e00*/  STL.64 [R1+0xf68], R22 ;  /* 0x000f681601007387 */ /* 0x0003e40000100a00 */
[----:B-1----:R-:W-:Y:S02]  /*1c7e10*/  IMAD.MOV.U32 R23, RZ, RZ, R15 ;  /* 0x000000ffff177224 */ /* 0x002fe400078e000f */
[----:B------:R-:W-:-:S02]  /*1c7e20*/  IMAD.X R15, R19, 0x1, R26, P1 ;  /* 0x00000001130f7824 */ /* 0x000fc400008e061a */
[----:B------:R-:W3:Y:S04]  /*1c7e30*/  LDL.LU R19, [R1+0x7608] ;  /* 0x0076080001137983 */ /* 0x000ee80000300800 */
[----:B------:R1:W-:Y:S04]  /*1c7e40*/  STL.64 [R1+0xf18], R14 ;  /* 0x000f180e01007387 */ /* 0x0003e80000100a00 */
[----:B-1----:R-:W4:Y:S01]  /*1c7e50*/  LDL.LU.64 R14, [R1+0x7600] ;  /* 0x00760000010e7983 */ /* 0x002f220000300a00 */
[----:B------:R-:W-:Y:S01]  /*1c7e60*/  IMAD.MOV.U32 R5, RZ, RZ, R3 ;  /* 0x000000ffff057224 */ /* 0x000fe200078e0003 */
[----:B------:R-:W-:-:S02]  /*1c7e70*/  SHF.R.S32.HI R3, RZ, 0x1f, R0 ;  /* 0x0000001fff037819 */ /* 0x000fc40000011400 */
[----:B------:R1:W-:Y:S02]  /*1c7e80*/  STL.64 [R1+0x75d8], R6 ;  /* 0x0075d80601007387 */ /* 0x0003e40000100a00 */
[----:B-1----:R-:W-:Y:S02]  /*1c7e90*/  IMAD.MOV.U32 R7, RZ, RZ, R25 ;  /* 0x000000ffff077224 */ /* 0x002fe400078e0019 */
[----:B------:R-:W-:Y:S02]  /*1c7ea0*/  IMAD.MOV.U32 R25, RZ, RZ, R23 ;  /* 0x000000ffff197224 */ /* 0x000fe400078e0017 */
[----:B------:R-:W-:Y:S01]  /*1c7eb0*/  IMAD.MOV.U32 R6, RZ, RZ, R24 ;  /* 0x000000ffff067224 */ /* 0x000fe200078e0018 */
[C---:B------:R-:W-:Y:S02]  /*1c7ec0*/  IADD3 R24, P1, R0.reuse, R17, RZ ;  /* 0x0000001100187210 */ /* 0x040fe40007f3e0ff */
[----:B--2---:R-:W-:Y:S01]  /*1c7ed0*/  IADD3 R22, P0, R0, R16, RZ ;  /* 0x0000001000167210 */ /* 0x004fe20007f1e0ff */
[----:B------:R-:W-:Y:S04]  /*1c7ee0*/  STL.64 [R1+0x75e8], R16 ;  /* 0x0075e81001007387 */ /* 0x000fe80000100a00 */
[----:B----4-:R-:W-:-:S05]  /*1c7ef0*/  IMAD.X R23, R3, 0x1, R14, P0 ;  /* 0x0000000103177824 */ /* 0x010fca00000e060e */
[----:B------:R3:W-:Y:S02]  /*1c7f00*/  STL.64 [R1+0xf30], R22 ;  /* 0x000f301601007387 */ /* 0x0007e40000100a00 */
[C---:B---3--:R-:W-:Y:S01]  /*1c7f10*/  IADD3 R22, P0, R0.reuse, R19, RZ ;  /* 0x0000001300167210 */ /* 0x048fe20007f1e0ff */
[----:B------:R-:W-:Y:S02]  /*1c7f20*/  IMAD.MOV.U32 R23, RZ, RZ, R25 ;  /* 0x000000ffff177224 */ /* 0x000fe400078e0019 */
[C---:B------:R-:W-:Y:S02]  /*1c7f30*/  IMAD.X R25, R3.reuse, 0x1, R15, P1 ;  /* 0x0000000103197824 */ /* 0x040fe400008e060f */
[----:B------:R-:W-:Y:S02]  /*1c7f40*/  IMAD.MOV.U32 R17, RZ, RZ, R23 ;  /* 0x000000ffff117224 */ /* 0x000fe400078e0017 */
[----:B------:R-:W-:Y:S01]  /*1c7f50*/  IMAD.X R23, R3, 0x1, R18, P0 ;  /* 0x0000000103177824 */ /* 0x000fe200000e0612 */
[----:B------:R1:W-:Y:S04]  /*1c7f60*/  STL.64 [R1+0xee8], R24 ;  /* 0x000ee81801007387 */ /* 0x0003e80000100a00 */
[----:B-1----:R-:W2:Y:S04]  /*1c7f70*/  LDL.LU.64 R24, [R1+0x75f8] ;  /* 0x0075f80001187983 */ /* 0x002ea80000300a00 */
[----:B------:R1:W-:Y:S04]  /*1c7f80*/  STL.64 [R1+0xef0], R22 ;  /* 0x000ef01601007387 */ /* 0x0003e80000100a00 */
[----:B-1----:R-:W3:Y:S01]  /*1c7f90*/  LDL.LU.64 R22, [R1+0x75f0] ;  /* 0x0075f00001167983 */ /* 0x002ee20000300a00 */
[----:B------:R-:W-:-:S03]  /*1c7fa0*/  IADD3 R16, P1, R0, R21, RZ ;  /* 0x0000001500107210 */ /* 0x000fc60007f3e0ff */
[----:B------:R1:W-:Y:S02]  /*1c7fb0*/  STL.64 [R1+0x75d0], R18 ;  /* 0x0075d01201007387 */ /* 0x0003e40000100a00 */
[----:B-1----:R-:W-:Y:S02]  /*1c7fc0*/  IMAD.MOV.U32 R19, RZ, RZ, R7 ;  /* 0x000000ffff137224 */ /* 0x002fe400078e0007 */
[----:B------:R-:W-:Y:S02]  /*1c7fd0*/  IMAD.MOV.U32 R7, RZ, RZ, R17 ;  /* 0x000000ffff077224 */ /* 0x000fe400078e0011 */
[----:B------:R-:W-:Y:S02]  /*1c7fe0*/  IMAD.X R17, R3, 0x1, R20, P1 ;  /* 0x0000000103117824 */ /* 0x000fe400008e0614 */
[----:B------:R-:W-:-:S03]  /*1c7ff0*/  IMAD.MOV.U32 R18, RZ, RZ, R6 ;  /* 0x000000ffff127224 */ /* 0x000fc600078e0006 */
[----:B------:R1:W-:Y:S02]  /*1c8000*/  STL.64 [R1+0xef8], R16 ;  /* 0x000ef81001007387 */ /* 0x0003e40000100a00 */
[----:B-1----:R-:W-:Y:S01]  /*1c8010*/  IMAD.MOV.U32 R17, RZ, RZ, R7 ;  /* 0x000000ffff117224 */ /* 0x002fe200078e0007 */
[C---:B--2---:R-:W-:Y:S02]  /*1c8020*/  IADD3 R16, P1, R0.reuse, R25, RZ ;  /* 0x0000001900107210 */ /* 0x044fe40007f3e0ff */
[----:B---3--:R-:W-:-:S05]  /*1c8030*/  IADD3 R6, P0, R0, R23, RZ ;  /* 0x0000001700067210 */ /* 0x008fca0007f1e0ff */
[----:B------:R-:W-:-:S05]  /*1c8040*/  IMAD.X R7, R3, 0x1, R22, P0 ;  /* 0x0000000103077824 */ /* 0x000fca00000e0616 */
[----:B------:R1:W-:Y:S04]  /*1c8050*/  STL.64 [R1+0xf00], R6 ;  /* 0x000f000601007387 */ /* 0x0003e80000100a00 */
[----:B------:R2:W-:Y:S01]  /*1c8060*/  STL.64 [R1+0x75c8], R4 ;  /* 0x0075c80401007387 */ /* 0x0005e20000100a00 */
[----:B-1----:R-:W-:Y:S02]  /*1c8070*/  IMAD.MOV.U32 R7, RZ, RZ, R17 ;  /* 0x000000ffff077224 */ /* 0x002fe400078e0011 */
[----:B------:R-:W-:Y:S01]  /*1c8080*/  IMAD.X R17, R3, 0x1, R24, P1 ;  /* 0x0000000103117824 */ /* 0x000fe200008e0618 */
[C---:B------:R-:W-:Y:S02]  /*1c8090*/  IADD3 R6, P0, R0.reuse, R29, RZ ;  /* 0x0000001d00067210 */ /* 0x040fe40007f1e0ff */
[----:B--2---:R-:W-:-:S02]  /*1c80a0*/  IADD3 R4, P1, R0, R27, RZ ;  /* 0x0000001b00047210 */ /* 0x004fc40007f3e0ff */
[----:B------:R1:W-:Y:S04]  /*1c80b0*/  STL.64 [R1+0xf08], R16 ;  /* 0x000f081001007387 */ /* 0x0003e80000100a00 */
[----:B-1----:R-:W2:Y:S04]  /*1c80c0*/  LDL.LU.64 R16, [R1+0x75e8] ;  /* 0x0075e80001107983 */ /* 0x002ea80000300a00 */
[----:B------:R-:W3:Y:S04]  /*1c80d0*/  LDL.LU R0, [R1+0x75e0] ;  /* 0x0075e00001007983 */ /* 0x000ee80000300800 */
[----:B------:R1:W-:Y:S02]  /*1c80e0*/  STL.64 [R1+0x75c0], R8 ;  /* 0x0075c00801007387 */ /* 0x0003e40000100a00 */
[----:B-1----:R-:W-:-:S02]  /*1c80f0*/  IMAD.MOV.U32 R8, RZ, RZ, R7 ;  /* 0x000000ffff087224 */ /* 0x002fc400078e0007 */
[----:B------:R-:W-:-:S05]  /*1c8100*/  IMAD.X R7, R3, 0x1, R28, P0 ;  /* 0x0000000103077824 */ /* 0x000fca00000e061c */
[----:B------:R1:W-:Y:S04]  /*1c8110*/  STL.64 [R1+0xf10], R6 ;  /* 0x000f100601007387 */ /* 0x0003e80000100a00 */
[----:B-1----:R-:W4:Y:S01]  /*1c8120*/  LDL.LU.64 R6, [R1+0x75d8] ;  /* 0x0075d80001067983 */ /* 0x002f220000300a00 */
[----:B------:R-:W-:Y:S01]  /*1c8130*/  IMAD.MOV.U32 R9, RZ, RZ, R2 ;  /* 0x000000ffff097224 */ /* 0x000fe200078e0002 */
[----:B------:R-:W-:Y:S01]  /*1c8140*/  SHF.R.S32.HI R2, RZ, 0x1f, R8 ;  /* 0x0000001fff027819 */ /* 0x000fe20000011408 */
[----:B------:R-:W-:Y:S01]  /*1c8150*/  IMAD.X R5, R3, 0x1, R26, P1 ;  /* 0x0000000103057824 */ /* 0x000fe200008e061a */
[----:B----4-:R1:W-:Y:S04]  /*1c8160*/  STL.64 [R1+0x75b8], R6 ;  /* 0x0075b80601007387 */ /* 0x0103e80000100a00 */
[----:B------:R-:W-:Y:S04]  /*1c8170*/  STL.64 [R1+0xed8], R4 ;  /* 0x000ed80401007387 */ /* 0x000fe80000100a00 */
[----:B--2---:R-:W-:Y:S01]  /*1c8180*/  STL.64 [R1+0x75b0], R16 ;  /* 0x0075b01001007387 */ /* 0x004fe20000100a00 */
[----:B-1----:R-:W-:Y:S01]  /*1c8190*/  IMAD.MOV.U32 R6, RZ, RZ, R18 ;  /* 0x000000ffff067224 */ /* 0x002fe200078e0012 */
[----:B------:R-:W-:Y:S01]  /*1c81a0*/  IADD3 R18, P0, R8, R16, RZ ;  /* 0x0000001008127210 */ /* 0x000fe20007f1e0ff */
[----:B------:R-:W-:-:S04]  /*1c81b0*/  IMAD.MOV.U32 R7, RZ, RZ, R19 ;  /* 0x000000ffff077224 */ /* 0x000fc800078e0013 */
[----:B------:R-:W-:-:S05]  /*1c81c0*/  IMAD.X R19, R2, 0x1, R14, P0 ;  /* 0x0000000102137824 */ /* 0x000fca00000e060e */
[----:B------:R1:W-:Y:S04]  /*1c81d0*/  STL.64 [R1+0xee0], R18 ;  /* 0x000ee01201007387 */ /* 0x0003e80000100a00 */
[----:B-1----:R-:W2:Y:S01]  /*1c81e0*/  LDL.LU.64 R18, [R1+0x75d0] ;  /* 0x0075d00001127983 */ /* 0x002ea20000300a00 */
[----:B------:R-:W-:Y:S01]  /*1c81f0*/  IADD3 R4, P1, R8, R17, RZ ;  /* 0x0000001108047210 */ /* 0x000fe20007f3e0ff */
[----:B------:R-:W-:Y:S02]  /*1c8200*/  IMAD.MOV.U32 R17, RZ, RZ, R8 ;  /* 0x000000ffff117224 */ /* 0x000fe400078e0008 */
[----:B------:R-:W-:Y:S02]  /*1c8210*/  IMAD.MOV.U32 R3, RZ, RZ, R9 ;  /* 0x000000ffff037224 */ /* 0x000fe400078e0009 */
[----:B------:R-:W-:-:S05]  /*1c8220*/  IMAD.X R5, R2, 0x1, R15, P1 ;  /* 0x0000000102057824 */ /* 0x000fca00008e060f */
[----:B------:R1:W-:Y:S02]  /*1c8230*/  STL.64 [R1+0xe98], R4 ;  /* 0x000e980401007387 */ /* 0x0003e40000100a00 */
[----:B-1----:R-:W-:-:S05]  /*1c8240*/  IADD3 R4, P1, R17, R21, RZ ;  /* 0x0000001511047210 */ /* 0x002fca0007f3e0ff */
[----:B------:R-:W-:Y:S01]  /*1c8250*/  IMAD.X R5, R2, 0x1, R20, P1 ;  /* 0x0000000102057824 */ /* 0x000fe200008e0614 */
[----:B--2---:R-:W-:-:S05]  /*1c8260*/  IADD3 R8, P0, R17, R19, RZ ;  /* 0x0000001311087210 */ /* 0x004fca0007f1e0ff */
[----:B------:R-:W-:-:S05]  /*1c8270*/  IMAD.X R9, R2, 0x1, R18, P0 ;  /* 0x0000000102097824 */ /* 0x000fca00000e0612 */
[----:B------:R1:W-:Y:S04]  /*1c8280*/  STL.64 [R1+0xea0], R8 ;  /* 0x000ea00801007387 */ /* 0x0003e80000100a00 */
[----:B------:R2:W-:Y:S01]  /*1c8290*/  STL.64 [R1+0xea8], R4 ;  /* 0x000ea80401007387 */ /* 0x0005e20000100a00 */
[----:B-1----:R-:W-:-:S03]  /*1c82a0*/  IADD3 R8, P0, R17, R23, RZ ;  /* 0x0000001711087210 */ /* 0x002fc60007f1e0ff */
[----:B--2---:R-:W2:Y:S02]  /*1c82b0*/  LDL.LU.64 R4, [R1+0x75c8] ;  /* 0x0075c80001047983 */ /* 0x004ea40000300a00 */
[----:B------:R-:W-:Y:S02]  /*1c82c0*/  IMAD.X R9, R2, 0x1, R22, P0 ;  /* 0x0000000102097824 */ /* 0x000fe400000e0616 */
[----:B------:R-:W-:Y:S04]  /*1c82d0*/  STL.64 [R1+0x75a0], R20 ;  /* 0x0075a01401007387 */ /* 0x000fe80000100a00 */
[----:B------:R1:W-:Y:S04]  /*1c82e0*/  STL.64 [R1+0xec0], R8 ;  /* 0x000ec00801007387 */ /* 0x0003e80000100a00 */
[----:B-1----:R-:W4:Y:S01]  /*1c82f0*/  LDL.LU.64 R8, [R1+0x75c0] ;  /* 0x0075c00001087983 */ /* 0x002f220000300a00 */
[----:B------:R-:W-:Y:S01]  /*1c8300*/  IMAD.MOV.U32 R20, RZ, RZ, R6 ;  /* 0x000000ffff147224 */ /* 0x000fe200078e0006 */
[----:B------:R-:W-:Y:S01]  /*1c8310*/  IADD3 R6, P1, R17, R25, RZ ;  /* 0x0000001911067210 */ /* 0x000fe20007f3e0ff */
[----:B------:R-:W-:-:S04]  /*1c8320*/  IMAD.MOV.U32 R21, RZ, RZ, R7 ;  /* 0x000000ffff157224 */ /* 0x000fc800078e0007 */
[C---:B------:R-:W-:Y:S01]  /*1c8330*/  IMAD.X R7, R2.reuse, 0x1, R24, P1 ;  /* 0x0000000102077824 */ /* 0x040fe200008e0618 */
[C---:B------:R-:W-:Y:S01]  /*1c8340*/  IADD3 R16, P1, R17.reuse, R27, RZ ;  /* 0x0000001b11107210 */ /* 0x040fe20007f3e0ff */
[----:B----4-:R1:W-:Y:S04]  /*1c8350*/  STL.64 [R1+0x75a8], R8 ;  /* 0x0075a80801007387 */ /* 0x0103e80000100a00 */
[----:B------:R4:W-:Y:S01]  /*1c8360*/  STL.64 [R1+0xec8], R6 ;  /* 0x000ec80601007387 */ /* 0x0009e20000100a00 */
[----:B-1----:R-:W-:Y:S01]  /*1c8370*/  IADD3 R8, P0, R17, R29, RZ ;  /* 0x0000001d11087210 */ /* 0x002fe20007f1e0ff */
[----:B------:R-:W-:Y:S02]  /*1c8380*/  IMAD.MOV.U32 R17, RZ, RZ, R11 ;  /* 0x000000ffff117224 */ /* 0x000fe400078e000b */
[----:B----4-:R-:W4:Y:S02]  /*1c8390*/  LDL.LU.64 R6, [R1+0x75b8] ;  /* 0x0075b80001067983 */ /* 0x010f240000300a00 */
[----:B------:R-:W-:-:S05]  /*1c83a0*/  IMAD.X R9, R2, 0x1, R28, P0 ;  /* 0x0000000102097824 */ /* 0x000fca00000e061c */
[----:B------:R1:W-:Y:S02]  /*1c83b0*/  STL.64 [R1+0xed0], R8 ;  /* 0x000ed00801007387 */ /* 0x0003e40000100a00 */
[----:B-1----:R-:W-:Y:S02]  /*1c83c0*/  IMAD.MOV.U32 R9, RZ, RZ, R17 ;  /* 0x000000ffff097224 */ /* 0x002fe400078e0011 */
[----:B------:R-:W-:-:S05]  /*1c83d0*/  IMAD.X R17, R2, 0x1, R26, P1 ;  /* 0x0000000102117824 */ /* 0x000fca00008e061a */
[----:B------:R1:W-:Y:S04]  /*1c83e0*/  STL.64 [R1+0xe90], R16 ;  /* 0x000e901001007387 */ /* 0x0003e80000100a00 */
[----:B-1----:R-:W2:Y:S01]  /*1c83f0*/  LDL.LU.64 R16, [R1+0x75b0] ;  /* 0x0075b00001107983 */ /* 0x002ea20000300a00 */
[----:B---3--:R-:W-:Y:S02]  /*1c8400*/  SHF.R.S32.HI R11, RZ, 0x1f, R0 ;  /* 0x0000001fff0b7819 */ /* 0x008fe40000011400 */
[----:B------:R-:W-:Y:S01]  /*1c8410*/  IADD3 R8, P0, R0, R23, RZ ;  /* 0x0000001700087210 */ /* 0x000fe20007f1e0ff */
[----:B------:R1:W-:Y:S04]  /*1c8420*/  STL.64 [R1+0x7598], R26 ;  /* 0x0075981a01007387 */ /* 0x0003e80000100a00 */
[----:B------:R3:W-:Y:S01]  /*1c8430*/  STL [R1+0x7568], R11 ;  /* 0x0075680b01007387 */ /* 0x0007e20000100800 */
[----:B-1----:R-:W-:-:S02]  /*1c8440*/  IMAD.MOV.U32 R26, RZ, RZ, R9 ;  /* 0x000000ffff1a7224 */ /* 0x002fc400078e0009 */
[----:B------:R-:W-:Y:S02]  /*1c8450*/  IMAD.X R9, R11, 0x1, R22, P0 ;  /* 0x000000010b097824 */ /* 0x000fe400000e0616 */
[----:B---3--:R-:W3:Y:S04]  /*1c8460*/  LDL.LU R11, [R1+0x270] ;  /* 0x00027000010b7983 */ /* 0x008ee80000300800 */
[----:B------:R1:W-:Y:S01]  /*1c8470*/  STL.64 [R1+0x49f8], R8 ;  /* 0x0049f80801007387 */ /* 0x0003e20000100a00 */
[----:B------:R-:W-:Y:S01]  /*1c8480*/  IMAD.MOV.U32 R27, RZ, RZ, R3 ;  /* 0x000000ffff1b7224 */ /* 0x000fe200078e0003 */
[--C-:B------:R-:W-:Y:S01]  /*1c8490*/  SHF.R.S32.HI R3, RZ, 0x1f, R21.reuse ;  /* 0x0000001fff037819 */ /* 0x100fe20000011415 */
[----:B------:R-:W-:Y:S02]  /*1c84a0*/  IMAD.MOV.U32 R2, RZ, RZ, R20 ;  /* 0x000000ffff027224 */ /* 0x000fe400078e0014 */
[----:B-1----:R-:W-:Y:S01]  /*1c84b0*/  IMAD.MOV.U32 R9, RZ, RZ, R21 ;  /* 0x000000ffff097224 */ /* 0x002fe200078e0015 */
[----:B--2---:R-:W-:-:S04]  /*1c84c0*/  IADD3 R8, P0, R21, R16, RZ ;  /* 0x0000001015087210 */ /* 0x004fc80007f1e0ff */
[----:B------:R-:W-:Y:S01]  /*1c84d0*/  IADD3 R20, P1, R9, R17, RZ ;  /* 0x0000001109147210 */ /* 0x000fe20007f3e0ff */
[----:B------:R-:W-:Y:S02]  /*1c84e0*/  IMAD.MOV.U32 R21, RZ, RZ, R9 ;  /* 0x000000ffff157224 */ /* 0x000fe400078e0009 */
[----:B------:R-:W-:Y:S01]  /*1c84f0*/  IMAD.X R9, R3, 0x1, R14, P0 ;  /* 0x0000000103097824 */ /* 0x000fe200000e060e */
[----:B------:R-:W-:Y:S04]  /*1c8500*/  STL.64 [R1+0x7590], R16 ;  /* 0x0075901001007387 */ /* 0x000fe80000100a00 */
[----:B------:R1:W-:Y:S04]  /*1c8510*/  STL.64 [R1+0xe48], R8 ;  /* 0x000e480801007387 */ /* 0x0003e80000100a00 */
[----:B-1----:R-:W2:Y:S04]  /*1c8520*/  LDL.LU.64 R8, [R1+0x75a8] ;  /* 0x0075a80001087983 */ /* 0x002ea80000300a00 */
[----:B------:R1:W-:Y:S02]  /*1c8530*/  STL.64 [R1+0x7588], R12 ;  /* 0x0075880c01007387 */ /* 0x0003e40000100a00 */
[----:B-1----:R-:W-:-:S02]  /*1c8540*/  IMAD.MOV.U32 R13, RZ, RZ, R21 ;  /* 0x000000ffff0d7224 */ /* 0x002fc400078e0015 */
[----:B------:R-:W-:-:S05]  /*1c8550*/  IMAD.X R21, R3, 0x1, R15, P1 ;  /* 0x0000000103157824 */ /* 0x000fca00008e060f */
[----:B------:R1:W-:Y:S04]  /*1c8560*/  STL.64 [R1+0xe50], R20 ;  /* 0x000e501401007387 */ /* 0x0003e80000100a00 */
[----:B-1----:R-:W4:Y:S01]  /*1c8570*/  LDL.LU.64 R20, [R1+0x75a0] ;  /* 0x0075a00001147983 */ /* 0x002f220000300a00 */
[----:B------:R-:W-:-:S05]  /*1c8580*/  IADD3 R16, P0, R13, R19, RZ ;  /* 0x000000130d107210 */ /* 0x000fca0007f1e0ff */
[----:B------:R-:W-:Y:S01]  /*1c8590*/  IMAD.X R17, R3, 0x1, R18, P0 ;  /* 0x0000000103117824 */ /* 0x000fe200000e0612 */
[----:B--2---:R1:W-:Y:S04]  /*1c85a0*/  STL.64 [R1+0x7580], R8 ;  /* 0x0075800801007387 */ /* 0x0043e80000100a00 */
[----:B------:R2:W-:Y:S01]  /*1c85b0*/  STL.64 [R1+0xe58], R16 ;  /* 0x000e581001007387 */ /* 0x0005e20000100a00 */
[----:B-1----:R-:W-:Y:S02]  /*1c85c0*/  IMAD.MOV.U32 R8, RZ, RZ, R26 ;  /* 0x000000ffff087224 */ /* 0x002fe400078e001a */
[----:B------:R-:W-:Y:S01]  /*1c85d0*/  IMAD.MOV.U32 R9, RZ, RZ, R27 ;  /* 0x000000ffff097224 */ /* 0x000fe200078e001b */
[C---:B--2---:R-:W-:Y:S02]  /*1c85e0*/  IADD3 R16, P0, R13.reuse, R23, RZ ;  /* 0x000000170d107210 */ /* 0x044fe40007f1e0ff */
[----:B----4-:R-:W-:-:S05]  /*1c85f0*/  IADD3 R26, P1, R13, R21, RZ ;  /* 0x000000150d1a7210 */ /* 0x010fca0007f3e0ff */
[----:B------:R-:W-:-:S05]  /*1c8600*/  IMAD.X R27, R3, 0x1, R20, P1 ;  /* 0x00000001031b7824 */ /* 0x000fca00008e0614 */
[----:B------:R1:W-:Y:S01]  /*1c8610*/  STL.64 [R1+0xe60], R26 ;  /* 0x000e601a01007387 */ /* 0x0003e20000100a00 */
[----:B------:R-:W-:Y:S01]  /*1c8620*/  IMAD.X R17, R3, 0x1, R22, P0 ;  /* 0x0000000103117824 */ /* 0x000fe200000e0616 */
[----:B-1----:R-:W-:-:S04]  /*1c8630*/  IADD3 R26, P1, R13, R25, RZ ;  /* 0x000000190d1a7210 */ /* 0x002fc80007f3e0ff */
[----:B------:R1:W-:Y:S01]  /*1c8640*/  STL.64 [R1+0xe68], R16 ;  /* 0x000e681001007387 */ /* 0x0003e20000100a00 */
[----:B------:R-:W-:-:S05]  /*1c8650*/  IMAD.X R27, R3, 0x1, R24, P1 ;  /* 0x00000001031b7824 */ /* 0x000fca00008e0618 */
[----:B------:R2:W-:Y:S01]  /*1c8660*/  STL.64 [R1+0xe80], R26 ;  /* 0x000e801a01007387 */ /* 0x0005e20000100a00 */
[----:B-1----:R-:W-:-:S03]  /*1c8670*/  IADD3 R16, P0, R13, R29, RZ ;  /* 0x0000001d0d107210 */ /* 0x002fc60007f1e0ff */
[----:B--2---:R-:W2:Y:S02]  /*1c8680*/  LDL.LU.64 R26, [R1+0x7598] ;  /* 0x00759800011a7983 */ /* 0x004ea40000300a00 */
[----:B------:R-:W-:-:S05]  /*1c8690*/  IMAD.X R17, R3, 0x1, R28, P0 ;  /* 0x0000000103117824 */ /* 0x000fca00000e061c */
[----:B------:R1:W-:Y:S04]  /*1c86a0*/  STL.64 [R1+0xe88], R16 ;  /* 0x000e881001007387 */ /* 0x0003e80000100a00 */
[----:B-1----:R-:W4:Y:S04]  /*1c86b0*/  LDL.LU.64 R16, [R1+0x7590] ;  /* 0x0075900001107983 */ /* 0x002f280000300a00 */
[----:B------:R1:W-:Y:S02]  /*1c86c0*/  STL.64 [R1+0x7578], R28 ;  /* 0x0075781c01007387 */ /* 0x0003e40000100a00 */
[----:B-1----:R-:W-:-:S02]  /*1c86d0*/  IMAD.MOV.U32 R29, RZ, RZ, R9 ;  /* 0x000000ffff1d7224 */ /* 0x002fc400078e0009 */
[----:B------:R-:W-:Y:S01]  /*1c86e0*/  IMAD.MOV.U32 R28, RZ, RZ, R8 ;  /* 0x000000ffff1c7224 */ /* 0x000fe200078e0008 */
[----:B--2---:R-:W-:Y:S01]  /*1c86f0*/  IADD3 R12, P1, R13, R27, RZ ;  /* 0x0000001b0d0c7210 */ /* 0x004fe20007f3e0ff */
[----:B------:R-:W-:-:S04]  /*1c8700*/  IMAD.MOV.U32 R13, RZ, RZ, R2 ;  /* 0x000000ffff0d7224 */ /* 0x000fc800078e0002 */
[----:B------:R-:W-:Y:S02]  /*1c8710*/  IMAD.MOV.U32 R9, RZ, RZ, R13 ;  /* 0x000000ffff097224 */ /* 0x000fe400078e000d */
[----:B------:R-:W-:Y:S01]  /*1c8720*/  IMAD.X R13, R3, 0x1, R26, P1 ;  /* 0x00000001030d7824 */ /* 0x000fe200008e061a */
[----:B---3--:R-:W-:-:S04]  /*1c8730*/  SHF.R.S32.HI R2, RZ, 0x1f, R11 ;  /* 0x0000001fff027819 */ /* 0x008fc8000001140b */
[----:B------:R1:W-:Y:S01]  /*1c8740*/  STL.64 [R1+0xe38], R12 ;  /* 0x000e380c01007387 */ /* 0x0003e20000100a00 */
[----:B----4-:R-:W-:-:S03]  /*1c8750*/  IADD3 R8, P0, R11, R16, RZ ;  /* 0x000000100b087210 */ /* 0x010fc60007f1e0ff */
[----:B-1----:R-:W2:Y:S04]  /*1c8760*/  LDL.LU.64 R12, [R1+0x7588] ;  /* 0x00758800010c7983 */ /* 0x002ea80000300a00 */
[----:B------:R-:W3:Y:S04]  /*1c8770*/  LDL R3, [R1+0x280] ;  /* 0x0002800001037983 */ /* 0x000ee80000100800 */
[----:B------:R1:W-:Y:S04]  /*1c8780*/  STL.64 [R1+0x7570], R26 ;  /* 0x0075701a01007387 */ /* 0x0003e80000100a00 */
[----:B------:R4:W-:Y:S01]  /*1c8790*/  STL.64 [R1+0x7558], R16 ;  /* 0x0075581001007387 */ /* 0x0009e20000100a00 */
[----:B-1----:R-:W-:Y:S01]  /*1c87a0*/  IADD3 R26, P1, R11, R17, RZ ;  /* 0x000000110b1a7210 */ /* 0x002fe20007f3e0ff */
[----:B----4-:R-:W-:-:S02]  /*1c87b0*/  IMAD.MOV.U32 R17, RZ, RZ, R9 ;  /* 0x000000ffff117224 */ /* 0x010fc400078e0009 */
[C---:B------:R-:W-:Y:S01]  /*1c87c0*/  IMAD.X R9, R2.reuse, 0x1, R14, P0 ;  /* 0x0000000102097824 */ /* 0x040fe200000e060e */
[----:B------:R-:W4:Y:S04]  /*1c87d0*/  LDL.LU R16, [R1+0x284] ;  /* 0x0002840001107983 */ /* 0x000f280000300800 */
[----:B------:R1:W-:Y:S04]  /*1c87e0*/  STL.64 [R1+0xe40], R8 ;  /* 0x000e400801007387 */ /* 0x0003e80000100a00 */
[----:B-1----:R-:W2:Y:S01]  /*1c87f0*/  LDL.LU.64 R8, [R1+0x7580] ;  /* 0x0075800001087983 */ /* 0x002ea20000300a00 */
[----:B------:R-:W-:-:S03]  /*1c8800*/  IMAD.X R27, R2, 0x1, R15, P1 ;  /* 0x00000001021b7824 */ /* 0x000fc600008e060f */
[----:B--2---:R1:W-:Y:S04]  /*1c8810*/  STL.64 [R1+0x7560], R8 ;  /* 0x0075600801007387 */ /* 0x0043e80000100a00 */
[----:B------:R2:W-:Y:S01]  /*1c8820*/  STL.64 [R1+0xe18], R26 ;  /* 0x000e181a01007387 */ /* 0x0005e20000100a00 */
[----:B-1----:R-:W-:Y:S01]  /*1c8830*/  IMAD.MOV.U32 R8, RZ, RZ, R28 ;  /* 0x000000ffff087224 */ /* 0x002fe200078e001c */
[C---:B------:R-:W-:Y:S02]  /*1c8840*/  IADD3 R28, P0, R11.reuse, R19, RZ ;  /* 0x000000130b1c7210 */ /* 0x040fe40007f1e0ff */
[----:B--2---:R-:W-:Y:S01]  /*1c8850*/  IADD3 R26, P1, R11, R21, RZ ;  /* 0x000000150b1a7210 */ /* 0x004fe20007f3e0ff */
[----:B------:R-:W-:Y:S02]  /*1c8860*/  IMAD.MOV.U32 R9, RZ, RZ, R29 ;  /* 0x000000ffff097224 */ /* 0x000fe400078e001d */
[----:B------:R-:W-:-:S02]  /*1c8870*/  IMAD.X R29, R2, 0x1, R18, P0 ;  /* 0x00000001021d7824 */ /* 0x000fc400000e0612 */
[----:B------:R-:W-:-:S03]  /*1c8880*/  IMAD.X R27, R2, 0x1, R20, P1 ;  /* 0x00000001021b7824 */ /* 0x000fc600008e0614 */
[----:B------:R1:W-:Y:S04]  /*1c8890*/  STL.64 [R1+0xe20], R28 ;  /* 0x000e201c01007387 */ /* 0x0003e80000100a00 */
[----:B------:R2:W-:Y:S01]  /*1c88a0*/  STL.64 [R1+0xe28], R26 ;  /* 0x000e281a01007387 */ /* 0x0005e20000100a00 */
[C---:B-1----:R-:W-:Y:S02]  /*1c88b0*/  IADD3 R28, P0, R11.reuse, R23, RZ ;  /* 0x000000170b1c7210 */ /* 0x042fe40007f1e0ff */
[----:B--2---:R-:W-:-:S03]  /*1c88c0*/  IADD3 R26, P1, R11, R25, RZ ;  /* 0x000000190b1a7210 */ /* 0x004fc60007f3e0ff */
[C---:B------:R-:W-:Y:S02]  /*1c88d0*/  IMAD.X R29, R2.reuse, 0x1, R22, P0 ;  /* 0x00000001021d7824 */ /* 0x040fe400000e0616 */
[----:B------:R-:W-:-:S03]  /*1c88e0*/  IMAD.X R27, R2, 0x1, R24, P1 ;  /* 0x00000001021b7824 */ /* 0x000fc600008e0618 */
[----:B------:R1:W-:Y:S04]  /*1c88f0*/  STL.64 [R1+0xe30], R28 ;  /* 0x000e301c01007387 */ /* 0x0003e80000100a00 */
[----:B-1----:R-:W2:Y:S04]  /*1c8900*/  LDL.LU.64 R28, [R1+0x7578] ;  /* 0x00757800011c7983 */ /* 0x002ea80000300a00 */
[----:B------:R-:W-:Y:S04]  /*1c8910*/  STL.64 [R1+0x7550], R22 ;  /* 0x0075501601007387 */ /* 0x000fe80000100a00 */
[----:B------:R1:W-:Y:S04]  /*1c8920*/  STL.64 [R1+0xdf8], R26 ;  /* 0x000df81a01007387 */ /* 0x0003e80000100a00 */
[----:B-1----:R-:W3:Y:S04]  /*1c8930*/  LDL.LU.64 R26, [R1+0x7570] ;  /* 0x00757000011a7983 */ /* 0x002ee80000300a00 */
[----:B------:R1:W-:Y:S01]  /*1c8940*/  STL.64 [R1+0x7548], R24 ;  /* 0x0075481801007387 */ /* 0x0003e20000100a00 */
[----:B----4-:R-:W-:-:S02]  /*1c8950*/  IMAD.MOV.U32 R22, RZ, RZ, R16 ;  /* 0x000000ffff167224 */ /* 0x010fc400078e0010 */
[----:B-1----:R-:W-:Y:S01]  /*1c8960*/  IMAD.MOV.U32 R24, RZ, RZ, R8 ;  /* 0x000000ffff187224 */ /* 0x002fe200078e0008 */
[C---:B--2---:R-:W-:Y:S02]  /*1c8970*/  IADD3 R16, P0, R11.reuse, R29, RZ ;  /* 0x0000001d0b107210 */ /* 0x044fe40007f1e0ff */
[----:B---3--:R-:W-:Y:S02]  /*1c8980*/  IADD3 R8, P1, R11, R27, RZ ;  /* 0x0000001b0b087210 */ /* 0x008fe40007f3e0ff */
[----:B------:R-:W2:Y:S01]  /*1c8990*/  LDL.LU R11, [R1+0x7568] ;  /* 0x00756800010b7983 */ /* 0x000ea20000300800 */
[----:B------:R-:W-:Y:S02]  /*1c89a0*/  IMAD.MOV.U32 R23, RZ, RZ, R17 ;  /* 0x000000ffff177224 */ /* 0x000fe400078e0011 */
[----:B------:R-:W-:Y:S02]  /*1c89b0*/  IMAD.X R17, R2, 0x1, R28, P0 ;  /* 0x0000000102117824 */ /* 0x000fe400000e061c */
[----:B------:R-:W-:-:S02]  /*1c89c0*/  IMAD.MOV.U32 R25, RZ, RZ, R9 ;  /* 0x000000ffff197224 */ /* 0x000fc400078e0009 */
[----:B------:R-:W-:Y:S01]  /*1c89d0*/  IMAD.X R9, R2, 0x1, R26, P1 ;  /* 0x0000000102097824 */ /* 0x000fe200008e061a */
[----:B------:R1:W-:Y:S04]  /*1c89e0*/  STL.64 [R1+0xe10], R16 ;  /* 0x000e101001007387 */ /* 0x0003e80000100a00 */
[----:B------:R3:W-:Y:S01]  /*1c89f0*/  STL.64 [R1+0xdf0], R8 ;  /* 0x000df00801007387 */ /* 0x0007e20000100a00 */
[----:B-1----:R-:W-:-:S03]  /*1c8a00*/  IADD3 R16, P0, R0, R21, RZ ;  /* 0x0000001500107210 */ /* 0x002fc60007f1e0ff */
[----:B---3--:R-:W3:Y:S04]  /*1c8a10*/  LDL.LU.64 R8, [R1+0x7560] ;  /* 0x0075600001087983 */ /* 0x008ee80000300a00 */
[----:B------:R-:W-:Y:S01]  /*1c8a20*/  STL.64 [R1+0x7540], R26 ;  /* 0x0075401a01007387 */ /* 0x000fe20000100a00 */
[----:B--2---:R-:W-:-:S05]  /*1c8a30*/  IMAD.X R17, R11, 0x1, R20, P0 ;  /* 0x000000010b117824 */ /* 0x004fca00000e0614 */
[----:B------:R1:W-:Y:S04]  /*1c8a40*/  STL.64 [R1+0x49c8], R16 ;  /* 0x0049c81001007387 */ /* 0x0003e80000100a00 */
[----:B-1----:R-:W2:Y:S01]  /*1c8a50*/  LDL.LU.64 R16, [R1+0x7558] ;  /* 0x0075580001107983 */ /* 0x002ea20000300a00 */
[----:B------:R-:W-:-:S03]  /*1c8a60*/  IMAD.MOV.U32 R27, RZ, RZ, R3 ;  /* 0x000000ffff1b7224 */ /* 0x000fc600078e0003 */
[----:B------:R2:W-:Y:S01]  /*1c8a70*/  STL.64 [R1+0x7538], R10 ;  /* 0x0075380a01007387 */ /* 0x0005e20000100a00 */
[----:B------:R-:W-:Y:S01]  /*1c8a80*/  IMAD.MOV.U32 R26, RZ, RZ, R22 ;  /* 0x000000ffff1a7224 */ /* 0x000fe200078e0016 */
[----:B------:R-:W-:Y:S01]  /*1c8a90*/  SHF.R.S32.HI R3, RZ, 0x1f, R25 ;  /* 0x0000001fff037819 */ /* 0x000fe20000011419 */
[----:B------:R-:W-:Y:S01]  /*1c8aa0*/  IMAD.MOV.U32 R2, RZ, RZ, R23 ;  /* 0x000000ffff027224 */ /* 0x000fe200078e0017 */
[C---:B--2---:R-:W-:Y:S02]  /*1c8ab0*/  IADD3 R10, P0, R25.reuse, R16, RZ ;  /* 0x00000010190a7210 */ /* 0x044fe40007f1e0ff */
[----:B------:R-:W-:-:S03]  /*1c8ac0*/  IADD3 R22, P1, R25, R17, RZ ;  /* 0x0000001119167210 */ /* 0x000fc60007f3e0ff */
[C---:B------:R-:W-:Y:S02]  /*1c8ad0*/  IMAD.X R11, R3.reuse, 0x1, R14, P0 ;  /* 0x00000001030b7824 */ /* 0x040fe400000e060e */
[----:B------:R-:W-:-:S03]  /*1c8ae0*/  IMAD.X R23, R3, 0x1, R15, P1 ;  /* 0x0000000103177824 */ /* 0x000fc600008e060f */
[----:B------:R-:W-:Y:S04]  /*1c8af0*/  STL.64 [R1+0xd98], R10 ;  /* 0x000d980a01007387 */ /* 0x000fe80000100a00 */
[----:B------:R1:W-:Y:S04]  /*1c8b00*/  STL.64 [R1+0xdb0], R22 ;  /* 0x000db01601007387 */ /* 0x0003e80000100a00 */
[----:B-1----:R-:W2:Y:S04]  /*1c8b10*/  LDL.LU.64 R22, [R1+0x7550] ;  /* 0x0075500001167983 */ /* 0x002ea80000300a00 */
[----:B------:R1:W-:Y:S01]  /*1c8b20*/  STL.64 [R1+0x7530], R14 ;  /* 0x0075300e01007387 */ /* 0x0003e20000100a00 */
[----:B------:R-:W-:Y:S01]  /*1c8b30*/  IADD3 R10, P0, R25, R19, RZ ;  /* 0x00000013190a7210 */ /* 0x000fe20007f1e0ff */
[----:B-1----:R-:W-:-:S02]  /*1c8b40*/  IMAD.MOV.U32 R15, RZ, RZ, R25 ;  /* 0x000000ffff0f7224 */ /* 0x002fc400078e0019 */
[----:B------:R-:W-:-:S03]  /*1c8b50*/  IMAD.MOV.U32 R14, RZ, RZ, R24 ;  /* 0x000000ffff0e7224 */ /* 0x000fc600078e0018 */
[----:B------:R-:W-:Y:S01]  /*1c8b60*/  IADD3 R24, P1, R15, R21, RZ ;  /* 0x000000150f187210 */ /* 0x000fe20007f3e0ff */
[----:B------:R-:W-:-:S04]  /*1c8b70*/  IMAD.X R11, R3, 0x1, R18, P0 ;  /* 0x00000001030b7824 */ /* 0x000fc800000e0612 */
[----:B------:R-:W-:Y:S01]  /*1c8b80*/  IMAD.X R25, R3, 0x1, R20, P1 ;  /* 0x0000000103197824 */ /* 0x000fe200008e0614 */
[----:B------:R-:W-:Y:S04]  /*1c8b90*/  STL.64 [R1+0xdb8], R10 ;  /* 0x000db80a01007387 */ /* 0x000fe80000100a00 */
[----:B------:R1:W-:Y:S04]  /*1c8ba0*/  STL.64 [R1+0xdd0], R24 ;  /* 0x000dd01801007387 */ /* 0x0003e80000100a00 */
[----:B-1----:R-:W4:Y:S04]  /*1c8bb0*/  LDL.LU.64 R24, [R1+0x7548] ;  /* 0x0075480001187983 */ /* 0x002f280000300a00 */
[----:B------:R1:W-:Y:S02]  /*1c8bc0*/  STL.64 [R1+0x7528], R12 ;  /* 0x0075280c01007387 */ /* 0x0003e40000100a00 */
[----:B-1----:R-:W-:-:S02]  /*1c8bd0*/  IMAD.MOV.U32 R12, RZ, RZ, R26 ;  /* 0x000000ffff0c7224 */ /* 0x002fc400078e001a */
[----:B------:R-:W-:Y:S01]  /*1c8be0*/  IMAD.MOV.U32 R13, RZ, RZ, R27 ;  /* 0x000000ffff0d7224 */ /* 0x000fe200078e001b */
[----:B--2---:R-:W-:-:S05]  /*1c8bf0*/  IADD3 R10, P0, R15, R23, RZ ;  /* 0x000000170f0a7210 */ /* 0x004fca0007f1e0ff */
[----:B------:R-:W-:-:S05]  /*1c8c00*/  IMAD.X R11, R3, 0x1, R22, P0 ;  /* 0x00000001030b7824 */ /* 0x000fca00000e0616 */
[----:B------:R1:W-:Y:S02]  /*1c8c10*/  STL.64 [R1+0xdd8], R10 ;  /* 0x000dd80a01007387 */ /* 0x0003e40000100a00 */
[C---:B-1----:R-:W-:Y:S01]  /*1c8c20*/  IADD3 R10, P0, R15.reuse, R29, RZ ;  /* 0x0000001d0f0a7210 */ /* 0x042fe20007f1e0ff */
[----:B------:R-:W-:Y:S01]  /*1c8c30*/  IMAD.MOV.U32 R11, RZ, RZ, R14 ;  /* 0x000000ffff0b7224 */ /* 0x000fe200078e000e */
[----:B----4-:R-:W-:-:S05]  /*1c8c40*/  IADD3 R26, P1, R15, R25, RZ ;  /* 0x000000190f1a7210 */ /* 0x010fca0007f3e0ff */
[----:B------:R-:W-:-:S05]  /*1c8c50*/  IMAD.X R27, R3, 0x1, R24, P1 ;  /* 0x00000001031b7824 */ /* 0x000fca00008e0618 */
[----:B------:R1:W-:Y:S04]  /*1c8c60*/  STL.64 [R1+0xde0], R26 ;  /* 0x000de01a01007387 */ /* 0x0003e80000100a00 */
[----:B-1----:R-:W2:Y:S04]  /*1c8c70*/  LDL.LU.64 R26, [R1+0x7540] ;  /* 0x00754000011a7983 */ /* 0x002ea80000300a00 */
[----:B---3--:R1:W-:Y:S02]  /*1c8c80*/  STL.64 [R1+0x7518], R8 ;  /* 0x0075180801007387 */ /* 0x0083e40000100a00 */
[----:B-1----:R-:W-:-:S02]  /*1c8c90*/  IMAD.MOV.U32 R9, RZ, RZ, R11 ;  /* 0x000000ffff097224 */ /* 0x002fc400078e000b */
[----:B------:R-:W-:-:S05]  /*1c8ca0*/  IMAD.X R11, R3, 0x1, R28, P0 ;  /* 0x00000001030b7824 */ /* 0x000fca00000e061c */
[----:B------:R1:W-:Y:S04]  /*1c8cb0*/  STL.64 [R1+0xde8], R10 ;  /* 0x000de80a01007387 */ /* 0x0003e80000100a00 */
[----:B-1----:R-:W3:Y:S04]  /*1c8cc0*/  LDL.LU.64 R10, [R1+0x7538] ;  /* 0x00753800010a7983 */ /* 0x002ee80000300a00 */
[----:B------:R-:W-:Y:S01]  /*1c8cd0*/  STL.64 [R1+0x7520], R28 ;  /* 0x0075201c01007387 */ /* 0x000fe20000100a00 */
[----:B--2---:R-:W-:-:S05]  /*1c8ce0*/  IADD3 R14, P1, R15, R27, RZ ;  /* 0x0000001b0f0e7210 */ /* 0x004fca0007f3e0ff */
[----:B------:R-:W-:Y:S01]  /*1c8cf0*/  IMAD.X R15, R3, 0x1, R26, P1 ;  /* 0x00000001030f7824 */ /* 0x000fe200008e061a */
[----:B---3--:R1:W-:Y:S04]  /*1c8d00*/  STL.64 [R1+0x7510], R10 ;  /* 0x0075100a01007387 */ /* 0x0083e80000100a00 */
[----:B-1----:R-:W2:Y:S04]  /*1c8d10*/  LDL.LU R11, [R1+0x278] ;  /* 0x00027800010b7983 */ /* 0x002ea80000300800 */
[----:B------:R1:W-:Y:S04]  /*1c8d20*/  STL.64 [R1+0xd88], R14 ;  /* 0x000d880e01007387 */ /* 0x0003e80000100a00 */
[----:B-1----:R-:W3:Y:S01]  /*1c8d30*/  LDL.LU.64 R14, [R1+0x7530] ;  /* 0x00753000010e7983 */ /* 0x002ee20000300a00 */
[----:B------:R-:W-:Y:S01]  /*1c8d40*/  IMAD.MOV.U32 R28, RZ, RZ, R12 ;  /* 0x000000ffff1c7224 */ /* 0x000fe200078e000c */
[----:B------:R-:W-:Y:S01]  /*1c8d50*/  SHF.R.S32.HI R2, RZ, 0x1f, R2 ;  /* 0x0000001fff027819 */ /* 0x000fe20000011402 */
[----:B------:R-:W-:-:S02]  /*1c8d60*/  IMAD.MOV.U32 R29, RZ, RZ, R13 ;  /* 0x000000ffff1d7224 */ /* 0x000fc400078e000d */
[----:B------:R-:W-:Y:S01]  /*1c8d70*/  IMAD.MOV.U32 R3, RZ, RZ, R9 ;  /* 0x000000ffff037224 */ /* 0x000fe200078e0009 */
[C---:B--2---:R-:W-:Y:S02]  /*1c8d80*/  IADD3 R12, P0, R11.reuse, R16, RZ ;  /* 0x000000100b0c7210 */ /* 0x044fe40007f1e0ff */
[----:B------:R-:W-:-:S03]  /*1c8d90*/  IADD3 R8, P1, R11, R17, RZ ;  /* 0x000000110b087210 */ /* 0x000fc60007f3e0ff */
[----:B---3--:R-:W-:-:S05]  /*1c8da0*/  IMAD.X R13, R2, 0x1, R14, P0 ;  /* 0x00000001020d7824 */ /* 0x008fca00000e060e */
[----:B------:R1:W-:Y:S01]  /*1c8db0*/  STL.64 [R1+0xd90], R12 ;  /* 0x000d900c01007387 */ /* 0x0003e20000100a00 */
[----:B------:R-:W-:Y:S01]  /*1c8dc0*/  IMAD.X R9, R2, 0x1, R15, P1 ;  /* 0x0000000102097824 */ /* 0x000fe200008e060f */
[----:B-1----:R-:W-:-:S04]  /*1c8dd0*/  IADD3 R12, P0, R11, R19, RZ ;  /* 0x000000130b0c7210 */ /* 0x002fc80007f1e0ff */
[----:B------:R-:W-:Y:S01]  /*1c8de0*/  STL.64 [R1+0xd48], R8 ;  /* 0x000d480801007387 */ /* 0x000fe20000100a00 */
[----:B------:R-:W-:-:S05]  /*1c8df0*/  IMAD.X R13, R2, 0x1, R18, P0 ;  /* 0x00000001020d7824 */ /* 0x000fca00000e0612 */
[----:B------:R1:W-:Y:S04]  /*1c8e00*/  STL.64 [R1+0xd60], R12 ;  /* 0x000d600c01007387 */ /* 0x0003e80000100a00 */
[----:B-1----:R-:W2:Y:S01]  /*1c8e10*/  LDL.LU.64 R12, [R1+0x7528] ;  /* 0x00752800010c7983 */ /* 0x002ea20000300a00 */
[----:B------:R-:W-:-:S05]  /*1c8e20*/  IADD3 R8, P1, R11, R21, RZ ;  /* 0x000000150b087210 */ /* 0x000fca0007f3e0ff */
[----:B------:R-:W-:Y:S01]  /*1c8e30*/  IMAD.X R9, R2, 0x1, R20, P1 ;  /* 0x0000000102097824 */ /* 0x000fe200008e0614 */
[----:B--2---:R1:W-:Y:S04]  /*1c8e40*/  STL.64 [R1+0x7508], R12 ;  /* 0x0075080c01007387 */ /* 0x0043e80000100a00 */
[----:B------:R-:W-:Y:S01]  /*1c8e50*/  STL.64 [R1+0xd68], R8 ;  /* 0x000d680801007387 */ /* 0x000fe20000100a00 */
[----:B-1----:R-:W-:Y:S01]  /*1c8e60*/  IMAD.MOV.U32 R12, RZ, RZ, R28 ;  /* 0x000000ffff0c7224 */ /* 0x002fe200078e001c */
[----:B------:R-:W-:Y:S01]  /*1c8e70*/  IADD3 R28, P0, R11, R23, RZ ;  /* 0x000000170b1c7210 */ /* 0x000fe20007f1e0ff */
[----:B------:R-:W-:-:S04]  /*1c8e80*/  IMAD.MOV.U32 R13, RZ, RZ, R29 ;  /* 0x000000ffff0d7224 */ /* 0x000fc800078e001d */
[----:B------:R-:W-:-:S05]  /*1c8e90*/  IMAD.X R29, R2, 0x1, R22, P0 ;  /* 0x00000001021d7824 */ /* 0x000fca00000e0616 */
[----:B------:R1:W-:Y:S04]  /*1c8ea0*/  STL.64 [R1+0xd70], R28 ;  /* 0x000d701c01007387 */ /* 0x0003e80000100a00 */
[----:B-1----:R-:W2:Y:S01]  /*1c8eb0*/  LDL.LU.64 R28, [R1+0x7520] ;  /* 0x00752000011c7983 */ /* 0x002ea20000300a00 */
[----:B------:R-:W-:-:S03]  /*1c8ec0*/  IADD3 R8, P1, R11, R25, RZ ;  /* 0x000000190b087210 */ /* 0x000fc60007f3e0ff */
[----:B------:R-:W-:Y:S02]  /*1c8ed0*/  STL.64 [R1+0x7500], R22 ;  /* 0x0075001601007387 */ /* 0x000fe40000100a00 */
[----:B------:R-:W-:Y:S01]  /*1c8ee0*/  IMAD.X R9, R2, 0x1, R24, P1 ;  /* 0x0000000102097824 */ /* 0x000fe200008e0618 */
[----:B------:R-:W-:-:S04]  /*1c8ef0*/  IADD3 R10, P1, R11, R27, RZ ;  /* 0x0000001b0b0a7210 */ /* 0x000fc80007f3e0ff */
[----:B------:R1:W-:Y:S04]  /*1c8f00*/  STL.64 [R1+0xd78], R8 ;  /* 0x000d780801007387 */ /* 0x0003e80000100a00 */
[----:B-1----:R-:W3:Y:S01]  /*1c8f10*/  LDL.LU.64 R8, [R1+0x7518] ;  /* 0x0075180001087983 */ /* 0x002ee20000300a00 */
[----:B--2---:R-:W-:Y:S01]  /*1c8f20*/  IADD3 R22, P0, R11, R29, RZ ;  /* 0x0000001d0b167210 */ /* 0x004fe20007f1e0ff */
[----:B------:R-:W-:-:S04]  /*1c8f30*/  IMAD.X R11, R2, 0x1, R26, P1 ;  /* 0x00000001020b7824 */ /* 0x000fc800008e061a */
[----:B------:R-:W-:-:S05]  /*1c8f40*/  IMAD.X R23, R2, 0x1, R28, P0 ;  /* 0x0000000102177824 */ /* 0x000fca00000e061c */
[----:B------:R-:W-:Y:S04]  /*1c8f50*/  STL.64 [R1+0xd80], R22 ;  /* 0x000d801601007387 */ /* 0x000fe80000100a00 */
[----:B------:R1:W-:Y:S04]  /*1c8f60*/  STL.64 [R1+0xd40], R10 ;  /* 0x000d400a01007387 */ /* 0x0003e80000100a00 */
[----:B-1----:R-:W2:Y:S01]  /*1c8f70*/  LDL.LU.64 R10, [R1+0x7510] ;  /* 0x00751000010a7983 */ /* 0x002ea20000300a00 */
[----:B------:R-:W-:Y:S01]  /*1c8f80*/  IADD3 R22, P0, R0, R19, RZ ;  /* 0x0000001300167210 */ /* 0x000fe20007f1e0ff */
[----:B------:R-:W-:-:S05]  /*1c8f90*/  IMAD.MOV.U32 R2, RZ, RZ, R3 ;  /* 0x000000ffff027224 */ /* 0x000fca00078e0003 */
[----:B------:R-:W-:Y:S01]  /*1c8fa0*/  SHF.R.S32.HI R3, RZ, 0x1f, R2 ;  /* 0x0000001fff037819 */ /* 0x000fe20000011402 */
[----:B--2---:R-:W-:Y:S01]  /*1c8fb0*/  IMAD.X R23, R11, 0x1, R18, P0 ;  /* 0x000000010b177824 */ /* 0x004fe200000e0612 */
[----:B------:R-:W-:Y:S04]  /*1c8fc0*/  STL.64 [R1+0x74f8], R10 ;  /* 0x0074f80a01007387 */ /* 0x000fe80000100a00 */
[----:B------:R1:W-:Y:S02]  /*1c8fd0*/  STL.64 [R1+0x4988], R22 ;  /* 0x0049881601007387 */ /* 0x0003e40000100a00 */
[C---:B-1----:R-:W-:Y:S01]  /*1c8fe0*/  IADD3 R22, P0, R2.reuse, R16, RZ ;  /* 0x0000001002167210 */ /* 0x042fe20007f1e0ff */
[----:B------:R-:W-:Y:S01]  /*1c8ff0*/  IMAD.MOV.U32 R10, RZ, RZ, R12 ;  /* 0x000000ffff0a7224 */ /* 0x000fe200078e000c */
[----:B------:R-:W-:-:S03]  /*1c9000*/  IADD3 R12, P1, R2, R17, RZ ;  /* 0x00000011020c7210 */ /* 0x000fc60007f3e0ff */
[C---:B------:R-:W-:Y:S02]  /*1c9010*/  IMAD.X R23, R3.reuse, 0x1, R14, P0 ;  /* 0x0000000103177824 */ /* 0x040fe400000e060e */
[----:B------:R-:W-:Y:S02]  /*1c9020*/  IMAD.MOV.U32 R11, RZ, RZ, R13 ;  /* 0x000000ffff0b7224 */ /* 0x000fe400078e000d */
[----:B------:R-:W-:Y:S01]  /*1c9030*/  IMAD.X R13, R3, 0x1, R15, P1 ;  /* 0x00000001030d7824 */ /* 0x000fe200008e060f */
[----:B------:R1:W-:Y:S04]  /*1c9040*/  STL.64 [R1+0xcf8], R22 ;  /* 0x000cf81601007387 */ /* 0x0003e80000100a00 */
[----:B------:R2:W-:Y:S01]  /*1c9050*/  STL.64 [R1+0xd00], R12 ;  /* 0x000d000c01007387 */ /* 0x0005e20000100a00 */
[----:B-1----:R-:W-:-:S03]  /*1c9060*/  IADD3 R22, P0, R2, R19, RZ ;  /* 0x0000001302167210 */ /* 0x002fc60007f1e0ff */
[----:B--2---:R-:W2:Y:S02]  /*1c9070*/  LDL.LU.64 R12, [R1+0x7508] ;  /* 0x00750800010c7983 */ /* 0x004ea40000300a00 */
[----:B------:R-:W-:Y:S02]  /*1c9080*/  IMAD.X R23, R3, 0x1, R18, P0 ;  /* 0x0000000103177824 */ /* 0x000fe400000e0612 */
[----:B------:R-:W-:Y:S04]  /*1c9090*/  STL.64 [R1+0x74f0], R14 ;  /* 0x0074f00e01007387 */ /* 0x000fe80000100a00 */
[----:B------:R1:W-:Y:S04]  /*1c90a0*/  STL.64 [R1+0xd08], R22 ;  /* 0x000d081601007387 */ /* 0x0003e80000100a00 */
[----:B-1----:R-:W4:Y:S04]  /*1c90b0*/  LDL.LU.64 R22, [R1+0x7500] ;  /* 0x0075000001167983 */ /* 0x002f280000300a00 */
[----:B------:R1:W-:Y:S01]  /*1c90c0*/  STL.64 [R1+0x74e8], R4 ;  /* 0x0074e80401007387 */ /* 0x0003e20000100a00 */
[----:B------:R-:W-:-:S05]  /*1c90d0*/  IADD3 R14, P1, R2, R21, RZ ;  /* 0x00000015020e7210 */ /* 0x000fca0007f3e0ff */
[----:B------:R-:W-:Y:S02]  /*1c90e0*/  IMAD.X R15, R3, 0x1, R20, P1 ;  /* 0x00000001030f7824 */ /* 0x000fe400008e0614 */
[----:B-1----:R-:W-:Y:S02]  /*1c90f0*/  IMAD.MOV.U32 R4, RZ, RZ, R10 ;  /* 0x000000ffff047224 */ /* 0x002fe400078e000a */
[----:B------:R-:W-:Y:S01]  /*1c9100*/  IMAD.MOV.U32 R5, RZ, RZ, R11 ;  /* 0x000000ffff057224 */ /* 0x000fe200078e000b */
[----:B------:R1:W-:Y:S02]  /*1c9110*/  STL.64 [R1+0xd20], R14 ;  /* 0x000d200e01007387 */ /* 0x0003e40000100a00 */
[----:B-1----:R-:W-:-:S05]  /*1c9120*/  IADD3 R14, P1, R2, R25, RZ ;  /* 0x00000019020e7210 */ /* 0x002fca0007f3e0ff */
[----:B------:R-:W-:Y:S01]  /*1c9130*/  IMAD.X R15, R3, 0x1, R24, P1 ;  /* 0x00000001030f7824 */ /* 0x000fe200008e0618 */
[----:B----4-:R-:W-:-:S05]  /*1c9140*/  IADD3 R10, P0, R2, R23, RZ ;  /* 0x00000017020a7210 */ /* 0x010fca0007f1e0ff */
[----:B------:R-:W-:-:S05]  /*1c9150*/  IMAD.X R11, R3, 0x1, R22, P0 ;  /* 0x00000001030b7824 */ /* 0x000fca00000e0616 */
[----:B------:R1:W-:Y:S04]  /*1c9160*/  STL.64 [R1+0xd28], R10 ;  /* 0x000d280a01007387 */ /* 0x0003e80000100a00 */
[----:B------:R-:W-:Y:S01]  /*1c9170*/  STL.64 [R1+0xd30], R14 ;  /* 0x000d300e01007387 */ /* 0x000fe20000100a00 */
[----:B-1----:R-:W-:-:S05]  /*1c9180*/  IADD3 R10, P0, R2, R29, RZ ;  /* 0x0000001d020a7210 */ /* 0x002fca0007f1e0ff */
[----:B------:R-:W-:-:S05]  /*1c9190*/  IMAD.X R11, R3, 0x1, R28, P0 ;  /* 0x00000001030b7824 */ /* 0x000fca00000e061c */
[----:B------:R1:W-:Y:S04]  /*1c91a0*/  STL.64 [R1+0xd38], R10 ;  /* 0x000d380a01007387 */ /* 0x0003e80000100a00 */
[----:B-1----:R-:W4:Y:S01]  /*1c91b0*/  LDL.LU.64 R10, [R1+0x74f8] ;  /* 0x0074f800010a7983 */ /* 0x002f220000300a00 */
[----:B------:R-:W-:-:S05]  /*1c91c0*/  IADD3 R14, P1, R2, R27, RZ ;  /* 0x0000001b020e7210 */ /* 0x000fca0007f3e0ff */
[----:B------:R-:W-:Y:S01]  /*1c91d0*/  IMAD.X R15, R3, 0x1, R26, P1 ;  /* 0x00000001030f7824 */ /* 0x000fe200008e061a */
[----:B----4-:R1:W-:Y:S04]  /*1c91e0*/  STL.64 [R1+0x74e0], R10 ;  /* 0x0074e00a01007387 */ /* 0x0103e80000100a00 */
[----:B------:R4:W-:Y:S01]  /*1c91f0*/  STL [R1+0x74d8], R16 ;  /* 0x0074d81001007387 */ /* 0x0009e20000100800 */
[----:B-1----:R-:W-:Y:S01]  /*1c9200*/  IMAD.MOV.U32 R11, RZ, RZ, R4 ;  /* 0x000000ffff0b7224 */ /* 0x002fe200078e0004 */
[----:B------:R-:W-:Y:S02]  /*1c9210*/  IADD3 R4, P0, R5, R16, RZ ;  /* 0x0000001005047210 */ /* 0x000fe40007f1e0ff */
[----:B----4-:R-:W4:Y:S04]  /*1c9220*/  LDL.LU R16, [R1+0x280] ;  /* 0x0002800001107983 */ /* 0x010f280000300800 */
[----:B------:R1:W-:Y:S04]  /*1c9230*/  STL.64 [R1+0xce8], R14 ;  /* 0x000ce80e01007387 */ /* 0x0003e80000100a00 */
[----:B-1----:R-:W3:Y:S01]  /*1c9240*/  LDL.LU.64 R14, [R1+0x74f0] ;  /* 0x0074f000010e7983 */ /* 0x002ee20000300a00 */
[----:B------:R-:W-:Y:S01]  /*1c9250*/  SHF.R.S32.HI R2, RZ, 0x1f, R5 ;  /* 0x0000001fff027819 */ /* 0x000fe20000011405 */
[----:B------:R-:W-:Y:S01]  /*1c9260*/  IMAD.MOV.U32 R3, RZ, RZ, R11 ;  /* 0x000000ffff037224 */ /* 0x000fe200078e000b */
[----:B----4-:R-:W-:-:S03]  /*1c9270*/  IADD3 R10, P1, R16, R17, RZ ;  /* 0x00000011100a7210 */ /* 0x010fc60007f3e0ff */
[----:B---3--:R-:W-:-:S05]  /*1c9280*/  IMAD.X R5, R2, 0x1, R14, P0 ;  /* 0x0000000102057824 */ /* 0x008fca00000e060e */
[----:B------:R1:W-:Y:S01]  /*1c9290*/  STL.64 [R1+0xcf0], R4 ;  /* 0x000cf00401007387 */ /* 0x0003e20000100a00 */
[----:B------:R-:W-:Y:S01]  /*1c92a0*/  IMAD.X R11, R2, 0x1, R15, P1 ;  /* 0x00000001020b7824 */ /* 0x000fe200008e060f */
[----:B-1----:R-:W-:-:S04]  /*1c92b0*/  IADD3 R4, P0, R16, R19, RZ ;  /* 0x0000001310047210 */ /* 0x002fc80007f1e0ff */
[----:B------:R-:W-:Y:S01]  /*1c92c0*/  STL.64 [R1+0xca8], R10 ;  /* 0x000ca80a01007387 */ /* 0x000fe20000100a00 */
[----:B------:R-:W-:-:S05]  /*1c92d0*/  IMAD.X R5, R2, 0x1, R18, P0 ;  /* 0x0000000102057824 */ /* 0x000fca00000e0612 */
[----:B------:R1:W-:Y:S04]  /*1c92e0*/  STL.64 [R1+0xcb0], R4 ;  /* 0x000cb00401007387 */ /* 0x0003e80000100a00 */
[----:B-1----:R-:W3:Y:S01]  /*1c92f0*/  LDL.LU.64 R4, [R1+0x74e8] ;  /* 0x0074e80001047983 */ /* 0x002ee20000300a00 */
[----:B------:R-:W-:-:S03]  /*1c9300*/  IADD3 R10, P1, R16, R21, RZ ;  /* 0x00000015100a7210 */ /* 0x000fc60007f3e0ff */
[----:B--2---:R1:W-:Y:S02]  /*1c9310*/  STL.64 [R1+0x74d0], R12 ;  /* 0x0074d00c01007387 */ /* 0x0043e40000100a00 */
[----:B------:R-:W-:Y:S01]  /*1c9320*/  IMAD.X R11, R2, 0x1, R20, P1 ;  /* 0x00000001020b7824 */ /* 0x000fe200008e0614 */
[----:B-1----:R-:W-:-:S05]  /*1c9330*/  IADD3 R12, P1, R16, R25, RZ ;  /* 0x00000019100c7210 */ /* 0x002fca0007f3e0ff */
[----:B------:R-:W-:Y:S01]  /*1c9340*/  IMAD.X R13, R2, 0x1, R24, P1 ;  /* 0x00000001020d7824 */ /* 0x000fe200008e0618 */
[----:B---3--:R1:W-:Y:S04]  /*1c9350*/  STL.64 [R1+0x74c8], R4 ;  /* 0x0074c80401007387 */ /* 0x0083e80000100a00 */
[----:B------:R2:W-:Y:S01]  /*1c9360*/  STL.64 [R1+0xcb8], R10 ;  /* 0x000cb80a01007387 */ /* 0x0005e20000100a00 */
[----:B-1----:R-:W-:-:S03]  /*1c9370*/  IADD3 R4, P0, R16, R23, RZ ;  /* 0x0000001710047210 */ /* 0x002fc60007f1e0ff */
[----:B--2---:R-:W2:Y:S02]  /*1c9380*/  LDL.LU.64 R10, [R1+0x74e0] ;  /* 0x0074e000010a7983 */ /* 0x004ea40000300a00 */
[----:B------:R-:W-:-:S05]  /*1c9390*/  IMAD.X R5, R2, 0x1, R22, P0 ;  /* 0x0000000102057824 */ /* 0x000fca00000e0616 */
[----:B------:R1:W-:Y:S04]  /*1c93a0*/  STL.64 [R1+0xcc0], R4 ;  /* 0x000cc00401007387 */ /* 0x0003e80000100a00 */
[----:B------:R-:W-:Y:S04]  /*1c93b0*/  STL.64 [R1+0x74c0], R8 ;  /* 0x0074c00801007387 */ /* 0x000fe80000100a00 */
[----:B------:R3:W-:Y:S01]  /*1c93c0*/  STL.64 [R1+0xcc8], R12 ;  /* 0x000cc80c01007387 */ /* 0x0007e20000100a00 */
[C---:B-1----:R-:W-:Y:S02]  /*1c93d0*/  IADD3 R4, P0, R16.reuse, R29, RZ ;  /* 0x0000001d10047210 */ /* 0x042fe40007f1e0ff */
[----:B---3--:R-:W-:-:S02]  /*1c93e0*/  IADD3 R12, P1, R16, R27, RZ ;  /* 0x0000001b100c7210 */ /* 0x008fc40007f3e0ff */
[----:B------:R-:W3:Y:S01]  /*1c93f0*/  LDL.LU R16, [R1+0x74d8] ;  /* 0x0074d80001107983 */ /* 0x000ee20000300800 */
[----:B------:R-:W-:-:S05]  /*1c9400*/  IMAD.X R5, R2, 0x1, R28, P0 ;  /* 0x0000000102057824 */ /* 0x000fca00000e061c */
[----:B------:R1:W-:Y:S01]  /*1c9410*/  STL.64 [R1+0xce0], R4 ;  /* 0x000ce00401007387 */ /* 0x0003e20000100a00 */
[----:B------:R-:W-:Y:S02]  /*1c9420*/  IMAD.X R13, R2, 0x1, R26, P1 ;  /* 0x00000001020d7824 */ /* 0x000fe400008e061a */
[----:B------:R-:W-:Y:S01]  /*1c9430*/  IMAD.MOV.U32 R2, RZ, RZ, R3 ;  /* 0x000000ffff027224 */ /* 0x000fe200078e0003 */
[-C--:B-1----:R-:W-:Y:S02]  /*1c9440*/  IADD3 R4, P0, R0, R17.reuse, RZ ;  /* 0x0000001100047210 */ /* 0x082fe40007f1e0ff */
[----:B------:R1:W-:Y:S02]  /*1c9450*/  STL.64 [R1+0xca0], R12 ;  /* 0x000ca00c01007387 */ /* 0x0003e40000100a00 */
[----:B------:R-:W-:Y:S02]  /*1c9460*/  SHF.R.S32.HI R3, RZ, 0x1f, R2 ;  /* 0x0000001fff037819 */ /* 0x000fe40000011402 */
[----:B-1----:R-:W-:-:S05]  /*1c9470*/  IADD3 R12, P1, R2, R17, RZ ;  /* 0x00000011020c7210 */ /* 0x002fca0007f3e0ff */
[--C-:B------:R-:W-:Y:S02]  /*1c9480*/  IMAD.X R13, R3, 0x1, R15.reuse, P1 ;  /* 0x00000001030d7824 */ /* 0x100fe400008e060f */
[----:B--2---:R-:W-:-:S05]  /*1c9490*/  IMAD.X R5, R11, 0x1, R15, P0 ;  /* 0x000000010b057824 */ /* 0x004fca00000e060f */
[----:B------:R3:W-:Y:S02]  /*1c94a0*/  STL.64 [R1+0x4950], R4 ;  /* 0x0049500401007387 */ /* 0x0007e40000100a00 */
[----:B---3--:R-:W-:-:S05]  /*1c94b0*/  IADD3 R4, P0, R2, R16, RZ ;  /* 0x0000001002047210 */ /* 0x008fca0007f1e0ff */
        /* <DEDUP_REMOVED lines=8> */
[----:B-1----:R-:W3:Y:S01]  /*1c9540*/  LDL.LU.64 R4, [R1+0x74c8] ;  /* 0x0074c80001047983 */ /* 0x002ee20000300a00 */
[----:B------:R-:W-:Y:S01]  /*1c9550*/  IADD3 R8, P0, R2, R23, RZ ;  /* 0x0000001702087210 */ /* 0x000fe20007f1e0ff */
[----:B---3--:R-:W-:-:S02]  /*1c9560*/  IMAD.MOV.U32 R11, RZ, RZ, R4 ;  /* 0x000000ffff0b7224 */ /* 0x008fc400078e0004 */
[----:B------:R-:W3:Y:S01]  /*1c9570*/  LDL.LU R4, [R1+0x28c] ;  /* 0x00028c0001047983 */ /* 0x000ee20000300800 */
[----:B------:R-:W-:-:S03]  /*1c9580*/  IADD3 R14, P1, R2, R21, RZ ;  /* 0x00000015020e7210 */ /* 0x000fc60007f3e0ff */
[----:B---3--:R1:W-:Y:S04]  /*1c9590*/  STL [R1+0x74a0], R4 ;  /* 0x0074a00401007387 */ /* 0x0083e80000100800 */
[----:B-1----:R-:W3:Y:S04]  /*1c95a0*/  LDL.LU R4, [R1+0x288] ;  /* 0x0002880001047983 */ /* 0x002ee80000300800 */
[----:B------:R1:W-:Y:S04]  /*1c95b0*/  STL [R1+0xc78], R8 ;  /* 0x000c780801007387 */ /* 0x0003e80000100800 */
[----:B-1----:R-:W4:Y:S01]  /*1c95c0*/  LDL.LU.64 R8, [R1+0x74c0] ;  /* 0x0074c00001087983 */ /* 0x002f220000300a00 */
[----:B------:R-:W-:-:S05]  /*1c95d0*/  IMAD.X R15, R3, 0x1, R20, P1 ;  /* 0x00000001030f7824 */ /* 0x000fca00008e0614 */
[----:B------:R-:W-:Y:S04]  /*1c95e0*/  STL.64 [R1+0xc70], R14 ;  /* 0x000c700e01007387 */ /* 0x000fe80000100a00 */
[----:B----4-:R1:W-:Y:S04]  /*1c95f0*/  STL.64 [R1+0x74b0], R8 ;  /* 0x0074b00801007387 */ /* 0x0103e80000100a00 */
[----:B-1----:R0:W4:Y:S01]  /*1c9600*/  LDL.64 R8, [R1+0xc78] ;  /* 0x000c780001087983 */ /* 0x0021220000100a00 */
[----:B------:R-:W-:-:S05]  /*1c9610*/  IADD3 R14, P1, R2, R25, RZ ;  /* 0x00000019020e7210 */ /* 0x000fca0007f3e0ff */
[C---:B------:R-:W-:Y:S02]  /*1c9620*/  IMAD.X R15, R3.reuse, 0x1, R24, P1 ;  /* 0x00000001030f7824 */ /* 0x040fe400008e0618 */
[----:B----4-:R-:W-:Y:S01]  /*1c9630*/  IMAD.X R9, R3, 0x1, R22, P0 ;  /* 0x0000000103097824 */ /* 0x010fe200000e0616 */
[----:B------:R-:W-:-:S04]  /*1c9640*/  IADD3 R8, P0, R2, R29, RZ ;  /* 0x0000001d02087210 */ /* 0x000fc80007f1e0ff */
[----:B------:R-:W-:Y:S04]  /*1c9650*/  STL [R1+0xc7c], R9 ;  /* 0x000c7c0901007387 */ /* 0x000fe80000100800 */
[----:B------:R1:W-:Y:S02]  /*1c9660*/  STL.64 [R1+0xc90], R14 ;  /* 0x000c900e01007387 */ /* 0x0003e40000100a00 */
[----:B-1----:R-:W-:Y:S01]  /*1c9670*/  IADD3 R14, P1, R2, R27, RZ ;  /* 0x0000001b020e7210 */ /* 0x002fe20007f3e0ff */
[----:B------:R-:W-:-:S04]  /*1c9680*/  IMAD.X R9, R3, 0x1, R28, P0 ;  /* 0x0000000103097824 */ /* 0x000fc800000e061c */
[----:B------:R-:W-:Y:S01]  /*1c9690*/  IMAD.X R15, R3, 0x1, R26, P1 ;  /* 0x00000001030f7824 */ /* 0x000fe200008e061a */
[----:B------:R-:W-:Y:S04]  /*1c96a0*/  STL.64 [R1+0xc98], R8 ;  /* 0x000c980801007387 */ /* 0x000fe80000100a00 */
[----:B------:R1:W-:Y:S04]  /*1c96b0*/  STL.64 [R1+0xc38], R14 ;  /* 0x000c380e01007387 */ /* 0x0003e80000100a00 */
[----:B-1----:R-:W4:Y:S01]  /*1c96c0*/  LDL.LU.64 R14, [R1+0x74b8] ;  /* 0x0074b800010e7983 */ /* 0x002f220000300a00 */
[----:B---3--:R-:W-:-:S02]  /*1c96d0*/  SHF.R.S32.HI R2, RZ, 0x1f, R4 ;  /* 0x0000001fff027819 */ /* 0x008fc40000011404 */
[C---:B------:R-:W-:Y:S01]  /*1c96e0*/  IADD3 R8, P0, R4.reuse, R16, RZ ;  /* 0x0000001004087210 */ /* 0x040fe20007f1e0ff */
[----:B------:R1:W-:Y:S02]  /*1c96f0*/  STL.64 [R1+0x74a8], R26 ;  /* 0x0074a81a01007387 */ /* 0x0003e40000100a00 */
[----:B-1----:R-:W-:Y:S02]  /*1c9700*/  IADD3 R26, P1, R4, R17, RZ ;  /* 0x00000011041a7210 */ /* 0x002fe40007f3e0ff */
[----:B----4-:R-:W-:-:S03]  /*1c9710*/  IMAD.X R9, R2, 0x1, R14, P0 ;  /* 0x0000000102097824 */ /* 0x010fc600000e060e */
[----:B------:R-:W-:Y:S02]  /*1c9720*/  IMAD.X R27, R2, 0x1, R15, P1 ;  /* 0x00000001021b7824 */ /* 0x000fe400008e060f */
[----:B------:R1:W-:Y:S04]  /*1c9730*/  STL.64 [R1+0xc50], R8 ;  /* 0x000c500801007387 */ /* 0x0003e80000100a00 */
[----:B------:R-:W-:Y:S04]  /*1c9740*/  STL.64 [R1+0x7498], R14 ;  /* 0x0074980e01007387 */ /* 0x000fe80000100a00 */
[----:B------:R3:W-:Y:S01]  /*1c9750*/  STL.64 [R1+0xc08], R26 ;  /* 0x000c081a01007387 */ /* 0x0007e20000100a00 */
[----:B-1----:R-:W-:-:S02]  /*1c9760*/  IADD3 R8, P0, R4, R19, RZ ;  /* 0x0000001304087210 */ /* 0x002fc40007f1e0ff */
[----:B---3--:R-:W-:-:S03]  /*1c9770*/  IADD3 R26, P1, R4, R21, RZ ;  /* 0x00000015041a7210 */ /* 0x008fc60007f3e0ff */
[C---:B------:R-:W-:Y:S02]  /*1c9780*/  IMAD.X R9, R2.reuse, 0x1, R18, P0 ;  /* 0x0000000102097824 */ /* 0x040fe400000e0612 */
[----:B------:R-:W-:-:S03]  /*1c9790*/  IMAD.X R27, R2, 0x1, R20, P1 ;  /* 0x00000001021b7824 */ /* 0x000fc600008e0614 */
[----:B------:R1:W-:Y:S04]  /*1c97a0*/  STL.64 [R1+0xc10], R8 ;  /* 0x000c100801007387 */ /* 0x0003e80000100a00 */
[----:B------:R-:W-:Y:S04]  /*1c97b0*/  STL.64 [R1+0x7490], R20 ;  /* 0x0074901401007387 */ /* 0x000fe80000100a00 */
[----:B------:R3:W-:Y:S01]  /*1c97c0*/  STL.64 [R1+0xc18], R26 ;  /* 0x000c181a01007387 */ /* 0x0007e20000100a00 */
[C---:B-1----:R-:W-:Y:S02]  /*1c97d0*/  IADD3 R8, P0, R4.reuse, R23, RZ ;  /* 0x0000001704087210 */ /* 0x042fe40007f1e0ff */
[----:B---3--:R-:W-:-:S03]  /*1c97e0*/  IADD3 R26, P1, R4, R25, RZ ;  /* 0x00000019041a7210 */ /* 0x008fc60007f3e0ff */
[C---:B------:R-:W-:Y:S02]  /*1c97f0*/  IMAD.X R9, R2.reuse, 0x1, R22, P0 ;  /* 0x0000000102097824 */ /* 0x040fe400000e0616 */
[----:B------:R-:W-:-:S03]  /*1c9800*/  IMAD.X R27, R2, 0x1, R24, P1 ;  /* 0x00000001021b7824 */ /* 0x000fc600008e0618 */
[----:B------:R1:W-:Y:S04]  /*1c9810*/  STL.64 [R1+0xc20], R8 ;  /* 0x000c200801007387 */ /* 0x0003e80000100a00 */
[----:B-1----:R-:W3:Y:S04]  /*1c9820*/  LDL.LU.64 R8, [R1+0x74b0] ;  /* 0x0074b00001087983 */ /* 0x002ee80000300a00 */
[----:B------:R1:W-:Y:S04]  /*1c9830*/  STL.64 [R1+0xc28], R26 ;  /* 0x000c281a01007387 */ /* 0x0003e80000100a00 */
[----:B-1----:R-:W4:Y:S01]  /*1c9840*/  LDL.LU.64 R26, [R1+0x74a8] ;  /* 0x0074a800011a7983 */ /* 0x002f220000300a00 */
[----:B------:R-:W-:-:S03]  /*1c9850*/  IADD3 R14, P0, R4, R29, RZ ;  /* 0x0000001d040e7210 */ /* 0x000fc60007f1e0ff */
[----:B------:R1:W-:Y:S04]  /*1c9860*/  STL.64 [R1+0x7488], R6 ;  /* 0x0074880601007387 */ /* 0x0003e80000100a00 */
[----:B------:R4:W-:Y:S01]  /*1c9870*/  STL [R1+0xc30], R14 ;  /* 0x000c300e01007387 */ /* 0x0009e20000100800 */
[----:B-1----:R-:W-:Y:S02]  /*1c9880*/  IMAD.MOV.U32 R6, RZ, RZ, R14 ;  /* 0x000000ffff067224 */ /* 0x002fe400078e000e */
[----:B------:R-:W-:Y:S02]  /*1c9890*/  IMAD.MOV.U32 R7, RZ, RZ, R15 ;  /* 0x000000ffff077224 */ /* 0x000fe400078e000f */
[----:B------:R-:W-:Y:S01]  /*1c98a0*/  IMAD.X R7, R2, 0x1, R28, P0 ;  /* 0x0000000102077824 */ /* 0x000fe200000e061c */
[----:B----4-:R-:W-:-:S02]  /*1c98b0*/  IADD3 R14, P1, R4, R27, RZ ;  /* 0x0000001b040e7210 */ /* 0x010fc40007f3e0ff */
[----:B------:R-:W4:Y:S03]  /*1c98c0*/  LDL.LU R4, [R1+0x74a0] ;  /* 0x0074a00001047983 */ /* 0x000f260000300800 */
[----:B------:R-:W-:Y:S01]  /*1c98d0*/  IMAD.X R15, R2, 0x1, R26, P1 ;  /* 0x00000001020f7824 */ /* 0x000fe200008e061a */
[----:B------:R-:W-:Y:S04]  /*1c98e0*/  STL [R1+0xc34], R7 ;  /* 0x000c340701007387 */ /* 0x000fe80000100800 */
[----:B------:R1:W-:Y:S04]  /*1c98f0*/  STL.64 [R1+0xc00], R14 ;  /* 0x000c000e01007387 */ /* 0x0003e80000100a00 */
[----:B-1----:R-:W2:Y:S01]  /*1c9900*/  LDL.LU.64 R14, [R1+0x7498] ;  /* 0x00749800010e7983 */ /* 0x002ea20000300a00 */
[----:B------:R-:W-:-:S02]  /*1c9910*/  SHF.R.S32.HI R3, RZ, 0x1f, R0 ;  /* 0x0000001fff037819 */ /* 0x000fc40000011400 */
[----:B------:R-:W-:Y:S02]  /*1c9920*/  IADD3 R6, P0, R0, R16, RZ ;  /* 0x0000001000067210 */ /* 0x000fe40007f1e0ff */
[----:B----4-:R-:W-:-:S03]  /*1c9930*/  IADD3 R20, P1, R4, R17, RZ ;  /* 0x0000001104147210 */ /* 0x010fc60007f3e0ff */
[----:B--2---:R-:W-:-:S05]  /*1c9940*/  IMAD.X R7, R3, 0x1, R14, P0 ;  /* 0x0000000103077824 */ /* 0x004fca00000e060e */
[----:B------:R1:W-:Y:S04]  /*1c9950*/  STL.64 [R1+0x4910], R6 ;  /* 0x0049100601007387 */ /* 0x0003e80000100a00 */
[----:B------:R2:W-:Y:S04]  /*1c9960*/  STL.64 [R1+0x7478], R16 ;  /* 0x0074781001007387 */ /* 0x0005e80000100a00 */
[----:B------:R4:W-:Y:S01]  /*1c9970*/  STL [R1+0xba8], R20 ;  /* 0x000ba81401007387 */ /* 0x0009e20000100800 */
[----:B-1----:R-:W-:Y:S01]  /*1c9980*/  IADD3 R6, P0, R4, R16, RZ ;  /* 0x0000001004067210 */ /* 0x002fe20007f1e0ff */
[----:B--2---:R-:W-:-:S02]  /*1c9990*/  IMAD.MOV.U32 R16, RZ, RZ, R20 ;  /* 0x000000ffff107224 */ /* 0x004fc400078e0014 */
[----:B------:R-:W-:Y:S02]  /*1c99a0*/  IMAD.MOV.U32 R17, RZ, RZ, R21 ;  /* 0x000000ffff117224 */ /* 0x000fe400078e0015 */
[----:B----4-:R-:W2:Y:S01]  /*1c99b0*/  LDL.LU.64 R20, [R1+0x7490] ;  /* 0x0074900001147983 */ /* 0x010ea20000300a00 */
[----:B------:R-:W-:-:S05]  /*1c99c0*/  SHF.R.S32.HI R2, RZ, 0x1f, R4 ;  /* 0x0000001fff027819 */ /* 0x000fca0000011404 */
[C---:B------:R-:W-:Y:S02]  /*1c99d0*/  IMAD.X R7, R2.reuse, 0x1, R14, P0 ;  /* 0x0000000102077824 */ /* 0x040fe400000e060e */
[----:B------:R-:W-:-:S03]  /*1c99e0*/  IMAD.X R17, R2, 0x1, R15, P1 ;  /* 0x0000000102117824 */ /* 0x000fc600008e060f */
[----:B------:R1:W-:Y:S04]  /*1c99f0*/  STL.64 [R1+0xbf8], R6 ;  /* 0x000bf80601007387 */ /* 0x0003e80000100a00 */
[----:B------:R4:W-:Y:S04]  /*1c9a00*/  STL.64 [R1+0x7480], R14 ;  /* 0x0074800e01007387 */ /* 0x0009e80000100a00 */
[----:B------:R-:W-:Y:S01]  /*1c9a10*/  STL [R1+0xbac], R17 ;  /* 0x000bac1101007387 */ /* 0x000fe20000100800 */
[----:B-1----:R-:W-:-:S05]  /*1c9a20*/  IADD3 R6, P0, R4, R19, RZ ;  /* 0x0000001304067210 */ /* 0x002fca0007f1e0ff */
[----:B------:R-:W-:Y:S01]  /*1c9a30*/  IMAD.X R7, R2, 0x1, R18, P0 ;  /* 0x0000000102077824 */ /* 0x000fe200000e0612 */
[----:B----4-:R-:W-:-:S04]  /*1c9a40*/  IADD3 R14, P0, R4, R23, RZ ;  /* 0x00000017040e7210 */ /* 0x010fc80007f1e0ff */
[----:B------:R1:W-:Y:S01]  /*1c9a50*/  STL.64 [R1+0xbc0], R6 ;  /* 0x000bc00601007387 */ /* 0x0003e20000100a00 */
[----:B------:R-:W-:-:S03]  /*1c9a60*/  IMAD.X R15, R2, 0x1, R22, P0 ;  /* 0x00000001020f7824 */ /* 0x000fc600000e0616 */
[----:B-1----:R-:W4:Y:S01]  /*1c9a70*/  LDL.LU.64 R6, [R1+0x7488] ;  /* 0x0074880001067983 */ /* 0x002f220000300a00 */
[----:B--2---:R-:W-:-:S03]  /*1c9a80*/  IADD3 R16, P1, R4, R21, RZ ;  /* 0x0000001504107210 */ /* 0x004fc60007f3e0ff */
[----:B------:R-:W-:Y:S02]  /*1c9a90*/  STL.64 [R1+0x7470], R20 ;  /* 0x0074701401007387 */ /* 0x000fe40000100a00 */
        /* <DEDUP_REMOVED lines=9> */
[----:B------:R-:W-:Y:S01]  /*1c9b30*/  IADD3 R20, P0, R4, R29, RZ ;  /* 0x0000001d04147210 */ /* 0x000fe20007f1e0ff */
[----:B------:R-:W-:Y:S01]  /*1c9b40*/  VIADD R0, R0, UR6 ;  /* 0x0000000600007c36 */ /* 0x000fe20008000000 */
[----:B------:R-:W-:-:S03]  /*1c9b50*/  IADD3 R22, P1, R4, R27, RZ ;  /* 0x0000001b04167210 */ /* 0x000fc60007f3e0ff */
[C---:B------:R-:W-:Y:S01]  /*1c9b60*/  IMAD.X R21, R2.reuse, 0x1, R28, P0 ;  /* 0x0000000102157824 */ /* 0x040fe200000e061c */
[----:B------:R-:W-:Y:S01]  /*1c9b70*/  SHF.R.S32.HI R4, RZ, 0x1f, R0 ;  /* 0x0000001fff047819 */ /* 0x000fe20000011400 */
[----:B------:R-:W-:-:S03]  /*1c9b80*/  IMAD.X R23, R2, 0x1, R26, P1 ;  /* 0x0000000102177824 */ /* 0x000fc600008e061a */
[----:B------:R1:W-:Y:S04]  /*1c9b90*/  STL.64 [R1+0xbf0], R20 ;  /* 0x000bf01401007387 */ /* 0x0003e80000100a00 */
[----:B------:R4:W-:Y:S01]  /*1c9ba0*/  STL.64 [R1+0xba0], R22 ;  /* 0x000ba01601007387 */ /* 0x0009e20000100a00 */
[----:B---3--:R-:W-:Y:S02]  /*1c9bb0*/  SHF.R.S32.HI R3, RZ, 0x1f, R9 ;  /* 0x0000001fff037819 */ /* 0x008fe40000011409 */
[----:B-1----:R-:W-:-:S05]  /*1c9bc0*/  IADD3 R20, P0, R0, R29, RZ ;  /* 0x0000001d00147210 */ /* 0x002fca0007f1e0ff */
[----:B------:R-:W-:-:S05]  /*1c9bd0*/  IMAD.X R21, R4, 0x1, R28, P0 ;  /* 0x0000000104157824 */ /* 0x000fca00000e061c */
[----:B------:R1:W-:Y:S01]  /*1c9be0*/  STL.64 [R1+0x48e8], R20 ;  /* 0x0048e81401007387 */ /* 0x0003e20000100a00 */
[C---:B----4-:R-:W-:Y:S02]  /*1c9bf0*/  IADD3 R22, P0, R9.reuse, R16, RZ ;  /* 0x0000001009167210 */ /* 0x050fe40007f1e0ff */
[----:B-1----:R-:W-:-:S03]  /*1c9c00*/  IADD3 R20, P1, R9, R17, RZ ;  /* 0x0000001109147210 */ /* 0x002fc60007f3e0ff */
[C---:B--2---:R-:W-:Y:S02]  /*1c9c10*/  IMAD.X R23, R3.reuse, 0x1, R14, P0 ;  /* 0x0000000103177824 */ /* 0x044fe400000e060e */
[----:B------:R-:W-:Y:S01]  /*1c9c20*/  IMAD.X R21, R3, 0x1, R15, P1 ;  /* 0x0000000103157824 */ /* 0x000fe200008e060f */
[----:B------:R-:W-:Y:S04]  /*1c9c30*/  STL.64 [R1+0x7460], R16 ;  /* 0x0074601001007387 */ /* 0x000fe80000100a00 */
[----:B------:R1:W-:Y:S04]  /*1c9c40*/  STL.64 [R1+0xb58], R22 ;  /* 0x000b581601007387 */ /* 0x0003e80000100a00 */
[----:B------:R2:W-:Y:S01]  /*1c9c50*/  STL.64 [R1+0xb60], R20 ;  /* 0x000b601401007387 */ /* 0x0005e20000100a00 */
[----:B-1----:R-:W-:-:S03]  /*1c9c60*/  IADD3 R22, P0, R9, R19, RZ ;  /* 0x0000001309167210 */ /* 0x002fc60007f1e0ff */
[----:B--2---:R-:W2:Y:S02]  /*1c9c70*/  LDL.LU.64 R20, [R1+0x7470] ;  /* 0x0074700001147983 */ /* 0x004ea40000300a00 */
[----:B------:R-:W-:-:S05]  /*1c9c80*/  IMAD.X R23, R3, 0x1, R18, P0 ;  /* 0x0000000103177824 */ /* 0x000fca00000e0612 */
[----:B------:R1:W-:Y:S04]  /*1c9c90*/  STL.64 [R1+0xb68], R22 ;  /* 0x000b681601007387 */ /* 0x0003e80000100a00 */
[----:B-1----:R-:W3:Y:S01]  /*1c9ca0*/  LDL.LU.64 R22, [R1+0x7468] ;  /* 0x0074680001167983 */ /* 0x002ee20000300a00 */
[----:B--2---:R-:W-:-:S05]  /*1c9cb0*/  IADD3 R16, P1, R9, R21, RZ ;  /* 0x0000001509107210 */ /* 0x004fca0007f3e0ff */
[----:B------:R-:W-:Y:S04]  /*1c9cc0*/  STL [R1+0xb80], R16 ;  /* 0x000b801001007387 */ /* 0x000fe80000100800 */
[----:B------:R1:W-:Y:S02]  /*1c9cd0*/  STL.64 [R1+0x7458], R4 ;  /* 0x0074580401007387 */ /* 0x0003e40000100a00 */
[----:B-1----:R-:W-:Y:S01]  /*1c9ce0*/  IMAD.MOV.U32 R4, RZ, RZ, R16 ;  /* 0x000000ffff047224 */ /* 0x002fe200078e0010 */
[----:B---3--:R-:W-:Y:S01]  /*1c9cf0*/  IADD3 R16, P0, R9, R23, RZ ;  /* 0x0000001709107210 */ /* 0x008fe20007f1e0ff */
[----:B------:R-:W-:Y:S02]  /*1c9d00*/  IMAD.MOV.U32 R5, RZ, RZ, R17 ;  /* 0x000000ffff057224 */ /* 0x000fe400078e0011 */
[----:B------:R-:W-:-:S02]  /*1c9d10*/  IMAD.X R5, R3, 0x1, R20, P1 ;  /* 0x0000000103057824 */ /* 0x000fc400008e0614 */
[----:B------:R-:W-:Y:S01]  /*1c9d20*/  IMAD.X R17, R3, 0x1, R22, P0 ;  /* 0x0000000103117824 */ /* 0x000fe200000e0616 */
[C---:B------:R-:W-:Y:S02]  /*1c9d30*/  IADD3 R4, P1, R9.reuse, R25, RZ ;  /* 0x0000001909047210 */ /* 0x040fe40007f3e0ff */
[----:B------:R-:W-:Y:S04]  /*1c9d40*/  STL [R1+0xb84], R5 ;  /* 0x000b840501007387 */ /* 0x000fe80000100800 */
[----:B------:R1:W-:Y:S02]  /*1c9d50*/  STL.64 [R1+0xb88], R16 ;  /* 0x000b881001007387 */ /* 0x0003e40000100a00 */
[----:B-1----:R-:W-:Y:S01]  /*1c9d60*/  IADD3 R16, P0, R9, R29, RZ ;  /* 0x0000001d09107210 */ /* 0x002fe20007f1e0ff */
[----:B------:R-:W-:-:S04]  /*1c9d70*/  IMAD.X R5, R3, 0x1, R24, P1 ;  /* 0x0000000103057824 */ /* 0x000fc800008e0618 */
[----:B------:R-:W-:Y:S01]  /*1c9d80*/  IMAD.X R17, R3, 0x1, R28, P0 ;  /* 0x0000000103117824 */ /* 0x000fe200000e061c */
[----:B------:R-:W-:Y:S04]  /*1c9d90*/  STL.64 [R1+0xb90], R4 ;  /* 0x000b900401007387 */ /* 0x000fe80000100a00 */
[----:B------:R1:W-:Y:S04]  /*1c9da0*/  STL.64 [R1+0xb98], R16 ;  /* 0x000b981001007387 */ /* 0x0003e80000100a00 */
[----:B-1----:R-:W2:Y:S01]  /*1c9db0*/  LDL.LU.64 R16, [R1+0x7460] ;  /* 0x0074600001107983 */ /* 0x002ea20000300a00 */
[----:B------:R-:W-:-:S03]  /*1c9dc0*/  IADD3 R4, P1, R9, R27, RZ ;  /* 0x0000001b09047210 */ /* 0x000fc60007f3e0ff */
[----:B------:R1:W-:Y:S02]  /*1c9dd0*/  STL.64 [R1+0x7450], R6 ;  /* 0x0074500601007387 */ /* 0x0003e40000100a00 */
[----:B------:R-:W-:Y:S01]  /*1c9de0*/  IMAD.X R5, R3, 0x1, R26, P1 ;  /* 0x0000000103057824 */ /* 0x000fe200008e061a */
[--C-:B------:R-:W-:Y:S01]  /*1c9df0*/  SHF.R.S32.HI R2, RZ, 0x1f, R8.reuse ;  /* 0x0000001fff027819 */ /* 0x100fe20000011408 */
[----:B-1----:R-:W-:-:S03]  /*1c9e00*/  IMAD.MOV.U32 R7, RZ, RZ, R8 ;  /* 0x000000ffff077224 */ /* 0x002fc600078e0008 */
[----:B------:R1:W-:Y:S02]  /*1c9e10*/  STL.64 [R1+0xb48], R4 ;  /* 0x000b480401007387 */ /* 0x0003e40000100a00 */
[C---:B--2---:R-:W-:Y:S02]  /*1c9e20*/  IADD3 R8, P0, R7.reuse, R16, RZ ;  /* 0x0000001007087210 */ /* 0x044fe40007f1e0ff */
[----:B-1----:R-:W-:-:S03]  /*1c9e30*/  IADD3 R4, P1, R7, R17, RZ ;  /* 0x0000001107047210 */ /* 0x002fc60007f3e0ff */
[C---:B------:R-:W-:Y:S02]  /*1c9e40*/  IMAD.X R9, R2.reuse, 0x1, R14, P0 ;  /* 0x0000000102097824 */ /* 0x040fe400000e060e */
        /* <DEDUP_REMOVED lines=13> */
[----:B------:R-:W-:Y:S04]  /*1c9f20*/  STL.64 [R1+0xb30], R8 ;  /* 0x000b300801007387 */ /* 0x000fe80000100a00 */
[----:B------:R1:W-:Y:S04]  /*1c9f30*/  STL.64 [R1+0xb38], R4 ;  /* 0x000b380401007387 */ /* 0x0003e80000100a00 */
[----:B-1----:R-:W2:Y:S01]  /*1c9f40*/  LDL.LU.64 R4, [R1+0x7458] ;  /* 0x0074580001047983 */ /* 0x002ea20000300a00 */
[C---:B------:R-:W-:Y:S02]  /*1c9f50*/  IADD3 R8, P0, R7.reuse, R29, RZ ;  /* 0x0000001d07087210 */ /* 0x040fe40007f1e0ff */
[----:B------:R-:W-:-:S03]  /*1c9f60*/  IADD3 R6, P1, R7, R27, RZ ;  /* 0x0000001b07067210 */ /* 0x000fc60007f3e0ff */
[C---:B------:R-:W-:Y:S02]  /*1c9f70*/  IMAD.X R9, R2.reuse, 0x1, R28, P0 ;  /* 0x0000000102097824 */ /* 0x040fe400000e061c */
[----:B------:R-:W-:-:S03]  /*1c9f80*/  IMAD.X R7, R2, 0x1, R26, P1 ;  /* 0x0000000102077824 */ /* 0x000fc600008e061a */
[----:B------:R1:W-:Y:S04]  /*1c9f90*/  STL.64 [R1+0xb40], R8 ;  /* 0x000b400801007387 */ /* 0x0003e80000100a00 */
[----:B------:R3:W-:Y:S01]  /*1c9fa0*/  STL.64 [R1+0xb00], R6 ;  /* 0x000b000601007387 */ /* 0x0007e20000100a00 */
[----:B-1----:R-:W-:-:S03]  /*1c9fb0*/  IADD3 R8, P0, R0, R27, RZ ;  /* 0x0000001b00087210 */ /* 0x002fc60007f1e0ff */
[----:B---3--:R-:W3:Y:S01]  /*1c9fc0*/  LDL.LU.64 R6, [R1+0x7450] ;  /* 0x0074500001067983 */ /* 0x008ee20000300a00 */
[----:B------:R-:W-:Y:S02]  /*1c9fd0*/  SHF.R.S32.HI R3, RZ, 0x1f, R11 ;  /* 0x0000001fff037819 */ /* 0x000fe4000001140b */
[----:B------:R-:W-:Y:S01]  /*1c9fe0*/  SHF.R.S32.HI R2, RZ, 0x1f, R10 ;  /* 0x0000001fff027819 */ /* 0x000fe2000001140a */
[----:B--2---:R-:W-:Y:S01]  /*1c9ff0*/  IMAD.X R9, R4, 0x1, R26, P0 ;  /* 0x0000000104097824 */ /* 0x004fe200000e061a */
[----:B------:R1:W-:Y:S04]  /*1ca000*/  STL.64 [R1+0x7448], R4 ;  /* 0x0074480401007387 */ /* 0x0003e80000100a00 */
[----:B------:R2:W-:Y:S01]  /*1ca010*/  STL.64 [R1+0x4888], R8 ;  /* 0x0048880801007387 */ /* 0x0005e20000100a00 */
[----:B-1----:R-:W-:-:S02]  /*1ca020*/  IADD3 R4, P1, R11, R17, RZ ;  /* 0x000000110b047210 */ /* 0x002fc40007f3e0ff */
[----:B--2---:R-:W-:-:S03]  /*1ca030*/  IADD3 R8, P0, R11, R16, RZ ;  /* 0x000000100b087210 */ /* 0x004fc60007f1e0ff */
[C---:B------:R-:W-:Y:S02]  /*1ca040*/  IMAD.X R5, R3.reuse, 0x1, R15, P1 ;  /* 0x0000000103057824 */ /* 0x040fe400008e060f */
[----:B------:R-:W-:-:S05]  /*1ca050*/  IMAD.X R9, R3, 0x1, R14, P0 ;  /* 0x0000000103097824 */ /* 0x000fca00000e060e */
        /* <DEDUP_REMOVED lines=20> */
[----:B-1----:R-:W-:-:S03]  /*1ca1a0*/  IADD3 R8, P0, R10, R16, RZ ;  /* 0x000000100a087210 */ /* 0x002fc60007f1e0ff */
[----:B--2---:R-:W2:Y:S04]  /*1ca1b0*/  LDL.LU.64 R4, [R1+0x7448] ;  /* 0x0074480001047983 */ /* 0x004ea80000300a00 */
[----:B------:R1:W-:Y:S01]  /*1ca1c0*/  STL.64 [R1+0x7440], R26 ;  /* 0x0074401a01007387 */ /* 0x0003e20000100a00 */
[----:B------:R-:W-:Y:S01]  /*1ca1d0*/  IMAD.X R9, R2, 0x1, R14, P0 ;  /* 0x0000000102097824 */ /* 0x000fe200000e060e */
[----:B-1----:R-:W-:-:S04]  /*1ca1e0*/  IADD3 R26, P1, R10, R17, RZ ;  /* 0x000000110a1a7210 */ /* 0x002fc80007f3e0ff */
[----:B------:R1:W-:Y:S01]  /*1ca1f0*/  STL.64 [R1+0xab0], R8 ;  /* 0x000ab00801007387 */ /* 0x0003e20000100a00 */
[----:B------:R-:W-:-:S05]  /*1ca200*/  IMAD.X R27, R2, 0x1, R15, P1 ;  /* 0x00000001021b7824 */ /* 0x000fca00008e060f */
[----:B------:R4:W-:Y:S01]  /*1ca210*/  STL.64 [R1+0xa58], R26 ;  /* 0x000a581a01007387 */ /* 0x0009e20000100a00 */
[----:B-1----:R-:W-:-:S05]  /*1ca220*/  IADD3 R8, P0, R10, R19, RZ ;  /* 0x000000130a087210 */ /* 0x002fca0007f1e0ff */
[----:B------:R-:W-:Y:S01]  /*1ca230*/  IMAD.X R9, R2, 0x1, R18, P0 ;  /* 0x0000000102097824 */ /* 0x000fe200000e0612 */
[----:B----4-:R-:W-:-:S04]  /*1ca240*/  IADD3 R26, P1, R10, R21, RZ ;  /* 0x000000150a1a7210 */ /* 0x010fc80007f3e0ff */
[----:B------:R1:W-:Y:S01]  /*1ca250*/  STL.64 [R1+0xa70], R8 ;  /* 0x000a700801007387 */ /* 0x0003e20000100a00 */
[----:B------:R-:W-:-:S05]  /*1ca260*/  IMAD.X R27, R2, 0x1, R20, P1 ;  /* 0x00000001021b7824 */ /* 0x000fca00008e0614 */
[----:B------:R4:W-:Y:S01]  /*1ca270*/  STL.64 [R1+0xa78], R26 ;  /* 0x000a781a01007387 */ /* 0x0009e20000100a00 */
[----:B-1----:R-:W-:-:S05]  /*1ca280*/  IADD3 R8, P0, R10, R23, RZ ;  /* 0x000000170a087210 */ /* 0x002fca0007f1e0ff */
[----:B------:R-:W-:Y:S01]  /*1ca290*/  IMAD.X R9, R2, 0x1, R22, P0 ;  /* 0x0000000102097824 */ /* 0x000fe200000e0616 */
[----:B----4-:R-:W-:-:S04]  /*1ca2a0*/  IADD3 R26, P1, R10, R25, RZ ;  /* 0x000000190a1a7210 */ /* 0x010fc80007f3e0ff */
[----:B------:R-:W-:Y:S01]  /*1ca2b0*/  STL.64 [R1+0xa80], R8 ;  /* 0x000a800801007387 */ /* 0x000fe20000100a00 */
[----:B------:R-:W-:-:S05]  /*1ca2c0*/  IMAD.X R27, R2, 0x1, R24, P1 ;  /* 0x00000001021b7824 */ /* 0x000fca00008e0618 */
[----:B------:R1:W-:Y:S04]  /*1ca2d0*/  STL.64 [R1+0xa88], R26 ;  /* 0x000a881a01007387 */ /* 0x0003e80000100a00 */
[----:B-1----:R-:W4:Y:S01]  /*1ca2e0*/  LDL.LU.64 R26, [R1+0x7440] ;  /* 0x00744000011a7983 */ /* 0x002f220000300a00 */
[----:B------:R-:W-:-:S05]  /*1ca2f0*/  IADD3 R8, P0, R10, R29, RZ ;  /* 0x0000001d0a087210 */ /* 0x000fca0007f1e0ff */
[----:B------:R-:W-:-:S05]  /*1ca300*/  IMAD.X R9, R2, 0x1, R28, P0 ;  /* 0x0000000102097824 */ /* 0x000fca00000e061c */
[----:B------:R1:W-:Y:S02]  /*1ca310*/  STL.64 [R1+0xa90], R8 ;  /* 0x000a900801007387 */ /* 0x0003e40000100a00 */
[----:B-1----:R-:W-:-:S05]  /*1ca320*/  IADD3 R8, P0, R0, R25, RZ ;  /* 0x0000001900087210 */ /* 0x002fca0007f1e0ff */
[----:B--2---:R-:W-:-:S05]  /*1ca330*/  IMAD.X R9, R4, 0x1, R24, P0 ;  /* 0x0000000104097824 */ /* 0x004fca00000e0618 */
[----:B------:R3:W-:Y:S02]  /*1ca340*/  STL.64 [R1+0x4870], R8 ;  /* 0x0048700801007387 */ /* 0x0007e40000100a00 */
[----:B---3--:R-:W-:Y:S02]  /*1ca350*/  IADD3 R8, P0, R7, R16, RZ ;  /* 0x0000001007087210 */ /* 0x008fe40007f1e0ff */
[----:B------:R-:W-:Y:S02]  /*1ca360*/  SHF.R.S32.HI R3, RZ, 0x1f, R5 ;  /* 0x0000001fff037819 */ /* 0x000fe40000011405 */
[----:B----4-:R-:W-:-:S05]  /*1ca370*/  IADD3 R10, P1, R10, R27, RZ ;  /* 0x0000001b0a0a7210 */ /* 0x010fca0007f3e0ff */
[----:B------:R-:W-:Y:S01]  /*1ca380*/  IMAD.X R11, R2, 0x1, R26, P1 ;  /* 0x00000001020b7824 */ /* 0x000fe200008e061a */
[----:B------:R-:W-:-:S05]  /*1ca390*/  SHF.R.S32.HI R2, RZ, 0x1f, R7 ;  /* 0x0000001fff027819 */ /* 0x000fca0000011407 */
[----:B------:R-:W-:Y:S01]  /*1ca3a0*/  IMAD.X R9, R2, 0x1, R14, P0 ;  /* 0x0000000102097824 */ /* 0x000fe200000e060e */
        /* <DEDUP_REMOVED lines=20> */
[----:B-1----:R-:W-:Y:S02]  /*1ca4f0*/  IADD3 R10, P1, R7, R27, RZ ;  /* 0x0000001b070a7210 */ /* 0x002fe40007f3e0ff */
[----:B--2---:R-:W-:-:S03]  /*1ca500*/  IADD3 R8, P0, R5, R16, RZ ;  /* 0x0000001005087210 */ /* 0x004fc60007f1e0ff */
[----:B------:R-:W-:Y:S02]  /*1ca510*/  IMAD.X R11, R2, 0x1, R26, P1 ;  /* 0x00000001020b7824 */ /* 0x000fe400008e061a */
[----:B------:R-:W-:-:S03]  /*1ca520*/  IMAD.X R9, R3, 0x1, R14, P0 ;  /* 0x0000000103097824 */ /* 0x000fc600000e060e */
[----:B------:R1:W-:Y:S04]  /*1ca530*/  STL.64 [R1+0x9d8], R10 ;  /* 0x0009d80a01007387 */ /* 0x0003e80000100a00 */
[----:B------:R2:W-:Y:S01]  /*1ca540*/  STL.64 [R1+0x9e0], R8 ;  /* 0x0009e00801007387 */ /* 0x0005e20000100a00 */
[C---:B-1----:R-:W-:Y:S01]  /*1ca550*/  IADD3 R10, P1, R5.reuse, R17, RZ ;  /* 0x00000011050a7210 */ /* 0x042fe20007f3e0ff */
[----:B--2---:R-:W-:Y:S01]  /*1ca560*/  IMAD.MOV.U32 R8, RZ, RZ, R6 ;  /* 0x000000ffff087224 */ /* 0x004fe200078e0006 */
[----:B------:R-:W-:-:S03]  /*1ca570*/  IADD3 R6, P0, R5, R19, RZ ;  /* 0x0000001305067210 */ /* 0x000fc60007f1e0ff */
        /* <DEDUP_REMOVED lines=15> */
[----:B------:R1:W-:Y:S01]  /*1ca670*/  STL.64 [R1+0x9d0], R6 ;  /* 0x0009d00601007387 */ /* 0x0003e20000100a00 */
[----:B------:R-:W-:Y:S02]  /*1ca680*/  SHF.R.S32.HI R2, RZ, 0x1f, R13 ;  /* 0x0000001fff027819 */ /* 0x000fe4000001140d */
[----:B-1----:R-:W-:Y:S02]  /*1ca690*/  IADD3 R6, P0, R0, R23, RZ ;  /* 0x0000001700067210 */ /* 0x002fe40007f1e0ff */
[----:B------:R-:W-:-:S03]  /*1ca6a0*/  IADD3 R10, P1, R5, R27, RZ ;  /* 0x0000001b050a7210 */ /* 0x000fc60007f3e0ff */
[----:B------:R-:W-:Y:S02]  /*1ca6b0*/  IMAD.X R7, R4, 0x1, R22, P0 ;  /* 0x0000000104077824 */ /* 0x000fe400000e0616 */
        /* <DEDUP_REMOVED lines=18> */
[----:B------:R-:W-:Y:S02]  /*1ca7e0*/  IMAD.MOV.U32 R5, RZ, RZ, R12 ;  /* 0x000000ffff057224 */ /* 0x000fe400078e000c */
[C---:B------:R-:W-:Y:S01]  /*1ca7f0*/  IMAD.X R11, R2.reuse, 0x1, R24, P1 ;  /* 0x00000001020b7824 */ /* 0x040fe200008e0618 */
[C---:B------:R-:W-:Y:S01]  /*1ca800*/  IADD3 R12, P1, R13.reuse, R27, RZ ;  /* 0x0000001b0d0c7210 */ /* 0x040fe20007f3e0ff */
[----:B------:R1:W-:Y:S04]  /*1ca810*/  STL.64 [R1+0x978], R6 ;  /* 0x0009780601007387 */ /* 0x0003e80000100a00 */
[----:B------:R2:W-:Y:S01]  /*1ca820*/  STL.64 [R1+0x990], R10 ;  /* 0x0009900a01007387 */ /* 0x0005e20000100a00 */
[----:B-1----:R-:W-:Y:S01]  /*1ca830*/  IADD3 R6, P0, R13, R29, RZ ;  /* 0x0000001d0d067210 */ /* 0x002fe20007f1e0ff */
[----:B------:R-:W-:-:S02]  /*1ca840*/  IMAD.X R13, R2, 0x1, R26, P1 ;  /* 0x00000001020d7824 */ /* 0x000fc400008e061a */
[----:B--2---:R-:W2:Y:S02]  /*1ca850*/  LDL.LU R11, [R1+0x7438] ;  /* 0x00743800010b7983 */ /* 0x004ea40000300800 */
[----:B------:R-:W-:Y:S01]  /*1ca860*/  IMAD.X R7, R2, 0x1, R28, P0 ;  /* 0x0000000102077824 */ /* 0x000fe200000e061c */
[----:B------:R-:W-:-:S04]  /*1ca870*/  SHF.R.S32.HI R3, RZ, 0x1f, R8 ;  /* 0x0000001fff037819 */ /* 0x000fc80000011408 */
[----:B------:R1:W-:Y:S04]  /*1ca880*/  STL.64 [R1+0x998], R6 ;  /* 0x0009980601007387 */ /* 0x0003e80000100a00 */
[----:B------:R3:W-:Y:S01]  /*1ca890*/  STL.64 [R1+0x948], R12 ;  /* 0x0009480c01007387 */ /* 0x0007e20000100a00 */
[C---:B-1----:R-:W-:Y:S02]  /*1ca8a0*/  IADD3 R6, P0, R8.reuse, R16, RZ ;  /* 0x0000001008067210 */ /* 0x042fe40007f1e0ff */
[----:B---3--:R-:W-:-:S03]  /*1ca8b0*/  IADD3 R12, P1, R8, R17, RZ ;  /* 0x00000011080c7210 */ /* 0x008fc60007f3e0ff */
[C---:B------:R-:W-:Y:S02]  /*1ca8c0*/  IMAD.X R7, R3.reuse, 0x1, R14, P0 ;  /* 0x0000000103077824 */ /* 0x040fe400000e060e */
[----:B------:R-:W-:-:S03]  /*1ca8d0*/  IMAD.X R13, R3, 0x1, R15, P1 ;  /* 0x00000001030d7824 */ /* 0x000fc600008e060f */
        /* <DEDUP_REMOVED lines=12> */
[----:B------:R-:W-:Y:S04]  /*1ca9a0*/  STL.64 [R1+0x930], R6 ;  /* 0x0009300601007387 */ /* 0x000fe80000100a00 */
[----:B------:R1:W-:Y:S04]  /*1ca9b0*/  STL.64 [R1+0x938], R12 ;  /* 0x0009380c01007387 */ /* 0x0003e80000100a00 */
[----:B-1----:R-:W3:Y:S01]  /*1ca9c0*/  LDL.LU.64 R12, [R1+0x7430] ;  /* 0x00743000010c7983 */ /* 0x002ee20000300a00 */
[C---:B------:R-:W-:Y:S02]  /*1ca9d0*/  IADD3 R6, P0, R8.reuse, R29, RZ ;  /* 0x0000001d08067210 */ /* 0x040fe40007f1e0ff */
[----:B------:R-:W-:-:S03]  /*1ca9e0*/  IADD3 R8, P1, R8, R27, RZ ;  /* 0x0000001b08087210 */ /* 0x000fc60007f3e0ff */
[C---:B------:R-:W-:Y:S02]  /*1ca9f0*/  IMAD.X R7, R3.reuse, 0x1, R28, P0 ;  /* 0x0000000103077824 */ /* 0x040fe400000e061c */
[----:B------:R-:W-:-:S03]  /*1caa00*/  IMAD.X R9, R3, 0x1, R26, P1 ;  /* 0x0000000103097824 */ /* 0x000fc600008e061a */
[----:B------:R1:W-:Y:S04]  /*1caa10*/  STL.64 [R1+0x940], R6 ;  /* 0x0009400601007387 */ /* 0x0003e80000100a00 */
[----:B------:R-:W4:Y:S04]  /*1caa20*/  LDL.LU R3, [R1+0x7290] ;  /* 0x0072900001037983 */ /* 0x000f280000300800 */
[----:B------:R0:W-:Y:S04]  /*1caa30*/  STL.64 [R1+0x910], R8 ;  /* 0x0009100801007387 */ /* 0x0001e80000100a00 */
[----:B------:R-:W-:Y:S01]  /*1caa40*/  STL [R1+0x7428], R4 ;  /* 0x0074280401007387 */ /* 0x000fe20000100800 */
[----:B-1----:R-:W-:-:S05]  /*1caa50*/  IADD3 R6, P0, R0, R21, RZ ;  /* 0x0000001500067210 */ /* 0x002fca0007f1e0ff */
[----:B------:R-:W-:Y:S01]  /*1caa60*/  IMAD.X R7, R4, 0x1, R20, P0 ;  /* 0x0000000104077824 */ /* 0x000fe200000e0614 */
[----:B------:R-:W-:-:S04]  /*1caa70*/  SHF.R.S32.HI R2, RZ, 0x1f, R5 ;  /* 0x0000001fff027819 */ /* 0x000fc80000011405 */
[----:B------:R1:W-:Y:S01]  /*1caa80*/  STL.64 [R1+0x47f0], R6 ;  /* 0x0047f00601007387 */ /* 0x0003e20000100a00 */
[C---:B0-----:R-:W-:Y:S02]  /*1caa90*/  IADD3 R8, P0, R5.reuse, R17, RZ ;  /* 0x0000001105087210 */ /* 0x041fe40007f1e0ff */
[----:B-1----:R-:W-:-:S05]  /*1caaa0*/  IADD3 R6, P1, R5, R16, RZ ;  /* 0x0000001005067210 */ /* 0x002fca0007f3e0ff */
[C---:B------:R-:W-:Y:S02]  /*1caab0*/  IMAD.X R7, R2.reuse, 0x1, R14, P1 ;  /* 0x0000000102077824 */ /* 0x040fe400008e060e */
[----:B------:R-:W-:-:S03]  /*1caac0*/  IMAD.X R9, R2, 0x1, R15, P0 ;  /* 0x0000000102097824 */ /* 0x000fc600000e060f */
[----:B------:R0:W-:Y:S04]  /*1caad0*/  STL.64 [R1+0x8c0], R6 ;  /* 0x0008c00601007387 */ /* 0x0001e80000100a00 */
[----:B------:R1:W-:Y:S01]  /*1caae0*/  STL.64 [R1+0x8c8], R8 ;  /* 0x0008c80801007387 */ /* 0x0003e20000100a00 */
[C---:B0-----:R-:W-:Y:S02]  /*1caaf0*/  IADD3 R6, P1, R5.reuse, R19, RZ ;  /* 0x0000001305067210 */ /* 0x041fe40007f3e0ff */
[----:B-1----:R-:W-:-:S03]  /*1cab00*/  IADD3 R8, P0, R5, R21, RZ ;  /* 0x0000001505087210 */ /* 0x002fc60007f1e0ff */
[C---:B------:R-:W-:Y:S02]  /*1cab10*/  IMAD.X R7, R2.reuse, 0x1, R18, P1 ;  /* 0x0000000102077824 */ /* 0x040fe400008e0612 */
[----:B------:R-:W-:-:S03]  /*1cab20*/  IMAD.X R9, R2, 0x1, R20, P0 ;  /* 0x0000000102097824 */ /* 0x000fc600000e0614 */
[----:B------:R0:W-:Y:S04]  /*1cab30*/  STL.64 [R1+0x8d0], R6 ;  /* 0x0008d00601007387 */ /* 0x0001e80000100a00 */
[----:B------:R1:W-:Y:S01]  /*1cab40*/  STL.64 [R1+0x8d8], R8 ;  /* 0x0008d80801007387 */ /* 0x0003e20000100a00 */
[C---:B0-----:R-:W-:Y:S02]  /*1cab50*/  IADD3 R6, P1, R5.reuse, R23, RZ ;  /* 0x0000001705067210 */ /* 0x041fe40007f3e0ff */
[----:B-1----:R-:W-:-:S03]  /*1cab60*/  IADD3 R8, P0, R5, R25, RZ ;  /* 0x0000001905087210 */ /* 0x002fc60007f1e0ff */
[C---:B------:R-:W-:Y:S02]  /*1cab70*/  IMAD.X R7, R2.reuse, 0x1, R22, P1 ;  /* 0x0000000102077824 */ /* 0x040fe400008e0616 */
[C---:B------:R-:W-:Y:S01]  /*1cab80*/  IMAD.X R9, R2.reuse, 0x1, R24, P0 ;  /* 0x0000000102097824 */ /* 0x040fe200000e0618 */
[C---:B------:R-:W-:Y:S02]  /*1cab90*/  IADD3 R4, P0, R5.reuse, R27, RZ ;  /* 0x0000001b05047210 */ /* 0x040fe40007f1e0ff */
[----:B------:R0:W-:Y:S04]  /*1caba0*/  STL.64 [R1+0x8f0], R6 ;  /* 0x0008f00601007387 */ /* 0x0001e80000100a00 */
[----:B------:R-:W-:Y:S01]  /*1cabb0*/  STL.64 [R1+0x8f8], R8 ;  /* 0x0008f80801007387 */ /* 0x000fe20000100a00 */
[----:B0-----:R-:W-:Y:S01]  /*1cabc0*/  IADD3 R6, P1, R5, R29, RZ ;  /* 0x0000001d05067210 */ /* 0x001fe20007f3e0ff */
[----:B------:R-:W-:-:S04]  /*1cabd0*/  IMAD.X R5, R2, 0x1, R26, P0 ;  /* 0x0000000102057824 */ /* 0x000fc800000e061a */
[----:B------:R-:W-:-:S05]  /*1cabe0*/  IMAD.X R7, R2, 0x1, R28, P1 ;  /* 0x0000000102077824 */ /* 0x000fca00008e061c */
[----:B------:R-:W-:Y:S04]  /*1cabf0*/  STL.64 [R1+0x900], R6 ;  /* 0x0009000601007387 */ /* 0x000fe80000100a00 */
[----:B------:R0:W-:Y:S01]  /*1cac00*/  STL.64 [R1+0x908], R4 ;  /* 0x0009080401007387 */ /* 0x0001e20000100a00 */
[----:B------:R-:W-:Y:S01]  /*1cac10*/  UMOV UR6, UR9 ;  /* 0x0000000900067c82 */ /* 0x000fe20008000000 */
[----:B------:R-:W-:Y:S01]  /*1cac20*/  ULDC.64 UR8, c[0x0][0x228] ;  /* 0x00008a0000087ab9 */ /* 0x000fe20000000a00 */
[----:B---3--:R-:W-:Y:S02]  /*1cac30*/  SHF.R.S32.HI R2, RZ, 0x1f, R12 ;  /* 0x0000001fff027819 */ /* 0x008fe4000001140c */
[----:B0-----:R-:W-:-:S05]  /*1cac40*/  IADD3 R4, P0, R12, R16, RZ ;  /* 0x000000100c047210 */ /* 0x001fca0007f1e0ff */
[----:B------:R-:W-:-:S05]  /*1cac50*/  IMAD.X R5, R2, 0x1, R14, P0 ;  /* 0x0000000102057824 */ /* 0x000fca00000e060e */
[----:B------:R0:W-:Y:S02]  /*1cac60*/  STL.64 [R1+0x880], R4 ;  /* 0x0008800401007387 */ /* 0x0001e40000100a00 */
[----:B0-----:R-:W-:-:S05]  /*1cac70*/  IADD3 R4, P0, R12, R17, RZ ;  /* 0x000000110c047210 */ /* 0x001fca0007f1e0ff */
[----:B------:R-:W-:-:S05]  /*1cac80*/  IMAD.X R5, R2, 0x1, R15, P0 ;  /* 0x0000000102057824 */ /* 0x000fca00000e060f */
[----:B------:R0:W-:Y:S04]  /*1cac90*/  STL.64 [R1+0x888], R4 ;  /* 0x0008880401007387 */ /* 0x0001e80000100a00 */
[----:B------:R-:W3:Y:S01]  /*1caca0*/  LDL.LU R8, [R1+0x7294] ;  /* 0x0072940001087983 */ /* 0x000ee20000300800 */
[----:B0-----:R-:W-:-:S05]  /*1cacb0*/  IADD3 R4, P0, R12, R19, RZ ;  /* 0x000000130c047210 */ /* 0x001fca0007f1e0ff */
[----:B------:R-:W-:-:S05]  /*1cacc0*/  IMAD.X R5, R2, 0x1, R18, P0 ;  /* 0x0000000102057824 */ /* 0x000fca00000e0612 */
[----:B------:R0:W-:Y:S02]  /*1cacd0*/  STL.64 [R1+0x890], R4 ;  /* 0x0008900401007387 */ /* 0x0001e40000100a00 */
        /* <DEDUP_REMOVED lines=11> */
[----:B------:R-:W-:Y:S01]  /*1cad90*/  IMAD.X R5, R2, 0x1, R28, P0 ;  /* 0x0000000102057824 */ /* 0x000fe200000e061c */
[----:B------:R-:W-:-:S04]  /*1cada0*/  IADD3 R12, P0, R12, R27, RZ ;  /* 0x0000001b0c0c7210 */ /* 0x000fc80007f1e0ff */
[----:B------:R0:W-:Y:S01]  /*1cadb0*/  STL.64 [R1+0x8b0], R4 ;  /* 0x0008b00401007387 */ /* 0x0001e20000100a00 */
[----:B----4-:R-:W-:Y:S01]  /*1cadc0*/  ISETP.GE.AND P1, PT, R3, UR6, PT ;  /* 0x0000000603007c0c */ /* 0x010fe2000bf26270 */
[----:B0-----:R-:W-:Y:S02]  /*1cadd0*/  IMAD.MOV.U32 R5, RZ, RZ, R13 ;  /* 0x000000ffff057224 */ /* 0x001fe400078e000d */
[----:B------:R-:W-:Y:S01]  /*1cade0*/  IMAD.X R13, R2, 0x1, R26, P0 ;  /* 0x00000001020d7824 */ /* 0x000fe200000e061a */
[----:B------:R-:W4:Y:S04]  /*1cadf0*/  LDL.LU R4, [R1+0x7428] ;  /* 0x0074280001047983 */ /* 0x000f280000300800 */
[----:B------:R0:W-:Y:S04]  /*1cae00*/  STL.64 [R1+0x8b8], R12 ;  /* 0x0008b80c01007387 */ /* 0x0001e80000100a00 */
[----:B0-----:R-:W4:Y:S04]  /*1cae10*/  LDL.LU.64 R12, [R1+0x7420] ;  /* 0x00742000010c7983 */ /* 0x001f280000300a00 */
[----:B------:R-:W4:Y:S04]  /*1cae20*/  LDL.LU R6, [R1+0x729c] ;  /* 0x00729c0001067983 */ /* 0x000f280000300800 */
[----:B------:R-:W4:Y:S01]  /*1cae30*/  LDL.LU R3, [R1+0x72a0] ;  /* 0x0072a00001037983 */ /* 0x000f220000300800 */
[----:B------:R-:W-:Y:S01]  /*1cae40*/  UMOV UR6, UR9 ;  /* 0x0000000900067c82 */ /* 0x000fe20008000000 */
[----:B--2---:R-:W-:Y:S01]  /*1cae50*/  LOP3.LUT R11, R11, 0xffffffef, RZ, 0xc0, !PT ;  /* 0xffffffef0b0b7812 */ /* 0x004fe200078ec0ff */
[----:B------:R-:W-:Y:S01]  /*1cae60*/  UMOV UR61, UR8 ;  /* 0x00000008003d7c82 */ /* 0x000fe20008000000 */
[----:B------:R-:W-:-:S02]  /*1cae70*/  ULDC.64 UR8, c[0x0][0x228] ;  /* 0x00008a0000087ab9 */ /* 0x000fc40000000a00 */
[----:B------:R-:W-:-:S04]  /*1cae80*/  @P1 LOP3.LUT R11, R11, 0x10, RZ, 0xfc, !PT ;  /* 0x000000100b0b1812 */ /* 0x000fc800078efcff */
[----:B------:R-:W-:Y:S01]  /*1cae90*/  LOP3.LUT R11, R11, 0xfffffff7, RZ, 0xc0, !PT ;  /* 0xfffffff70b0b7812 */ /* 0x000fe200078ec0ff */
[----:B------:R-:W-:Y:S01]  /*1caea0*/  UMOV UR38, UR8 ;  /* 0x0000000800267c82 */ /* 0x000fe20008000000 */
[----:B---3--:R-:W-:Y:S01]  /*1caeb0*/  ISETP.GE.AND P0, PT, R8, UR6, PT ;  /* 0x0000000608007c0c */ /* 0x008fe2000bf06270 */
[----:B------:R-:W-:Y:S01]  /*1caec0*/  UMOV UR6, UR9 ;  /* 0x0000000900067c82 */ /* 0x000fe20008000000 */
[----:B------:R-:W-:Y:S02]  /*1caed0*/  ULDC.64 UR8, c[0x0][0x228] ;  /* 0x00008a0000087ab9 */ /* 0x000fe40000000a00 */
[----:B------:R-:W-:Y:S01]  /*1caee0*/  UMOV UR7, UR9 ;  /* 0x0000000900077c82 */ /* 0x000fe20008000000 */
[----:B------:R-:W-:Y:S01]  /*1caef0*/  UMOV UR24, UR8 ;  /* 0x0000000800187c82 */ /* 0x000fe20008000000 */
[----:B------:R-:W-:-:S07]  /*1caf00*/  ULDC.64 UR8, c[0x0][0x228] ;  /* 0x00008a0000087ab9 */ /* 0x000fce0000000a00 */
[----:B------:R-:W-:Y:S02]  /*1caf10*/  @P0 LOP3.LUT R11, R11, 0x8, RZ, 0xfc, !PT ;  /* 0x000000080b0b0812 */ /* 0x000fe400078efcff */
[----:B------:R-:W-:Y:S02]  /*1caf20*/  IADD3 R8, P0, R0, R19, RZ ;  /* 0x0000001300087210 */ /* 0x000fe40007f1e0ff */
[----:B------:R-:W-:Y:S02]  /*1caf30*/  LOP3.LUT R11, R11, 0xfffffffb, RZ, 0xc0, !PT ;  /* 0xfffffffb0b0b7812 */ /* 0x000fe400078ec0ff */
[----:B------:R-:W-:Y:S02]  /*1caf40*/  ISETP.GE.AND P1, PT, R7, UR6, PT ;  /* 0x0000000607007c0c */ /* 0x000fe4000bf26270 */
[----:B------:R-:W2:Y:S01]  /*1caf50*/  LDL.LU R7, [R1+0x72a4] ;  /* 0x0072a40001077983 */ /* 0x000ea20000300800 */
[----:B------:R-:W-:-:S10]  /*1caf60*/  UMOV UR6, UR9 ;  /* 0x0000000900067c82 */ /* 0x000fd40008000000 */
[----:B------:R-:W-:Y:S01]  /*1caf70*/  @P1 LOP3.LUT R11, R11, 0x4, RZ, 0xfc, !PT ;  /* 0x000000040b0b1812 */ /* 0x000fe200078efcff */
[----:B----4-:R-:W-:Y:S01]  /*1caf80*/  IMAD.X R9, R4, 0x1, R18, P0 ;  /* 0x0000000104097824 */ /* 0x010fe200000e0612 */
[----:B------:R-:W-:-:S04]  /*1caf90*/  IADD3 R2, P0, R0, R17, RZ ;  /* 0x0000001100027210 */ /* 0x000fc80007f1e0ff */
[----:B------:R-:W-:Y:S01]  /*1cafa0*/  STL.64 [R1+0x47b8], R8 ;  /* 0x0047b80801007387 */ /* 0x000fe20000100a00 */
[----:B------:R-:W-:Y:S01]  /*1cafb0*/  ISETP.GE.AND P1, PT, R3, UR6, PT ;  /* 0x0000000603007c0c */ /* 0x000fe2000bf26270 */
[----:B------:R-:W-:-:S05]  /*1cafc0*/  IMAD.X R3, R4, 0x1, R15, P0 ;  /* 0x0000000104037824 */ /* 0x000fca00000e060f */
[----:B------:R0:W-:Y:S04]  /*1cafd0*/  STL.64 [R1+0x47d0], R2 ;  /* 0x0047d00201007387 */ /* 0x0001e80000100a00 */
[----:B0-----:R-:W3:Y:S04]  /*1cafe0*/  LDL.LU R2, [R1+0x72a8] ;  /* 0x0072a80001027983 */ /* 0x001ee80000300800 */
[----:B------:R-:W4:Y:S01]  /*1caff0*/  LDL.LU R3, [R1+0x72ac] ;  /* 0x0072ac0001037983 */ /* 0x000f220000300800 */
[----:B------:R-:W-:-:S03]  /*1cb000*/  ISETP.GE.AND P2, PT, R6, UR7, PT ;  /* 0x0000000706007c0c */ /* 0x000fc6000bf46270 */
[----:B------:R-:W3:Y:S01]  /*1cb010*/  LDL.LU R6, [R1+0x72b0] ;  /* 0x0072b00001067983 */ /* 0x000ee20000300800 */
[----:B------:R-:W-:Y:S01]  /*1cb020*/  LOP3.LUT R11, R11, 0xfffffffd, RZ, 0xc0, !PT ;  /* 0xfffffffd0b0b7812 */ /* 0x000fe200078ec0ff */
[----:B------:R-:W-:Y:S01]  /*1cb030*/  UMOV UR44, UR8 ;  /* 0x00000008002c7c82 */ /* 0x000fe20008000000 */
[----:B------:R-:W-:-:S07]  /*1cb040*/  ULDC.64 UR8, c[0x0][0x228] ;  /* 0x00008a0000087ab9 */ /* 0x000fce0000000a00 */
[----:B------:R-:W-:Y:S01]  /*1cb050*/  @P2 LOP3.LUT R11, R11, 0x2, RZ, 0xfc, !PT ;  /* 0x000000020b0b2812 */ /* 0x000fe200078efcff */
[----:B------:R-:W-:-:S03]  /*1cb060*/  UMOV UR6, UR9 ;  /* 0x0000000900067c82 */ /* 0x000fc60008000000 */
[----:B------:R-:W-:-:S04]  /*1cb070*/  LOP3.LUT R11, R11, 0xfffffffe, RZ, 0xc0, !PT ;  /* 0xfffffffe0b0b7812 */ /* 0x000fc800078ec0ff */
[----:B------:R-:W-:Y:S02]  /*1cb080*/  @P1 LOP3.LUT R11, R11, 0x1, RZ, 0xfc, !PT ;  /* 0x000000010b0b1812 */ /* 0x000fe400078efcff */
[----:B------:R-:W-:Y:S01]  /*1cb090*/  IADD3 R8, P0, R0, R16, RZ ;  /* 0x0000001000087210 */ /* 0x000fe20007f1e0ff */
[----:B------:R-:W-:Y:S01]  /*1cb0a0*/  UMOV UR56, UR8 ;  /* 0x0000000800387c82 */ /* 0x000fe20008000000 */
[----:B------:R-:W-:Y:S01]  /*1cb0b0*/  LOP3.LUT R13, R13, 0x7fffffff, RZ, 0xc0, !PT ;  /* 0x7fffffff0d0d7812 */ /* 0x000fe200078ec0ff */
[----:B------:R-:W-:Y:S01]  /*1cb0c0*/  UMOV UR8, UR11 ;  /* 0x0000000b00087c82 */ /* 0x000fe20008000000 */
[----:B------:R-:W-:Y:S01]  /*1cb0d0*/  ULDC.64 UR10, c[0x0][0x228] ;  /* 0x00008a00000a7ab9 */ /* 0x000fe20000000a00 */
[----:B------:R-:W-:Y:S01]  /*1cb0e0*/  IMAD.X R9, R4, 0x1, R14, P0 ;  /* 0x0000000104097824 */ /* 0x000fe200000e060e */
[----:B------:R-:W-:Y:S01]  /*1cb0f0*/  STL [R1+0x7418], R11 ;  /* 0x0074180b01007387 */ /* 0x000fe20000100800 */
[----:B------:R-:W-:-:S03]  /*1cb100*/  UMOV UR7, UR11 ;  /* 0x0000000b00077c82 */ /* 0x000fc60008000000 */
[----:B------:R-:W-:Y:S04]  /*1cb110*/  STL.64 [R1+0x47e8], R8 ;  /* 0x0047e80801007387 */ /* 0x000fe80000100a00 */
[----:B------:R-:W3:Y:S01]  /*1cb120*/  LDL.LU R4, [R1+0x72b4] ;  /* 0x0072b40001047983 */ /* 0x000ee20000300800 */
[----:B--2---:R-:W-:Y:S01]  /*1cb130*/  ISETP.GE.AND P1, PT, R7, UR6, PT ;  /* 0x0000000607007c0c */ /* 0x004fe2000bf26270 */
[----:B------:R-:W-:-:S12]  /*1cb140*/  ULDC UR6, c[0x0][0x248] ;  /* 0x0000920000067ab9 */ /* 0x000fd80000000800 */
[----:B------:R-:W-:Y:S02]  /*1cb150*/  @P1 LOP3.LUT R13, R13, 0x80000000, RZ, 0xfc, !PT ;  /* 0x800000000d0d1812 */ /* 0x000fe400078efcff */
[----:B----4-:R-:W-:Y:S02]  /*1cb160*/  ISETP.GE.AND P1, PT, R3, UR7, PT ;  /* 0x0000000703007c0c */ /* 0x010fe4000bf26270 */
[----:B------:R-:W2:Y:S01]  /*1cb170*/  LDL.LU R3, [R1+0x72b8] ;  /* 0x0072b80001037983 */ /* 0x000ea20000300800 */
[----:B---3--:R-:W-:Y:S02]  /*1cb180*/  ISETP.GE.AND P0, PT, R2, UR8, PT ;  /* 0x0000000802007c0c */ /* 0x008fe4000bf06270 */
[----:B------:R-:W-:Y:S01]  /*1cb190*/  LOP3.LUT R13, R13, 0xbfffffff, RZ, 0xc0, !PT ;  /* 0xbfffffff0d0d7812 */ /* 0x000fe200078ec0ff */
[----:B------:R-:W-:Y:S01]  /*1cb1a0*/  UMOV UR54, UR10 ;  /* 0x0000000a00367c82 */ /* 0x000fe20008000000 */
[----:B------:R-:W-:Y:S01]  /*1cb1b0*/  ULDC.64 UR10, c[0x0][0x228] ;  /* 0x00008a00000a7ab9 */ /* 0x000fe20000000a00 */
[----:B------:R-:W-:Y:S01]  /*1cb1c0*/  VIADD R0, R0, UR6 ;  /* 0x0000000600007c36 */ /* 0x000fe20008000000 */
[----:B------:R-:W-:-:S07]  /*1cb1d0*/  UMOV UR6, UR11 ;  /* 0x0000000b00067c82 */ /* 0x000fce0008000000 */
[----:B------:R-:W-:Y:S02]  /*1cb1e0*/  @P0 LOP3.LUT R13, R13, 0x40000000, RZ, 0xfc, !PT ;  /* 0x400000000d0d0812 */ /* 0x000fe400078efcff */
[----:B------:R-:W-:Y:S02]  /*1cb1f0*/  ISETP.GE.AND P0, PT, R6, UR6, PT ;  /* 0x0000000606007c0c */ /* 0x000fe4000bf06270 */
[----:B------:R-:W-:-:S04]  /*1cb200*/  LOP3.LUT R13, R13, 0xdfffffff, RZ, 0xc0, !PT ;  /* 0xdfffffff0d0d7812 */ /* 0x000fc800078ec0ff */
[----:B------:R-:W-:-:S04]  /*1cb210*/  @P1 LOP3.LUT R13, R13, 0x20000000, RZ, 0xfc, !PT ;  /* 0x200000000d0d1812 */ /* 0x000fc800078efcff */
[----:B------:R-:W-:Y:S02]  /*1cb220*/  LOP3.LUT R13, R13, 0xefffffff, RZ, 0xc0, !PT ;  /* 0xefffffff0d0d7812 */ /* 0x000fe400078ec0ff */
[----:B------:R-:W-:Y:S02]  /*1cb230*/  SHF.R.S32.HI R2, RZ, 0x1f, R0 ;  /* 0x0000001fff027819 */ /* 0x000fe40000011400 */
[----:B------:R-:W-:Y:S02]  /*1cb240*/  @P0 LOP3.LUT R13, R13, 0x10000000, RZ, 0xfc, !PT ;  /* 0x100000000d0d0812 */ /* 0x000fe400078efcff */
[----:B------:R-:W-:-:S05]  /*1cb250*/  IADD3 R6, P0, R0, R29, RZ ;  /* 0x0000001d00067210 */ /* 0x000fca0007f1e0ff */
[----:B------:R-:W-:-:S05]  /*1cb260*/  IMAD.X R7, R2, 0x1, R28, P0 ;  /* 0x0000000102077824 */ /* 0x000fca00000e061c */
[----:B------:R0:W-:Y:S04]  /*1cb270*/  STL.64 [R1+0x47e0], R6 ;  /* 0x0047e00601007387 */ /* 0x0001e80000100a00 */
[----:B0-----:R-:W3:Y:S04]  /*1cb280*/  LDL.LU R7, [R1+0x72bc] ;  /* 0x0072bc0001077983 */ /* 0x001ee80000300800 */
[----:B------:R-:W4:Y:S01]  /*1cb290*/  LDL.LU R6, [R1+0x72c0] ;  /* 0x0072c00001067983 */ /* 0x000f220000300800 */
[----:B------:R-:W-:Y:S01]  /*1cb2a0*/  UMOV UR41, UR10 ;  /* 0x0000000a00297c82 */ /* 0x000fe20008000000 */
[----:B------:R-:W-:-:S02]  /*1cb2b0*/  ULDC.64 UR10, c[0x0][0x228] ;  /* 0x00008a00000a7ab9 */ /* 0x000fc40000000a00 */
[----:B------:R-:W-:Y:S01]  /*1cb2c0*/  UMOV UR7, UR11 ;  /* 0x0000000b00077c82 */ /* 0x000fe20008000000 */
[----:B------:R-:W-:Y:S01]  /*1cb2d0*/  UMOV UR60, UR10 ;  /* 0x0000000a003c7c82 */ /* 0x000fe20008000000 */
[----:B------:R-:W-:Y:S01]  /*1cb2e0*/  ULDC.64 UR10, c[0x0][0x228] ;  /* 0x00008a00000a7ab9 */ /* 0x000fe20000000a00 */
[----:B------:R-:W-:Y:S01]  /*1cb2f0*/  ISETP.GE.AND P2, PT, R4, UR7, PT ;  /* 0x0000000704007c0c */ /* 0x000fe2000bf46270 */
[----:B------:R-:W-:Y:S01]  /*1cb300*/  UMOV UR6, UR11 ;  /* 0x0000000b00067c82 */ /* 0x000fe20008000000 */
[----:B------:R-:W4:Y:S01]  /*1cb310*/  LDL.LU R4, [R1+0x72c4] ;  /* 0x0072c40001047983 */ /* 0x000f220000300800 */
[----:B--2---:R-:W-:-:S03]  /*1cb320*/  ISETP.GE.AND P1, PT, R3, UR6, PT ;  /* 0x0000000603007c0c */ /* 0x004fc6000bf26270 */
[----:B------:R-:W2:Y:S01]  /*1cb330*/  LDL.LU R3, [R1+0x72c8] ;  /* 0x0072c80001037983 */ /* 0x000ea20000300800 */
[----:B------:R-:W-:Y:S01]  /*1cb340*/  LOP3.LUT R13, R13, 0xf7ffffff, RZ, 0xc0, !PT ;  /* 0xf7ffffff0d0d7812 */ /* 0x000fe200078ec0ff */
[----:B------:R-:W-:Y:S01]  /*1cb350*/  UMOV UR59, UR10 ;  /* 0x0000000a003b7c82 */ /* 0x000fe20008000000 */
[----:B------:R-:W-:-:S04]  /*1cb360*/  ULDC.64 UR10, c[0x0][0x228] ;  /* 0x00008a00000a7ab9 */ /* 0x000fc80000000a00 */
[----:B------:R-:W-:Y:S01]  /*1cb370*/  @P2 LOP3.LUT R13, R13, 0x8000000, RZ, 0xfc, !PT ;  /* 0x080000000d0d2812 */ /* 0x000fe200078efcff */
[----:B------:R-:W-:Y:S01]  /*1cb380*/  UMOV UR7, UR11 ;  /* 0x0000000b00077c82 */ /* 0x000fe20008000000 */
[----:B------:R-:W-:Y:S01]  /*1cb390*/  UMOV UR43, UR10 ;  /* 0x0000000a002b7c82 */ /* 0x000fe20008000000 */
[----:B------:R-:W-:Y:S01]  /*1cb3a0*/  ULDC.64 UR10, c[0x0][0x228] ;  /* 0x00008a00000a7ab9 */ /* 0x000fe20000000a00 */
[----:B------:R-:W-:Y:S02]  /*1cb3b0*/  LOP3.LUT R13, R13, 0xfbffffff, RZ, 0xc0, !PT ;  /* 0xfbffffff0d0d7812 */ /* 0x000fe400078ec0ff */
[----:B------:R-:W-:Y:S01]  /*1cb3c0*/  IADD3 R8, P0, R0, R27, RZ ;  /* 0x0000001b00087210 */ /* 0x000fe20007f1e0ff */
[----:B------:R-:W-:Y:S01]  /*1cb3d0*/  UMOV UR6, UR11 ;  /* 0x0000000b00067c82 */ /* 0x000fe20008000000 */
[----:B------:R-:W-:-:S03]  /*1cb3e0*/  @P1 LOP3.LUT R13, R13, 0x4000000, RZ, 0xfc, !PT ;  /* 0x040000000d0d1812 */ /* 0x000fc600078efcff */
[----:B------:R-:W-:Y:S01]  /*1cb3f0*/  IMAD.X R9, R2, 0x1, R26, P0 ;  /* 0x0000000102097824 */ /* 0x000fe200000e061a */
[----:B------:R-:W-:Y:S01]  /*1cb400*/  LOP3.LUT R13, R13, 0xfdffffff, RZ, 0xc0, !PT ;  /* 0xfdffffff0d0d7812 */ /* 0x000fe200078ec0ff */
[----:B------:R-:W-:Y:S01]  /*1cb410*/  UMOV UR42, UR10 ;  /* 0x0000000a002a7c82 */ /* 0x000fe20008000000 */
[----:B------:R-:W-:Y:S01]  /*1cb420*/  ULDC.64 UR10, c[0x0][0x228] ;  /* 0x00008a00000a7ab9 */ /* 0x000fe20000000a00 */
[----:B------:R-:W-:Y:S01]  /*1cb430*/  UMOV UR8, UR58 ;  /* 0x0000003a00087c82 */ /* 0x000fe20008000000 */
[----:B------:R-:W-:Y:S01]  /*1cb440*/  UMOV UR58, UR10 ;  /* 0x0000000a003a7c82 */ /* 0x000fe20008000000 */
[----:B------:R0:W-:Y:S01]  /*1cb450*/  STL.64 [R1+0x47c8], R8 ;  /* 0x0047c80801007387 */ /* 0x0001e20000100a00 */
[----:B---3--:R-:W-:Y:S02]  /*1cb460*/  ISETP.GE.AND P2, PT, R7, UR7, PT ;  /* 0x0000000707007c0c */ /* 0x008fe4000bf46270 */
[----:B----4-:R-:W-:Y:S02]  /*1cb470*/  ISETP.GE.AND P1, PT, R6, UR6, PT ;  /* 0x0000000606007c0c */ /* 0x010fe4000bf26270 */
[----:B------:R-:W-:Y:S01]  /*1cb480*/  IADD3 R6, P0, R0, R25, RZ ;  /* 0x0000001900067210 */ /* 0x000fe20007f1e0ff */
[----:B------:R-:W-:Y:S01]  /*1cb490*/  UMOV UR7, UR11 ;  /* 0x0000000b00077c82 */ /* 0x000fe20008000000 */
[----:B------:R-:W-:-:S03]  /*1cb4a0*/  ULDC.64 UR10, c[0x0][0x228] ;  /* 0x00008a00000a7ab9 */ /* 0x000fc60000000a00 */
[----:B------:R-:W-:-:S04]  /*1cb4b0*/  IMAD.X R7, R2, 0x1, R24, P0 ;  /* 0x0000000102077824 */ /* 0x000fc800000e0618 */
[----:B------:R-:W-:Y:S01]  /*1cb4c0*/  @P2 LOP3.LUT R13, R13, 0x2000000, RZ, 0xfc, !PT ;  /* 0x020000000d0d2812 */ /* 0x000fe200078efcff */
[----:B------:R-:W-:-:S03]  /*1cb4d0*/  UMOV UR6, UR11 ;  /* 0x0000000b00067c82 */ /* 0x000fc60008000000 */
[----:B------:R-:W-:Y:S01]  /*1cb4e0*/  LOP3.LUT R13, R13, 0xfeffffff, RZ, 0xc0, !PT ;  /* 0xfeffffff0d0d7812 */ /* 0x000fe200078ec0ff */
[----:B------:R1:W-:Y:S04]  /*1cb4f0*/  STL.64 [R1+0x4800], R6 ;  /* 0x0048000601007387 */ /* 0x0003e80000100a00 */
[----:B0-----:R-:W3:Y:S01]  /*1cb500*/  LDL.LU R8, [R1+0x72cc] ;  /* 0x0072cc0001087983 */ /* 0x001ee20000300800 */
[----:B------:R-:W-:Y:S02]  /*1cb510*/  @P1 LOP3.LUT R13, R13, 0x1000000, RZ, 0xfc, !PT ;  /* 0x010000000d0d1812 */ /* 0x000fe400078efcff */
[----:B--2---:R-:W-:Y:S02]  /*1cb520*/  ISETP.GE.AND P1, PT, R3, UR6, PT ;  /* 0x0000000603007c0c */ /* 0x004fe4000bf26270 */
[----:B------:R-:W2:Y:S04]  /*1cb530*/  LDL.LU R3, [R1+0x72d0] ;  /* 0x0072d00001037983 */ /* 0x000ea80000300800 */
[----:B------:R-:W4:Y:S04]  /*1cb540*/  LDL.LU R9, [R1+0x72d4] ;  /* 0x0072d40001097983 */ /* 0x000f280000300800 */
[----:B-1----:R-:W4:Y:S01]  /*1cb550*/  LDL.LU R7, [R1+0x72d8] ;  /* 0x0072d80001077983 */ /* 0x002f220000300800 */
[----:B------:R-:W-:-:S02]  /*1cb560*/  ISETP.GE.AND P2, PT, R4, UR7, PT ;  /* 0x0000000704007c0c */ /* 0x000fc4000bf46270 */
[----:B------:R-:W-:Y:S02]  /*1cb570*/  IADD3 R4, P0, R0, R23, RZ ;  /* 0x0000001700047210 */ /* 0x000fe40007f1e0ff */
[----:B------:R-:W-:Y:S01]  /*1cb580*/  LOP3.LUT R13, R13, 0xff7fffff, RZ, 0xc0, !PT ;  /* 0xff7fffff0d0d7812 */ /* 0x000fe200078ec0ff */
[----:B------:R-:W-:Y:S01]  /*1cb590*/  IMAD.MOV.U32 R6, RZ, RZ, R5 ;  /* 0x000000ffff067224 */ /* 0x000fe200078e0005 */
[----:B------:R-:W-:Y:S01]  /*1cb5a0*/  UMOV UR9, UR57 ;  /* 0x0000003900097c82 */ /* 0x000fe20008000000 */
[----:B------:R-:W-:Y:S01]  /*1cb5b0*/  ULDC.64 UR6, c[0x0][0x228] ;  /* 0x00008a0000067ab9 */ /* 0x000fe20000000a00 */
[----:B------:R-:W-:Y:S01]  /*1cb5c0*/  IMAD.X R5, R2, 0x1, R22, P0 ;  /* 0x0000000102057824 */ /* 0x000fe200000e0616 */
[----:B------:R-:W-:Y:S01]  /*1cb5d0*/  UMOV UR57, UR10 ;  /* 0x0000000a00397c82 */ /* 0x000fe20008000000 */
[----:B------:R-:W-:-:S03]  /*1cb5e0*/  ULDC.64 UR10, c[0x0][0x228] ;  /* 0x00008a00000a7ab9 */ /* 0x000fc60000000a00 */
[----:B------:R-:W-:Y:S01]  /*1cb5f0*/  @P2 LOP3.LUT R13, R13, 0x800000, RZ, 0xfc, !PT ;  /* 0x008000000d0d2812 */ /* 0x000fe200078efcff */
[----:B------:R0:W-:Y:S03]  /*1cb600*/  STL.64 [R1+0x4810], R4 ;  /* 0x0048100401007387 */ /* 0x0001e60000100a00 */
[----:B------:R-:W-:-:S04]  /*1cb610*/  LOP3.LUT R13, R13, 0xffbfffff, RZ, 0xc0, !PT ;  /* 0xffbfffff0d0d7812 */ /* 0x000fc800078ec0ff */
[----:B------:R-:W-:Y:S01]  /*1cb620*/  @P1 LOP3.LUT R13, R13, 0x400000, RZ, 0xfc, !PT ;  /* 0x004000000d0d1812 */ /* 0x000fe200078efcff */
[----:B0-----:R-:W-:Y:S01]  /*1cb630*/  IMAD.U32 R5, RZ, RZ, UR6 ;  /* 0x00000006ff057e24 */ /* 0x001fe2000f8e00ff */
[----:B------:R-:W-:Y:S01]  /*1cb640*/  UMOV UR6, UR11 ;  /* 0x0000000b00067c82 */ /* 0x000fe20008000000 */
[----:B---3--:R-:W-:Y:S02]  /*1cb650*/  ISETP.GE.AND P0, PT, R8, UR7, PT ;  /* 0x0000000708007c0c */ /* 0x008fe4000bf06270 */
[----:B------:R-:W3:Y:S01]  /*1cb660*/  LDL.LU R8, [R1+0x72dc] ;  /* 0x0072dc0001087983 */ /* 0x000ee20000300800 */
[----:B--2---:R-:W-:Y:S02]  /*1cb670*/  ISETP.GE.AND P1, PT, R3, UR6, PT ;  /* 0x0000000603007c0c */ /* 0x004fe4000bf26270 */
[----:B------:R-:W-:Y:S01]  /*1cb680*/  LOP3.LUT R13, R13, 0xffdfffff, RZ, 0xc0, !PT ;  /* 0xffdfffff0d0d7812 */ /* 0x000fe200078ec0ff */
[----:B------:R-:W2:Y:S01]  /*1cb690*/  LDL.LU R3, [R1+0x72e0] ;  /* 0x0072e00001037983 */ /* 0x000ea20000300800 */
[----:B------:R-:W-:Y:S01]  /*1cb6a0*/  UMOV UR23, UR9 ;  /* 0x0000000900177c82 */ /* 0x000fe20008000000 */
[----:B------:R-:W-:-:S05]  /*1cb6b0*/  UMOV UR22, UR8 ;  /* 0x0000000800167c82 */ /* 0x000fca0008000000 */
[----:B------:R-:W-:Y:S02]  /*1cb6c0*/  @P0 LOP3.LUT R13, R13, 0x200000, RZ, 0xfc, !PT ;  /* 0x002000000d0d0812 */ /* 0x000fe400078efcff */
[----:B------:R-:W-:Y:S01]  /*1cb6d0*/  IADD3 R10, P0, R0, R21, RZ ;  /* 0x00000015000a7210 */ /* 0x000fe20007f1e0ff */
[----:B------:R-:W-:Y:S01]  /*1cb6e0*/  ULDC.64 UR8, c[0x0][0x228] ;  /* 0x00008a0000087ab9 */ /* 0x000fe20000000a00 */
[----:B------:R-:W-:Y:S01]  /*1cb6f0*/  ULDC.64 UR6, c[0x0][0x228] ;  /* 0x00008a0000067ab9 */ /* 0x000fe20000000a00 */
[----:B------:R-:W-:Y:S02]  /*1cb700*/  LOP3.LUT R13, R13, 0xffefffff, RZ, 0xc0, !PT ;  /* 0xffefffff0d0d7812 */ /* 0x000fe400078ec0ff */
[----:B------:R-:W-:Y:S02]  /*1cb710*/  IMAD.X R11, R2, 0x1, R20, P0 ;  /* 0x00000001020b7824 */ /* 0x000fe400000e0614 */
[----:B------:R-:W-:Y:S02]  /*1cb720*/  @P1 LOP3.LUT R13, R13, 0x100000, RZ, 0xfc, !PT ;  /* 0x001000000d0d1812 */ /* 0x000fe400078efcff */
[----:B----4-:R-:W-:Y:S01]  /*1cb730*/  ISETP.GE.AND P1, PT, R7, UR9, PT ;  /* 0x0000000907007c0c */ /* 0x010fe2000bf26270 */
[----:B------:R0:W-:Y:S04]  /*1cb740*/  STL.64 [R1+0x4818], R10 ;  /* 0x0048180a01007387 */ /* 0x0001e80000100a00 */
[----:B------:R-:W4:Y:S01]  /*1cb750*/  LDL.LU R7, [R1+0x72e4] ;  /* 0x0072e40001077983 */ /* 0x000f220000300800 */
[----:B------:R-:W-:-:S02]  /*1cb760*/  ISETP.GE.AND P2, PT, R9, UR7, PT ;  /* 0x0000000709007c0c */ /* 0x000fc4000bf46270 */
[----:B------:R-:W-:Y:S01]  /*1cb770*/  LOP3.LUT R13, R13, 0xfff7ffff, RZ, 0xc0, !PT ;  /* 0xfff7ffff0d0d7812 */ /* 0x000fe200078ec0ff */
[----:B------:R-:W-:Y:S01]  /*1cb780*/  IMAD.U32 R4, RZ, RZ, UR10 ;  /* 0x0000000aff047e24 */ /* 0x000fe2000f8e00ff */
[----:B------:R-:W-:Y:S01]  /*1cb790*/  ULDC.64 UR10, c[0x0][0x228] ;  /* 0x00008a00000a7ab9 */ /* 0x000fe20000000a00 */
[----:B------:R-:W-:Y:S01]  /*1cb7a0*/  ULDC UR7, c[0x0][0x248] ;  /* 0x0000920000077ab9 */ /* 0x000fe20000000800 */
[----:B0-----:R-:W-:-:S07]  /*1cb7b0*/  IADD3 R10, P0, R0, R19, RZ ;  /* 0x00000013000a7210 */ /* 0x001fce0007f1e0ff */
[----:B------:R-:W-:Y:S01]  /*1cb7c0*/  @P2 LOP3.LUT R13, R13, 0x80000, RZ, 0xfc, !PT ;  /* 0x000800000d0d2812 */ /* 0x000fe200078efcff */
[----:B------:R-:W-:-:S03]  /*1cb7d0*/  IMAD.X R11, R2, 0x1, R18, P0 ;  /* 0x00000001020b7824 */ /* 0x000fc600000e0612 */
[----:B------:R-:W-:Y:S02]  /*1cb7e0*/  LOP3.LUT R13, R13, 0xfffbffff, RZ, 0xc0, !PT ;  /* 0xfffbffff0d0d7812 */ /* 0x000fe400078ec0ff */
[----:B------:R0:W-:Y:S02]  /*1cb7f0*/  STL.64 [R1+0x4830], R10 ;  /* 0x0048300a01007387 */ /* 0x0001e40000100a00 */
[----:B------:R-:W-:Y:S02]  /*1cb800*/  @P1 LOP3.LUT R13, R13, 0x40000, RZ, 0xfc, !PT ;  /* 0x000400000d0d1812 */ /* 0x000fe400078efcff */
[----:B---3--:R-:W-:Y:S02]  /*1cb810*/  ISETP.GE.AND P2, PT, R8, UR11, PT ;  /* 0x0000000b08007c0c */ /* 0x008fe4000bf46270 */
[----:B------:R-:W3:Y:S01]  /*1cb820*/  LDL.LU R8, [R1+0x72e8] ;  /* 0x0072e80001087983 */ /* 0x000ee20000300800 */
[----:B--2---:R-:W-:-:S03]  /*1cb830*/  ISETP.GE.AND P1, PT, R3, UR13, PT ;  /* 0x0000000d03007c0c */ /* 0x004fc6000bf26270 */
[----:B------:R-:W2:Y:S01]  /*1cb840*/  LDL.LU R3, [R1+0x72ec] ;  /* 0x0072ec0001037983 */ /* 0x000ea20000300800 */
[----:B------:R-:W-:Y:S02]  /*1cb850*/  LOP3.LUT R13, R13, 0xfffdffff, RZ, 0xc0, !PT ;  /* 0xfffdffff0d0d7812 */ /* 0x000fe400078ec0ff */
[----:B0-----:R-:W-:-:S04]  /*1cb860*/  IADD3 R10, P0, R0, R17, RZ ;  /* 0x00000011000a7210 */ /* 0x001fc80007f1e0ff */
[----:B------:R-:W-:Y:S01]  /*1cb870*/  @P2 LOP3.LUT R13, R13, 0x20000, RZ, 0xfc, !PT ;  /* 0x000200000d0d2812 */ /* 0x000fe200078efcff */
[----:B------:R-:W-:-:S03]  /*1cb880*/  IMAD.X R11, R2, 0x1, R15, P0 ;  /* 0x00000001020b7824 */ /* 0x000fc600000e060f */
[----:B------:R-:W-:Y:S02]  /*1cb890*/  LOP3.LUT R13, R13, 0xfffeffff, RZ, 0xc0, !PT ;  /* 0xfffeffff0d0d7812 */ /* 0x000fe400078ec0ff */
[----:B------:R0:W-:Y:S02]  /*1cb8a0*/  STL.64 [R1+0x4848], R10 ;  /* 0x0048480a01007387 */ /* 0x0001e40000100a00 */
[----:B------:R-:W-:Y:S02]  /*1cb8b0*/  @P1 LOP3.LUT R13, R13, 0x10000, RZ, 0xfc, !PT ;  /* 0x000100000d0d1812 */ /* 0x000fe400078efcff */
[----:B----4-:R-:W-:Y:S02]  /*1cb8c0*/  ISETP.GE.AND P1, PT, R7, UR15, PT ;  /* 0x0000000f07007c0c */ /* 0x010fe4000bf26270 */
[----:B------:R-:W4:Y:S01]  /*1cb8d0*/  LDL.LU R7, [R1+0x72f0] ;  /* 0x0072f00001077983 */ /* 0x000f220000300800 */
[----:B------:R-:W-:Y:S02]  /*1cb8e0*/  LOP3.LUT R13, R13, 0xffff7fff, RZ, 0xc0, !PT ;  /* 0xffff7fff0d0d7812 */ /* 0x000fe400078ec0ff */
[----:B0-----:R-:W-:-:S05]  /*1cb8f0*/  IADD3 R10, P0, R0, R16, RZ ;  /* 0x00000010000a7210 */ /* 0x001fca0007f1e0ff */
[----:B------:R-:W-:-:S03]  /*1cb900*/  IMAD.X R11, R2, 0x1, R14, P0 ;  /* 0x00000001020b7824 */ /* 0x000fc600000e060e */
[----:B------:R-:W-:Y:S02]  /*1cb910*/  @P1 LOP3.LUT R13, R13, 0x8000, RZ, 0xfc, !PT ;  /* 0x000080000d0d1812 */ /* 0x000fe400078efcff */
[----:B------:R0:W-:Y:S01]  /*1cb920*/  STL.64 [R1+0x4860], R10 ;  /* 0x0048600a01007387 */ /* 0x0001e20000100a00 */
[----:B---3--:R-:W-:-:S03]  /*1cb930*/  ISETP.GE.AND P0, PT, R8, UR17, PT ;  /* 0x0000001108007c0c */ /* 0x008fc6000bf06270 */
[----:B------:R-:W3:Y:S01]  /*1cb940*/  LDL.LU R8, [R1+0x72f4] ;  /* 0x0072f40001087983 */ /* 0x000ee20000300800 */
[----:B--2---:R-:W-:Y:S02]  /*1cb950*/  ISETP.GE.AND P1, PT, R3, UR19, PT ;  /* 0x0000001303007c0c */ /* 0x004fe4000bf26270 */
[----:B------:R-:W-:Y:S01]  /*1cb960*/  LOP3.LUT R13, R13, 0xffffbfff, RZ, 0xc0, !PT ;  /* 0xffffbfff0d0d7812 */ /* 0x000fe200078ec0ff */
[----:B------:R-:W2:Y:S01]  /*1cb970*/  LDL.LU R3, [R1+0x72f8] ;  /* 0x0072f80001037983 */ /* 0x000ea20000300800 */
[----:B------:R-:W-:-:S03]  /*1cb980*/  VIADD R0, R0, UR7 ;  /* 0x0000000700007c36 */ /* 0x000fc60008000000 */
[----:B------:R-:W3:Y:S02]  /*1cb990*/  LDL.LU R9, [R1+0x72fc] ;  /* 0x0072fc0001097983 */ /* 0x000ee40000300800 */
[----:B------:R-:W-:Y:S01]  /*1cb9a0*/  @P0 LOP3.LUT R13, R13, 0x4000, RZ, 0xfc, !PT ;  /* 0x000040000d0d0812 */ /* 0x000fe200078efcff */
[----:B------:R-:W-:Y:S01]  /*1cb9b0*/  UMOV UR40, UR23 ;  /* 0x0000001700287c82 */ /* 0x000fe20008000000 */
[----:B------:R-:W-:Y:S01]  /*1cb9c0*/  UMOV UR39, UR22 ;  /* 0x0000001600277c82 */ /* 0x000fe20008000000 */
[----:B------:R-:W-:Y:S02]  /*1cb9d0*/  SHF.R.S32.HI R2, RZ, 0x1f, R0 ;  /* 0x0000001fff027819 */ /* 0x000fe40000011400 */
[----:B------:R-:W-:Y:S01]  /*1cb9e0*/  LOP3.LUT R13, R13, 0xffffdfff, RZ, 0xc0, !PT ;  /* 0xffffdfff0d0d7812 */ /* 0x000fe200078ec0ff */
[----:B------:R-:W-:Y:S01]  /*1cb9f0*/  ULDC.64 UR22, c[0x0][0x228] ;  /* 0x00008a0000167ab9 */ /* 0x000fe20000000a00 */
[----:B------:R-:W-:Y:S01]  /*1cba00*/  UMOV UR13, UR38 ;  /* 0x00000026000d7c82 */ /* 0x000fe20008000000 */
[----:B------:R-:W-:Y:S01]  /*1cba10*/  UMOV UR17, UR43 ;  /* 0x0000002b00117c82 */ /* 0x000fe20008000000 */
[----:B------:R-:W-:Y:S01]  /*1cba20*/  UMOV UR15, UR42 ;  /* 0x0000002a000f7c82 */ /* 0x000fe20008000000 */
[----:B------:R-:W-:Y:S01]  /*1cba30*/  ULDC UR7, c[0x0][0x248] ;  /* 0x0000920000077ab9 */ /* 0x000fe20000000800 */
[----:B------:R-:W-:-:S02]  /*1cba40*/  LOP3.LUT R12, R12, 0xffffbfff, RZ, 0xc0, !PT ;  /* 0xffffbfff0c0c7812 */ /* 0x000fc400078ec0ff */
[----:B----4-:R-:W-:Y:S02]  /*1cba50*/  ISETP.GE.AND P0, PT, R7, UR21, PT ;  /* 0x0000001507007c0c */ /* 0x010fe4000bf06270 */
[----:B------:R-:W-:Y:S01]  /*1cba60*/  @P1 LOP3.LUT R13, R13, 0x2000, RZ, 0xfc, !PT ;  /* 0x000020000d0d1812 */ /* 0x000fe200078efcff */
[----:B------:R-:W4:Y:S01]  /*1cba70*/  LDL.LU R7, [R1+0x7300] ;  /* 0x0073000001077983 */ /* 0x000f220000300800 */
[----:B------:R-:W-:Y:S01]  /*1cba80*/  UMOV UR11, UR40 ;  /* 0x00000028000b7c82 */ /* 0x000fe20008000000 */
[----:B------:R-:W-:Y:S01]  /*1cba90*/  UMOV UR9, UR39 ;  /* 0x0000002700097c82 */ /* 0x000fe20008000000 */
[----:B------:R-:W-:Y:S01]  /*1cbaa0*/  LOP3.LUT R13, R13, 0xffffefff, RZ, 0xc0, !PT ;  /* 0xffffefff0d0d7812 */ /* 0x000fe200078ec0ff */
[----:B------:R-:W-:Y:S01]  /*1cbab0*/  UMOV UR21, UR24 ;  /* 0x0000001800157c82 */ /* 0x000fe20008000000 */
[----:B------:R-:W-:Y:S01]  /*1cbac0*/  ULDC.64 UR24, c[0x0][0x228] ;  /* 0x00008a0000187ab9 */ /* 0x000fe20000000a00 */
[----:B------:R-:W-:Y:S01]  /*1cbad0*/  ULDC.64 UR38, c[0x0][0x228] ;  /* 0x00008a0000267ab9 */ /* 0x000fe20000000a00 */
[----:B------:R-:W-:Y:S01]  /*1cbae0*/  ULDC.64 UR42, c[0x0][0x228] ;  /* 0x00008a00002a7ab9 */ /* 0x000fe20000000a00 */
[----:B------:R-:W-:-:S02]  /*1cbaf0*/  ULDC UR19, c[0x0][0x228] ;  /* 0x00008a0000137ab9 */ /* 0x000fc40000000800 */
[----:B------:R-:W-:Y:S02]  /*1cbb00*/  @P0 LOP3.LUT R13, R13, 0x1000, RZ, 0xfc, !PT ;  /* 0x000010000d0d0812 */ /* 0x000fe400078efcff */
[----:B0-----:R-:W-:-:S05]  /*1cbb10*/  IADD3 R10, P0, R0, R29, RZ ;  /* 0x0000001d000a7210 */ /* 0x001fca0007f1e0ff */
[----:B------:R-:W-:-:S05]  /*1cbb20*/  IMAD.X R11, R2, 0x1, R28, P0 ;  /* 0x00000001020b7824 */ /* 0x000fca00000e061c */
[----:B------:R0:W-:Y:S01]  /*1cbb30*/  STL.64 [R1+0x4858], R10 ;  /* 0x0048580a01007387 */ /* 0x0001e20000100a00 */
[----:B--2---:R-:W-:Y:S02]  /*1cbb40*/  ISETP.GE.AND P1, PT, R3, UR25, PT ;  /* 0x0000001903007c0c */ /* 0x004fe4000bf26270 */
[----:B---3--:R-:W-:Y:S01]  /*1cbb50*/  ISETP.GE.AND P2, PT, R8, UR23, PT ;  /* 0x0000001708007c0c */ /* 0x008fe2000bf46270 */
[----:B------:R-:W2:Y:S04]  /*1cbb60*/  LDL.LU R3, [R1+0x7304] ;  /* 0x0073040001037983 */ /* 0x000ea80000300800 */
[----:B------:R-:W3:Y:S01]  /*1cbb70*/  LDL.LU R8, [R1+0x7308] ;  /* 0x0073080001087983 */ /* 0x000ee20000300800 */
[----:B0-----:R-:W-:Y:S02]  /*1cbb80*/  IADD3 R10, P0, R0, R27, RZ ;  /* 0x0000001b000a7210 */ /* 0x001fe40007f1e0ff */
[----:B------:R-:W-:Y:S01]  /*1cbb90*/  LOP3.LUT R13, R13, 0xfffff7ff, RZ, 0xc0, !PT ;  /* 0xfffff7ff0d0d7812 */ /* 0x000fe200078ec0ff */
[----:B------:R-:W-:Y:S01]  /*1cbba0*/  ULDC UR25, c[0x0][0x228] ;  /* 0x00008a0000197ab9 */ /* 0x000fe20000000800 */
[----:B------:R-:W-:Y:S01]  /*1cbbb0*/  ULDC UR23, c[0x0][0x228] ;  /* 0x00008a0000177ab9 */ /* 0x000fe20000000800 */
[----:B------:R-:W-:-:S05]  /*1cbbc0*/  IMAD.X R11, R2, 0x1, R26, P0 ;  /* 0x00000001020b7824 */ /* 0x000fca00000e061a */
[----:B------:R0:W-:Y:S01]  /*1cbbd0*/  STL.64 [R1+0x4840], R10 ;  /* 0x0048400a01007387 */ /* 0x0001e20000100a00 */
[----:B------:R-:W-:-:S04]  /*1cbbe0*/  @P2 LOP3.LUT R13, R13, 0x800, RZ, 0xfc, !PT ;  /* 0x000008000d0d2812 */ /* 0x000fc800078efcff */
[----:B------:R-:W-:Y:S02]  /*1cbbf0*/  LOP3.LUT R13, R13, 0xfffffbff, RZ, 0xc0, !PT ;  /* 0xfffffbff0d0d7812 */ /* 0x000fe400078ec0ff */
[----:B0-----:R-:W-:-:S05]  /*1cbc00*/  IADD3 R10, P0, R0, R25, RZ ;  /* 0x00000019000a7210 */ /* 0x001fca0007f1e0ff */
[----:B------:R-:W-:Y:S01]  /*1cbc10*/  IMAD.X R11, R2, 0x1, R24, P0 ;  /* 0x00000001020b7824 */ /* 0x000fe200000e0618 */
[----:B------:R-:W-:Y:S02]  /*1cbc20*/  @P1 LOP3.LUT R13, R13, 0x400, RZ, 0xfc, !PT ;  /* 0x000004000d0d1812 */ /* 0x000fe400078efcff */
[----:B----4-:R-:W-:Y:S02]  /*1cbc30*/  ISETP.GE.AND P1, PT, R7, UR29, PT ;  /* 0x0000001d07007c0c */ /* 0x010fe4000bf26270 */
[----:B------:R-:W-:Y:S01]  /*1cbc40*/  ISETP.GE.AND P2, PT, R9, UR27, PT ;  /* 0x0000001b09007c0c */ /* 0x000fe2000bf46270 */
[----:B------:R-:W-:Y:S01]  /*1cbc50*/  ULDC UR29, c[0x0][0x228] ;  /* 0x00008a00001d7ab9 */ /* 0x000fe20000000800 */
[----:B------:R0:W-:Y:S01]  /*1cbc60*/  STL.64 [R1+0x4868], R10 ;  /* 0x0048680a01007387 */ /* 0x0001e20000100a00 */
[----:B------:R-:W-:Y:S01]  /*1cbc70*/  LOP3.LUT R13, R13, 0xfffffdff, RZ, 0xc0, !PT ;  /* 0xfffffdff0d0d7812 */ /* 0x000fe200078ec0ff */
[----:B------:R-:W-:Y:S02]  /*1cbc80*/  ULDC UR27, c[0x0][0x228] ;  /* 0x00008a00001b7ab9 */ /* 0x000fe40000000800 */
[----:B0-----:R-:W4:Y:S04]  /*1cbc90*/  LDL.LU R11, [R1+0x7418] ;  /* 0x00741800010b7983 */ /* 0x001f280000300800 */
[----:B------:R-:W4:Y:S03]  /*1cbca0*/  LDL.LU R7, [R1+0x730c] ;  /* 0x00730c0001077983 */ /* 0x000f260000300800 */
[----:B------:R-:W-:-:S04]  /*1cbcb0*/  @P2 LOP3.LUT R13, R13, 0x200, RZ, 0xfc, !PT ;  /* 0x000002000d0d2812 */ /* 0x000fc800078efcff */
[----:B------:R-:W-:Y:S02]  /*1cbcc0*/  LOP3.LUT R13, R13, 0xfffffeff, RZ, 0xc0, !PT ;  /* 0xfffffeff0d0d7812 */ /* 0x000fe400078ec0ff */
[----:B--2---:R-:W-:Y:S02]  /*1cbcd0*/  ISETP.GE.AND P0, PT, R3, UR31, PT ;  /* 0x0000001f03007c0c */ /* 0x004fe4000bf06270 */
[----:B------:R-:W2:Y:S01]  /*1cbce0*/  LDL.LU R3, [R1+0x7310] ;  /* 0x0073100001037983 */ /* 0x000ea20000300800 */
[----:B------:R-:W-:-:S04]  /*1cbcf0*/  @P1 LOP3.LUT R13, R13, 0x100, RZ, 0xfc, !PT ;  /* 0x000001000d0d1812 */ /* 0x000fc800078efcff */
[----:B------:R-:W-:Y:S02]  /*1cbd00*/  LOP3.LUT R13, R13, 0xffffff7f, RZ, 0xc0, !PT ;  /* 0xffffff7f0d0d7812 */ /* 0x000fe400078ec0ff */
[----:B---3--:R-:W-:-:S04]  /*1cbd10*/  ISETP.GE.AND P1, PT, R8, UR33, PT ;  /* 0x0000002108007c0c */ /* 0x008fc8000bf26270 */
[----:B------:R-:W-:Y:S02]  /*1cbd20*/  @P0 LOP3.LUT R13, R13, 0x80, RZ, 0xfc, !PT ;  /* 0x000000800d0d0812 */ /* 0x000fe400078efcff */
[----:B------:R-:W-:Y:S01]  /*1cbd30*/  IADD3 R8, P0, R0, R23, RZ ;  /* 0x0000001700087210 */ /* 0x000fe20007f1e0ff */
[----:B------:R-:W-:Y:S04]  /*1cbd40*/  STL [R1+0x7404], R23 ;  /* 0x0074041701007387 */ /* 0x000fe80000100800 */
[----:B------:R-:W-:Y:S01]  /*1cbd50*/  IMAD.X R9, R2, 0x1, R22, P0 ;  /* 0x0000000102097824 */ /* 0x000fe200000e0616 */
[----:B------:R-:W-:Y:S04]  /*1cbd60*/  STL [R1+0x7408], R22 ;  /* 0x0074081601007387 */ /* 0x000fe80000100800 */
[----:B------:R0:W-:Y:S04]  /*1cbd70*/  STL.64 [R1+0x4880], R8 ;  /* 0x0048800801007387 */ /* 0x0001e80000100a00 */
[----:B0-----:R-:W3:Y:S04]  /*1cbd80*/  LDL.LU R9, [R1+0x7314] ;  /* 0x0073140001097983 */ /* 0x001ee80000300800 */
[----:B------:R-:W3:Y:S01]  /*1cbd90*/  LDL.LU R8, [R1+0x7318] ;  /* 0x0073180001087983 */ /* 0x000ee20000300800 */
[----:B------:R-:W-:Y:S01]  /*1cbda0*/  UMOV UR31, UR34 ;  /* 0x00000022001f7c82 */ /* 0x000fe20008000000 */
[----:B------:R-:W-:Y:S01]  /*1cbdb0*/  ULDC.64 UR34, c[0x0][0x228] ;  /* 0x00008a0000227ab9 */ /* 0x000fe20000000a00 */
[----:B------:R-:W-:-:S02]  /*1cbdc0*/  LOP3.LUT R13, R13, 0xffffffbf, RZ, 0xc0, !PT ;  /* 0xffffffbf0d0d7812 */ /* 0x000fc400078ec0ff */
[----:B----4-:R-:W-:Y:S02]  /*1cbdd0*/  ISETP.GE.AND P0, PT, R7, UR35, PT ;  /* 0x0000002307007c0c */ /* 0x010fe4000bf06270 */
[----:B------:R-:W-:-:S04]  /*1cbde0*/  @P1 LOP3.LUT R13, R13, 0x40, RZ, 0xfc, !PT ;  /* 0x000000400d0d1812 */ /* 0x000fc800078efcff */
[----:B------:R-:W-:Y:S01]  /*1cbdf0*/  LOP3.LUT R13, R13, 0xffffffdf, RZ, 0xc0, !PT ;  /* 0xffffffdf0d0d7812 */ /* 0x000fe200078ec0ff */
[----:B------:R-:W-:Y:S04]  /*1cbe00*/  STL [R1+0x740c], R21 ;  /* 0x00740c1501007387 */ /* 0x000fe80000100800 */
[----:B------:R-:W4:Y:S02]  /*1cbe10*/  LDL.LU R7, [R1+0x731c] ;  /* 0x00731c0001077983 */ /* 0x000f240000300800 */
[----:B------:R-:W-:Y:S02]  /*1cbe20*/  @P0 LOP3.LUT R13, R13, 0x20, RZ, 0xfc, !PT ;  /* 0x000000200d0d0812 */ /* 0x000fe400078efcff */
[----:B--2---:R-:W-:Y:S02]  /*1cbe30*/  ISETP.GE.AND P0, PT, R3, UR37, PT ;  /* 0x0000002503007c0c */ /* 0x004fe4000bf06270 */
[----:B------:R-:W2:Y:S01]  /*1cbe40*/  LDL.LU R3, [R1+0x7320] ;  /* 0x0073200001037983 */ /* 0x000ea20000300800 */
[----:B------:R-:W-:Y:S01]  /*1cbe50*/  LOP3.LUT R13, R13, 0xffffffef, RZ, 0xc0, !PT ;  /* 0xffffffef0d0d7812 */ /* 0x000fe200078ec0ff */
[----:B------:R-:W-:Y:S01]  /*1cbe60*/  UMOV UR37, UR41 ;  /* 0x0000002900257c82 */ /* 0x000fe20008000000 */
[----:B------:R-:W-:-:S08]  /*1cbe70*/  ULDC.64 UR40, c[0x0][0x228] ;  /* 0x00008a0000287ab9 */ /* 0x000fd00000000a00 */
[----:B------:R-:W-:Y:S02]  /*1cbe80*/  @P0 LOP3.LUT R13, R13, 0x10, RZ, 0xfc, !PT ;  /* 0x000000100d0d0812 */ /* 0x000fe400078efcff */
[----:B------:R-:W-:-:S05]  /*1cbe90*/  IADD3 R22, P0, R0, R21, RZ ;  /* 0x0000001500167210 */ /* 0x000fca0007f1e0ff */
[----:B------:R-:W-:Y:S01]  /*1cbea0*/  IMAD.X R23, R2, 0x1, R20, P0 ;  /* 0x0000000102177824 */ /* 0x000fe200000e0614 */
[----:B------:R-:W-:Y:S04]  /*1cbeb0*/  STL [R1+0x7410], R20 ;  /* 0x0074101401007387 */ /* 0x000fe80000100800 */
[----:B------:R-:W-:Y:S04]  /*1cbec0*/  STL.64 [R1+0x4898], R22 ;  /* 0x0048981601007387 */ /* 0x000fe80000100a00 */
[----:B------:R-:W-:Y:S01]  /*1cbed0*/  STL [R1+0x7414], R19 ;  /* 0x0074141301007387 */ /* 0x000fe20000100800 */
[----:B---3--:R-:W-:-:S02]  /*1cbee0*/  ISETP.GE.AND P1, PT, R8, UR41, PT ;  /* 0x0000002908007c0c */ /* 0x008fc4000bf26270 */
[----:B------:R-:W-:Y:S02]  /*1cbef0*/  IADD3 R8, P0, R0, R19, RZ ;  /* 0x0000001300087210 */ /* 0x000fe40007f1e0ff */
[----:B------:R-:W-:-:S03]  /*1cbf00*/  ISETP.GE.AND P2, PT, R9, UR39, PT ;  /* 0x0000002709007c0c */ /* 0x000fc6000bf46270 */
[----:B------:R-:W-:-:S05]  /*1cbf10*/  IMAD.X R9, R2, 0x1, R18, P0 ;  /* 0x0000000102097824 */ /* 0x000fca00000e0612 */
[----:B------:R0:W-:Y:S01]  /*1cbf20*/  STL.64 [R1+0x48a8], R8 ;  /* 0x0048a80801007387 */ /* 0x0001e20000100a00 */
[----:B------:R-:W-:-:S03]  /*1cbf30*/  LOP3.LUT R13, R13, 0xfffffff7, RZ, 0xc0, !PT ;  /* 0xfffffff70d0d7812 */ /* 0x000fc600078ec0ff */
[----:B0-----:R-:W3:Y:S01]  /*1cbf40*/  LDL.LU R8, [R1+0x7324] ;  /* 0x0073240001087983 */ /* 0x001ee20000300800 */
[----:B------:R-:W-:Y:S01]  /*1cbf50*/  @P2 LOP3.LUT R13, R13, 0x8, RZ, 0xfc, !PT ;  /* 0x000000080d0d2812 */ /* 0x000fe200078efcff */
[----:B------:R-:W-:Y:S01]  /*1cbf60*/  UMOV UR35, UR44 ;  /* 0x0000002c00237c82 */ /* 0x000fe20008000000 */
[----:B------:R-:W-:Y:S02]  /*1cbf70*/  ULDC.64 UR44, c[0x0][0x228] ;  /* 0x00008a00002c7ab9 */ /* 0x000fe40000000a00 */
[----:B------:R-:W-:Y:S02]  /*1cbf80*/  LOP3.LUT R13, R13, 0xfffffffb, RZ, 0xc0, !PT ;  /* 0xfffffffb0d0d7812 */ /* 0x000fe400078ec0ff */
[----:B----4-:R-:W-:Y:S02]  /*1cbf90*/  ISETP.GE.AND P2, PT, R7, UR43, PT ;  /* 0x0000002b07007c0c */ /* 0x010fe4000bf46270 */
[----:B------:R-:W-:Y:S02]  /*1cbfa0*/  @P1 LOP3.LUT R13, R13, 0x4, RZ, 0xfc, !PT ;  /* 0x000000040d0d1812 */ /* 0x000fe400078efcff */
[----:B--2---:R-:W-:-:S02]  /*1cbfb0*/  ISETP.GE.AND P1, PT, R3, UR45, PT ;  /* 0x0000002d03007c0c */ /* 0x004fc4000bf26270 */
[----:B------:R-:W2:Y:S04]  /*1cbfc0*/  LDL.LU R3, [R1+0x7328] ;  /* 0x0073280001037983 */ /* 0x000ea80000300800 */
[----:B------:R-:W4:Y:S01]  /*1cbfd0*/  LDL.LU R7, [R1+0x732c] ;  /* 0x00732c0001077983 */ /* 0x000f220000300800 */
[----:B------:R-:W-:Y:S02]  /*1cbfe0*/  LOP3.LUT R13, R13, 0xfffffffd, RZ, 0xc0, !PT ;  /* 0xfffffffd0d0d7812 */ /* 0x000fe400078ec0ff */
[----:B------:R-:W-:Y:S02]  /*1cbff0*/  IADD3 R20, P0, R0, R17, RZ ;  /* 0x0000001100147210 */ /* 0x000fe40007f1e0ff */
[----:B------:R-:W-:-:S04]  /*1cc000*/  @P2 LOP3.LUT R13, R13, 0x2, RZ, 0xfc, !PT ;  /* 0x000000020d0d2812 */ /* 0x000fc800078efcff */
[----:B------:R-:W-:Y:S01]  /*1cc010*/  LOP3.LUT R13, R13, 0xfffffffe, RZ, 0xc0, !PT ;  /* 0xfffffffe0d0d7812 */ /* 0x000fe200078ec0ff */
[----:B------:R-:W-:-:S03]  /*1cc020*/  IMAD.X R21, R2, 0x1, R15, P0 ;  /* 0x0000000102157824 */ /* 0x000fc600000e060f */
[----:B------:R-:W-:Y:S02]  /*1cc030*/  @P1 LOP3.LUT R13, R13, 0x1, RZ, 0xfc, !PT ;  /* 0x000000010d0d1812 */ /* 0x000fe400078efcff */
[----:B------:R-:W-:Y:S04]  /*1cc040*/  STL.64 [R1+0x48c0], R20 ;  /* 0x0048c01401007387 */ /* 0x000fe80000100a00 */
[----:B------:R-:W2:Y:S01]  /*1cc050*/  LDL.LU R10, [R1+0x7330] ;  /* 0x00733000010a7983 */ /* 0x000ea20000300800 */
[----:B---3--:R-:W-:Y:S02]  /*1cc060*/  ISETP.GE.AND P0, PT, R8, UR47, PT ;  /* 0x0000002f08007c0c */ /* 0x008fe4000bf06270 */
[----:B------:R-:W-:-:S05]  /*1cc070*/  IADD3 R8, P1, R0, R16, RZ ;  /* 0x0000001000087210 */ /* 0x000fca0007f3e0ff */
[----:B------:R-:W-:-:S05]  /*1cc080*/  IMAD.X R9, R2, 0x1, R14, P1 ;  /* 0x0000000102097824 */ /* 0x000fca00008e060e */
[----:B------:R0:W-:Y:S04]  /*1cc090*/  STL.64 [R1+0x48d8], R8 ;  /* 0x0048d80801007387 */ /* 0x0001e80000100a00 */
[----:B0-----:R-:W3:Y:S04]  /*1cc0a0*/  LDL.LU R9, [R1+0x7334] ;  /* 0x0073340001097983 */ /* 0x001ee80000300800 */
[----:B------:R-:W3:Y:S01]  /*1cc0b0*/  LDL.LU R8, [R1+0x7338] ;  /* 0x0073380001087983 */ /* 0x000ee20000300800 */
[----:B------:R-:W-:Y:S01]  /*1cc0c0*/  VIADD R2, R0, UR7 ;  /* 0x0000000700027c36 */ /* 0x000fe20008000000 */
[----:B----4-:R-:W-:-:S02]  /*1cc0d0*/  ISETP.GE.AND P2, PT, R7, UR51, PT ;  /* 0x0000003307007c0c */ /* 0x010fc4000bf46270 */
[----:B--2---:R-:W-:Y:S01]  /*1cc0e0*/  ISETP.GE.AND P1, PT, R3, UR49, PT ;  /* 0x0000003103007c0c */ /* 0x004fe2000bf26270 */
[----:B------:R-:W2:Y:S04]  /*1cc0f0*/  LDL.LU R7, [R1+0x733c] ;  /* 0x00733c0001077983 */ /* 0x000ea80000300800 */
[----:B------:R-:W4:Y:S01]  /*1cc100*/  LDL.LU R0, [R1+0x7340] ;  /* 0x0073400001007983 */ /* 0x000f220000300800 */
[----:B------:R-:W-:Y:S01]  /*1cc110*/  SHF.R.S32.HI R3, RZ, 0x1f, R2 ;  /* 0x0000001fff037819 */ /* 0x000fe20000011402 */
[----:B------:R-:W-:Y:S01]  /*1cc120*/  UMOV UR41, UR56 ;  /* 0x0000003800297c82 */ /* 0x000fe20008000000 */
[----:B------:R-:W-:Y:S01]  /*1cc130*/  IADD3 R20, P4, R2, R29, RZ ;  /* 0x0000001d02147210 */ /* 0x000fe20007f9e0ff */
[----:B------:R-:W-:Y:S01]  /*1cc140*/  UMOV UR43, UR55 ;  /* 0x00000037002b7c82 */ /* 0x000fe20008000000 */
[----:B------:R-:W-:Y:S01]  /*1cc150*/  UMOV UR39, UR54 ;  /* 0x0000003600277c82 */ /* 0x000fe20008000000 */
[----:B------:R-:W-:Y:S01]  /*1cc160*/  ULDC.64 UR54, c[0x0][0x228] ;  /* 0x00008a0000367ab9 */ /* 0x000fe20000000a00 */
[----:B------:R-:W-:Y:S01]  /*1cc170*/  ISETP.GE.AND P3, PT, R10, UR53, PT ;  /* 0x000000350a007c0c */ /* 0x000fe2000bf66270 */
[----:B------:R-:W-:Y:S01]  /*1cc180*/  UMOV UR53, UR57 ;  /* 0x0000003900357c82 */ /* 0x000fe20008000000 */
[----:B------:R-:W-:Y:S01]  /*1cc190*/  ULDC.64 UR56, c[0x0][0x228] ;  /* 0x00008a0000387ab9 */ /* 0x000fe20000000a00 */
[----:B------:R-:W-:Y:S01]  /*1cc1a0*/  IMAD.X R21, R3, 0x1, R28, P4 ;  /* 0x0000000103157824 */ /* 0x000fe200020e061c */
[----:B------:R-:W-:Y:S01]  /*1cc1b0*/  @P0 LOP3.LUT R12, R12, 0x4000, RZ, 0xfc, !PT ;  /* 0x000040000c0c0812 */ /* 0x000fe200078efcff */
[----:B------:R-:W-:Y:S01]  /*1cc1c0*/  UMOV UR33, UR61 ;  /* 0x0000003d00217c82 */ /* 0x000fe20008000000 */
[----:B------:R-:W-:Y:S01]  /*1cc1d0*/  UMOV UR47, UR60 ;  /* 0x0000003c002f7c82 */ /* 0x000fe20008000000 */
[----:B------:R-:W-:Y:S01]  /*1cc1e0*/  ULDC.64 UR60, c[0x0][0x228] ;  /* 0x00008a00003c7ab9 */ /* 0x000fe20000000a00 */
[----:B------:R-:W-:Y:S01]  /*1cc1f0*/  LOP3.LUT R12, R12, 0xffffdfff, RZ, 0xc0, !PT ;  /* 0xffffdfff0c0c7812 */ /* 0x000fe200078ec0ff */
[----:B------:R-:W-:-:S03]  /*1cc200*/  ULDC UR7, c[0x0][0x228] ;  /* 0x00008a0000077ab9 */ /* 0x000fc60000000800 */
[----:B------:R-:W-:-:S04]  /*1cc210*/  @P1 LOP3.LUT R12, R12, 0x2000, RZ, 0xfc, !PT ;  /* 0x000020000c0c1812 */ /* 0x000fc800078efcff */
[----:B------:R-:W-:Y:S01]  /*1cc220*/  LOP3.LUT R12, R12, 0xffff7fff, RZ, 0xc0, !PT ;  /* 0xffff7fff0c0c7812 */ /* 0x000fe200078ec0ff */
[----:B------:R-:W-:Y:S03]  /*1cc230*/  STL.64 [R1+0x48d0], R20 ;  /* 0x0048d01401007387 */ /* 0x000fe60000100a00 */
[----:B------:R-:W-:Y:S01]  /*1cc240*/  @P2 LOP3.LUT R12, R12, 0x8000, RZ, 0xfc, !PT ;  /* 0x000080000c0c2812 */ /* 0x000fe200078efcff */
[----:B------:R-:W-:Y:S01]  /*1cc250*/  UMOV UR51, UR13 ;  /* 0x0000000d00337c82 */ /* 0x000fe20008000000 */
[----:B---3--:R-:W-:Y:S02]  /*1cc260*/  ISETP.GE.AND P5, PT, R8, UR57, PT ;  /* 0x0000003908007c0c */ /* 0x008fe4000bfa6270 */
[----:B------:R-:W-:Y:S02]  /*1cc270*/  IADD3 R8, P6, R2, R27, RZ ;  /* 0x0000001b02087210 */ /* 0x000fe40007fde0ff */
[----:B------:R-:W-:Y:S01]  /*1cc280*/  ISETP.GE.AND P4, PT, R9, UR55, PT ;  /* 0x0000003709007c0c */ /* 0x000fe2000bf86270 */
[----:B------:R-:W-:Y:S01]  /*1cc290*/  UMOV UR55, UR59 ;  /* 0x0000003b00377c82 */ /* 0x000fe20008000000 */
[----:B------:R-:W-:Y:S01]  /*1cc2a0*/  UMOV UR57, UR58 ;  /* 0x0000003a00397c82 */ /* 0x000fe20008000000 */
[----:B------:R-:W-:Y:S01]  /*1cc2b0*/  ULDC.64 UR58, c[0x0][0x228] ;  /* 0x00008a00003a7ab9 */ /* 0x000fe20000000a00 */
[----:B------:R-:W-:-:S05]  /*1cc2c0*/  IMAD.X R9, R3, 0x1, R26, P6 ;  /* 0x0000000103097824 */ /* 0x000fca00030e061a */
[----:B------:R0:W-:Y:S04]  /*1cc2d0*/  STL.64 [R1+0x48b8], R8 ;  /* 0x0048b80801007387 */ /* 0x0001e80000100a00 */
[----:B------:R-:W3:Y:S01]  /*1cc2e0*/  LDL R19, [R1+0x3988] ;  /* 0x0039880001137983 */ /* 0x000ee20000100800 */
[----:B0-----:R-:W-:-:S05]  /*1cc2f0*/  IADD3 R8, P0, R2, R25, RZ ;  /* 0x0000001902087210 */ /* 0x001fca0007f1e0ff */
[----:B------:R-:W-:-:S05]  /*1cc300*/  IMAD.X R9, R3, 0x1, R24, P0 ;  /* 0x0000000103097824 */ /* 0x000fca00000e0618 */
[----:B------:R-:W-:Y:S04]  /*1cc310*/  STL.64 [R1+0x48e0], R8 ;  /* 0x0048e00801007387 */ /* 0x000fe80000100a00 */
[----:B------:R-:W3:Y:S01]  /*1cc320*/  LDL.LU R22, [R1+0x7c] ;  /* 0x00007c0001167983 */ /* 0x000ee20000300800 */
[----:B--2---:R-:W-:Y:S01]  /*1cc330*/  ISETP.GE.AND P6, PT, R7, UR59, PT ;  /* 0x0000003b07007c0c */ /* 0x004fe2000bfc6270 */
[----:B------:R-:W-:Y:S01]  /*1cc340*/  UMOV UR59, UR11 ;  /* 0x0000000b003b7c82 */ /* 0x000fe20008000000 */
[----:B------:R-:W0:Y:S01]  /*1cc350*/  S2UR UR11, SR_CgaCtaId ;  /* 0x00000000000b79c3 */ /* 0x000e220000008800 */
[----:B----4-:R-:W-:Y:S01]  /*1cc360*/  ISETP.GE.AND P2, PT, R0, UR61, PT ;  /* 0x0000003d00007c0c */ /* 0x010fe2000bf46270 */
[----:B------:R-:W-:Y:S01]  /*1cc370*/  UMOV UR61, UR9 ;  /* 0x00000009003d7c82 */ /* 0x000fe20008000000 */
[----:B------:R-:W-:-:S02]  /*1cc380*/  UMOV UR9, 0x400 ;  /* 0x0000040000097882 */ /* 0x000fc40000000000 */
[----:B0-----:R-:W-:Y:S01]  /*1cc390*/  ULEA UR13, UR11, UR9, 0x18 ;  /* 0x000000090b0d7291 */ /* 0x001fe2000f8ec03f */
[C---:B------:R-:W-:Y:S02]  /*1cc3a0*/  LOP3.LUT P1, RZ, R11.reuse, 0x100, RZ, 0xc0, !PT ;  /* 0x000001000bff7812 */ /* 0x040fe4000782c0ff */
[----:B------:R-:W-:Y:S01]  /*1cc3b0*/  LOP3.LUT R12, R12, 0xfffeffff, RZ, 0xc0, !PT ;  /* 0xfffeffff0c0c7812 */ /* 0x000fe200078ec0ff */
[----:B------:R-:W-:Y:S01]  /*1cc3c0*/  UMOV UR49, UR17 ;  /* 0x0000001100317c82 */ /* 0x000fe20008000000 */
[----:B------:R-:W-:Y:S01]  /*1cc3d0*/  ULDC UR9, c[0x0][0x228] ;  /* 0x00008a0000097ab9 */ /* 0x000fe20000000800 */
[----:B------:R-:W-:Y:S01]  /*1cc3e0*/  ULDC UR11, c[0x0][0x228] ;  /* 0x00008a00000b7ab9 */ /* 0x000fe20000000800 */
[----:B------:R-:W-:Y:S01]  /*1cc3f0*/  IMAD.U32 R0, RZ, RZ, UR13 ;  /* 0x0000000dff007e24 */ /* 0x000fe2000f8e00ff */
[----:B------:R-:W-:Y:S01]  /*1cc400*/  LOP3.LUT R11, R11, 0xfffffdff, RZ, 0xc0, !PT ;  /* 0xfffffdff0b0b7812 */ /* 0x000fe200078ec0ff */
[----:B------:R-:W-:Y:S01]  /*1cc410*/  ULDC UR17, c[0x0][0x228] ;  /* 0x00008a0000117ab9 */ /* 0x000fe20000000800 */
[----:B------:R-:W-:Y:S01]  /*1cc420*/  @P3 LOP3.LUT R12, R12, 0x10000, RZ, 0xfc, !PT ;  /* 0x000100000c0c3812 */ /* 0x000fe200078efcff */
[----:B------:R-:W-:Y:S01]  /*1cc430*/  ULDC UR13, c[0x0][0x228] ;  /* 0x00008a00000d7ab9 */ /* 0x000fe20000000800 */
[----:B------:R0:W-:Y:S04]  /*1cc440*/  STL [R1+0x5458], R0 ;  /* 0x0054580001007387 */ /* 0x0001e80000100800 */
[----:B0-----:R-:W2:Y:S04]  /*1cc450*/  LDL.LU R0, [R1+0x78] ;  /* 0x0000780001007983 */ /* 0x001ea80000300800 */
[----:B------:R-:W4:Y:S04]  /*1cc460*/  LDL R8, [R1+0x397c] ;  /* 0x00397c0001087983 */ /* 0x000f280000100800 */
[----:B------:R-:W2:Y:S04]  /*1cc470*/  LDL R7, [R1+0x3980] ;  /* 0x0039800001077983 */ /* 0x000ea80000100800 */
[----:B------:R-:W2:Y:S04]  /*1cc480*/  LDL R10, [R1+0x3984] ;  /* 0x00398400010a7983 */ /* 0x000ea80000100800 */
[----:B------:R-:W2:Y:S04]  /*1cc490*/  LDL R20, [R1+0x398c] ;  /* 0x00398c0001147983 */ /* 0x000ea80000100800 */
[----:B------:R-:W2:Y:S04]  /*1cc4a0*/  LDL R21, [R1+0x3990] ;  /* 0x0039900001157983 */ /* 0x000ea80000100800 */
[----:B------:R-:W2:Y:S04]  /*1cc4b0*/  LDL R23, [R1+0x3978] ;  /* 0x0039780001177983 */ /* 0x000ea80000100800 */
[----:B------:R-:W2:Y:S01]  /*1cc4c0*/  LDL R9, [R1+0x3974] ;  /* 0x0039740001097983 */ /* 0x000ea20000100800 */
[----:B------:R-:W-:-:S02]  /*1cc4d0*/  @P2 LOP3.LUT R11, R11, 0x200, RZ, 0xfc, !PT ;  /* 0x000002000b0b2812 */ /* 0x000fc400078efcff */
[----:B---3--:R-:W-:Y:S02]  /*1cc4e0*/  ISETP.LT.AND P2, PT, R19, UR61, !P1 ;  /* 0x0000003d13007c0c */ /* 0x008fe4000cf41270 */
[----:B------:R-:W-:-:S11]  /*1cc4f0*/  LOP3.LUT R22, R22, 0xfffffdff, RZ, 0xc0, !PT ;  /* 0xfffffdff16167812 */ /* 0x000fd600078ec0ff */
[----:B------:R-:W-:-:S04]  /*1cc500*/  @P2 LOP3.LUT R22, R22, 0x200, RZ, 0xfc, !PT ;  /* 0x0000020016162812 */ /* 0x000fc800078efcff */
[----:B------:R-:W-:Y:S01]  /*1cc510*/  LOP3.LUT R22, R22, 0xffffefff, RZ, 0xc0, !PT ;  /* 0xffffefff16167812 */ /* 0x000fe200078ec0ff */
[----:B------:R-:W-:Y:S01]  /*1cc520*/  UMOV UR45, UR15 ;  /* 0x0000000f002d7c82 */ /* 0x000fe20008000000 */
[----:B------:R-:W-:Y:S01]  /*1cc530*/  ULDC UR15, c[0x0][0x228] ;  /* 0x00008a00000f7ab9 */ /* 0x000fe20000000800 */
[----:B------:R-:W-:Y:S01]  /*1cc540*/  LOP3.LUT P0, RZ, R11, 0x80, RZ, 0xc0, !PT ;  /* 0x000000800bff7812 */ /* 0x000fe2000780c0ff */
[----:B------:R-:W-:Y:S01]  /*1cc550*/  UMOV UR61, UR59 ;  /* 0x0000003b003d7c82 */ /* 0x000fe20008000000 */
[----:B------:R-:W-:Y:S01]  /*1cc560*/  UMOV UR59, UR51 ;  /* 0x00000033003b7c82 */ /* 0x000fe20008000000 */
[----:B------:R-:W-:Y:S01]  /*1cc570*/  UMOV UR51, UR37 ;  /* 0x0000002500337c82 */ /* 0x000fe20008000000 */
[----:B------:R-:W-:Y:S01]  /*1cc580*/  UMOV UR37, UR35 ;  /* 0x0000002300257c82 */ /* 0x000fe20008000000 */
[----:B------:R-:W-:Y:S01]  /*1cc590*/  UMOV UR35, UR21 ;  /* 0x0000001500237c82 */ /* 0x000fe20008000000 */
[----:B------:R-:W-:Y:S01]  /*1cc5a0*/  ULDC UR21, c[0x0][0x228] ;  /* 0x00008a0000157ab9 */ /* 0x000fe20000000800 */
[----:B----4-:R-:W-:-:S02]  /*1cc5b0*/  ISETP.LT.AND P2, PT, R8, UR19, !P1 ;  /* 0x0000001308007c0c */ /* 0x010fc4000cf41270 */
[----:B--2---:R-:W-:Y:S01]  /*1cc5c0*/  ISETP.LT.AND P3, PT, R7, UR17, !P1 ;  /* 0x0000001107007c0c */ /* 0x004fe2000cf61270 */
[----:B------:R-:W-:Y:S01]  /*1cc5d0*/  ULDC UR19, c[0x0][0x228] ;  /* 0x00008a0000137ab9 */ /* 0x000fe20000000800 */
[----:B------:R-:W-:Y:S01]  /*1cc5e0*/  LOP3.LUT R0, R0, 0x7fffffff, RZ, 0xc0, !PT ;  /* 0x7fffffff00007812 */ /* 0x000fe200078ec0ff */
[----:B------:R-:W-:-:S08]  /*1cc5f0*/  ULDC UR17, c[0x0][0x228] ;  /* 0x00008a0000117ab9 */ /* 0x000fd00000000800 */
[----:B------:R-:W-:Y:S02]  /*1cc600*/  @P2 LOP3.LUT R22, R22, 0x1000, RZ, 0xfc, !PT ;  /* 0x0000100016162812 */ /* 0x000fe400078efcff */
[----:B------:R-:W-:Y:S01]  /*1cc610*/  ISETP.LT.AND P2, PT, R10, UR7, !P1 ;  /* 0x000000070a007c0c */ /* 0x000fe2000cf41270 */
[----:B------:R-:W-:Y:S01]  /*1cc620*/  ULDC UR7, c[0x0][0x228] ;  /* 0x00008a0000077ab9 */ /* 0x000fe20000000800 */
[----:B------:R-:W-:-:S04]  /*1cc630*/  LOP3.LUT R22, R22, 0xfffff7ff, RZ, 0xc0, !PT ;  /* 0xfffff7ff16167812 */ /* 0x000fc800078ec0ff */
        /* <DEDUP_REMOVED lines=13> */
[----:B------:R-:W-:Y:S02]  /*1cc710*/  ISETP.LT.AND P2, PT, R9, UR15, !P1 ;  /* 0x0000000f09007c0c */ /* 0x000fe4000cf41270 */
[----:B------:R-:W-:Y:S01]  /*1cc720*/  LOP3.LUT R22, R22, 0xffffffbf, RZ, 0xc0, !PT ;  /* 0xffffffbf16167812 */ /* 0x000fe200078ec0ff */
[----:B------:R-:W-:-:S03]  /*1cc730*/  ULDC UR15, c[0x0][0x228] ;  /* 0x00008a00000f7ab9 */ /* 0x000fc60000000800 */
[----:B------:R-:W-:-:S04]  /*1cc740*/  @P3 LOP3.LUT R22, R22, 0x40, RZ, 0xfc, !PT ;  /* 0x0000004016163812 */ /* 0x000fc800078efcff */
[----:B------:R-:W-:-:S04]  /*1cc750*/  LOP3.LUT R22, R22, 0xffffffdf, RZ, 0xc0, !PT ;  /* 0xffffffdf16167812 */ /* 0x000fc800078ec0ff */
[----:B------:R-:W-:Y:S02]  /*1cc760*/  @P2 LOP3.LUT R22, R22, 0x20, RZ, 0xfc, !PT ;  /* 0x0000002016162812 */ /* 0x000fe400078efcff */
[----:B------:R-:W-:Y:S02]  /*1cc770*/  ISETP.LT.AND P2, PT, R19, UR61, !P0 ;  /* 0x0000003d13007c0c */ /* 0x000fe4000c741270 */
[----:B------:R-:W-:Y:S02]  /*1cc780*/  LOP3.LUT R22, R22, 0xfffffffd, RZ, 0xc0, !PT ;  /* 0xfffffffd16167812 */ /* 0x000fe400078ec0ff */
[----:B------:R-:W-:Y:S02]  /*1cc790*/  ISETP.LT.AND P3, PT, R7, UR27, !P0 ;  /* 0x0000001b07007c0c */ /* 0x000fe4000c761270 */
[----:B------:R-:W-:Y:S01]  /*1cc7a0*/  LOP3.LUT P1, RZ, R11, 0x40, RZ, 0xc0, !PT ;  /* 0x000000400bff7812 */ /* 0x000fe2000782c0ff */
[----:B------:R-:W-:Y:S01]  /*1cc7b0*/  UMOV UR61, UR33 ;  /* 0x00000021003d7c82 */ /* 0x000fe20008000000 */
[----:B------:R-:W-:Y:S01]  /*1cc7c0*/  ULDC UR33, c[0x0][0x228] ;  /* 0x00008a0000217ab9 */ /* 0x000fe20000000800 */
[----:B------:R-:W-:-:S04]  /*1cc7d0*/  ULDC UR27, c[0x0][0x228] ;  /* 0x00008a00001b7ab9 */ /* 0x000fc80000000800 */
[----:B------:R-:W-:Y:S02]  /*1cc7e0*/  @P2 LOP3.LUT R22, R22, 0x2, RZ, 0xfc, !PT ;  /* 0x0000000216162812 */ /* 0x000fe400078efcff */
[----:B------:R-:W-:Y:S01]  /*1cc7f0*/  ISETP.LT.AND P2, PT, R8, UR29, !P0 ;  /* 0x0000001d08007c0c */ /* 0x000fe2000c741270 */
[----:B------:R-:W-:Y:S01]  /*1cc800*/  ULDC UR29, c[0x0][0x228] ;  /* 0x00008a00001d7ab9 */ /* 0x000fe20000000800 */
[----:B------:R-:W-:-:S11]  /*1cc810*/  LOP3.LUT R22, R22, 0xffffffef, RZ, 0xc0, !PT ;  /* 0xffffffef16167812 */ /* 0x000fd600078ec0ff */
        /* <DEDUP_REMOVED lines=10> */
[----:B------:R-:W-:-:S04]  /*1cc8c0*/  LOP3.LUT R22, R22, 0xfffffffe, RZ, 0xc0, !PT ;  /* 0xfffffffe16167812 */ /* 0x000fc800078ec0ff */
[----:B------:R-:W-:Y:S02]  /*1cc8d0*/  @P3 LOP3.LUT R22, R22, 0x1, RZ, 0xfc, !PT ;  /* 0x0000000116163812 */ /* 0x000fe400078efcff */
[----:B------:R-:W-:Y:S01]  /*1cc8e0*/  ISETP.LT.AND P3, PT, R23, UR19, !P0 ;  /* 0x0000001317007c0c */ /* 0x000fe2000c761270 */
[----:B------:R-:W-:Y:S01]  /*1cc8f0*/  UMOV UR21, UR31 ;  /* 0x0000001f00157c82 */ /* 0x000fe20008000000 */
[----:B------:R-:W-:Y:S01]  /*1cc900*/  ULDC UR19, c[0x0][0x228] ;  /* 0x00008a0000137ab9 */ /* 0x000fe20000000800 */
[----:B------:R-:W-:Y:S01]  /*1cc910*/  ULDC UR31, c[0x0][0x228] ;  /* 0x00008a00001f7ab9 */ /* 0x000fe20000000800 */
[----:B------:R0:W-:Y:S01]  /*1cc920*/  STL [R1+0x7c], R22 ;  /* 0x00007c1601007387 */ /* 0x0001e20000100800 */
[----:B------:R-:W-:Y:S02]  /*1cc930*/  @P2 LOP3.LUT R0, R0, 0x80000000, RZ, 0xfc, !PT ;  /* 0x8000000000002812 */ /* 0x000fe400078efcff */
[----:B------:R-:W-:Y:S01]  /*1cc940*/  ISETP.LT.AND P2, PT, R9, UR7, !P0 ;  /* 0x0000000709007c0c */ /* 0x000fe2000c741270 */
[----:B------:R-:W-:Y:S01]  /*1cc950*/  ULDC UR7, c[0x0][0x228] ;  /* 0x00008a0000077ab9 */ /* 0x000fe20000000800 */
[----:B0-----:R-:W2:Y:S01]  /*1cc960*/  LDL.LU R22, [R1+0x74] ;  /* 0x0000740001167983 */ /* 0x001ea20000300800 */
[----:B------:R-:W-:-:S04]  /*1cc970*/  LOP3.LUT R0, R0, 0xbfffffff, RZ, 0xc0, !PT ;  /* 0xbfffffff00007812 */ /* 0x000fc800078ec0ff */
[----:B------:R-:W-:-:S04]  /*1cc980*/  @P3 LOP3.LUT R0, R0, 0x40000000, RZ, 0xfc, !PT ;  /* 0x4000000000003812 */ /* 0x000fc800078efcff */
[----:B------:R-:W-:-:S04]  /*1cc990*/  LOP3.LUT R0, R0, 0xdfffffff, RZ, 0xc0, !PT ;  /* 0xdfffffff00007812 */ /* 0x000fc800078ec0ff */
[----:B------:R-:W-:Y:S02]  /*1cc9a0*/  @P2 LOP3.LUT R0, R0, 0x20000000, RZ, 0xfc, !PT ;  /* 0x2000000000002812 */ /* 0x000fe400078efcff */
[----:B------:R-:W-:Y:S02]  /*1cc9b0*/  ISETP.LT.AND P2, PT, R19, UR21, !P1 ;  /* 0x0000001513007c0c */ /* 0x000fe4000cf41270 */
[----:B------:R-:W-:Y:S02]  /*1cc9c0*/  ISETP.LT.AND P3, PT, R7, UR11, !P1 ;  /* 0x0000000b07007c0c */ /* 0x000fe4000cf61270 */
[----:B------:R-:W-:Y:S02]  /*1cc9d0*/  LOP3.LUT P0, RZ, R11, 0x20, RZ, 0xc0, !PT ;  /* 0x000000200bff7812 */ /* 0x000fe4000780c0ff */
[----:B------:R-:W-:Y:S01]  /*1cc9e0*/  LOP3.LUT R0, R0, 0xfdffffff, RZ, 0xc0, !PT ;  /* 0xfdffffff00007812 */ /* 0x000fe200078ec0ff */
[----:B------:R-:W-:Y:S01]  /*1cc9f0*/  ULDC UR21, c[0x0][0x228] ;  /* 0x00008a0000157ab9 */ /* 0x000fe20000000800 */
[----:B------:R-:W-:-:S05]  /*1cca00*/  ULDC UR11, c[0x0][0x228] ;  /* 0x00008a00000b7ab9 */ /* 0x000fca0000000800 */
        /* <DEDUP_REMOVED lines=31> */
[----:B------:R-:W-:-:S06]  /*1ccc00*/  ULDC UR31, c[0x0][0x228] ;  /* 0x00008a00001f7ab9 */ /* 0x000fcc0000000800 */
        /* <DEDUP_REMOVED lines=29> */
[----:B------:R-:W-:-:S09]  /*1ccde0*/  ISETP.LT.AND P3, PT, R7, UR21, !P1 ;  /* 0x0000001507007c0c */ /* 0x000fd2000cf61270 */
[----:B------:R-:W-:Y:S02]  /*1ccdf0*/  @P2 LOP3.LUT R0, R0, 0x200, RZ, 0xfc, !PT ;  /* 0x0000020000002812 */ /* 0x000fe400078efcff */
[----:B------:R-:W-:Y:S02]  /*1cce00*/  ISETP.LT.AND P2, PT, R8, UR7, !P1 ;  /* 0x0000000708007c0c */ /* 0x000fe4000cf41270 */
[----:B------:R-:W-:Y:S01]  /*1cce10*/  LOP3.LUT P0, RZ, R11, 0x8, RZ, 0xc0, !PT ;  /* 0x000000080bff7812 */ /* 0x000fe2000780c0ff */
[----:B------:R-:W-:Y:S01]  /*1cce20*/  UMOV UR21, UR35 ;  /* 0x0000002300157c82 */ /* 0x000fe20008000000 */
[----:B------:R-:W-:Y:S01]  /*1cce30*/  LOP3.LUT R0, R0, 0xffffefff, RZ, 0xc0, !PT ;  /* 0xffffefff00007812 */ /* 0x000fe200078ec0ff */
[----:B------:R-:W-:Y:S01]  /*1cce40*/  UMOV UR59, UR37 ;  /* 0x00000025003b7c82 */ /* 0x000fe20008000000 */
[----:B------:R-:W-:Y:S01]  /*1cce50*/  UMOV UR61, UR39 ;  /* 0x00000027003d7c82 */ /* 0x000fe20008000000 */
[----:B------:R-:W-:Y:S01]  /*1cce60*/  ULDC UR39, c[0x0][0x228] ;  /* 0x00008a0000277ab9 */ /* 0x000fe20000000800 */
[----:B------:R-:W-:Y:S01]  /*1cce70*/  ULDC UR7, c[0x0][0x228] ;  /* 0x00008a0000077ab9 */ /* 0x000fe20000000800 */
[----:B------:R-:W-:Y:S01]  /*1cce80*/  ULDC UR37, c[0x0][0x228] ;  /* 0x00008a0000257ab9 */ /* 0x000fe20000000800 */
[----:B------:R-:W-:-:S03]  /*1cce90*/  ULDC UR35, c[0x0][0x228] ;  /* 0x00008a0000237ab9 */ /* 0x000fc60000000800 */
        /* <DEDUP_REMOVED lines=48> */
[----:B--2---:R-:W-:-:S04]  /*1cd1a0*/  LOP3.LUT R22, R22, 0x7fffffff, RZ, 0xc0, !PT ;  /* 0x7fffffff16167812 */ /* 0x004fc800078ec0ff */
[----:B------:R-:W-:Y:S02]  /*1cd1b0*/  @P2 LOP3.LUT R22, R22, 0x80000000, RZ, 0xfc, !PT ;  /* 0x8000000016162812 */ /* 0x000fe400078efcff */
[----:B------:R-:W-:Y:S01]  /*1cd1c0*/  ISETP.LT.AND P2, PT, R9, UR19, !P0 ;  /* 0x0000001309007c0c */ /* 0x000fe2000c741270 */
[----:B------:R0:W-:Y:S01]  /*1cd1d0*/  STL [R1+0x78], R0 ;  /* 0x0000780001007387 */ /* 0x0001e20000100800 */
[----:B------:R-:W-:Y:S01]  /*1cd1e0*/  ULDC UR19, c[0x0][0x228] ;  /* 0x00008a0000137ab9 */ /* 0x000fe20000000800 */
[----:B------:R-:W-:-:S04]  /*1cd1f0*/  LOP3.LUT R22, R22, 0xbfffffff, RZ, 0xc0, !PT ;  /* 0xbfffffff16167812 */ /* 0x000fc800078ec0ff */
[----:B------:R-:W-:Y:S01]  /*1cd200*/  @P3 LOP3.LUT R22, R22, 0x40000000, RZ, 0xfc, !PT ;  /* 0x4000000016163812 */ /* 0x000fe200078efcff */
[----:B0-----:R-:W2:Y:S03]  /*1cd210*/  LDL.LU R0, [R1+0x70] ;  /* 0x0000700001007983 */ /* 0x001ea60000300800 */
        /* <DEDUP_REMOVED lines=9> */
[----:B------:R-:W-:Y:S01]  /*1cd2b0*/  UMOV UR59, UR51 ;  /* 0x00000033003b7c82 */ /* 0x000fe20008000000 */
[----:B------:R-:W-:Y:S01]  /*1cd2c0*/  LOP3.LUT R22, R22, 0xefffffff, RZ, 0xc0, !PT ;  /* 0xefffffff16167812 */ /* 0x000fe200078ec0ff */
[----:B------:R-:W-:-:S10]  /*1cd2d0*/  ULDC UR39, c[0x0][0x228] ;  /* 0x00008a0000277ab9 */ /* 0x000fd40000000800 */
        /* <DEDUP_REMOVED lines=16> */
[----:B------:R-:W-:Y:S02]  /*1cd3e0*/  ISETP.LT.AND P2, PT, R9, UR15, !P1 ;  /* 0x0000000f09007c0c */ /* 0x000fe4000cf41270 */
[----:B------:R-:W-:-:S04]  /*1cd3f0*/  LOP3.LUT R22, R22, 0xffbfffff, RZ, 0xc0, !PT ;  /* 0xffbfffff16167812 */ /* 0x000fc800078ec0ff */
[----:B------:R-:W-:Y:S01]  /*1cd400*/  @P3 LOP3.LUT R22, R22, 0x400000, RZ, 0xfc, !PT ;  /* 0x0040000016163812 */ /* 0x000fe200078efcff */
[----:B------:R-:W-:Y:S01]  /*1cd410*/  UMOV UR15, UR41 ;  /* 0x00000029000f7c82 */ /* 0x000fe20008000000 */
[----:B------:R-:W-:Y:S01]  /*1cd420*/  ISETP.LT.AND P3, PT, R8, UR37, !P0 ;  /* 0x0000002508007c0c */ /* 0x000fe2000c761270 */
[----:B------:R-:W-:Y:S01]  /*1cd430*/  UMOV UR17, UR43 ;  /* 0x0000002b00117c82 */ /* 0x000fe20008000000 */
[----:B------:R-:W-:Y:S02]  /*1cd440*/  LOP3.LUT R22, R22, 0xffdfffff, RZ, 0xc0, !PT ;  /* 0xffdfffff16167812 */ /* 0x000fe400078ec0ff */
[----:B------:R-:W-:Y:S01]  /*1cd450*/  LOP3.LUT P1, RZ, R11, 0x1, RZ, 0xc0, !PT ;  /* 0x000000010bff7812 */ /* 0x000fe2000782c0ff */
[----:B------:R-:W-:Y:S01]  /*1cd460*/  UMOV UR51, UR49 ;  /* 0x0000003100337c82 */ /* 0x000fe20008000000 */
[----:B------:R-:W-:Y:S01]  /*1cd470*/  ULDC UR43, c[0x0][0x228] ;  /* 0x00008a00002b7ab9 */ /* 0x000fe20000000800 */
[----:B------:R-:W-:Y:S02]  /*1cd480*/  @P2 LOP3.LUT R22, R22, 0x200000, RZ, 0xfc, !PT ;  /* 0x0020000016162812 */ /* 0x000fe400078efcff */
[----:B------:R-:W-:Y:S01]  /*1cd490*/  ISETP.LT.AND P2, PT, R19, UR15, !P0 ;  /* 0x0000000f13007c0c */ /* 0x000fe2000c741270 */
[----:B------:R-:W-:Y:S01]  /*1cd4a0*/  UMOV UR49, UR45 ;  /* 0x0000002d00317c82 */ /* 0x000fe20008000000 */
[----:B------:R-:W-:Y:S01]  /*1cd4b0*/  ULDC UR45, c[0x0][0x228] ;  /* 0x00008a00002d7ab9 */ /* 0x000fe20000000800 */
[----:B------:R-:W-:Y:S01]  /*1cd4c0*/  LOP3.LUT R22, R22, 0xfffdffff, RZ, 0xc0, !PT ;  /* 0xfffdffff16167812 */ /* 0x000fe200078ec0ff */
[----:B------:R-:W-:Y:S01]  /*1cd4d0*/  ULDC UR41, c[0x0][0x228] ;  /* 0x00008a0000297ab9 */ /* 0x000fe20000000800 */
[----:B------:R-:W-:Y:S01]  /*1cd4e0*/  ULDC UR37, c[0x0][0x228] ;  /* 0x00008a0000257ab9 */ /* 0x000fe20000000800 */
[----:B------:R-:W-:-:S07]  /*1cd4f0*/  ULDC UR15, c[0x0][0x228] ;  /* 0x00008a00000f7ab9 */ /* 0x000fce0000000800 */
        /* <DEDUP_REMOVED lines=26> */
[----:B------:R-:W-:-:S04]  /*1cd6a0*/  @P3 LOP3.LUT R22, R22, 0x4000, RZ, 0xfc, !PT ;  /* 0x0000400016163812 */ /* 0x000fc800078efcff */
[----:B------:R-:W-:-:S04]  /*1cd6b0*/  LOP3.LUT R22, R22, 0xffffdfff, RZ, 0xc0, !PT ;  /* 0xffffdfff16167812 */ /* 0x000fc800078ec0ff */
[----:B------:R-:W-:Y:S02]  /*1cd6c0*/  @P0 LOP3.LUT R22, R22, 0x2000, RZ, 0xfc, !PT ;  /* 0x0000200016160812 */ /* 0x000fe400078efcff */
[----:B------:R-:W-:Y:S02]  /*1cd6d0*/  ISETP.LT.AND P0, PT, R19, UR27, !P1 ;  /* 0x0000001b13007c0c */ /* 0x000fe4000cf01270 */
[----:B------:R-:W-:Y:S01]  /*1cd6e0*/  ISETP.LT.AND P3, PT, R7, UR31, !P1 ;  /* 0x0000001f07007c0c */ /* 0x000fe2000cf61270 */
[----:B------:R-:W-:Y:S01]  /*1cd6f0*/  ULDC UR27, c[0x0][0x228] ;  /* 0x00008a00001b7ab9 */ /* 0x000fe20000000800 */
[----:B------:R-:W-:Y:S01]  /*1cd700*/  LOP3.LUT R22, R22, 0xfffffdff, RZ, 0xc0, !PT ;  /* 0xfffffdff16167812 */ /* 0x000fe200078ec0ff */
[----:B------:R-:W-:-:S08]  /*1cd710*/  ULDC UR31, c[0x0][0x228] ;  /* 0x00008a00001f7ab9 */ /* 0x000fd00000000800 */
        /* <DEDUP_REMOVED lines=18> */
[----:B------:R-:W-:Y:S02]  /*1cd840*/  LOP3.LUT R22, R22, 0xffffff7f, RZ, 0xc0, !PT ;  /* 0xffffff7f16167812 */ /* 0x000fe400078ec0ff */
[----:B------:R-:W-:Y:S01]  /*1cd850*/  ISETP.LT.AND P1, PT, R9, UR7, !P1 ;  /* 0x0000000709007c0c */ /* 0x000fe2000cf21270 */
[----:B------:R-:W-:Y:S01]  /*1cd860*/  ULDC UR7, c[0x0][0x228] ;  /* 0x00008a0000077ab9 */ /* 0x000fe20000000800 */
[----:B------:R-:W-:Y:S01]  /*1cd870*/  ULDC UR9, c[0x0][0x228] ;  /* 0x00008a0000097ab9 */ /* 0x000fe20000000800 */
[----:B------:R-:W-:-:S04]  /*1cd880*/  @P0 LOP3.LUT R22, R22, 0x80, RZ, 0xfc, !PT ;  /* 0x0000008016160812 */ /* 0x000fc800078efcff */
[----:B------:R-:W-:-:S04]  /*1cd890*/  LOP3.LUT R22, R22, 0xffffffbf, RZ, 0xc0, !PT ;  /* 0xffffffbf16167812 */ /* 0x000fc800078ec0ff */
[----:B------:R-:W-:-:S04]  /*1cd8a0*/  @P3 LOP3.LUT R22, R22, 0x40, RZ, 0xfc, !PT ;  /* 0x0000004016163812 */ /* 0x000fc800078efcff */
[----:B------:R-:W-:-:S04]  /*1cd8b0*/  LOP3.LUT R22, R22, 0xffffffdf, RZ, 0xc0, !PT ;  /* 0xffffffdf16167812 */ /* 0x000fc800078ec0ff */
[----:B------:R-:W-:Y:S02]  /*1cd8c0*/  @P1 LOP3.LUT R22, R22, 0x20, RZ, 0xfc, !PT ;  /* 0x0000002016161812 */ /* 0x000fe400078efcff */
[----:B------:R-:W-:Y:S02]  /*1cd8d0*/  ISETP.LT.AND P1, PT, R19, UR61, !P2 ;  /* 0x0000003d13007c0c */ /* 0x000fe4000d721270 */
[----:B------:R-:W-:Y:S02]  /*1cd8e0*/  LOP3.LUT R22, R22, 0xfffffffd, RZ, 0xc0, !PT ;  /* 0xfffffffd16167812 */ /* 0x000fe400078ec0ff */
[----:B------:R-:W-:Y:S02]  /*1cd8f0*/  ISETP.LT.AND P3, PT, R7, UR43, !P2 ;  /* 0x0000002b07007c0c */ /* 0x000fe4000d761270 */
[----:B------:R-:W-:Y:S02]  /*1cd900*/  LOP3.LUT P0, RZ, R13, 0x40000000, RZ, 0xc0, !PT ;  /* 0x400000000dff7812 */ /* 0x000fe4000780c0ff */
[----:B--2---:R-:W-:-:S05]  /*1cd910*/  LOP3.LUT R0, R0, 0x7fffffff, RZ, 0xc0, !PT ;  /* 0x7fffffff00007812 */ /* 0x004fca00078ec0ff */
[----:B------:R-:W-:Y:S02]  /*1cd920*/  @P1 LOP3.LUT R22, R22, 0x2, RZ, 0xfc, !PT ;  /* 0x0000000216161812 */ /* 0x000fe400078efcff */
[----:B------:R-:W-:Y:S01]  /*1cd930*/  ISETP.LT.AND P1, PT, R8, UR45, !P2 ;  /* 0x0000002d08007c0c */ /* 0x000fe2000d721270 */
[----:B------:R-:W-:Y:S01]  /*1cd940*/  UMOV UR61, UR47 ;  /* 0x0000002f003d7c82 */ /* 0x000fe20008000000 */
[----:B------:R-:W-:Y:S01]  /*1cd950*/  ULDC UR47, c[0x0][0x228] ;  /* 0x00008a00002f7ab9 */ /* 0x000fe20000000800 */
[----:B------:R-:W-:Y:S01]  /*1cd960*/  LOP3.LUT R22, R22, 0xffffffef, RZ, 0xc0, !PT ;  /* 0xffffffef16167812 */ /* 0x000fe200078ec0ff */
[----:B------:R-:W-:Y:S01]  /*1cd970*/  ULDC UR45, c[0x0][0x228] ;  /* 0x00008a00002d7ab9 */ /* 0x000fe20000000800 */
        /* <DEDUP_REMOVED lines=9> */
[----:B------:R-:W-:-:S04]  /*1cda10*/  @P1 LOP3.LUT R22, R22, 0x4, RZ, 0xfc, !PT ;  /* 0x0000000416161812 */ /* 0x000fc800078efcff */
[----:B------:R-:W-:-:S04]  /*1cda20*/  LOP3.LUT R22, R22, 0xfffffffe, RZ, 0xc0, !PT ;  /* 0xfffffffe16167812 */ /* 0x000fc800078ec0ff */
[----:B------:R-:W-:Y:S02]  /*1cda30*/  @P3 LOP3.LUT R22, R22, 0x1, RZ, 0xfc, !PT ;  /* 0x0000000116163812 */ /* 0x000fe400078efcff */
[----:B------:R-:W-:Y:S02]  /*1cda40*/  ISETP.LT.AND P3, PT, R21, UR37, !P2 ;  /* 0x0000002515007c0c */ /* 0x000fe4000d761270 */
[----:B------:R-:W-:Y:S01]  /*1cda50*/  LOP3.LUT P1, RZ, R13, 0x20000000, RZ, 0xc0, !PT ;  /* 0x200000000dff7812 */ /* 0x000fe2000782c0ff */
[----:B------:R-:W-:-:S10]  /*1cda60*/  ULDC UR37, c[0x0][0x228] ;  /* 0x00008a0000257ab9 */ /* 0x000fd40000000800 */
[----:B------:R-:W-:Y:S02]  /*1cda70*/  @P3 LOP3.LUT R0, R0, 0x80000000, RZ, 0xfc, !PT ;  /* 0x8000000000003812 */ /* 0x000fe400078efcff */
[----:B------:R-:W-:Y:S02]  /*1cda80*/  ISETP.LT.AND P3, PT, R23, UR35, !P2 ;  /* 0x0000002317007c0c */ /* 0x000fe4000d761270 */
[----:B------:R-:W-:Y:S01]  /*1cda90*/  ISETP.LT.AND P2, PT, R9, UR25, !P2 ;  /* 0x0000001909007c0c */ /* 0x000fe2000d741270 */
[----:B------:R0:W-:Y:S01]  /*1cdaa0*/  STL [R1+0x74], R22 ;  /* 0x0000741601007387 */ /* 0x0001e20000100800 */
[----:B------:R-:W-:Y:S01]  /*1cdab0*/  LOP3.LUT R0, R0, 0xbfffffff, RZ, 0xc0, !PT ;  /* 0xbfffffff00007812 */ /* 0x000fe200078ec0ff */
[----:B------:R-:W-:Y:S01]  /*1cdac0*/  ULDC UR25, c[0x0][0x228] ;  /* 0x00008a0000197ab9 */ /* 0x000fe20000000800 */
[----:B------:R-:W-:Y:S01]  /*1cdad0*/  ULDC UR35, c[0x0][0x228] ;  /* 0x00008a0000237ab9 */ /* 0x000fe20000000800 */
[----:B0-----:R-:W2:Y:S06]  /*1cdae0*/  LDL.LU R22, [R1+0x6c] ;  /* 0x00006c0001167983 */ /* 0x001eac0000300800 */
[----:B------:R-:W-:-:S04]  /*1cdaf0*/  @P3 LOP3.LUT R0, R0, 0x40000000, RZ, 0xfc, !PT ;  /* 0x4000000000003812 */ /* 0x000fc800078efcff */
[----:B------:R-:W-:-:S04]  /*1cdb00*/  LOP3.LUT R0, R0, 0xdfffffff, RZ, 0xc0, !PT ;  /* 0xdfffffff00007812 */ /* 0x000fc800078ec0ff */
[----:B------:R-:W-:Y:S02]  /*1cdb10*/  @P2 LOP3.LUT R0, R0, 0x20000000, RZ, 0xfc, !PT ;  /* 0x2000000000002812 */ /* 0x000fe400078efcff */
[----:B------:R-:W-:Y:S02]  /*1cdb20*/  ISETP.LT.AND P2, PT, R19, UR59, !P0 ;  /* 0x0000003b13007c0c */ /* 0x000fe4000c741270 */
[----:B------:R-:W-:Y:S02]  /*1cdb30*/  ISETP.LT.AND P3, PT, R8, UR23, !P0 ;  /* 0x0000001708007c0c */ /* 0x000fe4000c761270 */
[----:B------:R-:W-:Y:S01]  /*1cdb40*/  LOP3.LUT R0, R0, 0xfdffffff, RZ, 0xc0, !PT ;  /* 0xfdffffff00007812 */ /* 0x000fe200078ec0ff */
[----:B------:R-:W-:Y:S01]  /*1cdb50*/  UMOV UR59, UR51 ;  /* 0x00000033003b7c82 */ /* 0x000fe20008000000 */
        /* <DEDUP_REMOVED lines=31> */
[----:B------:R-:W-:Y:S01]  /*1cdd50*/  UMOV UR51, UR49 ;  /* 0x0000003100337c82 */ /* 0x000fe20008000000 */
[----:B------:R-:W-:Y:S01]  /*1cdd60*/  LOP3.LUT R0, R0, 0xfffdffff, RZ, 0xc0, !PT ;  /* 0xfffdffff00007812 */ /* 0x000fe200078ec0ff */
        /* <DEDUP_REMOVED lines=15> */
[----:B------:R-:W-:Y:S01]  /*1cde60*/  ULDC UR29, c[0x0][0x228] ;  /* 0x00008a00001d7ab9 */ /* 0x000fe20000000800 */
[----:B------:R-:W-:-:S09]  /*1cde70*/  LOP3.LUT R0, R0, 0xfffeffff, RZ, 0xc0, !PT ;  /* 0xfffeffff00007812 */ /* 0x000fd200078ec0ff */
[----:B------:R-:W-:Y:S02]  /*1cde80*/  @P3 LOP3.LUT R0, R0, 0x10000, RZ, 0xfc, !PT ;  /* 0x0001000000003812 */ /* 0x000fe400078efcff */
[----:B------:R-:W-:Y:S01]  /*1cde90*/  ISETP.LT.AND P3, PT, R21, UR31, !P1 ;  /* 0x0000001f15007c0c */ /* 0x000fe2000cf61270 */
[----:B------:R-:W-:Y:S01]  /*1cdea0*/  ULDC UR31, c[0x0][0x228] ;  /* 0x00008a00001f7ab9 */ /* 0x000fe20000000800 */
[----:B------:R-:W-:-:S11]  /*1cdeb0*/  LOP3.LUT R0, R0, 0xffff7fff, RZ, 0xc0, !PT ;  /* 0xffff7fff00007812 */ /* 0x000fd600078ec0ff */
[----:B------:R-:W-:Y:S02]  /*1cdec0*/  @P3 LOP3.LUT R0, R0, 0x8000, RZ, 0xfc, !PT ;  /* 0x0000800000003812 */ /* 0x000fe400078efcff */
[----:B------:R-:W-:Y:S02]  /*1cded0*/  ISETP.LT.AND P3, PT, R23, UR33, !P1 ;  /* 0x0000002117007c0c */ /* 0x000fe4000cf61270 */
[----:B------:R-:W-:Y:S02]  /*1cdee0*/  ISETP.LT.AND P1, PT, R9, UR25, !P1 ;  /* 0x0000001909007c0c */ /* 0x000fe4000cf21270 */
[----:B------:R-:W-:Y:S01]  /*1cdef0*/  LOP3.LUT R0, R0, 0xffffbfff, RZ, 0xc0, !PT ;  /* 0xffffbfff00007812 */ /* 0x000fe200078ec0ff */
[----:B------:R-:W-:Y:S01]  /*1cdf00*/  UMOV UR33, UR55 ;  /* 0x0000003700217c82 */ /* 0x000fe20008000000 */
[----:B------:R-:W-:Y:S01]  /*1cdf10*/  ULDC UR25, c[0x0][0x228] ;  /* 0x00008a0000197ab9 */ /* 0x000fe20000000800 */
[----:B------:R-:W-:Y:S01]  /*1cdf20*/  UMOV UR61, UR57 ;  /* 0x00000039003d7c82 */ /* 0x000fe20008000000 */
[----:B------:R-:W-:Y:S01]  /*1cdf30*/  ULDC UR57, c[0x0][0x228] ;  /* 0x00008a0000397ab9 */ /* 0x000fe20000000800 */
[----:B------:R-:W-:-:S04]  /*1cdf40*/  ULDC UR55, c[0x0][0x228] ;  /* 0x00008a0000377ab9 */ /* 0x000fc80000000800 */
[----:B------:R-:W-:-:S04]  /*1cdf50*/  @P3 LOP3.LUT R0, R0, 0x4000, RZ, 0xfc, !PT ;  /* 0x0000400000003812 */ /* 0x000fc800078efcff */
[----:B------:R-:W-:-:S04]  /*1cdf60*/  LOP3.LUT R0, R0, 0xffffdfff, RZ, 0xc0, !PT ;  /* 0xffffdfff00007812 */ /* 0x000fc800078ec0ff */
[----:B------:R-:W-:Y:S02]  /*1cdf70*/  @P1 LOP3.LUT R0, R0, 0x2000, RZ, 0xfc, !PT ;  /* 0x0000200000001812 */ /* 0x000fe400078efcff */
[----:B------:R-:W-:Y:S02]  /*1cdf80*/  ISETP.LT.AND P1, PT, R19, UR33, !P2 ;  /* 0x0000002113007c0c */ /* 0x000fe4000d721270 */
[----:B------:R-:W-:Y:S02]  /*1cdf90*/  ISETP.LT.AND P3, PT, R8, UR47, !P2 ;  /* 0x0000002f08007c0c */ /* 0x000fe4000d761270 */
[----:B------:R-:W-:Y:S01]  /*1cdfa0*/  LOP3.LUT R0, R0, 0xfffffdff, RZ, 0xc0, !PT ;  /* 0xfffffdff00007812 */ /* 0x000fe200078ec0ff */
[----:B------:R-:W-:-:S08]  /*1cdfb0*/  ULDC UR33, c[0x0][0x228] ;  /* 0x00008a0000217ab9 */ /* 0x000fd00000000800 */
[----:B------:R-:W-:-:S04]  /*1cdfc0*/  @P1 LOP3.LUT R0, R0, 0x200, RZ, 0xfc, !PT ;  /* 0x0000020000001812 */ /* 0x000fc800078efcff */
[----:B------:R-:W-:-:S04]  /*1cdfd0*/  LOP3.LUT R0, R0, 0xffffefff, RZ, 0xc0, !PT ;  /* 0xffffefff00007812 */ /* 0x000fc800078ec0ff */
[----:B------:R-:W-:Y:S02]  /*1cdfe0*/  @P3 LOP3.LUT R0, R0, 0x1000, RZ, 0xfc, !PT ;  /* 0x0000100000003812 */ /* 0x000fe400078efcff */
[----:B------:R-:W-:Y:S01]  /*1cdff0*/  ISETP.LT.AND P3, PT, R7, UR45, !P2 ;  /* 0x0000002d07007c0c */ /* 0x000fe2000d761270 */
[----:B------:R-:W-:Y:S01]  /*1ce000*/  UMOV UR47, UR59 ;  /* 0x0000003b002f7c82 */ /* 0x000fe20008000000 */
[----:B------:R-:W-:Y:S02]  /*1ce010*/  LOP3.LUT P1, RZ, R13, 0x4000000, RZ, 0xc0, !PT ;  /* 0x040000000dff7812 */ /* 0x000fe4000782c0ff */
[----:B------:R-:W-:Y:S01]  /*1ce020*/  LOP3.LUT R0, R0, 0xfffff7ff, RZ, 0xc0, !PT ;  /* 0xfffff7ff00007812 */ /* 0x000fe200078ec0ff */
[----:B------:R-:W-:Y:S01]  /*1ce030*/  ULDC UR59, c[0x0][0x228] ;  /* 0x00008a00003b7ab9 */ /* 0x000fe20000000800 */
[----:B------:R-:W-:-:S07]  /*1ce040*/  ULDC UR45, c[0x0][0x228] ;  /* 0x00008a00002d7ab9 */ /* 0x000fce0000000800 */
[----:B------:R-:W-:Y:S02]  /*1ce050*/  @P3 LOP3.LUT R0, R0, 0x800, RZ, 0xfc, !PT ;  /* 0x0000080000003812 */ /* 0x000fe400078efcff */
[----:B------:R-:W-:Y:S01]  /*1ce060*/  ISETP.LT.AND P3, PT, R10, UR43, !P2 ;  /* 0x0000002b0a007c0c */ /* 0x000fe2000d761270 */
[----:B------:R-:W-:Y:S01]  /*1ce070*/  ULDC UR43, c[0x0][0x228] ;  /* 0x00008a00002b7ab9 */ /* 0x000fe20000000800 */
[----:B------:R-:W-:-:S11]  /*1ce080*/  LOP3.LUT R0, R0, 0xfffffbff, RZ, 0xc0, !PT ;  /* 0xfffffbff00007812 */ /* 0x000fd600078ec0ff */
        /* <DEDUP_REMOVED lines=22> */
[----:B--2---:R-:W-:Y:S02]  /*1ce1f0*/  LOP3.LUT R22, R22, 0x7fffffff, RZ, 0xc0, !PT ;  /* 0x7fffffff16167812 */ /* 0x004fe400078ec0ff */
[----:B------:R-:W-:Y:S02]  /*1ce200*/  LOP3.LUT R0, R0, 0xffffffef, RZ, 0xc0, !PT ;  /* 0xffffffef00007812 */ /* 0x000fe400078ec0ff */
[----:B------:R-:W-:Y:S01]  /*1ce210*/  LOP3.LUT P2, RZ, R13, 0x2000000, RZ, 0xc0, !PT ;  /* 0x020000000dff7812 */ /* 0x000fe2000784c0ff */
[----:B------:R-:W-:-:S06]  /*1ce220*/  ULDC UR17, c[0x0][0x228] ;  /* 0x00008a0000117ab9 */ /* 0x000fcc0000000800 */
[----:B------:R-:W-:Y:S02]  /*1ce230*/  @P3 LOP3.LUT R0, R0, 0x10, RZ, 0xfc, !PT ;  /* 0x0000001000003812 */ /* 0x000fe400078efcff */
[----:B------:R-:W-:Y:S01]  /*1ce240*/  ISETP.LT.AND P3, PT, R7, UR7, !P0 ;  /* 0x0000000707007c0c */ /* 0x000fe2000c761270 */
[----:B------:R-:W-:Y:S01]  /*1ce250*/  ULDC UR7, c[0x0][0x228] ;  /* 0x00008a0000077ab9 */ /* 0x000fe20000000800 */
[----:B------:R-:W-:-:S11]  /*1ce260*/  LOP3.LUT R0, R0, 0xfffffff7, RZ, 0xc0, !PT ;  /* 0xfffffff700007812 */ /* 0x000fd600078ec0ff */
[----:B------:R-:W-:Y:S02]  /*1ce270*/  @P3 LOP3.LUT R0, R0, 0x8, RZ, 0xfc, !PT ;  /* 0x0000000800003812 */ /* 0x000fe400078efcff */
[----:B------:R-:W-:Y:S02]  /*1ce280*/  ISETP.LT.AND P3, PT, R10, UR23, !P0 ;  /* 0x000000170a007c0c */ /* 0x000fe4000c761270 */
[----:B------:R-:W-:-:S11]  /*1ce290*/  LOP3.LUT R0, R0, 0xfffffffb, RZ, 0xc0, !PT ;  /* 0xfffffffb00007812 */ /* 0x000fd600078ec0ff */
[----:B------:R-:W-:Y:S02]  /*1ce2a0*/  @P3 LOP3.LUT R0, R0, 0x4, RZ, 0xfc, !PT ;  /* 0x0000000400003812 */ /* 0x000fe400078efcff */
[----:B------:R-:W-:Y:S01]  /*1ce2b0*/  ISETP.LT.AND P3, PT, R20, UR21, !P0 ;  /* 0x0000001514007c0c */ /* 0x000fe2000c761270 */
[----:B------:R-:W-:Y:S01]  /*1ce2c0*/  UMOV UR23, UR53 ;  /* 0x0000003500177c82 */ /* 0x000fe20008000000 */
[----:B------:R-:W-:Y:S01]  /*1ce2d0*/  ULDC UR53, c[0x0][0x228] ;  /* 0x00008a0000357ab9 */ /* 0x000fe20000000800 */
[----:B------:R-:W-:Y:S01]  /*1ce2e0*/  LOP3.LUT R0, R0, 0xfffffffe, RZ, 0xc0, !PT ;  /* 0xfffffffe00007812 */ /* 0x000fe200078ec0ff */
[----:B------:R-:W-:-:S09]  /*1ce2f0*/  ULDC UR21, c[0x0][0x228] ;  /* 0x00008a0000157ab9 */ /* 0x000fd20000000800 */
[----:B------:R-:W-:Y:S02]  /*1ce300*/  @P3 LOP3.LUT R0, R0, 0x1, RZ, 0xfc, !PT ;  /* 0x0000000100003812 */ /* 0x000fe400078efcff */
[----:B------:R-:W-:Y:S01]  /*1ce310*/  ISETP.LT.AND P3, PT, R21, UR15, !P0 ;  /* 0x0000000f15007c0c */ /* 0x000fe2000c761270 */
[----:B------:R-:W-:-:S12]  /*1ce320*/  ULDC UR15, c[0x0][0x228] ;  /* 0x00008a00000f7ab9 */ /* 0x000fd80000000800 */
        /* <DEDUP_REMOVED lines=42> */
[----:B------:R-:W-:Y:S02]  /*1ce5d0*/  ISETP.LT.AND P3, PT, R19, UR61, !P2 ;  /* 0x0000003d13007c0c */ /* 0x000fe4000d761270 */
[----:B------:R-:W-:-:S04]  /*1ce5e0*/  LOP3.LUT R22, R22, 0xffdfffff, RZ, 0xc0, !PT ;  /* 0xffdfffff16167812 */ /* 0x000fc800078ec0ff */
[----:B------:R-:W-:Y:S02]  /*1ce5f0*/  @P1 LOP3.LUT R22, R22, 0x200000, RZ, 0xfc, !PT ;  /* 0x0020000016161812 */ /* 0x000fe400078efcff */
[----:B------:R-:W-:Y:S02]  /*1ce600*/  ISETP.LT.AND P1, PT, R8, UR57, !P2 ;  /* 0x0000003908007c0c */ /* 0x000fe4000d721270 */
[----:B------:R-:W-:Y:S01]  /*1ce610*/  R2UR UR61, R5 ;  /* 0x00000000053d72ca */ /* 0x000fe200000e0000 */
        /* <DEDUP_REMOVED lines=31> */
[----:B------:R-:W-:Y:S01]  /*1ce810*/  ISETP.LT.AND P3, PT, R7, UR33, !P0 ;  /* 0x0000002107007c0c */ /* 0x000fe2000c761270 */
[----:B------:R-:W-:Y:S01]  /*1ce820*/  ULDC UR37, c[0x0][0x228] ;  /* 0x00008a0000257ab9 */ /* 0x000fe20000000800 */
[----:B------:R-:W-:Y:S02]  /*1ce830*/  LOP3.LUT R22, R22, 0xfffffdff, RZ, 0xc0, !PT ;  /* 0xfffffdff16167812 */ /* 0x000fe400078ec0ff */
[----:B------:R-:W-:Y:S01]  /*1ce840*/  LOP3.LUT P1, RZ, R13, 0x800000, RZ, 0xc0, !PT ;  /* 0x008000000dff7812 */ /* 0x000fe2000782c0ff */
[----:B------:R-:W-:-:S06]  /*1ce850*/  ULDC UR33, c[0x0][0x228] ;  /* 0x00008a0000217ab9 */ /* 0x000fcc0000000800 */
[----:B------:R-:W-:Y:S02]  /*1ce860*/  @P2 LOP3.LUT R22, R22, 0x200, RZ, 0xfc, !PT ;  /* 0x0000020016162812 */ /* 0x000fe400078efcff */
[----:B------:R-:W-:Y:S02]  /*1ce870*/  ISETP.LT.AND P2, PT, R8, UR59, !P0 ;  /* 0x0000003b08007c0c */ /* 0x000fe4000c741270 */
[----:B------:R-:W-:-:S11]  /*1ce880*/  LOP3.LUT R22, R22, 0xffffefff, RZ, 0xc0, !PT ;  /* 0xffffefff16167812 */ /* 0x000fd600078ec0ff */
        /* <DEDUP_REMOVED lines=17> */
[----:B------:R-:W-:Y:S02]  /*1ce9a0*/  ISETP.LT.AND P3, PT, R23, UR9, !P0 ;  /* 0x0000000917007c0c */ /* 0x000fe4000c761270 */
[----:B------:R-:W-:Y:S01]  /*1ce9b0*/  ISETP.LT.AND P0, PT, R9, UR7, !P0 ;  /* 0x0000000709007c0c */ /* 0x000fe2000c701270 */
[----:B------:R-:W-:Y:S01]  /*1ce9c0*/  ULDC UR7, c[0x0][0x228] ;  /* 0x00008a0000077ab9 */ /* 0x000fe20000000800 */
[----:B------:R-:W-:Y:S01]  /*1ce9d0*/  LOP3.LUT R22, R22, 0xffffffbf, RZ, 0xc0, !PT ;  /* 0xffffffbf16167812 */ /* 0x000fe200078ec0ff */
[----:B------:R-:W-:-:S08]  /*1ce9e0*/  ULDC UR9, c[0x0][0x228] ;  /* 0x00008a0000097ab9 */ /* 0x000fd00000000800 */
        /* <DEDUP_REMOVED lines=26> */
[----:B------:R-:W-:-:S12]  /*1ceb90*/  ULDC UR19, c[0x0][0x228] ;  /* 0x00008a0000137ab9 */ /* 0x000fd80000000800 */
[----:B------:R-:W-:Y:S02]  /*1ceba0*/  @P3 LOP3.LUT R0, R0, 0x80000000, RZ, 0xfc, !PT ;  /* 0x8000000000003812 */ /* 0x000fe400078efcff */
[----:B------:R-:W-:Y:S01]  /*1cebb0*/  ISETP.LT.AND P3, PT, R23, UR13, !P1 ;  /* 0x0000000d17007c0c */ /* 0x000fe2000cf61270 */
[----:B------:R0:W-:Y:S01]  /*1cebc0*/  STL [R1+0x6c], R22 ;  /* 0x00006c1601007387 */ /* 0x0001e20000100800 */
[----:B------:R-:W-:Y:S01]  /*1cebd0*/  ULDC UR13, c[0x0][0x228] ;  /* 0x00008a00000d7ab9 */ /* 0x000fe20000000800 */
[----:B------:R-:W-:Y:S02]  /*1cebe0*/  LOP3.LUT R0, R0, 0xbfffffff, RZ, 0xc0, !PT ;  /* 0xbfffffff00007812 */ /* 0x000fe400078ec0ff */
[----:B0-----:R-:W2:Y:S08]  /*1cebf0*/  LDL.LU R22, [R1+0x64] ;  /* 0x0000640001167983 */ /* 0x001eb00000300800 */
[----:B------:R-:W-:-:S02]  /*1cec00*/  @P3 LOP3.LUT R0, R0, 0x40000000, RZ, 0xfc, !PT ;  /* 0x4000000000003812 */ /* 0x000fc400078efcff */
[----:B------:R-:W-:Y:S02]  /*1cec10*/  ISETP.LT.AND P3, PT, R9, UR11, !P1 ;  /* 0x0000000b09007c0c */ /* 0x000fe4000cf61270 */
[----:B------:R-:W-:Y:S01]  /*1cec20*/  LOP3.LUT R0, R0, 0xdfffffff, RZ, 0xc0, !PT ;  /* 0xdfffffff00007812 */ /* 0x000fe200078ec0ff */
[----:B------:R-:W-:-:S10]  /*1cec30*/  ULDC UR11, c[0x0][0x228] ;  /* 0x00008a00000b7ab9 */ /* 0x000fd40000000800 */
[----:B------:R-:W-:Y:S02]  /*1cec40*/  @P3 LOP3.LUT R0, R0, 0x20000000, RZ, 0xfc, !PT ;  /* 0x2000000000003812 */ /* 0x000fe400078efcff */
[----:B------:R-:W-:Y:S01]  /*1cec50*/  ISETP.LT.AND P3, PT, R19, UR59, !P2 ;  /* 0x0000003b13007c0c */ /* 0x000fe2000d761270 */
[----:B------:R-:W-:Y:S01]  /*1cec60*/  ULDC UR59, c[0x0][0x228] ;  /* 0x00008a00003b7ab9 */ /* 0x000fe20000000800 */
[----:B------:R-:W-:-:S11]  /*1cec70*/  LOP3.LUT R0, R0, 0xfdffffff, RZ, 0xc0, !PT ;  /* 0xfdffffff00007812 */ /* 0x000fd600078ec0ff */
        /* <DEDUP_REMOVED lines=27> */
[----:B------:R-:W-:Y:S01]  /*1cee30*/  LOP3.LUT R0, R0, 0xffdfffff, RZ, 0xc0, !PT ;  /* 0xffdfffff00007812 */ /* 0x000fe200078ec0ff */
[----:B------:R-:W-:-:S10]  /*1cee40*/  ULDC UR29, c[0x0][0x228] ;  /* 0x00008a00001d7ab9 */ /* 0x000fd40000000800 */
        /* <DEDUP_REMOVED lines=56> */
[----:B--2---:R-:W-:Y:S01]  /*1cf1d0*/  LOP3.LUT R22, R22, 0x7fffffff, RZ, 0xc0, !PT ;  /* 0x7fffffff16167812 */ /* 0x004fe200078ec0ff */
        /* <DEDUP_REMOVED lines=31> */
[----:B------:R-:W-:-:S05]  /*1cf3d0*/  @P3 LOP3.LUT R0, R0, 0x1, RZ, 0xfc, !PT ;  /* 0x0000000100003812 */ /* 0x000fca00078efcff */
[----:B------:R0:W-:Y:S04]  /*1cf3e0*/  STL [R1+0x68], R0 ;  /* 0x0000680001007387 */ /* 0x0001e80000100800 */
[----:B0-----:R-:W2:Y:S01]  /*1cf3f0*/  LDL.LU R0, [R1+0x60] ;  /* 0x0000600001007983 */ /* 0x001ea20000300800 */
[----:B------:R-:W-:Y:S01]  /*1cf400*/  ISETP.LT.AND P3, PT, R21, UR43, !P2 ;  /* 0x0000002b15007c0c */ /* 0x000fe2000d761270 */
[----:B------:R-:W-:-:S12]  /*1cf410*/  ULDC UR43, c[0x0][0x228] ;  /* 0x00008a00002b7ab9 */ /* 0x000fd80000000800 */
        /* <DEDUP_REMOVED lines=38> */
[----:B------:R-:W-:Y:S02]  /*1cf680*/  @P3 LOP3.LUT R22, R22, 0x400000, RZ, 0xfc, !PT ;  /* 0x0040000016163812 */ /* 0x000fe400078efcff */
[----:B------:R-:W-:Y:S02]  /*1cf690*/  ISETP.LT.AND P3, PT, R20, UR14, !P1 ;  /* 0x0000000e14007c0c */ /* 0x000fe4000cf61270 */
[----:B------:R-:W-:Y:S01]  /*1cf6a0*/  LOP3.LUT P0, RZ, R13, 0x10000, RZ, 0xc0, !PT ;  /* 0x000100000dff7812 */ /* 0x000fe2000780c0ff */
        /* <DEDUP_REMOVED lines=194> */
[----:B------:R-:W-:Y:S02]  /*1d02d0*/  ISETP.LT.AND P1, PT, R9, UR7, !P1 ;  /* 0x0000000709007c0c */ /* 0x000fe4000cf21270 */
[----:B--2---:R-:W-:Y:S02]  /*1d02e0*/  LOP3.LUT R22, R22, 0x7fffffff, RZ, 0xc0, !PT ;  /* 0x7fffffff16167812 */ /* 0x004fe400078ec0ff */
        /* <DEDUP_REMOVED lines=403> */
[----:B------:R-:W-:-:S09]  /*1d1c20*/  LOP3.LUT R22, R22, 0xffffffbf, RZ, 0xc0, !PT ;  /* 0xffffffbf16167812 */ /* 0x000fd200078ec0ff */
[----:B------:R-:W-:Y:S02]  /*1d1c30*/  @P0 LOP3.LUT R22, R22, 0x40, RZ, 0xfc, !PT ;  /* 0x0000004016160812 */ /* 0x000fe400078efcff */
[----:B------:R-:W-:Y:S02]  /*1d1c40*/  LOP3.LUT P0, RZ, R12, 0x4000, RZ, 0xc0, !PT ;  /* 0x000040000cff7812 */ /* 0x000fe4000780c0ff */
[----:B------:R-:W-:-:S04]  /*1d1c50*/  LOP3.LUT R22, R22, 0xffffffdf, RZ, 0xc0, !PT ;  /* 0xffffffdf16167812 */ /* 0x000fc800078ec0ff */
        /* <DEDUP_REMOVED lines=20> */
[----:B------:R-:W-:-:S13]  /*1d1da0*/  ISETP.LT.AND P1, PT, R21, UR8, !P0 ;  /* 0x0000000815007c0c */ /* 0x000fda000c721270 */
[----:B------:R-:W-:Y:S02]  /*1d1db0*/  @P1 LOP3.LUT R0, R0, 0x80000000, RZ, 0xfc, !PT ;  /* 0x8000000000001812 */ /* 0x000fe400078efcff */
[----:B------:R-:W-:Y:S02]  /*1d1dc0*/  ISETP.LT.AND P1, PT, R23, UR9, !P0 ;  /* 0x0000000917007c0c */ /* 0x000fe4000c721270 */
[----:B------:R-:W-:Y:S01]  /*1d1dd0*/  ISETP.LT.AND P0, PT, R9, UR15, !P0 ;  /* 0x0000000f09007c0c */ /* 0x000fe2000c701270 */
[----:B------:R0:W-:Y:S01]  /*1d1de0*/  STL [R1+0x54], R22 ;  /* 0x0000541601007387 */ /* 0x0001e20000100800 */
[----:B------:R-:W-:Y:S01]  /*1d1df0*/  LOP3.LUT R0, R0, 0xbfffffff, RZ, 0xc0, !PT ;  /* 0xbfffffff00007812 */ /* 0x000fe200078ec0ff */
[----:B------:R-:W-:Y:S01]  /*1d1e00*/  ULDC.64 UR8, c[0x0][0x228] ;  /* 0x00008a0000087ab9 */ /* 0x000fe20000000a00 */
[----:B------:R-:W-:-:S07]  /*1d1e10*/  ULDC UR15, c[0x0][0x228] ;  /* 0x00008a00000f7ab9 */ /* 0x000fce0000000800 */
[----:B------:R-:W-:Y:S02]  /*1d1e20*/  @P1 LOP3.LUT R0, R0, 0x40000000, RZ, 0xfc, !PT ;  /* 0x4000000000001812 */ /* 0x000fe400078efcff */
[----:B------:R-:W-:Y:S02]  /*1d1e30*/  LOP3.LUT P1, RZ, R12, 0x2000, RZ, 0xc0, !PT ;  /* 0x000020000cff7812 */ /* 0x000fe4000782c0ff */
[----:B------:R-:W-:-:S04]  /*1d1e40*/  LOP3.LUT R0, R0, 0xdfffffff, RZ, 0xc0, !PT ;  /* 0xdfffffff00007812 */ /* 0x000fc800078ec0ff */
[----:B------:R-:W-:Y:S02]  /*1d1e50*/  @P0 LOP3.LUT R0, R0, 0x20000000, RZ, 0xfc, !PT ;  /* 0x2000000000000812 */ /* 0x000fe400078efcff */
[----:B------:R-:W-:Y:S02]  /*1d1e60*/  ISETP.LT.AND P0, PT, R8, UR50, !P1 ;  /* 0x0000003208007c0c */ /* 0x000fe4000cf01270 */
[----:B------:R-:W-:-:S11]  /*1d1e70*/  LOP3.LUT R0, R0, 0xefffffff, RZ, 0xc0, !PT ;  /* 0xefffffff00007812 */ /* 0x000fd600078ec0ff */
        /* <DEDUP_REMOVED lines=14> */
[----:B------:R-:W-:Y:S02]  /*1d1f60*/  R2UR UR51, R6 ;  /* 0x00000000063372ca */ /* 0x000fe400000e0000 */
[----:B------:R-:W2:Y:S01]  /*1d1f70*/  LDL.LU R6, [R1+0x4c] ;  /* 0x00004c0001067983 */ /* 0x000ea20000300800 */
[----:B------:R-:W-:-:S03]  /*1d1f80*/  LOP3.LUT R0, R0, 0xff7fffff, RZ, 0xc0, !PT ;  /* 0xff7fffff00007812 */ /* 0x000fc600078ec0ff */
[----:B0-----:R-:W3:Y:S05]  /*1d1f90*/  LDL.LU R22, [R1+0x508] ;  /* 0x0005080001167983 */ /* 0x001eea0000300800 */
[----:B------:R-:W-:Y:S02]  /*1d1fa0*/  @P0 LOP3.LUT R0, R0, 0x800000, RZ, 0xfc, !PT ;  /* 0x0080000000000812 */ /* 0x000fe400078efcff */
[----:B------:R-:W-:Y:S02]  /*1d1fb0*/  ISETP.LT.AND P0, PT, R23, UR25, !P1 ;  /* 0x0000001917007c0c */ /* 0x000fe4000cf01270 */
[----:B------:R-:W-:Y:S02]  /*1d1fc0*/  ISETP.LT.AND P1, PT, R9, UR24, !P1 ;  /* 0x0000001809007c0c */ /* 0x000fe4000cf21270 */
[----:B------:R-:W-:-:S02]  /*1d1fd0*/  LOP3.LUT R13, R13, 0xbfffffff, RZ, 0xc0, !PT ;  /* 0xbfffffff0d0d7812 */ /* 0x000fc400078ec0ff */
[----:B------:R-:W-:Y:S01]  /*1d1fe0*/  LOP3.LUT R0, R0, 0xffbfffff, RZ, 0xc0, !PT ;  /* 0xffbfffff00007812 */ /* 0x000fe200078ec0ff */
[----:B------:R-:W-:-:S06]  /*1d1ff0*/  ULDC.64 UR24, c[0x0][0x228] ;  /* 0x00008a0000187ab9 */ /* 0x000fcc0000000a00 */
[----:B------:R-:W-:Y:S02]  /*1d2000*/  @P0 LOP3.LUT R0, R0, 0x400000, RZ, 0xfc, !PT ;  /* 0x0040000000000812 */ /* 0x000fe400078efcff */
[----:B------:R-:W-:Y:S02]  /*1d2010*/  ISETP.LT.AND P0, PT, R20, UR54, !P2 ;  /* 0x0000003614007c0c */ /* 0x000fe4000d701270 */
[----:B------:R-:W-:Y:S01]  /*1d2020*/  LOP3.LUT R12, R12, 0xffffbfff, RZ, 0xc0, !PT ;  /* 0xffffbfff0c0c7812 */ /* 0x000fe200078ec0ff */
[----:B------:R-:W-:Y:S01]  /*1d2030*/  ULDC.64 UR54, c[0x0][0x228] ;  /* 0x00008a0000367ab9 */ /* 0x000fe20000000a00 */
[----:B------:R-:W-:-:S04]  /*1d2040*/  LOP3.LUT R0, R0, 0xffdfffff, RZ, 0xc0, !PT ;  /* 0xffdfffff00007812 */ /* 0x000fc800078ec0ff */
[----:B------:R-:W-:Y:S02]  /*1d2050*/  @P1 LOP3.LUT R0, R0, 0x200000, RZ, 0xfc, !PT ;  /* 0x0020000000001812 */ /* 0x000fe400078efcff */
[----:B------:R-:W-:Y:S02]  /*1d2060*/  ISETP.LT.AND P1, PT, R8, UR19, !P2 ;  /* 0x0000001308007c0c */ /* 0x000fe4000d721270 */
[----:B------:R-:W-:-:S04]  /*1d2070*/  LOP3.LUT R0, R0, 0xfffeffff, RZ, 0xc0, !PT ;  /* 0xfffeffff00007812 */ /* 0x000fc800078ec0ff */
[----:B------:R-:W-:Y:S02]  /*1d2080*/  @P0 LOP3.LUT R0, R0, 0x10000, RZ, 0xfc, !PT ;  /* 0x0001000000000812 */ /* 0x000fe400078efcff */
[----:B------:R-:W-:Y:S02]  /*1d2090*/  ISETP.LT.AND P0, PT, R7, UR17, !P2 ;  /* 0x0000001107007c0c */ /* 0x000fe4000d701270 */
[----:B------:R-:W-:-:S04]  /*1d20a0*/  LOP3.LUT R0, R0, 0xffefffff, RZ, 0xc0, !PT ;  /* 0xffefffff00007812 */ /* 0x000fc800078ec0ff */
[----:B------:R-:W-:Y:S02]  /*1d20b0*/  @P1 LOP3.LUT R0, R0, 0x100000, RZ, 0xfc, !PT ;  /* 0x0010000000001812 */ /* 0x000fe400078efcff */
[----:B------:R-:W-:Y:S01]  /*1d20c0*/  ISETP.LT.AND P1, PT, R10, UR16, !P2 ;  /* 0x000000100a007c0c */ /* 0x000fe2000d721270 */
        /* <DEDUP_REMOVED lines=14> */
[----:B------:R-:W-:Y:S02]  /*1d21b0*/  LOP3.LUT R0, R0, 0xffffbfff, RZ, 0xc0, !PT ;  /* 0xffffbfff00007812 */ /* 0x000fe400078ec0ff */
[----:B------:R-:W-:Y:S02]  /*1d21c0*/  ISETP.LT.AND P2, PT, R20, UR56, !P3 ;  /* 0x0000003814007c0c */ /* 0x000fe4000df41270 */
[----:B------:R-:W-:-:S04]  /*1d21d0*/  @P0 LOP3.LUT R0, R0, 0x4000, RZ, 0xfc, !PT ;  /* 0x0000400000000812 */ /* 0x000fc800078efcff */
        /* <DEDUP_REMOVED lines=10> */
[----:B------:R-:W-:Y:S01]  /*1d2280*/  ISETP.LT.AND P0, PT, R19, UR26, !P3 ;  /* 0x0000001a13007c0c */ /* 0x000fe2000df01270 */
[----:B------:R-:W-:Y:S01]  /*1d2290*/  ULDC.64 UR26, c[0x0][0x228] ;  /* 0x00008a00001a7ab9 */ /* 0x000fe20000000a00 */
[----:B------:R-:W-:-:S04]  /*1d22a0*/  @P1 LOP3.LUT R0, R0, 0x800, RZ, 0xfc, !PT ;  /* 0x0000080000001812 */ /* 0x000fc800078efcff */
[----:B------:R-:W-:Y:S02]  /*1d22b0*/  LOP3.LUT R0, R0, 0xfffffbff, RZ, 0xc0, !PT ;  /* 0xfffffbff00007812 */ /* 0x000fe400078ec0ff */
[----:B------:R-:W-:Y:S01]  /*1d22c0*/  ISETP.LT.AND P1, PT, R21, UR18, !P3 ;  /* 0x0000001215007c0c */ /* 0x000fe2000df21270 */
[----:B------:R-:W-:Y:S01]  /*1d22d0*/  ULDC.64 UR18, c[0x0][0x228] ;  /* 0x00008a0000127ab9 */ /* 0x000fe20000000a00 */
[----:B------:R-:W-:-:S04]  /*1d22e0*/  @P2 LOP3.LUT R0, R0, 0x400, RZ, 0xfc, !PT ;  /* 0x0000040000002812 */ /* 0x000fc800078efcff */
[----:B------:R-:W-:Y:S02]  /*1d22f0*/  LOP3.LUT R0, R0, 0xfffffdff, RZ, 0xc0, !PT ;  /* 0xfffffdff00007812 */ /* 0x000fe400078ec0ff */
[----:B------:R-:W-:Y:S02]  /*1d2300*/  ISETP.LT.AND P2, PT, R23, UR37, !P3 ;  /* 0x0000002517007c0c */ /* 0x000fe4000df41270 */
[----:B------:R-:W-:-:S04]  /*1d2310*/  @P0 LOP3.LUT R0, R0, 0x200, RZ, 0xfc, !PT ;  /* 0x0000020000000812 */ /* 0x000fc800078efcff */
[----:B------:R-:W-:Y:S02]  /*1d2320*/  LOP3.LUT R0, R0, 0xffffff7f, RZ, 0xc0, !PT ;  /* 0xffffff7f00007812 */ /* 0x000fe400078ec0ff */
[----:B------:R-:W-:Y:S02]  /*1d2330*/  ISETP.LT.AND P0, PT, R9, UR36, !P3 ;  /* 0x0000002409007c0c */ /* 0x000fe4000df01270 */
[----:B------:R-:W-:Y:S01]  /*1d2340*/  @P1 LOP3.LUT R0, R0, 0x80, RZ, 0xfc, !PT ;  /* 0x0000008000001812 */ /* 0x000fe200078efcff */
[----:B------:R-:W-:-:S03]  /*1d2350*/  ULDC.64 UR36, c[0x0][0x228] ;  /* 0x00008a0000247ab9 */ /* 0x000fc60000000a00 */
[----:B------:R-:W-:-:S04]  /*1d2360*/  LOP3.LUT R0, R0, 0xffffffbf, RZ, 0xc0, !PT ;  /* 0xffffffbf00007812 */ /* 0x000fc800078ec0ff */
[----:B------:R-:W-:Y:S02]  /*1d2370*/  @P2 LOP3.LUT R0, R0, 0x40, RZ, 0xfc, !PT ;  /* 0x0000004000002812 */ /* 0x000fe400078efcff */
[----:B------:R-:W-:Y:S02]  /*1d2380*/  ISETP.LT.AND P2, PT, R20, UR58, !P4 ;  /* 0x0000003a14007c0c */ /* 0x000fe4000e741270 */
[----:B------:R-:W-:Y:S02]  /*1d2390*/  ISETP.LT.AND P3, PT, R8, UR30, !P4 ;  /* 0x0000001e08007c0c */ /* 0x000fe4000e761270 */
[----:B--2---:R-:W-:Y:S02]  /*1d23a0*/  LOP3.LUT R6, R6, 0x7fffffff, RZ, 0xc0, !PT ;  /* 0x7fffffff06067812 */ /* 0x004fe400078ec0ff */
[----:B------:R-:W-:Y:S02]  /*1d23b0*/  LOP3.LUT R0, R0, 0xffffffdf, RZ, 0xc0, !PT ;  /* 0xffffffdf00007812 */ /* 0x000fe400078ec0ff */
[----:B------:R-:W-:Y:S01]  /*1d23c0*/  LOP3.LUT P1, RZ, R11, 0x400, RZ, 0xc0, !PT ;  /* 0x000004000bff7812 */ /* 0x000fe2000782c0ff */
[----:B------:R-:W-:Y:S01]  /*1d23d0*/  ULDC.64 UR30, c[0x0][0x228] ;  /* 0x00008a00001e7ab9 */ /* 0x000fe20000000a00 */
[----:B------:R-:W-:Y:S01]  /*1d23e0*/  ULDC.64 UR58, c[0x0][0x228] ;  /* 0x00008a00003a7ab9 */ /* 0x000fe20000000a00 */
[----:B------:R-:W-:-:S04]  /*1d23f0*/  @P0 LOP3.LUT R0, R0, 0x20, RZ, 0xfc, !PT ;  /* 0x0000002000000812 */ /* 0x000fc800078efcff */
[----:B------:R-:W-:-:S04]  /*1d2400*/  LOP3.LUT R0, R0, 0xfffffffe, RZ, 0xc0, !PT ;  /* 0xfffffffe00007812 */ /* 0x000fc800078ec0ff */
[----:B------:R-:W-:Y:S02]  /*1d2410*/  @P2 LOP3.LUT R0, R0, 0x1, RZ, 0xfc, !PT ;  /* 0x0000000100002812 */ /* 0x000fe400078efcff */
[----:B------:R-:W-:Y:S02]  /*1d2420*/  ISETP.LT.AND P2, PT, R7, UR29, !P4 ;  /* 0x0000001d07007c0c */ /* 0x000fe4000e741270 */
[----:B------:R-:W-:Y:S02]  /*1d2430*/  LOP3.LUT P0, RZ, R11, 0x200, RZ, 0xc0, !PT ;  /* 0x000002000bff7812 */ /* 0x000fe4000780c0ff */
[----:B------:R-:W-:Y:S01]  /*1d2440*/  LOP3.LUT R0, R0, 0xffffffef, RZ, 0xc0, !PT ;  /* 0xffffffef00007812 */ /* 0x000fe200078ec0ff */
[----:B------:R-:W-:-:S03]  /*1d2450*/  ULDC.64 UR28, c[0x0][0x228] ;  /* 0x00008a00001c7ab9 */ /* 0x000fc60000000a00 */
[----:B------:R-:W-:Y:S02]  /*1d2460*/  @P3 LOP3.LUT R0, R0, 0x10, RZ, 0xfc, !PT ;  /* 0x0000001000003812 */ /* 0x000fe400078efcff */
[----:B------:R-:W-:Y:S02]  /*1d2470*/  ISETP.LT.AND P3, PT, R10, UR21, !P4 ;  /* 0x000000150a007c0c */ /* 0x000fe4000e761270 */
[----:B------:R-:W-:-:S04]  /*1d2480*/  LOP3.LUT R0, R0, 0xfffffff7, RZ, 0xc0, !PT ;  /* 0xfffffff700007812 */ /* 0x000fc800078ec0ff */
[----:B------:R-:W-:Y:S02]  /*1d2490*/  @P2 LOP3.LUT R0, R0, 0x8, RZ, 0xfc, !PT ;  /* 0x0000000800002812 */ /* 0x000fe400078efcff */
[----:B------:R-:W-:Y:S02]  /*1d24a0*/  ISETP.LT.AND P2, PT, R19, UR20, !P4 ;  /* 0x0000001413007c0c */ /* 0x000fe4000e741270 */
[----:B------:R-:W-:Y:S01]  /*1d24b0*/  LOP3.LUT R11, R11, 0xfffffffe, RZ, 0xc0, !PT ;  /* 0xfffffffe0b0b7812 */ /* 0x000fe200078ec0ff */
[----:B------:R-:W-:Y:S01]  /*1d24c0*/  ULDC.64 UR20, c[0x0][0x228] ;  /* 0x00008a0000147ab9 */ /* 0x000fe20000000a00 */
[----:B------:R-:W-:-:S04]  /*1d24d0*/  LOP3.LUT R0, R0, 0xfffffffb, RZ, 0xc0, !PT ;  /* 0xfffffffb00007812 */ /* 0x000fc800078ec0ff */
[----:B------:R-:W-:Y:S02]  /*1d24e0*/  @P3 LOP3.LUT R0, R0, 0x4, RZ, 0xfc, !PT ;  /* 0x0000000400003812 */ /* 0x000fe400078efcff */
[----:B------:R-:W-:Y:S01]  /*1d24f0*/  ISETP.LT.AND P3, PT, R21, UR12, !P4 ;  /* 0x0000000c15007c0c */ /* 0x000fe2000e761270 */
[----:B------:R-:W-:Y:S01]  /*1d2500*/  ULDC.64 UR12, c[0x0][0x228] ;  /* 0x00008a00000c7ab9 */ /* 0x000fe20000000a00 */
[----:B------:R-:W-:-:S04]  /*1d2510*/  LOP3.LUT R0, R0, 0xfffffffd, RZ, 0xc0, !PT ;  /* 0xfffffffd00007812 */ /* 0x000fc800078ec0ff */
[----:B------:R-:W-:Y:S02]  /*1d2520*/  @P2 LOP3.LUT R0, R0, 0x2, RZ, 0xfc, !PT ;  /* 0x0000000200002812 */ /* 0x000fe400078efcff */
[----:B------:R-:W-:Y:S02]  /*1d2530*/  ISETP.LT.AND P2, PT, R23, UR6, !P4 ;  /* 0x0000000617007c0c */ /* 0x000fe4000e741270 */
[----:B------:R-:W-:-:S03]  /*1d2540*/  ISETP.LT.AND P4, PT, R9, UR40, !P4 ;  /* 0x0000002809007c0c */ /* 0x000fc6000e781270 */
        /* <DEDUP_REMOVED lines=9> */
[----:B------:R0:W-:Y:S01]  /*1d25e0*/  STL [R1+0x50], R0 ;  /* 0x0000500001007387 */ /* 0x0001e20000100800 */
        /* <DEDUP_REMOVED lines=10> */
[----:B------:R-:W-:Y:S01]  /*1d2690*/  ISETP.LT.AND P4, PT, R21, UR22, !P5 ;  /* 0x0000001615007c0c */ /* 0x000fe2000ef81270 */
[----:B0-----:R-:W-:Y:S01]  /*1d26a0*/  VIADD R0, R2, UR11 ;  /* 0x0000000b02007c36 */ /* 0x001fe20008000000 */
[----:B------:R-:W-:Y:S01]  /*1d26b0*/  ULDC.64 UR22, c[0x0][0x228] ;  /* 0x00008a0000167ab9 */ /* 0x000fe20000000a00 */
[----:B------:R-:W-:-:S04]  /*1d26c0*/  @P3 LOP3.LUT R6, R6, 0x4000000, RZ, 0xfc, !PT ;  /* 0x0400000006063812 */ /* 0x000fc800078efcff */
[----:B------:R-:W-:-:S04]  /*1d26d0*/  LOP3.LUT R6, R6, 0xfdffffff, RZ, 0xc0, !PT ;  /* 0xfdffffff06067812 */ /* 0x000fc800078ec0ff */
[----:B------:R-:W-:-:S04]  /*1d26e0*/  @P2 LOP3.LUT R6, R6, 0x2000000, RZ, 0xfc, !PT ;  /* 0x0200000006062812 */ /* 0x000fc800078efcff */
[----:B------:R-:W-:-:S04]  /*1d26f0*/  LOP3.LUT R6, R6, 0xff7fffff, RZ, 0xc0, !PT ;  /* 0xff7fffff06067812 */ /* 0x000fc800078ec0ff */
[----:B------:R-:W-:Y:S02]  /*1d2700*/  @P4 LOP3.LUT R6, R6, 0x800000, RZ, 0xfc, !PT ;  /* 0x0080000006064812 */ /* 0x000fe400078efcff */
[----:B------:R-:W-:Y:S02]  /*1d2710*/  ISETP.LT.AND P4, PT, R10, UR43, !P6 ;  /* 0x0000002b0a007c0c */ /* 0x000fe4000f781270 */
[----:B------:R-:W2:Y:S01]  /*1d2720*/  LDL.LU R10, [R1+0x504] ;  /* 0x00050400010a7983 */ /* 0x000ea20000300800 */
[----:B------:R-:W-:Y:S02]  /*1d2730*/  ISETP.LT.AND P3, PT, R23, UR14, !P5 ;  /* 0x0000000e17007c0c */ /* 0x000fe4000ef61270 */
[----:B------:R-:W-:Y:S02]  /*1d2740*/  ISETP.LT.AND P2, PT, R9, UR7, !P5 ;  /* 0x0000000709007c0c */ /* 0x000fe4000ef41270 */
[----:B------:R-:W-:Y:S01]  /*1d2750*/  LOP3.LUT R6, R6, 0xffbfffff, RZ, 0xc0, !PT ;  /* 0xffbfffff06067812 */ /* 0x000fe200078ec0ff */
[----:B------:R-:W-:-:S08]  /*1d2760*/  ULDC.64 UR6, c[0x0][0x228] ;  /* 0x00008a0000067ab9 */ /* 0x000fd00000000a00 */
[----:B------:R-:W-:Y:S02]  /*1d2770*/  @P3 LOP3.LUT R6, R6, 0x400000, RZ, 0xfc, !PT ;  /* 0x0040000006063812 */ /* 0x000fe400078efcff */
[----:B------:R-:W-:Y:S01]  /*1d2780*/  ISETP.LT.AND P3, PT, R8, UR41, !P6 ;  /* 0x0000002908007c0c */ /* 0x000fe2000f761270 */
[----:B------:R-:W-:Y:S01]  /*1d2790*/  UMOV UR60, UR6 ;  /* 0x00000006003c7c82 */ /* 0x000fe20008000000 */
[----:B------:R-:W-:Y:S01]  /*1d27a0*/  ULDC.64 UR40, c[0x0][0x228] ;  /* 0x00008a0000287ab9 */ /* 0x000fe20000000a00 */
[----:B------:R-:W-:-:S04]  /*1d27b0*/  LOP3.LUT R6, R6, 0xffdfffff, RZ, 0xc0, !PT ;  /* 0xffdfffff06067812 */ /* 0x000fc800078ec0ff */
[----:B------:R-:W-:Y:S02]  /*1d27c0*/  @P2 LOP3.LUT R6, R6, 0x200000, RZ, 0xfc, !PT ;  /* 0x0020000006062812 */ /* 0x000fe400078efcff */
[----:B------:R-:W-:Y:S01]  /*1d27d0*/  ISETP.LT.AND P2, PT, R7, UR42, !P6 ;  /* 0x0000002a07007c0c */ /* 0x000fe2000f741270 */
[----:B------:R-:W-:Y:S01]  /*1d27e0*/  ULDC.64 UR42, c[0x0][0x228] ;  /* 0x00008a00002a7ab9 */ /* 0x000fe20000000a00 */
[----:B------:R-:W-:-:S04]  /*1d27f0*/  LOP3.LUT R6, R6, 0xffefffff, RZ, 0xc0, !PT ;  /* 0xffefffff06067812 */ /* 0x000fc800078ec0ff */
[----:B------:R-:W-:-:S04]  /*1d2800*/  @P3 LOP3.LUT R6, R6, 0x100000, RZ, 0xfc, !PT ;  /* 0x0010000006063812 */ /* 0x000fc800078efcff */
[----:B------:R-:W-:Y:S02]  /*1d2810*/  LOP3.LUT R6, R6, 0xfff7ffff, RZ, 0xc0, !PT ;  /* 0xfff7ffff06067812 */ /* 0x000fe400078ec0ff */
[----:B------:R-:W-:Y:S02]  /*1d2820*/  ISETP.LT.AND P3, PT, R19, UR44, !P6 ;  /* 0x0000002c13007c0c */ /* 0x000fe4000f761270 */
[----:B------:R-:W4:Y:S01]  /*1d2830*/  LDL.LU R19, [R1+0x7414] ;  /* 0x0074140001137983 */ /* 0x000f220000300800 */
[----:B------:R-:W-:-:S04]  /*1d2840*/  @P2 LOP3.LUT R6, R6, 0x80000, RZ, 0xfc, !PT ;  /* 0x0008000006062812 */ /* 0x000fc800078efcff */
[----:B------:R-:W-:Y:S02]  /*1d2850*/  LOP3.LUT R6, R6, 0xfffbffff, RZ, 0xc0, !PT ;  /* 0xfffbffff06067812 */ /* 0x000fe400078ec0ff */
[----:B------:R-:W-:Y:S02]  /*1d2860*/  ISETP.LT.AND P2, PT, R20, UR8, !P6 ;  /* 0x0000000814007c0c */ /* 0x000fe4000f741270 */
[----:B------:R-:W4:Y:S01]  /*1d2870*/  LDL.LU R20, [R1+0x7410] ;  /* 0x0074100001147983 */ /* 0x000f220000300800 */
[----:B------:R-:W-:-:S04]  /*1d2880*/  @P4 LOP3.LUT R6, R6, 0x40000, RZ, 0xfc, !PT ;  /* 0x0004000006064812 */ /* 0x000fc800078efcff */
[----:B------:R-:W-:Y:S02]  /*1d2890*/  LOP3.LUT R6, R6, 0xfffdffff, RZ, 0xc0, !PT ;  /* 0xfffdffff06067812 */ /* 0x000fe400078ec0ff */
[----:B------:R-:W-:Y:S02]  /*1d28a0*/  ISETP.LT.AND P4, PT, R21, UR45, !P6 ;  /* 0x0000002d15007c0c */ /* 0x000fe4000f781270 */
[----:B------:R-:W-:Y:S01]  /*1d28b0*/  @P3 LOP3.LUT R6, R6, 0x20000, RZ, 0xfc, !PT ;  /* 0x0002000006063812 */ /* 0x000fe200078efcff */
[----:B------:R-:W-:Y:S01]  /*1d28c0*/  VIADD R21, R0, UR10 ;  /* 0x0000000a00157c36 */ /* 0x000fe20008000000 */
[----:B------:R-:W-:Y:S01]  /*1d28d0*/  ISETP.LT.AND P3, PT, R23, UR46, !P6 ;  /* 0x0000002e17007c0c */ /* 0x000fe2000f761270 */
[----:B------:R-:W-:Y:S01]  /*1d28e0*/  ULDC.64 UR10, c[0x0][0x228] ;  /* 0x00008a00000a7ab9 */ /* 0x000fe20000000a00 */
[----:B------:R-:W-:Y:S01]  /*1d28f0*/  LOP3.LUT R6, R6, 0xfffeffff, RZ, 0xc0, !PT ;  /* 0xfffeffff06067812 */ /* 0x000fe200078ec0ff */
[----:B------:R-:W-:-:S03]  /*1d2900*/  ULDC.64 UR44, c[0x0][0x228] ;  /* 0x00008a00002c7ab9 */ /* 0x000fc60000000a00 */
[----:B------:R-:W-:-:S04]  /*1d2910*/  @P2 LOP3.LUT R6, R6, 0x10000, RZ, 0xfc, !PT ;  /* 0x0001000006062812 */ /* 0x000fc800078efcff */
[----:B------:R-:W-:Y:S02]  /*1d2920*/  LOP3.LUT R6, R6, 0xffff7fff, RZ, 0xc0, !PT ;  /* 0xffff7fff06067812 */ /* 0x000fe400078ec0ff */
[----:B------:R-:W-:Y:S01]  /*1d2930*/  ISETP.LT.AND P2, PT, R9, UR47, !P6 ;  /* 0x0000002f09007c0c */ /* 0x000fe2000f741270 */
[----:B------:R0:W-:Y:S01]  /*1d2940*/  STL [R1+0x80], R21 ;  /* 0x0000801501007387 */ /* 0x0001e20000100800 */
[----:B------:R-:W-:Y:S01]  /*1d2950*/  ULDC.64 UR46, c[0x0][0x228] ;  /* 0x00008a00002e7ab9 */ /* 0x000fe20000000a00 */
[----:B------:R-:W-:-:S04]  /*1d2960*/  @P4 LOP3.LUT R6, R6, 0x8000, RZ, 0xfc, !PT ;  /* 0x0000800006064812 */ /* 0x000fc800078efcff */
[----:B------:R-:W-:-:S04]  /*1d2970*/  LOP3.LUT R6, R6, 0xffffbfff, RZ, 0xc0, !PT ;  /* 0xffffbfff06067812 */ /* 0x000fc800078ec0ff */
[----:B------:R-:W-:Y:S02]  /*1d2980*/  @P3 LOP3.LUT R6, R6, 0x4000, RZ, 0xfc, !PT ;  /* 0x0000400006063812 */ /* 0x000fe400078efcff */
[----:B------:R-:W-:Y:S01]  /*1d2990*/  ISETP.GE.AND P3, PT, R23, UR51, PT ;  /* 0x0000003317007c0c */ /* 0x000fe2000bf66270 */
[----:B0-----:R-:W4:Y:S01]  /*1d29a0*/  LDL.LU R21, [R1+0x740c] ;  /* 0x00740c0001157983 */ /* 0x001f220000300800 */
[----:B------:R-:W-:Y:S01]  /*1d29b0*/  ULDC.64 UR50, c[0x0][0x228] ;  /* 0x00008a0000327ab9 */ /* 0x000fe20000000a00 */
[----:B------:R-:W-:-:S04]  /*1d29c0*/  LOP3.LUT R6, R6, 0xfffff7ff, RZ, 0xc0, !PT ;  /* 0xfffff7ff06067812 */ /* 0x000fc800078ec0ff */
[----:B------:R-:W-:Y:S02]  /*1d29d0*/  @P2 LOP3.LUT R6, R6, 0x800, RZ, 0xfc, !PT ;  /* 0x0000080006062812 */ /* 0x000fe400078efcff */
[----:B------:R-:W-:Y:S02]  /*1d29e0*/  ISETP.GE.AND P2, PT, R9, UR5, PT ;  /* 0x0000000509007c0c */ /* 0x000fe4000bf46270 */
[----:B------:R-:W-:Y:S02]  /*1d29f0*/  LOP3.LUT R6, R6, 0xfffffeff, RZ, 0xc0, !PT ;  /* 0xfffffeff06067812 */ /* 0x000fe400078ec0ff */
[----:B------:R-:W-:Y:S02]  /*1d2a00*/  @P3 LOP3.LUT R11, R11, 0x1, RZ, 0xfc, !PT ;  /* 0x000000010b0b3812 */ /* 0x000fe400078efcff */
[----:B------:R-:W-:-:S07]  /*1d2a10*/  ISETP.LT.AND P3, PT, R23, UR4, !P1 ;  /* 0x0000000417007c0c */ /* 0x000fce000cf61270 */
[----:B------:R-:W-:Y:S02]  /*1d2a20*/  @P2 LOP3.LUT R6, R6, 0x100, RZ, 0xfc, !PT ;  /* 0x0000010006062812 */ /* 0x000fe400078efcff */
[----:B------:R-:W-:Y:S02]  /*1d2a30*/  ISETP.LT.AND P2, PT, R9, UR49, !P1 ;  /* 0x0000003109007c0c */ /* 0x000fe4000cf41270 */
[----:B------:R-:W-:-:S04]  /*1d2a40*/  LOP3.LUT R6, R6, 0xffffdfff, RZ, 0xc0, !PT ;  /* 0xffffdfff06067812 */ /* 0x000fc800078ec0ff */
[----:B------:R-:W-:Y:S02]  /*1d2a50*/  @P3 LOP3.LUT R6, R6, 0x2000, RZ, 0xfc, !PT ;  /* 0x0000200006063812 */ /* 0x000fe400078efcff */
[----:B------:R-:W-:Y:S02]  /*1d2a60*/  ISETP.LT.AND P1, PT, R8, UR15, !P0 ;  /* 0x0000000f08007c0c */ /* 0x000fe4000c721270 */
[----:B------:R-:W-:Y:S02]  /*1d2a70*/  LOP3.LUT R6, R6, 0xffffefff, RZ, 0xc0, !PT ;  /* 0xffffefff06067812 */ /* 0x000fe400078ec0ff */
[----:B------:R-:W-:Y:S02]  /*1d2a80*/  ISETP.LT.AND P0, PT, R7, UR48, !P0 ;  /* 0x0000003007007c0c */ /* 0x000fe4000c701270 */
[----:B---3--:R-:W-:Y:S01]  /*1d2a90*/  R2UR UR5, R22 ;  /* 0x00000000160572ca */ /* 0x008fe200000e0000 */
[----:B------:R-:W-:Y:S01]  /*1d2aa0*/  ULDC.64 UR14, c[0x0][0x228] ;  /* 0x00008a00000e7ab9 */ /* 0x000fe20000000a00 */
[----:B------:R-:W-:Y:S01]  /*1d2ab0*/  @P2 LOP3.LUT R6, R6, 0x1000, RZ, 0xfc, !PT ;  /* 0x0000100006062812 */ /* 0x000fe200078efcff */
[----:B------:R-:W3:Y:S04]  /*1d2ac0*/  LDL.LU R22, [R1+0x7408] ;  /* 0x0074080001167983 */ /* 0x000ee80000300800 */
[----:B------:R-:W4:Y:S01]  /*1d2ad0*/  LDL.LU R23, [R1+0x7404] ;  /* 0x0074040001177983 */ /* 0x000f220000300800 */
[----:B------:R-:W-:Y:S01]  /*1d2ae0*/  ULDC.64 UR48, c[0x0][0x228] ;  /* 0x00008a0000307ab9 */ /* 0x000fe20000000a00 */
[----:B------:R-:W-:-:S04]  /*1d2af0*/  LOP3.LUT R6, R6, 0xfffffdff, RZ, 0xc0, !PT ;  /* 0xfffffdff06067812 */ /* 0x000fc800078ec0ff */
[----:B------:R-:W-:-:S04]  /*1d2b00*/  LOP3.LUT R6, R6, 0xfffffbff, RZ, 0xc0, !PT ;  /* 0xfffffbff06067812 */ /* 0x000fc800078ec0ff */
[----:B------:R-:W-:-:S04]  /*1d2b10*/  @P1 LOP3.LUT R6, R6, 0x400, RZ, 0xfc, !PT ;  /* 0x0000040006061812 */ /* 0x000fc800078efcff */
[----:B------:R-:W-:Y:S02]  /*1d2b20*/  @P0 LOP3.LUT R6, R6, 0x200, RZ, 0xfc, !PT ;  /* 0x0000020006060812 */ /* 0x000fe400078efcff */
[----:B--2---:R-:W-:Y:S02]  /*1d2b30*/  R2UR UR4, R10 ;  /* 0x000000000a0472ca */ /* 0x004fe400000e0000 */
[----:B------:R-:W2:Y:S04]  /*1d2b40*/  LDL.LU R10, [R1+0x7400] ;  /* 0x00740000010a7983 */ /* 0x000ea80000300800 */
[----:B------:R-:W3:Y:S04]  /*1d2b50*/  LDL.LU R9, [R1+0x73fc] ;  /* 0x0073fc0001097983 */ /* 0x000ee80000300800 */
[----:B------:R-:W4:Y:S04]  /*1d2b60*/  LDL.LU R8, [R1+0x73f8] ;  /* 0x0073f80001087983 */ /* 0x000f280000300800 */
[----:B------:R-:W2:Y:S04]  /*1d2b70*/  LDL.LU R7, [R1+0x73f4] ;  /* 0x0073f40001077983 */ /* 0x000ea80000300800 */
[----:B------:R0:W-:Y:S04]  /*1d2b80*/  STL [R1+0x4c], R6 ;  /* 0x00004c0601007387 */ /* 0x0001e80000100800 */
[----:B0-----:R-:W3:Y:S04]  /*1d2b90*/  LDL.LU R6, [R1+0x73f0] ;  /* 0x0073f00001067983 */ /* 0x001ee80000300800 */
[----:B------:R0:W-:Y:S04]  /*1d2ba0*/  STL.64 [R1+0x7448], R24 ;  /* 0x0074481801007387 */ /* 0x0001e80000100a00 */
[----:B0-----:R-:W4:Y:S04]  /*1d2bb0*/  LDL.LU R24, [R1+0x7348] ;  /* 0x0073480001187983 */ /* 0x001f280000300800 */
[----:B------:R-:W4:Y:S04]  /*1d2bc0*/  LDL.LU R25, [R1+0x734c] ;  /* 0x00734c0001197983 */ /* 0x000f280000300800 */
[----:B------:R0:W-:Y:S04]  /*1d2bd0*/  STL [R1+0x7440], R4 ;  /* 0x0074400401007387 */ /* 0x0001e80000100800 */
[----:B0-----:R-:W4:Y:S04]  /*1d2be0*/  LDL.LU R4, [R1+0x7344] ;  /* 0x0073440001047983 */ /* 0x001f280000300800 */
[----:B------:R-:W-:Y:S04]  /*1d2bf0*/  STL [R1+0x742c], R5 ;  /* 0x00742c0501007387 */ /* 0x000fe80000100800 */
[----:B---3--:R-:W-:Y:S04]  /*1d2c00*/  STL [R1+0x7428], R6 ;  /* 0x0074280601007387 */ /* 0x008fe80000100800 */
[----:B--2---:R-:W-:Y:S04]  /*1d2c10*/  STL [R1+0x7424], R7 ;  /* 0x0074240701007387 */ /* 0x004fe80000100800 */
[----:B----4-:R-:W-:Y:S04]  /*1d2c20*/  STL [R1+0x7420], R8 ;  /* 0x0074200801007387 */ /* 0x010fe80000100800 */
[----:B------:R-:W-:Y:S04]  /*1d2c30*/  STL [R1+0x741c], R9 ;  /* 0x00741c0901007387 */ /* 0x000fe80000100800 */
[----:B------:R0:W-:Y:S02]  /*1d2c40*/  STL [R1+0x7418], R10 ;  /* 0x0074180a01007387 */ /* 0x0001e40000100800 */
[----:B0-----:R-:W-:-:S05]  /*1d2c50*/  MOV R10, UR5 ;  /* 0x00000005000a7c02 */ /* 0x001fca0008000f00 */
[----:B------:R-:W-:Y:S04]  /*1d2c60*/  STL.64 [R1+0x7430], R10 ;  /* 0x0074300a01007387 */ /* 0x000fe80000100a00 */
[----:B------:R-:W2:Y:S04]  /*1d2c70*/  LDL.LU R7, [R1+0x7350] ;  /* 0x0073500001077983 */ /* 0x000ea80000300800 */
[----:B------:R-:W3:Y:S01]  /*1d2c80*/  LDL.LU R6, [R1+0x7354] ;  /* 0x0073540001067983 */ /* 0x000ee20000300800 */
[----:B------:R-:W-:Y:S02]  /*1d2c90*/  ISETP.GE.AND P1, PT, R4, UR9, PT ;  /* 0x0000000904007c0c */ /* 0x000fe4000bf26270 */
[----:B------:R-:W-:-:S05]  /*1d2ca0*/  IADD3 R4, P0, R2, R23, RZ ;  /* 0x0000001702047210 */ /* 0x000fca0007f1e0ff */
[----:B------:R-:W-:-:S05]  /*1d2cb0*/  IMAD.X R5, R3, 0x1, R22, P0 ;  /* 0x0000000103057824 */ /* 0x000fca00000e0616 */
[----:B------:R0:W-:Y:S04]  /*1d2cc0*/  STL.64 [R1+0x48f8], R4 ;  /* 0x0048f80401007387 */ /* 0x0001e80000100a00 */
[----:B0-----:R-:W4:Y:S04]  /*1d2cd0*/  LDL.LU R5, [R1+0x7358] ;  /* 0x0073580001057983 */ /* 0x001f280000300800 */
[----:B------:R-:W4:Y:S01]  /*1d2ce0*/  LDL.LU R4, [R1+0x735c] ;  /* 0x00735c0001047983 */ /* 0x000f220000300800 */
[----:B------:R-:W-:Y:S01]  /*1d2cf0*/  UMOV UR5, UR7 ;  /* 0x0000000700057c82 */ /* 0x000fe20008000000 */
[----:B------:R-:W-:Y:S01]  /*1d2d00*/  ULDC.64 UR6, c[0x0][0x228] ;  /* 0x00008a0000067ab9 */ /* 0x000fe20000000a00 */
[----:B------:R-:W-:-:S02]  /*1d2d10*/  ISETP.GE.AND P2, PT, R24, UR5, PT ;  /* 0x0000000518007c0c */ /* 0x000fc4000bf46270 */
[----:B------:R-:W-:Y:S02]  /*1d2d20*/  MOV R9, UR4 ;  /* 0x0000000400097c02 */ /* 0x000fe40008000f00 */
[----:B------:R-:W-:Y:S01]  /*1d2d30*/  @P1 LOP3.LUT R13, R13, 0x40000000, RZ, 0xfc, !PT ;  /* 0x400000000d0d1812 */ /* 0x000fe200078efcff */
[----:B------:R-:W-:Y:S02]  /*1d2d40*/  UMOV UR4, UR7 ;  /* 0x0000000700047c82 */ /* 0x000fe40008000000 */
[----:B------:R-:W-:Y:S02]  /*1d2d50*/  ISETP.GE.AND P1, PT, R25, UR4, PT ;  /* 0x0000000419007c0c */ /* 0x000fe4000bf26270 */
[----:B------:R-:W-:Y:S01]  /*1d2d60*/  LOP3.LUT R13, R13, 0xdfffffff, RZ, 0xc0, !PT ;  /* 0xdfffffff0d0d7812 */ /* 0x000fe200078ec0ff */
[----:B------:R-:W-:Y:S01]  /*1d2d70*/  UMOV UR56, UR6 ;  /* 0x0000000600387c82 */ /* 0x000fe20008000000 */
[----:B------:R-:W-:Y:S02]  /*1d2d80*/  ULDC.64 UR6, c[0x0][0x228] ;  /* 0x00008a0000067ab9 */ /* 0x000fe40000000a00 */
[----:B------:R-:W-:Y:S01]  /*1d2d90*/  UMOV UR5, UR7 ;  /* 0x0000000700057c82 */ /* 0x000fe20008000000 */
[----:B------:R-:W-:Y:S01]  /*1d2da0*/  @P2 LOP3.LUT R13, R13, 0x20000000, RZ, 0xfc, !PT ;  /* 0x200000000d0d2812 */ /* 0x000fe200078efcff */
[----:B------:R-:W-:Y:S01]  /*1d2db0*/  UMOV UR52, UR6 ;  /* 0x0000000600347c82 */ /* 0x000fe20008000000 */
[----:B------:R-:W-:-:S02]  /*1d2dc0*/  ULDC.64 UR6, c[0x0][0x228] ;  /* 0x00008a0000067ab9 */ /* 0x000fc40000000a00 */
[----:B------:R-:W-:Y:S01]  /*1d2dd0*/  LOP3.LUT R13, R13, 0xefffffff, RZ, 0xc0, !PT ;  /* 0xefffffff0d0d7812 */ /* 0x000fe200078ec0ff */
[----:B------:R-:W-:-:S03]  /*1d2de0*/  UMOV UR4, UR7 ;  /* 0x0000000700047c82 */ /* 0x000fc60008000000 */
[----:B------:R-:W-:Y:S02]  /*1d2df0*/  @P1 LOP3.LUT R13, R13, 0x10000000, RZ, 0xfc, !PT ;  /* 0x100000000d0d1812 */ /* 0x000fe400078efcff */
[----:B------:R-:W-:Y:S02]  /*1d2e00*/  IADD3 R10, P0, R2, R21, RZ ;  /* 0x00000015020a7210 */ /* 0x000fe40007f1e0ff */
[----:B------:R-:W-:Y:S01]  /*1d2e10*/  LOP3.LUT R13, R13, 0xf7ffffff, RZ, 0xc0, !PT ;  /* 0xf7ffffff0d0d7812 */ /* 0x000fe200078ec0ff */
[----:B------:R-:W-:Y:S01]  /*1d2e20*/  UMOV UR57, UR6 ;  /* 0x0000000600397c82 */ /* 0x000fe20008000000 */
[----:B------:R-:W-:Y:S01]  /*1d2e30*/  ULDC.64 UR6, c[0x0][0x228] ;  /* 0x00008a0000067ab9 */ /* 0x000fe20000000a00 */
[----:B------:R-:W-:Y:S01]  /*1d2e40*/  IMAD.X R11, R3, 0x1, R20, P0 ;  /* 0x00000001030b7824 */ /* 0x000fe200000e0614 */
[----:B------:R-:W-:-:S04]  /*1d2e50*/  UMOV UR53, UR6 ;  /* 0x0000000600357c82 */ /* 0x000fc80008000000 */
[----:B------:R-:W-:Y:S01]  /*1d2e60*/  STL.64 [R1+0x4908], R10 ;  /* 0x0049080a01007387 */ /* 0x000fe20000100a00 */
[----:B--2---:R-:W-:Y:S02]  /*1d2e70*/  ISETP.GE.AND P2, PT, R7, UR5, PT ;  /* 0x0000000507007c0c */ /* 0x004fe4000bf46270 */
[----:B---3--:R-:W-:Y:S02]  /*1d2e80*/  ISETP.GE.AND P1, PT, R6, UR4, PT ;  /* 0x0000000406007c0c */ /* 0x008fe4000bf26270 */
[----:B------:R-:W-:Y:S01]  /*1d2e90*/  IADD3 R6, P0, R2, R19, RZ ;  /* 0x0000001302067210 */ /* 0x000fe20007f1e0ff */
[----:B------:R-:W-:Y:S01]  /*1d2ea0*/  UMOV UR5, UR7 ;  /* 0x0000000700057c82 */ /* 0x000fe20008000000 */
[----:B------:R-:W-:Y:S02]  /*1d2eb0*/  ULDC.64 UR6, c[0x0][0x228] ;  /* 0x00008a0000067ab9 */ /* 0x000fe40000000a00 */
[----:B------:R-:W-:-:S05]  /*1d2ec0*/  UMOV UR4, UR7 ;  /* 0x0000000700047c82 */ /* 0x000fca0008000000 */
[----:B------:R-:W-:-:S04]  /*1d2ed0*/  @P2 LOP3.LUT R13, R13, 0x8000000, RZ, 0xfc, !PT ;  /* 0x080000000d0d2812 */ /* 0x000fc800078efcff */
[----:B------:R-:W-:Y:S01]  /*1d2ee0*/  LOP3.LUT R13, R13, 0xfbffffff, RZ, 0xc0, !PT ;  /* 0xfbffffff0d0d7812 */ /* 0x000fe200078ec0ff */
[----:B------:R-:W-:-:S03]  /*1d2ef0*/  IMAD.X R7, R3, 0x1, R18, P0 ;  /* 0x0000000103077824 */ /* 0x000fc600000e0612 */
[----:B------:R-:W-:Y:S02]  /*1d2f00*/  @P1 LOP3.LUT R13, R13, 0x4000000, RZ, 0xfc, !PT ;  /* 0x040000000d0d1812 */ /* 0x000fe400078efcff */
[----:B----4-:R-:W-:Y:S02]  /*1d2f10*/  ISETP.GE.AND P1, PT, R4, UR4, PT ;  /* 0x0000000404007c0c */ /* 0x010fe4000bf26270 */
[----:B------:R-:W-:Y:S02]  /*1d2f20*/  IADD3 R4, P0, R2, R17, RZ ;  /* 0x0000001102047210 */ /* 0x000fe40007f1e0ff */
[----:B------:R-:W-:Y:S01]  /*1d2f30*/  ISETP.GE.AND P2, PT, R5, UR5, PT ;  /* 0x0000000505007c0c */ /* 0x000fe2000bf46270 */
[----:B------:R-:W-:Y:S01]  /*1d2f40*/  STL.64 [R1+0x4920], R6 ;  /* 0x0049200601007387 */ /* 0x000fe20000100a00 */
[----:B------:R-:W-:Y:S01]  /*1d2f50*/  LOP3.LUT R13, R13, 0xfdffffff, RZ, 0xc0, !PT ;  /* 0xfdffffff0d0d7812 */ /* 0x000fe200078ec0ff */
[----:B------:R-:W-:Y:S01]  /*1d2f60*/  ULDC.64 UR4, c[0x0][0x228] ;  /* 0x00008a0000047ab9 */ /* 0x000fe20000000a00 */
[----:B------:R-:W-:-:S05]  /*1d2f70*/  IMAD.X R5, R3, 0x1, R15, P0 ;  /* 0x0000000103057824 */ /* 0x000fca00000e060f */
[----:B------:R0:W-:Y:S04]  /*1d2f80*/  STL.64 [R1+0x4938], R4 ;  /* 0x0049380401007387 */ /* 0x0001e80000100a00 */
[----:B0-----:R-:W2:Y:S01]  /*1d2f90*/  LDL.LU R4, [R1+0x7360] ;  /* 0x0073600001047983 */ /* 0x001ea20000300800 */
[----:B------:R-:W-:-:S03]  /*1d2fa0*/  IADD3 R24, P0, R2, R16, RZ ;  /* 0x0000001002187210 */ /* 0x000fc60007f1e0ff */
[----:B------:R-:W3:Y:S02]  /*1d2fb0*/  LDL.LU R11, [R1+0x7364] ;  /* 0x00736400010b7983 */ /* 0x000ee40000300800 */
[----:B------:R-:W-:-:S05]  /*1d2fc0*/  IMAD.X R25, R3, 0x1, R14, P0 ;  /* 0x0000000103197824 */ /* 0x000fca00000e060e */
[----:B------:R0:W-:Y:S04]  /*1d2fd0*/  STL.64 [R1+0x4930], R24 ;  /* 0x0049301801007387 */ /* 0x0001e80000100a00 */
[----:B0-----:R-:W4:Y:S04]  /*1d2fe0*/  LDL.LU.64 R24, [R1+0x7448] ;  /* 0x0074480001187983 */ /* 0x001f280000300a00 */
[----:B------:R-:W4:Y:S04]  /*1d2ff0*/  LDL.LU R10, [R1+0x7368] ;  /* 0x00736800010a7983 */ /* 0x000f280000300800 */
[----:B------:R0:W-:Y:S04]  /*1d3000*/  STL.64 [R1+0x7438], R2 ;  /* 0x0074380201007387 */ /* 0x0001e80000100a00 */
[----:B------:R-:W4:Y:S01]  /*1d3010*/  LDL.LU R6, [R1+0x736c] ;  /* 0x00736c0001067983 */ /* 0x000f220000300800 */
[----:B------:R-:W-:Y:S01]  /*1d3020*/  @P2 LOP3.LUT R13, R13, 0x2000000, RZ, 0xfc, !PT ;  /* 0x020000000d0d2812 */ /* 0x000fe200078efcff */
[----:B------:R-:W-:-:S02]  /*1d3030*/  UMOV UR8, UR5 ;  /* 0x0000000500087c82 */ /* 0x000fc40008000000 */
[----:B------:R-:W4:Y:S01]  /*1d3040*/  LDL.LU R5, [R1+0x7370] ;  /* 0x0073700001057983 */ /* 0x000f220000300800 */
[----:B------:R-:W-:-:S04]  /*1d3050*/  LOP3.LUT R13, R13, 0xfeffffff, RZ, 0xc0, !PT ;  /* 0xfeffffff0d0d7812 */ /* 0x000fc800078ec0ff */
[----:B------:R-:W-:-:S04]  /*1d3060*/  @P1 LOP3.LUT R13, R13, 0x1000000, RZ, 0xfc, !PT ;  /* 0x010000000d0d1812 */ /* 0x000fc800078efcff */
[----:B------:R-:W-:Y:S01]  /*1d3070*/  LOP3.LUT R13, R13, 0xff7fffff, RZ, 0xc0, !PT ;  /* 0xff7fffff0d0d7812 */ /* 0x000fe200078ec0ff */
[----:B------:R-:W-:Y:S01]  /*1d3080*/  IMAD.U32 R8, RZ, RZ, UR4 ;  /* 0x00000004ff087e24 */ /* 0x000fe2000f8e00ff */
[----:B------:R-:W-:Y:S02]  /*1d3090*/  ULDC.64 UR4, c[0x0][0x228] ;  /* 0x00008a0000047ab9 */ /* 0x000fe40000000a00 */
[----:B------:R-:W-:Y:S01]  /*1d30a0*/  UMOV UR7, UR5 ;  /* 0x0000000500077c82 */ /* 0x000fe20008000000 */
[----:B------:R-:W-:Y:S01]  /*1d30b0*/  IMAD.U32 R7, RZ, RZ, UR6 ;  /* 0x00000006ff077e24 */ /* 0x000fe2000f8e00ff */
[----:B------:R-:W-:Y:S01]  /*1d30c0*/  UMOV UR6, UR11 ;  /* 0x0000000b00067c82 */ /* 0x000fe20008000000 */
[----:B--2---:R-:W-:Y:S02]  /*1d30d0*/  ISETP.GE.AND P0, PT, R4, UR8, PT ;  /* 0x0000000804007c0c */ /* 0x004fe4000bf06270 */
[----:B------:R-:W-:Y:S02]  /*1d30e0*/  SHF.R.S32.HI R4, RZ, 0x1f, R0 ;  /* 0x0000001fff047819 */ /* 0x000fe40000011400 */
[----:B---3--:R-:W-:Y:S01]  /*1d30f0*/  ISETP.GE.AND P2, PT, R11, UR7, PT ;  /* 0x000000070b007c0c */ /* 0x008fe2000bf46270 */
[----:B------:R-:W-:-:S08]  /*1d3100*/  ULDC.64 UR8, c[0x0][0x228] ;  /* 0x00008a0000087ab9 */ /* 0x000fd00000000a00 */
[----:B------:R-:W-:Y:S02]  /*1d3110*/  @P0 LOP3.LUT R13, R13, 0x800000, RZ, 0xfc, !PT ;  /* 0x008000000d0d0812 */ /* 0x000fe400078efcff */
[----:B0-----:R-:W-:-:S05]  /*1d3120*/  IADD3 R2, P0, R0, R29, RZ ;  /* 0x0000001d00027210 */ /* 0x001fca0007f1e0ff */
[----:B------:R-:W-:-:S05]  /*1d3130*/  IMAD.X R3, R4, 0x1, R28, P0 ;  /* 0x0000000104037824 */ /* 0x000fca00000e061c */
[----:B------:R0:W-:Y:S04]  /*1d3140*/  STL.64 [R1+0x4948], R2 ;  /* 0x0049480201007387 */ /* 0x0001e80000100a00 */
[----:B0-----:R-:W2:Y:S04]  /*1d3150*/  LDL.LU R3, [R1+0x7374] ;  /* 0x0073740001037983 */ /* 0x001ea80000300800 */
[----:B------:R-:W3:Y:S01]  /*1d3160*/  LDL.LU R2, [R1+0x7378] ;  /* 0x0073780001027983 */ /* 0x000ee20000300800 */
[----:B------:R-:W-:Y:S02]  /*1d3170*/  LOP3.LUT R13, R13, 0xffbfffff, RZ, 0xc0, !PT ;  /* 0xffbfffff0d0d7812 */ /* 0x000fe400078ec0ff */
[----:B----4-:R-:W-:Y:S01]  /*1d3180*/  ISETP.GE.AND P1, PT, R10, UR6, PT ;  /* 0x000000060a007c0c */ /* 0x010fe2000bf26270 */
[----:B------:R-:W-:Y:S01]  /*1d3190*/  ULDC.64 UR6, c[0x0][0x228] ;  /* 0x00008a0000067ab9 */ /* 0x000fe20000000a00 */
[----:B------:R-:W-:-:S02]  /*1d31a0*/  @P2 LOP3.LUT R13, R13, 0x400000, RZ, 0xfc, !PT ;  /* 0x004000000d0d2812 */ /* 0x000fc400078efcff */
[----:B------:R-:W-:Y:S02]  /*1d31b0*/  ISETP.GE.AND P2, PT, R6, UR7, PT ;  /* 0x0000000706007c0c */ /* 0x000fe4000bf46270 */
[----:B------:R-:W-:Y:S01]  /*1d31c0*/  IADD3 R10, P0, R0, R27, RZ ;  /* 0x0000001b000a7210 */ /* 0x000fe20007f1e0ff */
[----:B------:R-:W4:Y:S01]  /*1d31d0*/  LDL.LU R6, [R1+0x737c] ;  /* 0x00737c0001067983 */ /* 0x000f220000300800 */
[----:B------:R-:W-:Y:S01]  /*1d31e0*/  LOP3.LUT R13, R13, 0xffdfffff, RZ, 0xc0, !PT ;  /* 0xffdfffff0d0d7812 */ /* 0x000fe200078ec0ff */
[----:B------:R-:W-:Y:S01]  /*1d31f0*/  UMOV UR5, UR4 ;  /* 0x0000000400057c82 */ /* 0x000fe20008000000 */
[----:B------:R-:W-:-:S03]  /*1d3200*/  ULDC UR7, c[0x0][0x228] ;  /* 0x00008a0000077ab9 */ /* 0x000fc60000000800 */
[----:B------:R-:W-:Y:S02]  /*1d3210*/  @P1 LOP3.LUT R13, R13, 0x200000, RZ, 0xfc, !PT ;  /* 0x002000000d0d1812 */ /* 0x000fe400078efcff */
[----:B------:R-:W-:Y:S01]  /*1d3220*/  ISETP.GE.AND P1, PT, R5, UR9, PT ;  /* 0x0000000905007c0c */ /* 0x000fe2000bf26270 */
[----:B------:R-:W-:Y:S01]  /*1d3230*/  IMAD.X R11, R4, 0x1, R26, P0 ;  /* 0x00000001040b7824 */ /* 0x000fe200000e061a */
[----:B------:R-:W4:Y:S01]  /*1d3240*/  LDL.LU R5, [R1+0x7380] ;  /* 0x0073800001057983 */ /* 0x000f220000300800 */
[----:B------:R-:W-:Y:S01]  /*1d3250*/  LOP3.LUT R13, R13, 0xffefffff, RZ, 0xc0, !PT ;  /* 0xffefffff0d0d7812 */ /* 0x000fe200078ec0ff */
[----:B------:R-:W-:Y:S01]  /*1d3260*/  UMOV UR4, UR10 ;  /* 0x0000000a00047c82 */ /* 0x000fe20008000000 */
[----:B------:R-:W-:Y:S01]  /*1d3270*/  ULDC.64 UR10, c[0x0][0x228] ;  /* 0x00008a00000a7ab9 */ /* 0x000fe20000000a00 */
[----:B------:R-:W-:Y:S01]  /*1d3280*/  ULDC UR9, c[0x0][0x228] ;  /* 0x00008a0000097ab9 */ /* 0x000fe20000000800 */
[----:B------:R-:W-:-:S04]  /*1d3290*/  @P2 LOP3.LUT R13, R13, 0x100000, RZ, 0xfc, !PT ;  /* 0x001000000d0d2812 */ /* 0x000fc800078efcff */
[----:B------:R-:W-:-:S04]  /*1d32a0*/  LOP3.LUT R13, R13, 0xfff7ffff, RZ, 0xc0, !PT ;  /* 0xfff7ffff0d0d7812 */ /* 0x000fc800078ec0ff */
[----:B------:R-:W-:Y:S01]  /*1d32b0*/  @P1 LOP3.LUT R13, R13, 0x80000, RZ, 0xfc, !PT ;  /* 0x000800000d0d1812 */ /* 0x000fe200078efcff */
[----:B------:R-:W-:Y:S03]  /*1d32c0*/  STL.64 [R1+0x4928], R10 ;  /* 0x0049280a01007387 */ /* 0x000fe60000100a00 */
[----:B------:R-:W-:Y:S02]  /*1d32d0*/  LOP3.LUT R13, R13, 0xfffbffff, RZ, 0xc0, !PT ;  /* 0xfffbffff0d0d7812 */ /* 0x000fe400078ec0ff */
[----:B---3--:R-:W-:Y:S02]  /*1d32e0*/  ISETP.GE.AND P1, PT, R2, UR13, PT ;  /* 0x0000000d02007c0c */ /* 0x008fe4000bf26270 */
[----:B------:R-:W-:Y:S02]  /*1d32f0*/  IADD3 R2, P0, R0, R25, RZ ;  /* 0x0000001900027210 */ /* 0x000fe40007f1e0ff */
[----:B--2---:R-:W-:Y:S01]  /*1d3300*/  ISETP.GE.AND P2, PT, R3, UR11, PT ;  /* 0x0000000b03007c0c */ /* 0x004fe2000bf46270 */
[----:B------:R-:W-:Y:S01]  /*1d3310*/  ULDC UR11, c[0x0][0x228] ;  /* 0x00008a00000b7ab9 */ /* 0x000fe20000000800 */
[----:B------:R-:W-:Y:S01]  /*1d3320*/  ULDC UR13, c[0x0][0x228] ;  /* 0x00008a00000d7ab9 */ /* 0x000fe20000000800 */
[----:B------:R-:W-:-:S05]  /*1d3330*/  IMAD.X R3, R4, 0x1, R24, P0 ;  /* 0x0000000104037824 */ /* 0x000fca00000e0618 */
[----:B------:R0:W-:Y:S04]  /*1d3340*/  STL.64 [R1+0x4960], R2 ;  /* 0x0049600201007387 */ /* 0x0001e80000100a00 */
[----:B0-----:R-:W2:Y:S04]  /*1d3350*/  LDL.LU R3, [R1+0x7384] ;  /* 0x0073840001037983 */ /* 0x001ea80000300800 */
[----:B------:R-:W3:Y:S01]  /*1d3360*/  LDL.LU R2, [R1+0x7388] ;  /* 0x0073880001027983 */ /* 0x000ee20000300800 */
[----:B------:R-:W-:-:S05]  /*1d3370*/  IADD3 R10, P0, R0, R23, RZ ;  /* 0x00000017000a7210 */ /* 0x000fca0007f1e0ff */
[----:B------:R-:W-:Y:S01]  /*1d3380*/  IMAD.X R11, R4, 0x1, R22, P0 ;  /* 0x00000001040b7824 */ /* 0x000fe200000e0616 */
[----:B------:R-:W-:Y:S02]  /*1d3390*/  @P2 LOP3.LUT R13, R13, 0x40000, RZ, 0xfc, !PT ;  /* 0x000400000d0d2812 */ /* 0x000fe400078efcff */
[----:B----4-:R-:W-:Y:S01]  /*1d33a0*/  ISETP.GE.AND P2, PT, R6, UR15, PT ;  /* 0x0000000f06007c0c */ /* 0x010fe2000bf46270 */
[----:B------:R-:W-:Y:S01]  /*1d33b0*/  ULDC UR15, c[0x0][0x228] ;  /* 0x00008a00000f7ab9 */ /* 0x000fe20000000800 */
[----:B------:R0:W-:Y:S04]  /*1d33c0*/  STL.64 [R1+0x4970], R10 ;  /* 0x0049700a01007387 */ /* 0x0001e80000100a00 */
[----:B0-----:R-:W4:Y:S04]  /*1d33d0*/  LDL.LU R10, [R1+0x738c] ;  /* 0x00738c00010a7983 */ /* 0x001f280000300800 */
[----:B------:R-:W4:Y:S01]  /*1d33e0*/  LDL.LU R6, [R1+0x7390] ;  /* 0x0073900001067983 */ /* 0x000f220000300800 */
[----:B------:R-:W-:-:S04]  /*1d33f0*/  LOP3.LUT R13, R13, 0xfffdffff, RZ, 0xc0, !PT ;  /* 0xfffdffff0d0d7812 */ /* 0x000fc800078ec0ff */
[----:B------:R-:W-:Y:S02]  /*1d3400*/  @P1 LOP3.LUT R13, R13, 0x20000, RZ, 0xfc, !PT ;  /* 0x000200000d0d1812 */ /* 0x000fe400078efcff */
[----:B------:R-:W-:Y:S01]  /*1d3410*/  ISETP.GE.AND P1, PT, R5, UR17, PT ;  /* 0x0000001105007c0c */ /* 0x000fe2000bf26270 */
[----:B------:R-:W-:Y:S01]  /*1d3420*/  ULDC UR17, c[0x0][0x228] ;  /* 0x00008a0000117ab9 */ /* 0x000fe20000000800 */
[----:B------:R-:W4:Y:S01]  /*1d3430*/  LDL R5, [R1+0x80] ;  /* 0x0000800001057983 */ /* 0x000f220000100800 */
[----:B------:R-:W-:-:S04]  /*1d3440*/  LOP3.LUT R13, R13, 0xfffeffff, RZ, 0xc0, !PT ;  /* 0xfffeffff0d0d7812 */ /* 0x000fc800078ec0ff */
[----:B------:R-:W-:-:S04]  /*1d3450*/  @P2 LOP3.LUT R13, R13, 0x10000, RZ, 0xfc, !PT ;  /* 0x000100000d0d2812 */ /* 0x000fc800078efcff */
[----:B------:R-:W-:-:S04]  /*1d3460*/  LOP3.LUT R13, R13, 0xffff7fff, RZ, 0xc0, !PT ;  /* 0xffff7fff0d0d7812 */ /* 0x000fc800078ec0ff */
[----:B------:R-:W-:-:S04]  /*1d3470*/  @P1 LOP3.LUT R13, R13, 0x8000, RZ, 0xfc, !PT ;  /* 0x000080000d0d1812 */ /* 0x000fc800078efcff */
        /* <DEDUP_REMOVED lines=10> */
[----:B------:R-:W-:-:S04]  /*1d3520*/  @P2 LOP3.LUT R13, R13, 0x4000, RZ, 0xfc, !PT ;  /* 0x000040000d0d2812 */ /* 0x000fc800078efcff */
[----:B------:R-:W-:Y:S02]  /*1d3530*/  LOP3.LUT R13, R13, 0xffffdfff, RZ, 0xc0, !PT ;  /* 0xffffdfff0d0d7812 */ /* 0x000fe400078ec0ff */
[----:B----4-:R-:W-:Y:S02]  /*1d3540*/  ISETP.GE.AND P2, PT, R10, UR23, PT ;  /* 0x000000170a007c0c */ /* 0x010fe4000bf46270 */
[----:B------:R-:W-:Y:S02]  /*1d3550*/  @P1 LOP3.LUT R13, R13, 0x2000, RZ, 0xfc, !PT ;  /* 0x000020000d0d1812 */ /* 0x000fe400078efcff */
[----:B------:R-:W-:Y:S02]  /*1d3560*/  ISETP.GE.AND P1, PT, R6, UR25, PT ;  /* 0x0000001906007c0c */ /* 0x000fe4000bf26270 */
[----:B------:R-:W-:Y:S01]  /*1d3570*/  IADD3 R10, P0, R0, R19, RZ ;  /* 0x00000013000a7210 */ /* 0x000fe20007f1e0ff */
[----:B------:R-:W4:Y:S01]  /*1d3580*/  LDL.LU R6, [R1+0x739c] ;  /* 0x00739c0001067983 */ /* 0x000f220000300800 */
[----:B------:R-:W-:Y:S01]  /*1d3590*/  LOP3.LUT R13, R13, 0xffffefff, RZ, 0xc0, !PT ;  /* 0xffffefff0d0d7812 */ /* 0x000fe200078ec0ff */
[----:B------:R-:W-:Y:S01]  /*1d35a0*/  ULDC UR25, c[0x0][0x228] ;  /* 0x00008a0000197ab9 */ /* 0x000fe20000000800 */
[----:B------:R-:W-:Y:S01]  /*1d35b0*/  ULDC UR23, c[0x0][0x228] ;  /* 0x00008a0000177ab9 */ /* 0x000fe20000000800 */
[----:B------:R-:W-:-:S05]  /*1d35c0*/  IMAD.X R11, R4, 0x1, R18, P0 ;  /* 0x00000001040b7824 */ /* 0x000fca00000e0612 */
[----:B------:R0:W-:Y:S04]  /*1d35d0*/  STL.64 [R1+0x4998], R10 ;  /* 0x0049980a01007387 */ /* 0x0001e80000100a00 */
[----:B0-----:R-:W4:Y:S04]  /*1d35e0*/  LDL.LU R11, [R1+0x73a0] ;  /* 0x0073a000010b7983 */ /* 0x001f280000300800 */
[----:B------:R-:W4:Y:S01]  /*1d35f0*/  LDL.LU R10, [R1+0x73a4] ;  /* 0x0073a400010a7983 */ /* 0x000f220000300800 */
        /* <DEDUP_REMOVED lines=10> */
[----:B------:R0:W-:Y:S05]  /*1d36a0*/  STL.64 [R1+0x49b0], R2 ;  /* 0x0049b00201007387 */ /* 0x0001ea0000100a00 */
[----:B------:R-:W-:Y:S02]  /*1d36b0*/  @P2 LOP3.LUT R13, R13, 0x400, RZ, 0xfc, !PT ;  /* 0x000004000d0d2812 */ /* 0x000fe400078efcff */
[----:B0-----:R-:W-:Y:S02]  /*1d36c0*/  IADD3 R2, P0, R0, R16, RZ ;  /* 0x0000001000027210 */ /* 0x001fe40007f1e0ff */
[----:B------:R-:W-:-:S03]  /*1d36d0*/  LOP3.LUT R13, R13, 0xfffffdff, RZ, 0xc0, !PT ;  /* 0xfffffdff0d0d7812 */ /* 0x000fc600078ec0ff */
[----:B------:R-:W-:Y:S01]  /*1d36e0*/  IMAD.X R3, R4, 0x1, R14, P0 ;  /* 0x0000000104037824 */ /* 0x000fe200000e060e */
[----:B----4-:R-:W-:Y:S02]  /*1d36f0*/  ISETP.GE.AND P0, PT, R6, UR31, PT ;  /* 0x0000001f06007c0c */ /* 0x010fe4000bf06270 */
[----:B------:R-:W-:Y:S02]  /*1d3700*/  @P1 LOP3.LUT R13, R13, 0x200, RZ, 0xfc, !PT ;  /* 0x000002000d0d1812 */ /* 0x000fe400078efcff */
[----:B------:R-:W-:Y:S01]  /*1d3710*/  SHF.R.S32.HI R6, RZ, 0x1f, R5 ;  /* 0x0000001fff067819 */ /* 0x000fe20000011405 */
[----:B------:R-:W2:Y:S01]  /*1d3720*/  LDL.LU R4, [R1+0x7440] ;  /* 0x0074400001047983 */ /* 0x000ea20000300800 */
[----:B------:R-:W-:Y:S02]  /*1d3730*/  ISETP.GE.AND P2, PT, R11, UR33, PT ;  /* 0x000000210b007c0c */ /* 0x000fe4000bf46270 */
[----:B------:R-:W-:Y:S02]  /*1d3740*/  LOP3.LUT R13, R13, 0xfffffeff, RZ, 0xc0, !PT ;  /* 0xfffffeff0d0d7812 */ /* 0x000fe400078ec0ff */
[----:B------:R-:W-:Y:S01]  /*1d3750*/  ISETP.GE.AND P1, PT, R10, UR35, PT ;  /* 0x000000230a007c0c */ /* 0x000fe2000bf26270 */
[----:B------:R0:W-:Y:S01]  /*1d3760*/  STL.64 [R1+0x49a8], R2 ;  /* 0x0049a80201007387 */ /* 0x0001e20000100a00 */
[----:B------:R-:W-:Y:S01]  /*1d3770*/  ULDC UR31, c[0x0][0x228] ;  /* 0x00008a00001f7ab9 */ /* 0x000fe20000000800 */
[----:B------:R-:W-:Y:S01]  /*1d3780*/  ULDC UR33, c[0x0][0x228] ;  /* 0x00008a0000217ab9 */ /* 0x000fe20000000800 */
[----:B------:R-:W-:Y:S01]  /*1d3790*/  ULDC UR35, c[0x0][0x228] ;  /* 0x00008a0000237ab9 */ /* 0x000fe20000000800 */
[----:B------:R-:W-:-:S02]  /*1d37a0*/  @P0 LOP3.LUT R13, R13, 0x100, RZ, 0xfc, !PT ;  /* 0x000001000d0d0812 */ /* 0x000fc400078efcff */
[----:B------:R-:W-:-:S05]  /*1d37b0*/  IADD3 R10, P0, R5, R29, RZ ;  /* 0x0000001d050a7210 */ /* 0x000fca0007f1e0ff */
[----:B------:R-:W-:Y:S01]  /*1d37c0*/  IMAD.X R11, R6, 0x1, R28, P0 ;  /* 0x00000001060b7824 */ /* 0x000fe200000e061c */
[----:B0-----:R-:W3:Y:S04]  /*1d37d0*/  LDL.LU.64 R2, [R1+0x7438] ;  /* 0x0074380001027983 */ /* 0x001ee80000300a00 */
[----:B------:R0:W-:Y:S04]  /*1d37e0*/  STL [R1+0x73f0], R29 ;  /* 0x0073f01d01007387 */ /* 0x0001e80000100800 */
[----:B0-----:R-:W4:Y:S04]  /*1d37f0*/  LDL.LU R29, [R1+0x73ac] ;  /* 0x0073ac00011d7983 */ /* 0x001f280000300800 */
[----:B------:R0:W-:Y:S04]  /*1d3800*/  STL.64 [R1+0x49c0], R10 ;  /* 0x0049c00a01007387 */ /* 0x0001e80000100a00 */
[----:B0-----:R-:W2:Y:S04]  /*1d3810*/  LDL.LU.64 R10, [R1+0x7430] ;  /* 0x00743000010a7983 */ /* 0x001ea80000300a00 */
[----:B------:R0:W-:Y:S04]  /*1d3820*/  STL [R1+0x73f4], R28 ;  /* 0x0073f41c01007387 */ /* 0x0001e80000100800 */
[----:B0-----:R-:W3:Y:S01]  /*1d3830*/  LDL.LU R28, [R1+0x73a8] ;  /* 0x0073a800011c7983 */ /* 0x001ee20000300800 */
[----:B------:R-:W-:-:S04]  /*1d3840*/  LOP3.LUT R13, R13, 0xffffff7f, RZ, 0xc0, !PT ;  /* 0xffffff7f0d0d7812 */ /* 0x000fc800078ec0ff */
[----:B------:R-:W-:-:S04]  /*1d3850*/  @P2 LOP3.LUT R13, R13, 0x80, RZ, 0xfc, !PT ;  /* 0x000000800d0d2812 */ /* 0x000fc800078efcff */
[----:B------:R-:W-:-:S04]  /*1d3860*/  LOP3.LUT R13, R13, 0xffffffbf, RZ, 0xc0, !PT ;  /* 0xffffffbf0d0d7812 */ /* 0x000fc800078ec0ff */
[----:B------:R-:W-:Y:S01]  /*1d3870*/  @P1 LOP3.LUT R13, R13, 0x40, RZ, 0xfc, !PT ;  /* 0x000000400d0d1812 */ /* 0x000fe200078efcff */
[----:B------:R0:W-:Y:S01]  /*1d3880*/  STL [R1+0x73f8], R27 ;  /* 0x0073f81b01007387 */ /* 0x0001e20000100800 */
[----:B----4-:R-:W-:Y:S02]  /*1d3890*/  ISETP.GE.AND P1, PT, R29, UR39, PT ;  /* 0x000000271d007c0c */ /* 0x010fe4000bf26270 */
[----:B---3--:R-:W-:Y:S02]  /*1d38a0*/  ISETP.GE.AND P2, PT, R28, UR37, PT ;  /* 0x000000251c007c0c */ /* 0x008fe4000bf46270 */
[----:B------:R-:W-:Y:S02]  /*1d38b0*/  IADD3 R28, P0, R5, R27, RZ ;  /* 0x0000001b051c7210 */ /* 0x000fe40007f1e0ff */
[----:B------:R-:W-:Y:S01]  /*1d38c0*/  LOP3.LUT R13, R13, 0xffffffdf, RZ, 0xc0, !PT ;  /* 0xffffffdf0d0d7812 */ /* 0x000fe200078ec0ff */
[----:B0-----:R-:W3:Y:S01]  /*1d38d0*/  LDL.LU R27, [R1+0x73b4] ;  /* 0x0073b400011b7983 */ /* 0x001ee20000300800 */
[----:B------:R-:W-:Y:S01]  /*1d38e0*/  ULDC UR37, c[0x0][0x228] ;  /* 0x00008a0000257ab9 */ /* 0x000fe20000000800 */
[----:B------:R-:W-:Y:S01]  /*1d38f0*/  ULDC UR39, c[0x0][0x228] ;  /* 0x00008a0000277ab9 */ /* 0x000fe20000000800 */
[----:B------:R-:W-:-:S05]  /*1d3900*/  IMAD.X R29, R6, 0x1, R26, P0 ;  /* 0x00000001061d7824 */ /* 0x000fca00000e061a */
[----:B------:R0:W-:Y:S04]  /*1d3910*/  STL.64 [R1+0x49a0], R28 ;  /* 0x0049a01c01007387 */ /* 0x0001e80000100a00 */
[----:B0-----:R-:W4:Y:S04]  /*1d3920*/  LDL.LU R29, [R1+0x73b8] ;  /* 0x0073b800011d7983 */ /* 0x001f280000300800 */
[----:B------:R-:W2:Y:S04]  /*1d3930*/  LDL.LU R28, [R1+0x73bc] ;  /* 0x0073bc00011c7983 */ /* 0x000ea80000300800 */
[----:B------:R0:W-:Y:S04]  /*1d3940*/  STL [R1+0x73fc], R26 ;  /* 0x0073fc1a01007387 */ /* 0x0001e80000100800 */
[----:B0-----:R-:W4:Y:S01]  /*1d3950*/  LDL.LU R26, [R1+0x73b0] ;  /* 0x0073b000011a7983 */ /* 0x001f220000300800 */
[----:B------:R-:W-:-:S04]  /*1d3960*/  @P2 LOP3.LUT R13, R13, 0x20, RZ, 0xfc, !PT ;  /* 0x000000200d0d2812 */ /* 0x000fc800078efcff */
[----:B------:R-:W-:-:S04]  /*1d3970*/  LOP3.LUT R13, R13, 0xffffffef, RZ, 0xc0, !PT ;  /* 0xffffffef0d0d7812 */ /* 0x000fc800078ec0ff */
[----:B------:R-:W-:Y:S01]  /*1d3980*/  @P1 LOP3.LUT R13, R13, 0x10, RZ, 0xfc, !PT ;  /* 0x000000100d0d1812 */ /* 0x000fe200078efcff */
[----:B------:R-:W-:Y:S01]  /*1d3990*/  STL [R1+0x7400], R25 ;  /* 0x0074001901007387 */ /* 0x000fe20000100800 */
[----:B---3--:R-:W-:Y:S02]  /*1d39a0*/  ISETP.GE.AND P1, PT, R27, UR43, PT ;  /* 0x0000002b1b007c0c */ /* 0x008fe4000bf26270 */
[----:B----4-:R-:W-:Y:S02]  /*1d39b0*/  ISETP.GE.AND P2, PT, R26, UR41, PT ;  /* 0x000000291a007c0c */ /* 0x010fe4000bf46270 */
[----:B------:R-:W-:Y:S02]  /*1d39c0*/  IADD3 R26, P0, R5, R25, RZ ;  /* 0x00000019051a7210 */ /* 0x000fe40007f1e0ff */
[----:B------:R-:W-:Y:S01]  /*1d39d0*/  LOP3.LUT R13, R13, 0xfffffff7, RZ, 0xc0, !PT ;  /* 0xfffffff70d0d7812 */ /* 0x000fe200078ec0ff */
[----:B------:R-:W-:Y:S01]  /*1d39e0*/  UMOV UR43, UR52 ;  /* 0x00000034002b7c82 */ /* 0x000fe20008000000 */
[----:B------:R-:W-:Y:S01]  /*1d39f0*/  ULDC UR41, c[0x0][0x228] ;  /* 0x00008a0000297ab9 */ /* 0x000fe20000000800 */
[----:B------:R-:W-:-:S05]  /*1d3a00*/  IMAD.X R27, R6, 0x1, R24, P0 ;  /* 0x00000001061b7824 */ /* 0x000fca00000e0618 */
[----:B------:R0:W-:Y:S04]  /*1d3a10*/  STL.64 [R1+0x49d8], R26 ;  /* 0x0049d81a01007387 */ /* 0x0001e80000100a00 */
[----:B0-----:R-:W3:Y:S04]  /*1d3a20*/  LDL.LU R27, [R1+0x73c0] ;  /* 0x0073c000011b7983 */ /* 0x001ee80000300800 */
[----:B------:R0:W-:Y:S04]  /*1d3a30*/  STL [R1+0x7404], R24 ;  /* 0x0074041801007387 */ /* 0x0001e80000100800 */
[----:B------:R-:W4:Y:S01]  /*1d3a40*/  LDL.LU R26, [R1+0x73c4] ;  /* 0x0073c400011a7983 */ /* 0x000f220000300800 */
[----:B0-----:R-:W-:-:S03]  /*1d3a50*/  IADD3 R24, P0, R5, R23, RZ ;  /* 0x0000001705187210 */ /* 0x001fc60007f1e0ff */
[----:B------:R-:W-:Y:S02]  /*1d3a60*/  STL [R1+0x7408], R23 ;  /* 0x0074081701007387 */ /* 0x000fe40000100800 */
[----:B------:R-:W-:Y:S01]  /*1d3a70*/  IMAD.X R25, R6, 0x1, R22, P0 ;  /* 0x0000000106197824 */ /* 0x000fe200000e0616 */
[----:B------:R-:W-:-:S04]  /*1d3a80*/  @P2 LOP3.LUT R13, R13, 0x8, RZ, 0xfc, !PT ;  /* 0x000000080d0d2812 */ /* 0x000fc800078efcff */
[----:B------:R0:W-:Y:S01]  /*1d3a90*/  STL.64 [R1+0x49e8], R24 ;  /* 0x0049e81801007387 */ /* 0x0001e20000100a00 */
[----:B------:R-:W-:Y:S02]  /*1d3aa0*/  ISETP.GE.AND P2, PT, R29, UR45, PT ;  /* 0x0000002d1d007c0c */ /* 0x000fe4000bf46270 */
[----:B------:R-:W-:Y:S01]  /*1d3ab0*/  LOP3.LUT R13, R13, 0xfffffffb, RZ, 0xc0, !PT ;  /* 0xfffffffb0d0d7812 */ /* 0x000fe200078ec0ff */
[----:B------:R-:W-:Y:S01]  /*1d3ac0*/  ULDC UR45, c[0x0][0x228] ;  /* 0x00008a00002d7ab9 */ /* 0x000fe20000000800 */
[----:B0-----:R-:W4:Y:S04]  /*1d3ad0*/  LDL.LU R25, [R1+0x73c8] ;  /* 0x0073c80001197983 */ /* 0x001f280000300800 */
[----:B------:R-:W4:Y:S04]  /*1d3ae0*/  LDL.LU R24, [R1+0x73cc] ;  /* 0x0073cc0001187983 */ /* 0x000f280000300800 */
[----:B------:R0:W-:Y:S04]  /*1d3af0*/  STL [R1+0x740c], R22 ;  /* 0x00740c1601007387 */ /* 0x0001e80000100800 */
[----:B--2---:R1:W-:Y:S04]  /*1d3b00*/  STL [R1+0x7410], R11 ;  /* 0x0074100b01007387 */ /* 0x0043e80000100800 */
[----:B------:R-:W2:Y:S01]  /*1d3b10*/  LDL.LU R23, [R1+0x73d0] ;  /* 0x0073d00001177983 */ /* 0x000ea20000300800 */
[----:B------:R-:W-:-:S03]  /*1d3b20*/  @P1 LOP3.LUT R13, R13, 0x4, RZ, 0xfc, !PT ;  /* 0x000000040d0d1812 */ /* 0x000fc600078efcff */
[----:B0-----:R-:W2:Y:S01]  /*1d3b30*/  LDL.LU R22, [R1+0x73d4] ;  /* 0x0073d40001167983 */ /* 0x001ea20000300800 */
[----:B------:R-:W-:Y:S02]  /*1d3b40*/  ISETP.GE.AND P1, PT, R28, UR47, PT ;  /* 0x0000002f1c007c0c */ /* 0x000fe4000bf26270 */
[----:B------:R-:W-:Y:S01]  /*1d3b50*/  LOP3.LUT R13, R13, 0xfffffffd, RZ, 0xc0, !PT ;  /* 0xfffffffd0d0d7812 */ /* 0x000fe200078ec0ff */
[----:B------:R-:W-:Y:S01]  /*1d3b60*/  STL [R1+0x7414], R21 ;  /* 0x0074141501007387 */ /* 0x000fe20000100800 */
[----:B------:R-:W-:Y:S02]  /*1d3b70*/  ULDC UR47, c[0x0][0x228] ;  /* 0x00008a00002f7ab9 */ /* 0x000fe40000000800 */
[----:B------:R-:W-:-:S04]  /*1d3b80*/  @P2 LOP3.LUT R13, R13, 0x2, RZ, 0xfc, !PT ;  /* 0x000000020d0d2812 */ /* 0x000fc800078efcff */
[----:B------:R-:W-:-:S04]  /*1d3b90*/  LOP3.LUT R13, R13, 0xfffffffe, RZ, 0xc0, !PT ;  /* 0xfffffffe0d0d7812 */ /* 0x000fc800078ec0ff */
[----:B------:R-:W-:Y:S02]  /*1d3ba0*/  @P1 LOP3.LUT R13, R13, 0x1, RZ, 0xfc, !PT ;  /* 0x000000010d0d1812 */ /* 0x000fe400078efcff */
[----:B---3--:R-:W-:Y:S01]  /*1d3bb0*/  ISETP.GE.AND P0, PT, R27, UR49, PT ;  /* 0x000000311b007c0c */ /* 0x008fe2000bf06270 */
[----:B------:R-:W-:Y:S01]  /*1d3bc0*/  ULDC UR49, c[0x0][0x228] ;  /* 0x00008a0000317ab9 */ /* 0x000fe20000000800 */
[----:B----4-:R-:W-:Y:S02]  /*1d3bd0*/  ISETP.GE.AND P1, PT, R26, UR51, PT ;  /* 0x000000331a007c0c */ /* 0x010fe4000bf26270 */
[----:B------:R-:W-:-:S05]  /*1d3be0*/  IADD3 R26, P2, R5, R21, RZ ;  /* 0x00000015051a7210 */ /* 0x000fca0007f5e0ff */
[----:B------:R-:W-:-:S04]  /*1d3bf0*/  IMAD.X R27, R6, 0x1, R20, P2 ;  /* 0x00000001061b7824 */ /* 0x000fc800010e0614 */
[----:B------:R-:W-:Y:S02]  /*1d3c00*/  @P0 LOP3.LUT R12, R12, 0x4000, RZ, 0xfc, !PT ;  /* 0x000040000c0c0812 */ /* 0x000fe400078efcff */
[----:B------:R-:W-:Y:S01]  /*1d3c10*/  LOP3.LUT P0, RZ, R11, 0x200, RZ, 0xc0, !PT ;  /* 0x000002000bff7812 */ /* 0x000fe2000780c0ff */
[----:B------:R0:W-:Y:S04]  /*1d3c20*/  STL.64 [R1+0x49f0], R26 ;  /* 0x0049f01a01007387 */ /* 0x0001e80000100a00 */
[----:B-1----:R-:W3:Y:S01]  /*1d3c30*/  LDL.LU R11, [R1+0x73d8] ;  /* 0x0073d800010b7983 */ /* 0x002ee20000300800 */
[----:B------:R-:W-:Y:S01]  /*1d3c40*/  UMOV UR51, UR53 ;  /* 0x0000003500337c82 */ /* 0x000fe20008000000 */
[----:B------:R-:W-:Y:S01]  /*1d3c50*/  ULDC.64 UR52, c[0x0][0x228] ;  /* 0x00008a0000347ab9 */ /* 0x000fe20000000a00 */
[----:B------:R-:W-:-:S02]  /*1d3c60*/  LOP3.LUT R12, R12, 0xffffdfff, RZ, 0xc0, !PT ;  /* 0xffffdfff0c0c7812 */ /* 0x000fc400078ec0ff */
[----:B------:R-:W-:Y:S02]  /*1d3c70*/  ISETP.GE.AND P3, PT, R24, UR55, PT ;  /* 0x0000003718007c0c */ /* 0x000fe4000bf66270 */
[----:B------:R-:W-:Y:S02]  /*1d3c80*/  IADD3 R24, P4, R5, R19, RZ ;  /* 0x0000001305187210 */ /* 0x000fe40007f9e0ff */
[----:B------:R-:W-:Y:S01]  /*1d3c90*/  ISETP.GE.AND P2, PT, R25, UR53, PT ;  /* 0x0000003519007c0c */ /* 0x000fe2000bf46270 */
[----:B------:R-:W-:Y:S01]  /*1d3ca0*/  UMOV UR53, UR57 ;  /* 0x0000003900357c82 */ /* 0x000fe20008000000 */
[----:B------:R-:W-:Y:S01]  /*1d3cb0*/  UMOV UR55, UR56 ;  /* 0x0000003800377c82 */ /* 0x000fe20008000000 */
[----:B------:R-:W-:Y:S01]  /*1d3cc0*/  ULDC.64 UR56, c[0x0][0x228] ;  /* 0x00008a0000387ab9 */ /* 0x000fe20000000a00 */
[----:B------:R-:W-:Y:S01]  /*1d3cd0*/  IMAD.X R25, R6, 0x1, R18, P4 ;  /* 0x0000000106197824 */ /* 0x000fe200020e0612 */
[----:B--2---:R-:W-:Y:S02]  /*1d3ce0*/  ISETP.GE.AND P5, PT, R22, UR59, PT ;  /* 0x0000003b16007c0c */ /* 0x004fe4000bfa6270 */
[----:B------:R-:W-:-:S02]  /*1d3cf0*/  IADD3 R22, P6, R5, R17, RZ ;  /* 0x0000001105167210 */ /* 0x000fc40007fde0ff */
[----:B------:R-:W-:Y:S01]  /*1d3d00*/  ISETP.GE.AND P4, PT, R23, UR57, PT ;  /* 0x0000003917007c0c */ /* 0x000fe2000bf86270 */
[----:B------:R-:W-:Y:S04]  /*1d3d10*/  STL.64 [R1+0x4a08], R24 ;  /* 0x004a081801007387 */ /* 0x000fe80000100a00 */
[----:B------:R-:W2:Y:S01]  /*1d3d20*/  LDL R29, [R1+0x398c] ;  /* 0x00398c00011d7983 */ /* 0x000ea20000100800 */
[----:B------:R-:W-:-:S03]  /*1d3d30*/  IMAD.X R23, R6, 0x1, R15, P6 ;  /* 0x0000000106177824 */ /* 0x000fc600030e060f */
[----:B0-----:R-:W4:Y:S01]  /*1d3d40*/  LDL R27, [R1+0x3984] ;  /* 0x00398400011b7983 */ /* 0x001f220000100800 */
[----:B------:R-:W-:Y:S01]  /*1d3d50*/  @P1 LOP3.LUT R12, R12, 0x2000, RZ, 0xfc, !PT ;  /* 0x000020000c0c1812 */ /* 0x000fe200078efcff */
[----:B------:R-:W-:Y:S01]  /*1d3d60*/  UMOV UR59, UR60 ;  /* 0x0000003c003b7c82 */ /* 0x000fe20008000000 */
[----:B------:R-:W-:Y:S01]  /*1d3d70*/  ULDC.64 UR60, c[0x0][0x228] ;  /* 0x00008a00003c7ab9 */ /* 0x000fe20000000a00 */
[----:B------:R0:W-:Y:S04]  /*1d3d80*/  STL.64 [R1+0x4a18], R22 ;  /* 0x004a181601007387 */ /* 0x0001e80000100a00 */
[----:B------:R-:W4:Y:S01]  /*1d3d90*/  LDL R28, [R1+0x3988] ;  /* 0x00398800011c7983 */ /* 0x000f220000100800 */
[----:B------:R-:W-:Y:S01]  /*1d3da0*/  ULDC UR57, c[0x0][0x228] ;  /* 0x00008a0000397ab9 */ /* 0x000fe20000000800 */
[----:B0-----:R-:W-:-:S02]  /*1d3db0*/  IADD3 R22, P1, R5, R16, RZ ;  /* 0x0000001005167210 */ /* 0x001fc40007f3e0ff */
[----:B------:R-:W4:Y:S03]  /*1d3dc0*/  LDL.LU R5, [R1+0x742c] ;  /* 0x00742c0001057983 */ /* 0x000f260000300800 */
[----:B------:R-:W-:Y:S02]  /*1d3dd0*/  IMAD.X R23, R6, 0x1, R14, P1 ;  /* 0x0000000106177824 */ /* 0x000fe400008e060e */
[----:B------:R-:W4:Y:S04]  /*1d3de0*/  LDL.LU R6, [R1+0x7428] ;  /* 0x0074280001067983 */ /* 0x000f280000300800 */
[----:B------:R-:W4:Y:S04]  /*1d3df0*/  LDL.LU R24, [R1+0x4c] ;  /* 0x00004c0001187983 */ /* 0x000f280000300800 */
[----:B------:R-:W4:Y:S01]  /*1d3e00*/  LDL.LU R21, [R1+0x48] ;  /* 0x0000480001157983 */ /* 0x000f220000300800 */
[----:B---3--:R-:W-:-:S03]  /*1d3e10*/  ISETP.GE.AND P6, PT, R11, UR61, PT ;  /* 0x0000003d0b007c0c */ /* 0x008fc6000bfc6270 */
[----:B------:R-:W3:Y:S04]  /*1d3e20*/  LDL R11, [R1+0x3990] ;  /* 0x00399000010b7983 */ /* 0x000ee80000100800 */
[----:B------:R0:W-:Y:S04]  /*1d3e30*/  STL.64 [R1+0x4a28], R22 ;  /* 0x004a281601007387 */ /* 0x0001e80000100a00 */
[----:B------:R-:W3:Y:S04]  /*1d3e40*/  LDL R25, [R1+0x397c] ;  /* 0x00397c0001197983 */ /* 0x000ee80000100800 */
[----:B------:R-:W3:Y:S04]  /*1d3e50*/  LDL R26, [R1+0x3980] ;  /* 0x00398000011a7983 */ /* 0x000ee80000100800 */
[----:B0-----:R-:W3:Y:S04]  /*1d3e60*/  LDL R22, [R1+0x3978] ;  /* 0x0039780001167983 */ /* 0x001ee80000100800 */
[----:B------:R-:W3:Y:S01]  /*1d3e70*/  LDL R23, [R1+0x3974] ;  /* 0x0039740001177983 */ /* 0x000ee20000100800 */
[----:B------:R-:W-:-:S04]  /*1d3e80*/  LOP3.LUT R12, R12, 0xffff7fff, RZ, 0xc0, !PT ;  /* 0xffff7fff0c0c7812 */ /* 0x000fc800078ec0ff */
[----:B------:R-:W-:-:S04]  /*1d3e90*/  @P2 LOP3.LUT R12, R12, 0x8000, RZ, 0xfc, !PT ;  /* 0x000080000c0c2812 */ /* 0x000fc800078efcff */
[----:B------:R-:W-:-:S04]  /*1d3ea0*/  LOP3.LUT R12, R12, 0xfffeffff, RZ, 0xc0, !PT ;  /* 0xfffeffff0c0c7812 */ /* 0x000fc800078ec0ff */
[----:B------:R-:W-:Y:S02]  /*1d3eb0*/  @P3 LOP3.LUT R12, R12, 0x10000, RZ, 0xfc, !PT ;  /* 0x000100000c0c3812 */ /* 0x000fe400078efcff */
[----:B--2---:R-:W-:Y:S02]  /*1d3ec0*/  ISETP.LT.AND P3, PT, R29, UR59, !P0 ;  /* 0x0000003b1d007c0c */ /* 0x004fe4000c761270 */
[----:B------:R-:W-:Y:S02]  /*1d3ed0*/  LOP3.LUT R12, R12, 0xfffdffff, RZ, 0xc0, !PT ;  /* 0xfffdffff0c0c7812 */ /* 0x000fe400078ec0ff */
[----:B----4-:R-:W-:Y:S02]  /*1d3ee0*/  LOP3.LUT R24, R24, 0xffffffdf, RZ, 0xc0, !PT ;  /* 0xffffffdf18187812 */ /* 0x010fe400078ec0ff */
[----:B------:R-:W-:Y:S02]  /*1d3ef0*/  @P4 LOP3.LUT R12, R12, 0x20000, RZ, 0xfc, !PT ;  /* 0x000200000c0c4812 */ /* 0x000fe400078efcff */
[----:B------:R-:W-:-:S02]  /*1d3f00*/  ISETP.LT.AND P4, PT, R27, UR57, !P0 ;  /* 0x000000391b007c0c */ /* 0x000fc4000c781270 */
[----:B------:R-:W-:-:S03]  /*1d3f10*/  LOP3.LUT P2, RZ, R13, 0x40000000, RZ, 0xc0, !PT ;  /* 0x400000000dff7812 */ /* 0x000fc6000784c0ff */
[----:B------:R-:W-:Y:S02]  /*1d3f20*/  @P3 LOP3.LUT R24, R24, 0x20, RZ, 0xfc, !PT ;  /* 0x0000002018183812 */ /* 0x000fe400078efcff */
[----:B------:R-:W-:Y:S02]  /*1d3f30*/  ISETP.LT.AND P3, PT, R28, UR29, !P0 ;  /* 0x0000001d1c007c0c */ /* 0x000fe4000c761270 */
[----:B------:R-:W-:Y:S02]  /*1d3f40*/  LOP3.LUT R21, R21, 0xdfffffff, RZ, 0xc0, !PT ;  /* 0xdfffffff15157812 */ /* 0x000fe400078ec0ff */
[----:B------:R-:W-:Y:S02]  /*1d3f50*/  LOP3.LUT P1, RZ, R13, 0x20000000, RZ, 0xc0, !PT ;  /* 0x200000000dff7812 */ /* 0x000fe4000782c0ff */
[----:B------:R-:W-:Y:S01]  /*1d3f60*/  LOP3.LUT R24, R24, 0xffffff7f, RZ, 0xc0, !PT ;  /* 0xffffff7f18187812 */ /* 0x000fe200078ec0ff */
[----:B------:R-:W-:Y:S01]  /*1d3f70*/  UMOV UR61, UR53 ;  /* 0x00000035003d7c82 */ /* 0x000fe20008000000 */
[----:B------:R-:W-:Y:S01]  /*1d3f80*/  ULDC UR29, c[0x0][0x228] ;  /* 0x00008a00001d7ab9 */ /* 0x000fe20000000800 */
[----:B------:R-:W-:Y:S01]  /*1d3f90*/  ULDC UR59, c[0x0][0x228] ;  /* 0x00008a00003b7ab9 */ /* 0x000fe20000000800 */
[----:B------:R-:W-:Y:S01]  /*1d3fa0*/  ULDC UR57, c[0x0][0x228] ;  /* 0x00008a0000397ab9 */ /* 0x000fe20000000800 */
[----:B------:R-:W-:Y:S01]  /*1d3fb0*/  ULDC UR53, c[0x0][0x228] ;  /* 0x00008a0000357ab9 */ /* 0x000fe20000000800 */
[----:B------:R-:W-:-:S04]  /*1d3fc0*/  @P4 LOP3.LUT R24, R24, 0x80, RZ, 0xfc, !PT ;  /* 0x0000008018184812 */ /* 0x000fc800078efcff */
[----:B------:R-:W-:-:S04]  /*1d3fd0*/  LOP3.LUT R24, R24, 0xffffffbf, RZ, 0xc0, !PT ;  /* 0xffffffbf18187812 */ /* 0x000fc800078ec0ff */
[----:B------:R-:W-:-:S04]  /*1d3fe0*/  @P3 LOP3.LUT R24, R24, 0x40, RZ, 0xfc, !PT ;  /* 0x0000004018183812 */ /* 0x000fc800078efcff */
[----:B------:R-:W-:Y:S02]  /*1d3ff0*/  LOP3.LUT R24, R24, 0xffffffef, RZ, 0xc0, !PT ;  /* 0xffffffef18187812 */ /* 0x000fe400078ec0ff */
[----:B---3--:R-:W-:Y:S01]  /*1d4000*/  ISETP.LT.AND P4, PT, R11, UR27, !P0 ;  /* 0x0000001b0b007c0c */ /* 0x008fe2000c781270 */
[----:B------:R-:W-:Y:S01]  /*1d4010*/  ULDC UR27, c[0x0][0x228] ;  /* 0x00008a00001b7ab9 */ /* 0x000fe20000000800 */
[----:B------:R-:W-:-:S11]  /*1d4020*/  ISETP.LT.AND P3, PT, R22, UR25, !P0 ;  /* 0x0000001916007c0c */ /* 0x000fd6000c761270 */
[----:B------:R-:W-:Y:S02]  /*1d4030*/  @P4 LOP3.LUT R24, R24, 0x10, RZ, 0xfc, !PT ;  /* 0x0000001018184812 */ /* 0x000fe400078efcff */
[----:B------:R-:W-:Y:S02]  /*1d4040*/  ISETP.LT.AND P0, PT, R23, UR23, !P0 ;  /* 0x0000001717007c0c */ /* 0x000fe4000c701270 */
[----:B------:R-:W-:Y:S01]  /*1d4050*/  ISETP.LT.AND P4, PT, R27, UR33, !P2 ;  /* 0x000000211b007c0c */ /* 0x000fe2000d781270 */
[----:B------:R-:W-:Y:S01]  /*1d4060*/  ULDC UR23, c[0x0][0x228] ;  /* 0x00008a0000177ab9 */ /* 0x000fe20000000800 */
[----:B------:R-:W-:Y:S01]  /*1d4070*/  LOP3.LUT R24, R24, 0xfffffff7, RZ, 0xc0, !PT ;  /* 0xfffffff718187812 */ /* 0x000fe200078ec0ff */
[----:B------:R-:W-:Y:S01]  /*1d4080*/  ULDC UR25, c[0x0][0x228] ;  /* 0x00008a0000197ab9 */ /* 0x000fe20000000800 */
[----:B------:R-:W-:Y:S02]  /*1d4090*/  ULDC UR33, c[0x0][0x228] ;  /* 0x00008a0000217ab9 */ /* 0x000fe40000000800 */
[----:B------:R-:W-:-:S02]  /*1d40a0*/  @P3 LOP3.LUT R24, R24, 0x8, RZ, 0xfc, !PT ;  /* 0x0000000818183812 */ /* 0x000fc400078efcff */
[----:B------:R-:W-:Y:S01]  /*1d40b0*/  ISETP.LT.AND P3, PT, R29, UR55, !P2 ;  /* 0x000000371d007c0c */ /* 0x000fe2000d761270 */
[----:B------:R-:W-:Y:S01]  /*1d40c0*/  ULDC UR55, c[0x0][0x228] ;  /* 0x00008a0000377ab9 */ /* 0x000fe20000000800 */
[----:B------:R-:W-:-:S04]  /*1d40d0*/  LOP3.LUT R24, R24, 0xfffffffb, RZ, 0xc0, !PT ;  /* 0xfffffffb18187812 */ /* 0x000fc800078ec0ff */
[----:B------:R-:W-:Y:S02]  /*1d40e0*/  @P0 LOP3.LUT R24, R24, 0x4, RZ, 0xfc, !PT ;  /* 0x0000000418180812 */ /* 0x000fe400078efcff */
[----:B------:R-:W-:Y:S02]  /*1d40f0*/  ISETP.LT.AND P0, PT, R25, UR21, !P2 ;  /* 0x0000001519007c0c */ /* 0x000fe4000d701270 */
[----:B------:R-:W-:-:S03]  /*1d4100*/  LOP3.LUT R24, R24, 0xfffffffd, RZ, 0xc0, !PT ;  /* 0xfffffffd18187812 */ /* 0x000fc600078ec0ff */
[----:B------:R-:W-:Y:S02]  /*1d4110*/  @P3 LOP3.LUT R21, R21, 0x20000000, RZ, 0xfc, !PT ;  /* 0x2000000015153812 */ /* 0x000fe400078efcff */
[----:B------:R-:W-:Y:S01]  /*1d4120*/  ISETP.LT.AND P3, PT, R26, UR31, !P2 ;  /* 0x0000001f1a007c0c */ /* 0x000fe2000d761270 */
[----:B------:R-:W-:Y:S01]  /*1d4130*/  UMOV UR21, UR43 ;  /* 0x0000002b00157c82 */ /* 0x000fe20008000000 */
[----:B------:R-:W-:-:S04]  /*1d4140*/  ULDC UR43, c[0x0][0x228] ;  /* 0x00008a00002b7ab9 */ /* 0x000fc80000000800 */
[----:B------:R-:W-:Y:S02]  /*1d4150*/  @P0 LOP3.LUT R24, R24, 0x2, RZ, 0xfc, !PT ;  /* 0x0000000218180812 */ /* 0x000fe400078efcff */
[----:B------:R-:W-:Y:S01]  /*1d4160*/  LOP3.LUT R21, R21, 0x7fffffff, RZ, 0xc0, !PT ;  /* 0x7fffffff15157812 */ /* 0x000fe200078ec0ff */
[----:B------:R-:W-:Y:S01]  /*1d4170*/  ULDC UR31, c[0x0][0x228] ;  /* 0x00008a00001f7ab9 */ /* 0x000fe20000000800 */
[----:B------:R-:W-:-:S04]  /*1d4180*/  LOP3.LUT R24, R24, 0xfffffffe, RZ, 0xc0, !PT ;  /* 0xfffffffe18187812 */ /* 0x000fc800078ec0ff */
[----:B------:R-:W-:Y:S02]  /*1d4190*/  @P3 LOP3.LUT R24, R24, 0x1, RZ, 0xfc, !PT ;  /* 0x0000000118183812 */ /* 0x000fe400078efcff */
[----:B------:R-:W-:Y:S02]  /*1d41a0*/  ISETP.LT.AND P3, PT, R28, UR35, !P2 ;  /* 0x000000231c007c0c */ /* 0x000fe4000d761270 */
[----:B------:R-:W-:Y:S02]  /*1d41b0*/  @P4 LOP3.LUT R21, R21, 0x80000000, RZ, 0xfc, !PT ;  /* 0x8000000015154812 */ /* 0x000fe400078efcff */
[----:B------:R-:W-:Y:S02]  /*1d41c0*/  ISETP.LT.AND P4, PT, R11, UR37, !P2 ;  /* 0x000000250b007c0c */ /* 0x000fe4000d781270 */
[----:B------:R-:W-:Y:S01]  /*1d41d0*/  LOP3.LUT P0, RZ, R13, 0x10000000, RZ, 0xc0, !PT ;  /* 0x100000000dff7812 */ /* 0x000fe2000780c0ff */
[----:B------:R0:W-:Y:S01]  /*1d41e0*/  STL [R1+0x4c], R24 ;  /* 0x00004c1801007387 */ /* 0x0001e20000100800 */
[----:B------:R-:W-:Y:S01]  /*1d41f0*/  LOP3.LUT R21, R21, 0xbfffffff, RZ, 0xc0, !PT ;  /* 0xbfffffff15157812 */ /* 0x000fe200078ec0ff */
[----:B------:R-:W-:Y:S01]  /*1d4200*/  ULDC UR35, c[0x0][0x228] ;  /* 0x00008a0000237ab9 */ /* 0x000fe20000000800 */
[----:B------:R-:W-:-:S03]  /*1d4210*/  ULDC UR37, c[0x0][0x228] ;  /* 0x00008a0000257ab9 */ /* 0x000fc60000000800 */
[----:B------:R-:W-:Y:S02]  /*1d4220*/  @P3 LOP3.LUT R21, R21, 0x40000000, RZ, 0xfc, !PT ;  /* 0x4000000015153812 */ /* 0x000fe400078efcff */
[----:B------:R-:W-:Y:S02]  /*1d4230*/  ISETP.LT.AND P3, PT, R22, UR39, !P2 ;  /* 0x0000002716007c0c */ /* 0x000fe4000d761270 */
[----:B------:R-:W-:Y:S02]  /*1d4240*/  LOP3.LUT R21, R21, 0xefffffff, RZ, 0xc0, !PT ;  /* 0xefffffff15157812 */ /* 0x000fe400078ec0ff */
[----:B------:R-:W-:Y:S01]  /*1d4250*/  ISETP.LT.AND P2, PT, R23, UR41, !P2 ;  /* 0x0000002917007c0c */ /* 0x000fe2000d741270 */
[----:B0-----:R-:W-:Y:S01]  /*1d4260*/  IMAD.MOV.U32 R24, RZ, RZ, R10 ;  /* 0x000000ffff187224 */ /* 0x001fe200078e000a */
[----:B------:R-:W-:Y:S01]  /*1d4270*/  ULDC UR39, c[0x0][0x228] ;  /* 0x00008a0000277ab9 */ /* 0x000fe20000000800 */
[----:B------:R-:W-:Y:S01]  /*1d4280*/  @P4 LOP3.LUT R21, R21, 0x10000000, RZ, 0xfc, !PT ;  /* 0x1000000015154812 */ /* 0x000fe200078efcff */
[----:B------:R-:W-:-:S03]  /*1d4290*/  ULDC UR41, c[0x0][0x228] ;  /* 0x00008a0000297ab9 */ /* 0x000fc60000000800 */
[----:B------:R-:W-:-:S04]  /*1d42a0*/  LOP3.LUT R21, R21, 0xf7ffffff, RZ, 0xc0, !PT ;  /* 0xf7ffffff15157812 */ /* 0x000fc800078ec0ff */
[----:B------:R-:W-:Y:S02]  /*1d42b0*/  @P3 LOP3.LUT R21, R21, 0x8000000, RZ, 0xfc, !PT ;  /* 0x0800000015153812 */ /* 0x000fe400078efcff */
[----:B------:R-:W-:Y:S02]  /*1d42c0*/  ISETP.LT.AND P3, PT, R29, UR21, !P1 ;  /* 0x000000151d007c0c */ /* 0x000fe4000cf61270 */
[----:B------:R-:W-:Y:S01]  /*1d42d0*/  ISETP.LT.AND P4, PT, R26, UR9, !P1 ;  /* 0x000000091a007c0c */ /* 0x000fe2000cf81270 */
[----:B------:R-:W-:Y:S01]  /*1d42e0*/  ULDC UR21, c[0x0][0x228] ;  /* 0x00008a0000157ab9 */ /* 0x000fe20000000800 */
[----:B------:R-:W-:Y:S01]  /*1d42f0*/  LOP3.LUT R21, R21, 0xfbffffff, RZ, 0xc0, !PT ;  /* 0xfbffffff15157812 */ /* 0x000fe200078ec0ff */
[----:B------:R-:W-:-:S03]  /*1d4300*/  ULDC UR9, c[0x0][0x228] ;  /* 0x00008a0000097ab9 */ /* 0x000fc60000000800 */
[----:B------:R-:W-:Y:S02]  /*1d4310*/  @P2 LOP3.LUT R21, R21, 0x4000000, RZ, 0xfc, !PT ;  /* 0x0400000015152812 */ /* 0x000fe400078efcff */
[----:B------:R-:W-:Y:S01]  /*1d4320*/  ISETP.LT.AND P2, PT, R25, UR7, !P1 ;  /* 0x0000000719007c0c */ /* 0x000fe2000cf41270 */
[----:B------:R-:W-:Y:S01]  /*1d4330*/  ULDC UR7, c[0x0][0x228] ;  /* 0x00008a0000077ab9 */ /* 0x000fe20000000800 */
[----:B------:R-:W-:-:S04]  /*1d4340*/  LOP3.LUT R21, R21, 0xffdfffff, RZ, 0xc0, !PT ;  /* 0xffdfffff15157812 */ /* 0x000fc800078ec0ff */
[----:B------:R-:W-:-:S04]  /*1d4350*/  @P3 LOP3.LUT R21, R21, 0x200000, RZ, 0xfc, !PT ;  /* 0x0020000015153812 */ /* 0x000fc800078efcff */
[----:B------:R-:W-:Y:S02]  /*1d4360*/  LOP3.LUT R21, R21, 0xfdffffff, RZ, 0xc0, !PT ;  /* 0xfdffffff15157812 */ /* 0x000fe400078ec0ff */
[----:B------:R-:W-:Y:S01]  /*1d4370*/  ISETP.LT.AND P3, PT, R27, UR11, !P1 ;  /* 0x0000000b1b007c0c */ /* 0x000fe2000cf61270 */
[----:B------:R-:W-:Y:S01]  /*1d4380*/  ULDC UR11, c[0x0][0x228] ;  /* 0x00008a00000b7ab9 */ /* 0x000fe20000000800 */
        /* <DEDUP_REMOVED lines=14> */
[----:B------:R-:W-:Y:S02]  /*1d4470*/  ISETP.LT.AND P2, PT, R23, UR19, !P1 ;  /* 0x0000001317007c0c */ /* 0x000fe4000cf41270 */
[----:B------:R-:W-:Y:S01]  /*1d4480*/  @P4 LOP3.LUT R21, R21, 0x100000, RZ, 0xfc, !PT ;  /* 0x0010000015154812 */ /* 0x000fe200078efcff */
[----:B------:R-:W-:-:S03]  /*1d4490*/  ULDC UR19, c[0x0][0x228] ;  /* 0x00008a0000137ab9 */ /* 0x000fc60000000800 */
[----:B------:R-:W-:-:S04]  /*1d44a0*/  LOP3.LUT R21, R21, 0xfff7ffff, RZ, 0xc0, !PT ;  /* 0xfff7ffff15157812 */ /* 0x000fc800078ec0ff */
[----:B------:R-:W-:-:S04]  /*1d44b0*/  @P3 LOP3.LUT R21, R21, 0x80000, RZ, 0xfc, !PT ;  /* 0x0008000015153812 */ /* 0x000fc800078efcff */
[----:B------:R-:W-:-:S04]  /*1d44c0*/  LOP3.LUT R21, R21, 0xfffbffff, RZ, 0xc0, !PT ;  /* 0xfffbffff15157812 */ /* 0x000fc800078ec0ff */
[----:B------:R-:W-:Y:S02]  /*1d44d0*/  @P2 LOP3.LUT R21, R21, 0x40000, RZ, 0xfc, !PT ;  /* 0x0004000015152812 */ /* 0x000fe400078efcff */
[----:B------:R-:W-:Y:S02]  /*1d44e0*/  ISETP.LT.AND P2, PT, R29, UR61, !P0 ;  /* 0x0000003d1d007c0c */ /* 0x000fe4000c741270 */
[----:B------:R-:W-:Y:S02]  /*1d44f0*/  R2UR UR61, R7 ;  /* 0x00000000073d72ca */ /* 0x000fe400000e0000 */
[----:B------:R-:W2:Y:S04]  /*1d4500*/  LDL.LU R7, [R1+0x7424] ;  /* 0x0074240001077983 */ /* 0x000ea80000300800 */
[----:B------:R-:W3:Y:S01]  /*1d4510*/  LDL.LU R10, [R1+0x44] ;  /* 0x00004400010a7983 */ /* 0x000ee20000300800 */
[----:B------:R-:W-:-:S02]  /*1d4520*/  ISETP.LT.AND P3, PT, R25, UR49, !P0 ;  /* 0x0000003119007c0c */ /* 0x000fc4000c761270 */
[----:B------:R-:W-:Y:S02]  /*1d4530*/  LOP3.LUT R21, R21, 0xffffdfff, RZ, 0xc0, !PT ;  /* 0xffffdfff15157812 */ /* 0x000fe400078ec0ff */
[----:B------:R-:W-:Y:S02]  /*1d4540*/  ISETP.LT.AND P4, PT, R27, UR45, !P0 ;  /* 0x0000002d1b007c0c */ /* 0x000fe4000c781270 */
[----:B------:R-:W-:Y:S01]  /*1d4550*/  LOP3.LUT P1, RZ, R13, 0x8000000, RZ, 0xc0, !PT ;  /* 0x080000000dff7812 */ /* 0x000fe2000782c0ff */
[----:B------:R-:W-:Y:S01]  /*1d4560*/  ULDC UR45, c[0x0][0x228] ;  /* 0x00008a00002d7ab9 */ /* 0x000fe20000000800 */
[----:B------:R-:W-:Y:S01]  /*1d4570*/  ULDC UR49, c[0x0][0x228] ;  /* 0x00008a0000317ab9 */ /* 0x000fe20000000800 */
        /* <DEDUP_REMOVED lines=17> */
[----:B------:R-:W-:-:S04]  /*1d4690*/  LOP3.LUT R21, R21, 0xffffefff, RZ, 0xc0, !PT ;  /* 0xffffefff15157812 */ /* 0x000fc800078ec0ff */
[----:B------:R-:W-:Y:S02]  /*1d46a0*/  @P2 LOP3.LUT R21, R21, 0x1000, RZ, 0xfc, !PT ;  /* 0x0000100015152812 */ /* 0x000fe400078efcff */
[----:B------:R-:W-:Y:S02]  /*1d46b0*/  ISETP.LT.AND P2, PT, R23, UR29, !P0 ;  /* 0x0000001d17007c0c */ /* 0x000fe4000c741270 */
[----:B------:R-:W-:Y:S02]  /*1d46c0*/  LOP3.LUT R21, R21, 0xfffff7ff, RZ, 0xc0, !PT ;  /* 0xfffff7ff15157812 */ /* 0x000fe400078ec0ff */
[----:B------:R-:W-:Y:S01]  /*1d46d0*/  LOP3.LUT P3, RZ, R13, 0x4000000, RZ, 0xc0, !PT ;  /* 0x040000000dff7812 */ /* 0x000fe2000786c0ff */
[----:B------:R-:W-:Y:S01]  /*1d46e0*/  ULDC UR29, c[0x0][0x228] ;  /* 0x00008a00001d7ab9 */ /* 0x000fe20000000800 */
[----:B------:R-:W-:Y:S02]  /*1d46f0*/  @P4 LOP3.LUT R21, R21, 0x800, RZ, 0xfc, !PT ;  /* 0x0000080015154812 */ /* 0x000fe400078efcff */
[----:B------:R-:W-:Y:S01]  /*1d4700*/  ISETP.LT.AND P4, PT, R29, UR51, !P1 ;  /* 0x000000331d007c0c */ /* 0x000fe2000cf81270 */
[----:B------:R-:W-:Y:S01]  /*1d4710*/  ULDC UR51, c[0x0][0x228] ;  /* 0x00008a0000337ab9 */ /* 0x000fe20000000800 */
[----:B------:R-:W-:-:S04]  /*1d4720*/  LOP3.LUT R21, R21, 0xfffffbff, RZ, 0xc0, !PT ;  /* 0xfffffbff15157812 */ /* 0x000fc800078ec0ff */
        /* <DEDUP_REMOVED lines=32> */
[----:B------:R-:W-:Y:S01]  /*1d4930*/  ISETP.LT.AND P1, PT, R29, UR61, !P3 ;  /* 0x0000003d1d007c0c */ /* 0x000fe2000df21270 */
[----:B------:R-:W-:Y:S02]  /*1d4940*/  ULDC UR61, c[0x0][0x228] ;  /* 0x00008a00003d7ab9 */ /* 0x000fe40000000800 */
[----:B------:R-:W-:Y:S02]  /*1d4950*/  ISETP.LT.AND P4, PT, R25, UR61, !P3 ;  /* 0x0000003d19007c0c */ /* 0x000fe4000df81270 */
[----:B------:R-:W-:-:S11]  /*1d4960*/  LOP3.LUT R21, R21, 0xfffffffd, RZ, 0xc0, !PT ;  /* 0xfffffffd15157812 */ /* 0x000fd600078ec0ff */
[----:B------:R-:W-:Y:S02]  /*1d4970*/  @P4 LOP3.LUT R21, R21, 0x2, RZ, 0xfc, !PT ;  /* 0x0000000215154812 */ /* 0x000fe400078efcff */
[----:B------:R-:W-:Y:S02]  /*1d4980*/  ISETP.LT.AND P4, PT, R27, UR57, !P3 ;  /* 0x000000391b007c0c */ /* 0x000fe4000df81270 */
[----:B------:R-:W-:Y:S02]  /*1d4990*/  R2UR UR61, R8 ;  /* 0x00000000083d72ca */ /* 0x000fe400000e0000 */
[----:B------:R-:W-:Y:S02]  /*1d49a0*/  LOP3.LUT P2, RZ, R13, 0x1000000, RZ, 0xc0, !PT ;  /* 0x010000000dff7812 */ /* 0x000fe4000784c0ff */
[----:B------:R-:W-:Y:S01]  /*1d49b0*/  LOP3.LUT R21, R21, 0xfffffffe, RZ, 0xc0, !PT ;  /* 0xfffffffe15157812 */ /* 0x000fe200078ec0ff */
[----:B------:R-:W4:Y:S01]  /*1d49c0*/  LDL.LU R8, [R1+0x7420] ;  /* 0x0074200001087983 */ /* 0x000f220000300800 */
[----:B------:R-:W-:Y:S01]  /*1d49d0*/  ULDC UR57, c[0x0][0x228] ;  /* 0x00008a0000397ab9 */ /* 0x000fe20000000800 */
[----:B---3--:R-:W-:-:S04]  /*1d49e0*/  LOP3.LUT R10, R10, 0xdfffffff, RZ, 0xc0, !PT ;  /* 0xdfffffff0a0a7812 */ /* 0x008fc800078ec0ff */
[----:B------:R-:W-:Y:S02]  /*1d49f0*/  @P1 LOP3.LUT R10, R10, 0x20000000, RZ, 0xfc, !PT ;  /* 0x200000000a0a1812 */ /* 0x000fe400078efcff */
[----:B------:R-:W-:Y:S01]  /*1d4a00*/  ISETP.LT.AND P1, PT, R26, UR59, !P3 ;  /* 0x0000003b1a007c0c */ /* 0x000fe2000df21270 */
[----:B------:R-:W-:Y:S01]  /*1d4a10*/  ULDC UR59, c[0x0][0x228] ;  /* 0x00008a00003b7ab9 */ /* 0x000fe20000000800 */
[----:B------:R-:W-:-:S04]  /*1d4a20*/  LOP3.LUT R10, R10, 0x7fffffff, RZ, 0xc0, !PT ;  /* 0x7fffffff0a0a7812 */ /* 0x000fc800078ec0ff */
[----:B------:R-:W-:-:S07]  /*1d4a30*/  @P4 LOP3.LUT R10, R10, 0x80000000, RZ, 0xfc, !PT ;  /* 0x800000000a0a4812 */ /* 0x000fce00078efcff */
[----:B------:R-:W-:Y:S02]  /*1d4a40*/  @P1 LOP3.LUT R21, R21, 0x1, RZ, 0xfc, !PT ;  /* 0x0000000115151812 */ /* 0x000fe400078efcff */
[----:B------:R-:W-:Y:S02]  /*1d4a50*/  ISETP.LT.AND P1, PT, R28, UR55, !P3 ;  /* 0x000000371c007c0c */ /* 0x000fe4000df21270 */
[----:B------:R-:W-:Y:S02]  /*1d4a60*/  ISETP.LT.AND P4, PT, R11, UR53, !P3 ;  /* 0x000000350b007c0c */ /* 0x000fe4000df81270 */
[----:B------:R-:W-:Y:S01]  /*1d4a70*/  LOP3.LUT R10, R10, 0xbfffffff, RZ, 0xc0, !PT ;  /* 0xbfffffff0a0a7812 */ /* 0x000fe200078ec0ff */
[----:B------:R-:W-:Y:S01]  /*1d4a80*/  ULDC UR55, c[0x0][0x228] ;  /* 0x00008a0000377ab9 */ /* 0x000fe20000000800 */
[----:B------:R-:W-:Y:S01]  /*1d4a90*/  STL [R1+0x48], R21 ;  /* 0x0000481501007387 */ /* 0x000fe20000100800 */
[----:B------:R-:W-:-:S06]  /*1d4aa0*/  ULDC UR53, c[0x0][0x228] ;  /* 0x00008a0000357ab9 */ /* 0x000fcc0000000800 */
        /* <DEDUP_REMOVED lines=46> */
[----:B------:R-:W-:Y:S02]  /*1d4d90*/  ISETP.LT.AND P3, PT, R26, UR25, !P2 ;  /* 0x000000191a007c0c */ /* 0x000fe4000d761270 */
[----:B------:R-:W-:Y:S01]  /*1d4da0*/  LOP3.LUT R10, R10, 0xffffdfff, RZ, 0xc0, !PT ;  /* 0xffffdfff0a0a7812 */ /* 0x000fe200078ec0ff */
[----:B------:R-:W-:Y:S01]  /*1d4db0*/  ULDC UR25, c[0x0][0x228] ;  /* 0x00008a0000197ab9 */ /* 0x000fe20000000800 */
[----:B------:R-:W-:-:S05]  /*1d4dc0*/  ULDC UR23, c[0x0][0x228] ;  /* 0x00008a0000177ab9 */ /* 0x000fca0000000800 */
[----:B------:R-:W-:-:S04]  /*1d4dd0*/  @P0 LOP3.LUT R10, R10, 0x2000, RZ, 0xfc, !PT ;  /* 0x000020000a0a0812 */ /* 0x000fc800078efcff */
        /* <DEDUP_REMOVED lines=22> */
[----:B------:R-:W-:Y:S02]  /*1d4f40*/  R2UR UR4, R9 ;  /* 0x00000000090472ca */ /* 0x000fe400000e0000 */
[----:B------:R-:W3:Y:S01]  /*1d4f50*/  LDL.LU R9, [R1+0x40] ;  /* 0x0000400001097983 */ /* 0x000ee20000300800 */
[----:B------:R-:W-:Y:S02]  /*1d4f60*/  ISETP.LT.AND P2, PT, R23, UR33, !P2 ;  /* 0x0000002117007c0c */ /* 0x000fe4000d741270 */
[----:B------:R-:W-:Y:S02]  /*1d4f70*/  LOP3.LUT R10, R10, 0xfffffbff, RZ, 0xc0, !PT ;  /* 0xfffffbff0a0a7812 */ /* 0x000fe400078ec0ff */
[----:B------:R-:W-:Y:S01]  /*1d4f80*/  ISETP.LT.AND P4, PT, R26, UR49, !P1 ;  /* 0x000000311a007c0c */ /* 0x000fe2000cf81270 */
[----:B------:R-:W-:Y:S01]  /*1d4f90*/  ULDC UR33, c[0x0][0x228] ;  /* 0x00008a0000217ab9 */ /* 0x000fe20000000800 */
[----:B------:R-:W-:-:S07]  /*1d4fa0*/  ULDC UR49, c[0x0][0x228] ;  /* 0x00008a0000317ab9 */ /* 0x000fce0000000800 */
        /* <DEDUP_REMOVED lines=34> */
[----:B------:R-:W-:-:S04]  /*1d51d0*/  @P4 LOP3.LUT R10, R10, 0x2, RZ, 0xfc, !PT ;  /* 0x000000020a0a4812 */ /* 0x000fc800078efcff */
[----:B------:R-:W-:-:S04]  /*1d51e0*/  LOP3.LUT R10, R10, 0xfffffffe, RZ, 0xc0, !PT ;  /* 0xfffffffe0a0a7812 */ /* 0x000fc800078ec0ff */
[----:B------:R-:W-:-:S05]  /*1d51f0*/  @P3 LOP3.LUT R10, R10, 0x1, RZ, 0xfc, !PT ;  /* 0x000000010a0a3812 */ /* 0x000fca00078efcff */
[----:B------:R0:W-:Y:S04]  /*1d5200*/  STL [R1+0x44], R10 ;  /* 0x0000440a01007387 */ /* 0x0001e80000100800 */
[----:B0-----:R-:W2:Y:S01]  /*1d5210*/  LDL.LU R10, [R1+0x3c] ;  /* 0x00003c00010a7983 */ /* 0x001ea20000300800 */
[----:B------:R-:W-:Y:S02]  /*1d5220*/  ISETP.LT.AND P2, PT, R29, UR6, !P0 ;  /* 0x000000061d007c0c */ /* 0x000fe4000c741270 */
[----:B------:R-:W-:Y:S02]  /*1d5230*/  ISETP.LT.AND P3, PT, R28, UR51, !P0 ;  /* 0x000000331c007c0c */ /* 0x000fe4000c761270 */
[----:B------:R-:W-:Y:S02]  /*1d5240*/  ISETP.LT.AND P4, PT, R11, UR33, !P0 ;  /* 0x000000210b007c0c */ /* 0x000fe4000c781270 */
[----:B------:R-:W-:Y:S01]  /*1d5250*/  LOP3.LUT P1, RZ, R13, 0x200000, RZ, 0xc0, !PT ;  /* 0x002000000dff7812 */ /* 0x000fe2000782c0ff */
[----:B------:R-:W-:Y:S01]  /*1d5260*/  ULDC UR51, c[0x0][0x228] ;  /* 0x00008a0000337ab9 */ /* 0x000fe20000000800 */
[----:B------:R-:W-:Y:S01]  /*1d5270*/  ULDC UR33, c[0x0][0x228] ;  /* 0x00008a0000217ab9 */ /* 0x000fe20000000800 */
[----:B------:R-:W-:Y:S01]  /*1d5280*/  ULDC UR6, c[0x0][0x228] ;  /* 0x00008a0000067ab9 */ /* 0x000fe20000000800 */
[----:B---3--:R-:W-:-:S04]  /*1d5290*/  LOP3.LUT R9, R9, 0xdfffffff, RZ, 0xc0, !PT ;  /* 0xdfffffff09097812 */ /* 0x008fc800078ec0ff */
[----:B------:R-:W-:Y:S02]  /*1d52a0*/  @P2 LOP3.LUT R9, R9, 0x20000000, RZ, 0xfc, !PT ;  /* 0x2000000009092812 */ /* 0x000fe400078efcff */
[----:B------:R-:W-:Y:S01]  /*1d52b0*/  ISETP.LT.AND P2, PT, R27, UR35, !P0 ;  /* 0x000000231b007c0c */ /* 0x000fe2000c741270 */
[----:B------:R-:W-:Y:S01]  /*1d52c0*/  ULDC UR35, c[0x0][0x228] ;  /* 0x00008a0000237ab9 */ /* 0x000fe20000000800 */
[----:B------:R-:W-:-:S11]  /*1d52d0*/  LOP3.LUT R9, R9, 0x7fffffff, RZ, 0xc0, !PT ;  /* 0x7fffffff09097812 */ /* 0x000fd600078ec0ff */
[----:B------:R-:W-:-:S04]  /*1d52e0*/  @P2 LOP3.LUT R9, R9, 0x80000000, RZ, 0xfc, !PT ;  /* 0x8000000009092812 */ /* 0x000fc800078efcff */
[----:B------:R-:W-:Y:S02]  /*1d52f0*/  LOP3.LUT R9, R9, 0xbfffffff, RZ, 0xc0, !PT ;  /* 0xbfffffff09097812 */ /* 0x000fe400078ec0ff */
[----:B------:R-:W-:Y:S02]  /*1d5300*/  ISETP.LT.AND P2, PT, R22, UR37, !P0 ;  /* 0x0000002516007c0c */ /* 0x000fe4000c741270 */
[----:B------:R-:W-:Y:S01]  /*1d5310*/  @P3 LOP3.LUT R9, R9, 0x40000000, RZ, 0xfc, !PT ;  /* 0x4000000009093812 */ /* 0x000fe200078efcff */
[----:B------:R-:W-:-:S03]  /*1d5320*/  ULDC UR37, c[0x0][0x228] ;  /* 0x00008a0000257ab9 */ /* 0x000fc60000000800 */
[----:B------:R-:W-:Y:S02]  /*1d5330*/  LOP3.LUT R9, R9, 0xefffffff, RZ, 0xc0, !PT ;  /* 0xefffffff09097812 */ /* 0x000fe400078ec0ff */
[----:B------:R-:W-:Y:S02]  /*1d5340*/  ISETP.LT.AND P0, PT, R23, UR35, !P0 ;  /* 0x0000002317007c0c */ /* 0x000fe4000c701270 */
[----:B------:R-:W-:Y:S01]  /*1d5350*/  LOP3.LUT P3, RZ, R13, 0x100000, RZ, 0xc0, !PT ;  /* 0x001000000dff7812 */ /* 0x000fe2000786c0ff */
        /* <DEDUP_REMOVED lines=60> */
[----:B------:R-:W-:Y:S02]  /*1d5720*/  LOP3.LUT P1, RZ, R13, 0x40000, RZ, 0xc0, !PT ;  /* 0x000400000dff7812 */ /* 0x000fe4000782c0ff */
[----:B--2---:R-:W-:Y:S02]  /*1d5730*/  LOP3.LUT R10, R10, 0xdfffffff, RZ, 0xc0, !PT ;  /* 0xdfffffff0a0a7812 */ /* 0x004fe400078ec0ff */
[----:B------:R-:W-:Y:S02]  /*1d5740*/  LOP3.LUT R9, R9, 0xffffefff, RZ, 0xc0, !PT ;  /* 0xffffefff09097812 */ /* 0x000fe400078ec0ff */
[----:B------:R-:W-:Y:S01]  /*1d5750*/  LOP3.LUT P2, RZ, R13, 0x20000, RZ, 0xc0, !PT ;  /* 0x000200000dff7812 */ /* 0x000fe2000784c0ff */
[----:B------:R-:W-:-:S04]  /*1d5760*/  ULDC UR10, c[0x0][0x228] ;  /* 0x00008a00000a7ab9 */ /* 0x000fc80000000800 */
        /* <DEDUP_REMOVED lines=48> */
[----:B------:R-:W-:Y:S02]  /*1d5a70*/  ISETP.LT.AND P3, PT, R26, UR31, !P1 ;  /* 0x0000001f1a007c0c */ /* 0x000fe4000cf61270 */
[----:B------:R-:W-:Y:S01]  /*1d5a80*/  @P4 LOP3.LUT R9, R9, 0x2, RZ, 0xfc, !PT ;  /* 0x0000000209094812 */ /* 0x000fe200078efcff */
[----:B------:R-:W-:-:S03]  /*1d5a90*/  ULDC UR31, c[0x0][0x228] ;  /* 0x00008a00001f7ab9 */ /* 0x000fc60000000800 */
[----:B------:R-:W-:-:S07]  /*1d5aa0*/  LOP3.LUT R9, R9, 0xfffffffe, RZ, 0xc0, !PT ;  /* 0xfffffffe09097812 */ /* 0x000fce00078ec0ff */
[----:B------:R-:W-:-:S05]  /*1d5ab0*/  @P3 LOP3.LUT R9, R9, 0x1, RZ, 0xfc, !PT ;  /* 0x0000000109093812 */ /* 0x000fca00078efcff */
[----:B------:R0:W-:Y:S04]  /*1d5ac0*/  STL [R1+0x40], R9 ;  /* 0x0000400901007387 */ /* 0x0001e80000100800 */
[----:B0-----:R-:W2:Y:S01]  /*1d5ad0*/  LDL.LU R9, [R1+0x38] ;  /* 0x0000380001097983 */ /* 0x001ea20000300800 */
[----:B------:R-:W-:Y:S02]  /*1d5ae0*/  ISETP.LT.AND P4, PT, R27, UR29, !P1 ;  /* 0x0000001d1b007c0c */ /* 0x000fe4000cf81270 */
[----:B------:R-:W-:Y:S02]  /*1d5af0*/  ISETP.LT.AND P3, PT, R28, UR23, !P1 ;  /* 0x000000171c007c0c */ /* 0x000fe4000cf61270 */
        /* <DEDUP_REMOVED lines=23> */
[----:B------:R-:W-:Y:S01]  /*1d5c70*/  ULDC UR41, c[0x0][0x228] ;  /* 0x00008a0000297ab9 */ /* 0x000fe20000000800 */
[----:B------:R-:W-:-:S04]  /*1d5c80*/  ULDC UR16, c[0x0][0x228] ;  /* 0x00008a0000107ab9 */ /* 0x000fc80000000800 */
        /* <DEDUP_REMOVED lines=17> */
[----:B------:R-:W-:Y:S02]  /*1d5da0*/  ISETP.LT.AND P2, PT, R23, UR8, !P2 ;  /* 0x0000000817007c0c */ /* 0x000fe4000d741270 */
[----:B------:R-:W-:Y:S01]  /*1d5db0*/  LOP3.LUT P1, RZ, R13, 0x8000, RZ, 0xc0, !PT ;  /* 0x000080000dff7812 */ /* 0x000fe2000782c0ff */
        /* <DEDUP_REMOVED lines=45> */
[----:B------:R-:W-:Y:S01]  /*1d6090*/  LOP3.LUT P0, RZ, R13, 0x4000, RZ, 0xc0, !PT ;  /* 0x000040000dff7812 */ /* 0x000fe2000780c0ff */
[----:B------:R-:W-:-:S03]  /*1d60a0*/  ULDC UR20, c[0x0][0x228] ;  /* 0x00008a0000147ab9 */ /* 0x000fc60000000800 */
        /* <DEDUP_REMOVED lines=12> */
[----:B------:R-:W-:Y:S02]  /*1d6170*/  ISETP.LT.AND P3, PT, R22, UR45, !P1 ;  /* 0x0000002d16007c0c */ /* 0x000fe4000cf61270 */
[----:B------:R-:W-:Y:S01]  /*1d6180*/  LOP3.LUT R10, R10, 0xffffffbf, RZ, 0xc0, !PT ;  /* 0xffffffbf0a0a7812 */ /* 0x000fe200078ec0ff */
[----:B------:R-:W-:Y:S01]  /*1d6190*/  ULDC UR39, c[0x0][0x228] ;  /* 0x00008a0000277ab9 */ /* 0x000fe20000000800 */
[----:B------:R-:W-:Y:S02]  /*1d61a0*/  ULDC UR45, c[0x0][0x228] ;  /* 0x00008a00002d7ab9 */ /* 0x000fe40000000800 */
[----:B------:R-:W-:-:S04]  /*1d61b0*/  @P4 LOP3.LUT R10, R10, 0x40, RZ, 0xfc, !PT ;  /* 0x000000400a0a4812 */ /* 0x000fc800078efcff */
[----:B------:R-:W-:Y:S02]  /*1d61c0*/  LOP3.LUT R10, R10, 0xffffffef, RZ, 0xc0, !PT ;  /* 0xffffffef0a0a7812 */ /* 0x000fe400078ec0ff */
[----:B------:R-:W-:Y:S02]  /*1d61d0*/  ISETP.LT.AND P1, PT, R23, UR33, !P1 ;  /* 0x0000002117007c0c */ /* 0x000fe4000cf21270 */
[----:B------:R-:W-:Y:S01]  /*1d61e0*/  ISETP.LT.AND P4, PT, R26, UR49, !P0 ;  /* 0x000000311a007c0c */ /* 0x000fe2000c781270 */
[----:B------:R-:W-:Y:S01]  /*1d61f0*/  ULDC UR49, c[0x0][0x228] ;  /* 0x00008a0000317ab9 */ /* 0x000fe20000000800 */
[----:B------:R-:W-:Y:S01]  /*1d6200*/  @P2 LOP3.LUT R10, R10, 0x10, RZ, 0xfc, !PT ;  /* 0x000000100a0a2812 */ /* 0x000fe200078efcff */
[----:B------:R-:W-:-:S03]  /*1d6210*/  ULDC UR33, c[0x0][0x228] ;  /* 0x00008a0000217ab9 */ /* 0x000fc60000000800 */
[----:B------:R-:W-:-:S04]  /*1d6220*/  LOP3.LUT R10, R10, 0xfffffff7, RZ, 0xc0, !PT ;  /* 0xfffffff70a0a7812 */ /* 0x000fc800078ec0ff */
[----:B------:R-:W-:-:S04]  /*1d6230*/  @P3 LOP3.LUT R10, R10, 0x8, RZ, 0xfc, !PT ;  /* 0x000000080a0a3812 */ /* 0x000fc800078efcff */
[----:B------:R-:W-:Y:S02]  /*1d6240*/  LOP3.LUT R10, R10, 0xfffffffb, RZ, 0xc0, !PT ;  /* 0xfffffffb0a0a7812 */ /* 0x000fe400078ec0ff */
[----:B------:R-:W-:Y:S01]  /*1d6250*/  ISETP.LT.AND P3, PT, R25, UR51, !P0 ;  /* 0x0000003319007c0c */ /* 0x000fe2000c761270 */
[----:B------:R-:W-:Y:S01]  /*1d6260*/  ULDC UR51, c[0x0][0x228] ;  /* 0x00008a0000337ab9 */ /* 0x000fe20000000800 */
[----:B------:R-:W-:Y:S02]  /*1d6270*/  @P1 LOP3.LUT R10, R10, 0x4, RZ, 0xfc, !PT ;  /* 0x000000040a0a1812 */ /* 0x000fe400078efcff */
[----:B------:R-:W-:Y:S02]  /*1d6280*/  ISETP.LT.AND P1, PT, R29, UR22, !P0 ;  /* 0x000000161d007c0c */ /* 0x000fe4000c721270 */
[----:B------:R-:W-:Y:S01]  /*1d6290*/  LOP3.LUT P2, RZ, R13, 0x2000, RZ, 0xc0, !PT ;  /* 0x000020000dff7812 */ /* 0x000fe2000784c0ff */
[----:B------:R-:W-:Y:S01]  /*1d62a0*/  ULDC UR22, c[0x0][0x228] ;  /* 0x00008a0000167ab9 */ /* 0x000fe20000000800 */
[----:B------:R-:W-:-:S05]  /*1d62b0*/  LOP3.LUT R10, R10, 0xfffffffd, RZ, 0xc0, !PT ;  /* 0xfffffffd0a0a7812 */ /* 0x000fca00078ec0ff */
[----:B------:R-:W-:-:S04]  /*1d62c0*/  @P3 LOP3.LUT R10, R10, 0x2, RZ, 0xfc, !PT ;  /* 0x000000020a0a3812 */ /* 0x000fc800078efcff */
[----:B------:R-:W-:-:S04]  /*1d62d0*/  LOP3.LUT R10, R10, 0xfffffffe, RZ, 0xc0, !PT ;  /* 0xfffffffe0a0a7812 */ /* 0x000fc800078ec0ff */
[----:B------:R-:W-:Y:S02]  /*1d62e0*/  @P4 LOP3.LUT R10, R10, 0x1, RZ, 0xfc, !PT ;  /* 0x000000010a0a4812 */ /* 0x000fe400078efcff */
[----:B------:R-:W-:Y:S02]  /*1d62f0*/  ISETP.LT.AND P4, PT, R28, UR53, !P0 ;  /* 0x000000351c007c0c */ /* 0x000fe4000c781270 */
[----:B--2---:R-:W-:Y:S01]  /*1d6300*/  LOP3.LUT R9, R9, 0xdfffffff, RZ, 0xc0, !PT ;  /* 0xdfffffff09097812 */ /* 0x004fe200078ec0ff */
[----:B------:R0:W-:Y:S01]  /*1d6310*/  STL [R1+0x3c], R10 ;  /* 0x00003c0a01007387 */ /* 0x0001e20000100800 */
[----:B------:R-:W-:Y:S01]  /*1d6320*/  LOP3.LUT P3, RZ, R13, 0x1000, RZ, 0xc0, !PT ;  /* 0x000010000dff7812 */ /* 0x000fe2000786c0ff */
[----:B------:R-:W-:Y:S01]  /*1d6330*/  ULDC UR53, c[0x0][0x228] ;  /* 0x00008a0000357ab9 */ /* 0x000fe20000000800 */
[----:B------:R-:W-:Y:S02]  /*1d6340*/  @P1 LOP3.LUT R9, R9, 0x20000000, RZ, 0xfc, !PT ;  /* 0x2000000009091812 */ /* 0x000fe400078efcff */
[----:B------:R-:W-:Y:S01]  /*1d6350*/  ISETP.LT.AND P1, PT, R27, UR47, !P0 ;  /* 0x0000002f1b007c0c */ /* 0x000fe2000c721270 */
[----:B------:R-:W-:Y:S01]  /*1d6360*/  ULDC UR47, c[0x0][0x228] ;  /* 0x00008a00002f7ab9 */ /* 0x000fe20000000800 */
[----:B------:R-:W-:Y:S01]  /*1d6370*/  LOP3.LUT R9, R9, 0x7fffffff, RZ, 0xc0, !PT ;  /* 0x7fffffff09097812 */ /* 0x000fe200078ec0ff */
[----:B0-----:R-:W2:Y:S10]  /*1d6380*/  LDL.LU R10, [R1+0x34] ;  /* 0x00003400010a7983 */ /* 0x001eb40000300800 */
[----:B------:R-:W-:-:S02]  /*1d6390*/  @P1 LOP3.LUT R9, R9, 0x80000000, RZ, 0xfc, !PT ;  /* 0x8000000009091812 */ /* 0x000fc400078efcff */
        /* <DEDUP_REMOVED lines=22> */
[----:B------:R-:W-:Y:S01]  /*1d6500*/  ISETP.LT.AND P4, PT, R26, UR24, !P2 ;  /* 0x000000181a007c0c */ /* 0x000fe2000d781270 */
[----:B------:R-:W-:Y:S01]  /*1d6510*/  ULDC UR24, c[0x0][0x228] ;  /* 0x00008a0000187ab9 */ /* 0x000fe20000000800 */
[----:B------:R-:W-:-:S11]  /*1d6520*/  LOP3.LUT R9, R9, 0xfeffffff, RZ, 0xc0, !PT ;  /* 0xfeffffff09097812 */ /* 0x000fd600078ec0ff */
[----:B------:R-:W-:Y:S02]  /*1d6530*/  @P4 LOP3.LUT R9, R9, 0x1000000, RZ, 0xfc, !PT ;  /* 0x0100000009094812 */ /* 0x000fe400078efcff */
[----:B------:R-:W-:Y:S02]  /*1d6540*/  ISETP.LT.AND P4, PT, R27, UR61, !P2 ;  /* 0x0000003d1b007c0c */ /* 0x000fe4000d781270 */
[C---:B------:R-:W-:Y:S02]  /*1d6550*/  LOP3.LUT P0, RZ, R13.reuse, 0x800, RZ, 0xc0, !PT ;  /* 0x000008000dff7812 */ /* 0x040fe4000780c0ff */
[----:B------:R-:W-:Y:S02]  /*1d6560*/  LOP3.LUT P1, RZ, R13, 0x400, RZ, 0xc0, !PT ;  /* 0x000004000dff7812 */ /* 0x000fe4000782c0ff */
[----:B------:R-:W-:Y:S01]  /*1d6570*/  LOP3.LUT R9, R9, 0xff7fffff, RZ, 0xc0, !PT ;  /* 0xff7fffff09097812 */ /* 0x000fe200078ec0ff */
        /* <DEDUP_REMOVED lines=81> */
[----:B------:R-:W-:Y:S01]  /*1d6a90*/  LOP3.LUT R9, R9, 0xfffffffb, RZ, 0xc0, !PT ;  /* 0xfffffffb09097812 */ /* 0x000fe200078ec0ff */
[----:B------:R-:W-:-:S10]  /*1d6aa0*/  ULDC UR27, c[0x0][0x228] ;  /* 0x00008a00001b7ab9 */ /* 0x000fd40000000800 */
        /* <DEDUP_REMOVED lines=8> */
[----:B------:R-:W-:Y:S01]  /*1d6b30*/  @P0 LOP3.LUT R10, R10, 0x20000000, RZ, 0xfc, !PT ;  /* 0x200000000a0a0812 */ /* 0x000fe200078efcff */
[----:B------:R-:W-:Y:S01]  /*1d6b40*/  ULDC UR19, c[0x0][0x228] ;  /* 0x00008a0000137ab9 */ /* 0x000fe20000000800 */
[----:B------:R-:W-:-:S09]  /*1d6b50*/  LOP3.LUT R9, R9, 0xfffffffe, RZ, 0xc0, !PT ;  /* 0xfffffffe09097812 */ /* 0x000fd200078ec0ff */
[----:B------:R-:W-:Y:S02]  /*1d6b60*/  @P3 LOP3.LUT R9, R9, 0x1, RZ, 0xfc, !PT ;  /* 0x0000000109093812 */ /* 0x000fe400078efcff */
[----:B------:R-:W-:Y:S02]  /*1d6b70*/  ISETP.LT.AND P3, PT, R27, UR21, !P1 ;  /* 0x000000151b007c0c */ /* 0x000fe4000cf61270 */
[----:B------:R-:W-:Y:S02]  /*1d6b80*/  LOP3.LUT R10, R10, 0x7fffffff, RZ, 0xc0, !PT ;  /* 0x7fffffff0a0a7812 */ /* 0x000fe400078ec0ff */
[----:B------:R-:W-:Y:S01]  /*1d6b90*/  LOP3.LUT P0, RZ, R13, 0x100, RZ, 0xc0, !PT ;  /* 0x000001000dff7812 */ /* 0x000fe2000780c0ff */
[----:B------:R-:W-:Y:S01]  /*1d6ba0*/  ULDC UR21, c[0x0][0x228] ;  /* 0x00008a0000157ab9 */ /* 0x000fe20000000800 */
[----:B------:R0:W-:Y:S04]  /*1d6bb0*/  STL [R1+0x38], R9 ;  /* 0x0000380901007387 */ /* 0x0001e80000100800 */
[----:B0-----:R-:W2:Y:S03]  /*1d6bc0*/  LDL.LU R9, [R1+0x30] ;  /* 0x0000300001097983 */ /* 0x001ea60000300800 */
[----:B------:R-:W-:-:S02]  /*1d6bd0*/  @P3 LOP3.LUT R10, R10, 0x80000000, RZ, 0xfc, !PT ;  /* 0x800000000a0a3812 */ /* 0x000fc400078efcff */
        /* <DEDUP_REMOVED lines=118> */
[----:B--2---:R-:W-:-:S07]  /*1d7340*/  LOP3.LUT R9, R9, 0xdfffffff, RZ, 0xc0, !PT ;  /* 0xdfffffff09097812 */ /* 0x004fce00078ec0ff */
[----:B------:R-:W-:Y:S02]  /*1d7350*/  @P1 LOP3.LUT R10, R10, 0x2, RZ, 0xfc, !PT ;  /* 0x000000020a0a1812 */ /* 0x000fe400078efcff */
[----:B------:R-:W-:Y:S01]  /*1d7360*/  ISETP.LT.AND P1, PT, R27, UR39, !P0 ;  /* 0x000000271b007c0c */ /* 0x000fe2000c721270 */
[----:B------:R-:W-:Y:S01]  /*1d7370*/  ULDC UR39, c[0x0][0x228] ;  /* 0x00008a0000277ab9 */ /* 0x000fe20000000800 */
[----:B------:R-:W-:Y:S02]  /*1d7380*/  @P3 LOP3.LUT R9, R9, 0x20000000, RZ, 0xfc, !PT ;  /* 0x2000000009093812 */ /* 0x000fe400078efcff */
[----:B------:R-:W-:Y:S02]  /*1d7390*/  ISETP.LT.AND P3, PT, R26, UR41, !P0 ;  /* 0x000000291a007c0c */ /* 0x000fe4000c761270 */
[----:B------:R-:W-:Y:S01]  /*1d73a0*/  LOP3.LUT R10, R10, 0xfffffffe, RZ, 0xc0, !PT ;  /* 0xfffffffe0a0a7812 */ /* 0x000fe200078ec0ff */
[----:B------:R-:W-:Y:S01]  /*1d73b0*/  ULDC UR41, c[0x0][0x228] ;  /* 0x00008a0000297ab9 */ /* 0x000fe20000000800 */
[----:B------:R-:W-:-:S02]  /*1d73c0*/  LOP3.LUT R9, R9, 0x7fffffff, RZ, 0xc0, !PT ;  /* 0x7fffffff09097812 */ /* 0x000fc400078ec0ff */
[----:B------:R-:W-:Y:S01]  /*1d73d0*/  LOP3.LUT P2, RZ, R13, 0x20, RZ, 0xc0, !PT ;  /* 0x000000200dff7812 */ /* 0x000fe2000784c0ff */
[----:B------:R-:W-:Y:S02]  /*1d73e0*/  ULDC UR38, c[0x0][0x228] ;  /* 0x00008a0000267ab9 */ /* 0x000fe40000000800 */
[----:B------:R-:W-:Y:S02]  /*1d73f0*/  @P1 LOP3.LUT R9, R9, 0x80000000, RZ, 0xfc, !PT ;  /* 0x8000000009091812 */ /* 0x000fe400078efcff */
[----:B------:R-:W-:Y:S01]  /*1d7400*/  ISETP.LT.AND P1, PT, R28, UR45, !P0 ;  /* 0x0000002d1c007c0c */ /* 0x000fe2000c721270 */
[----:B------:R-:W-:Y:S01]  /*1d7410*/  ULDC UR45, c[0x0][0x228] ;  /* 0x00008a00002d7ab9 */ /* 0x000fe20000000800 */
[----:B------:R-:W-:Y:S02]  /*1d7420*/  @P3 LOP3.LUT R10, R10, 0x1, RZ, 0xfc, !PT ;  /* 0x000000010a0a3812 */ /* 0x000fe400078efcff */
[----:B------:R-:W-:Y:S02]  /*1d7430*/  ISETP.LT.AND P3, PT, R11, UR43, !P0 ;  /* 0x0000002b0b007c0c */ /* 0x000fe4000c761270 */
[----:B------:R-:W-:Y:S01]  /*1d7440*/  LOP3.LUT R9, R9, 0xbfffffff, RZ, 0xc0, !PT ;  /* 0xbfffffff09097812 */ /* 0x000fe200078ec0ff */
[----:B------:R-:W-:-:S06]  /*1d7450*/  ULDC UR43, c[0x0][0x228] ;  /* 0x00008a00002b7ab9 */ /* 0x000fcc0000000800 */
[----:B------:R-:W-:Y:S02]  /*1d7460*/  @P1 LOP3.LUT R9, R9, 0x40000000, RZ, 0xfc, !PT ;  /* 0x4000000009091812 */ /* 0x000fe400078efcff */
[----:B------:R-:W-:Y:S01]  /*1d7470*/  ISETP.LT.AND P1, PT, R22, UR41, !P0 ;  /* 0x0000002916007c0c */ /* 0x000fe2000c721270 */
[----:B------:R0:W-:Y:S01]  /*1d7480*/  STL [R1+0x34], R10 ;  /* 0x0000340a01007387 */ /* 0x0001e20000100800 */
[----:B------:R-:W-:Y:S01]  /*1d7490*/  ULDC UR41, c[0x0][0x228] ;  /* 0x00008a0000297ab9 */ /* 0x000fe20000000800 */
[----:B------:R-:W-:-:S04]  /*1d74a0*/  LOP3.LUT R9, R9, 0xefffffff, RZ, 0xc0, !PT ;  /* 0xefffffff09097812 */ /* 0x000fc800078ec0ff */
[----:B------:R-:W-:Y:S02]  /*1d74b0*/  @P3 LOP3.LUT R9, R9, 0x10000000, RZ, 0xfc, !PT ;  /* 0x1000000009093812 */ /* 0x000fe400078efcff */
[----:B------:R-:W-:Y:S02]  /*1d74c0*/  ISETP.LT.AND P3, PT, R23, UR39, !P0 ;  /* 0x0000002717007c0c */ /* 0x000fe4000c761270 */
[----:B------:R-:W-:Y:S01]  /*1d74d0*/  LOP3.LUT R9, R9, 0xf7ffffff, RZ, 0xc0, !PT ;  /* 0xf7ffffff09097812 */ /* 0x000fe200078ec0ff */
[----:B0-----:R-:W2:Y:S01]  /*1d74e0*/  LDL.LU R10, [R1+0x2c] ;  /* 0x00002c00010a7983 */ /* 0x001ea20000300800 */
[----:B------:R-:W-:Y:S02]  /*1d74f0*/  ULDC UR39, c[0x0][0x228] ;  /* 0x00008a0000277ab9 */ /* 0x000fe40000000800 */
        /* <DEDUP_REMOVED lines=117> */
[----:B------:R-:W-:-:S03]  /*1d7c50*/  ULDC UR17, c[0x0][0x228] ;  /* 0x00008a0000117ab9 */ /* 0x000fc60000000800 */
[----:B------:R-:W-:-:S07]  /*1d7c60*/  LOP3.LUT R10, R10, 0x7fffffff, RZ, 0xc0, !PT ;  /* 0x7fffffff0a0a7812 */ /* 0x000fce00078ec0ff */
[----:B------:R-:W-:Y:S02]  /*1d7c70*/  @P3 LOP3.LUT R10, R10, 0x80000000, RZ, 0xfc, !PT ;  /* 0x800000000a0a3812 */ /* 0x000fe400078efcff */
[----:B------:R-:W-:Y:S01]  /*1d7c80*/  ISETP.LT.AND P3, PT, R28, UR18, !P2 ;  /* 0x000000121c007c0c */ /* 0x000fe2000d761270 */
[----:B------:R0:W-:Y:S01]  /*1d7c90*/  STL [R1+0x30], R9 ;  /* 0x0000300901007387 */ /* 0x0001e20000100800 */
[----:B------:R-:W-:Y:S02]  /*1d7ca0*/  LOP3.LUT P1, RZ, R13, 0x1, RZ, 0xc0, !PT ;  /* 0x000000010dff7812 */ /* 0x000fe4000782c0ff */
[----:B------:R-:W-:Y:S01]  /*1d7cb0*/  LOP3.LUT R10, R10, 0xbfffffff, RZ, 0xc0, !PT ;  /* 0xbfffffff0a0a7812 */ /* 0x000fe200078ec0ff */
[----:B------:R-:W-:Y:S01]  /*1d7cc0*/  ULDC UR18, c[0x0][0x228] ;  /* 0x00008a0000127ab9 */ /* 0x000fe20000000800 */
[----:B0-----:R-:W2:Y:S04]  /*1d7cd0*/  LDL.LU R9, [R1+0x28] ;  /* 0x0000280001097983 */ /* 0x001ea80000300800 */
[----:B------:R-:W3:Y:S03]  /*1d7ce0*/  LDL.LU R21, [R1+0x24] ;  /* 0x0000240001157983 */ /* 0x000ee60000300800 */
[----:B------:R-:W-:-:S02]  /*1d7cf0*/  @P3 LOP3.LUT R10, R10, 0x40000000, RZ, 0xfc, !PT ;  /* 0x400000000a0a3812 */ /* 0x000fc400078efcff */
        /* <DEDUP_REMOVED lines=96> */
[----:B--2---:R-:W-:Y:S02]  /*1d8300*/  LOP3.LUT R9, R9, 0xdfffffff, RZ, 0xc0, !PT ;  /* 0xdfffffff09097812 */ /* 0x004fe400078ec0ff */
[----:B---3--:R-:W-:Y:S02]  /*1d8310*/  LOP3.LUT R21, R21, 0xdfffffff, RZ, 0xc0, !PT ;  /* 0xdfffffff15157812 */ /* 0x008fe400078ec0ff */
[----:B------:R-:W-:Y:S01]  /*1d8320*/  LOP3.LUT R10, R10, 0xffffffbf, RZ, 0xc0, !PT ;  /* 0xffffffbf0a0a7812 */ /* 0x000fe200078ec0ff */
[----:B------:R-:W-:-:S06]  /*1d8330*/  ULDC UR43, c[0x0][0x228] ;  /* 0x00008a00002b7ab9 */ /* 0x000fcc0000000800 */
        /* <DEDUP_REMOVED lines=21> */
[----:B------:R-:W-:Y:S02]  /*1d8490*/  ISETP.LT.AND P0, PT, R26, UR61, !P1 ;  /* 0x0000003d1a007c0c */ /* 0x000fe4000cf01270 */
[----:B------:R-:W-:Y:S01]  /*1d84a0*/  LOP3.LUT R9, R9, 0x7fffffff, RZ, 0xc0, !PT ;  /* 0x7fffffff09097812 */ /* 0x000fe200078ec0ff */
[----:B------:R-:W-:Y:S01]  /*1d84b0*/  ULDC UR61, c[0x0][0x228] ;  /* 0x00008a00003d7ab9 */ /* 0x000fe20000000800 */
[----:B------:R-:W-:-:S09]  /*1d84c0*/  LOP3.LUT R10, R10, 0xfffffffe, RZ, 0xc0, !PT ;  /* 0xfffffffe0a0a7812 */ /* 0x000fd200078ec0ff */
[----:B------:R-:W-:Y:S02]  /*1d84d0*/  @P0 LOP3.LUT R10, R10, 0x1, RZ, 0xfc, !PT ;  /* 0x000000010a0a0812 */ /* 0x000fe400078efcff */
[----:B------:R-:W-:Y:S01]  /*1d84e0*/  ISETP.LT.AND P0, PT, R27, UR59, !P1 ;  /* 0x0000003b1b007c0c */ /* 0x000fe2000cf01270 */
[----:B------:R-:W-:-:S12]  /*1d84f0*/  ULDC UR59, c[0x0][0x228] ;  /* 0x00008a00003b7ab9 */ /* 0x000fd80000000800 */
[----:B------:R-:W-:Y:S02]  /*1d8500*/  @P0 LOP3.LUT R9, R9, 0x80000000, RZ, 0xfc, !PT ;  /* 0x8000000009090812 */ /* 0x000fe400078efcff */
[----:B------:R-:W-:Y:S01]  /*1d8510*/  ISETP.LT.AND P0, PT, R28, UR57, !P1 ;  /* 0x000000391c007c0c */ /* 0x000fe2000cf01270 */
[----:B------:R-:W-:Y:S01]  /*1d8520*/  STL [R1+0x2c], R10 ;  /* 0x00002c0a01007387 */ /* 0x000fe20000100800 */
[----:B------:R-:W-:Y:S02]  /*1d8530*/  R2UR UR5, R24 ;  /* 0x00000000180572ca */ /* 0x000fe400000e0000 */
        /* <DEDUP_REMOVED lines=115> */
[----:B------:R-:W-:-:S04]  /*1d8c70*/  LOP3.LUT R9, R9, 0xfffffffe, RZ, 0xc0, !PT ;  /* 0xfffffffe09097812 */ /* 0x000fc800078ec0ff */
[----:B------:R-:W-:-:S05]  /*1d8c80*/  @P2 LOP3.LUT R9, R9, 0x1, RZ, 0xfc, !PT ;  /* 0x0000000109092812 */ /* 0x000fca00078efcff */
[----:B------:R0:W-:Y:S04]  /*1d8c90*/  STL [R1+0x28], R9 ;  /* 0x0000280901007387 */ /* 0x0001e80000100800 */
[----:B0-----:R-:W2:Y:S01]  /*1d8ca0*/  LDL.LU R9, [R1+0x73dc] ;  /* 0x0073dc0001097983 */ /* 0x001ea20000300800 */
[----:B------:R-:W-:Y:S02]  /*1d8cb0*/  @P1 LOP3.LUT R21, R21, 0x20000000, RZ, 0xfc, !PT ;  /* 0x2000000015151812 */ /* 0x000fe400078efcff */
[----:B------:R-:W-:Y:S02]  /*1d8cc0*/  ISETP.LT.AND P1, PT, R27, UR23, !P5 ;  /* 0x000000171b007c0c */ /* 0x000fe4000ef21270 */
[----:B------:R-:W-:Y:S02]  /*1d8cd0*/  ISETP.LT.AND P0, PT, R28, UR16, !P5 ;  /* 0x000000101c007c0c */ /* 0x000fe4000ef01270 */
[----:B------:R-:W-:-:S02]  /*1d8ce0*/  ISETP.LT.AND P2, PT, R11, UR19, !P5 ;  /* 0x000000130b007c0c */ /* 0x000fc4000ef41270 */
        /* <DEDUP_REMOVED lines=21> */
[----:B------:R-:W-:Y:S02]  /*1d8e40*/  ISETP.LT.AND P0, PT, R25, UR27, !P6 ;  /* 0x0000001b19007c0c */ /* 0x000fe4000f701270 */
        /* <DEDUP_REMOVED lines=26> */
[----:B--2---:R-:W-:Y:S02]  /*1d8ff0*/  ISETP.GE.AND P0, PT, R9, UR11, PT ;  /* 0x0000000b09007c0c */ /* 0x004fe4000bf06270 */
[----:B------:R-:W-:Y:S01]  /*1d9000*/  LOP3.LUT R21, R21, 0xffffdfff, RZ, 0xc0, !PT ;  /* 0xffffdfff15157812 */ /* 0x000fe200078ec0ff */
[----:B------:R-:W2:Y:S04]  /*1d9010*/  LDL.LU R9, [R1+0x73e0] ;  /* 0x0073e00001097983 */ /* 0x000ea80000300800 */
[----:B------:R-:W3:Y:S01]  /*1d9020*/  LDL.LU R10, [R1+0x73e4] ;  /* 0x0073e400010a7983 */ /* 0x000ee20000300800 */
[----:B------:R-:W-:-:S02]  /*1d9030*/  ISETP.LT.AND P1, PT, R29, UR14, !P0 ;  /* 0x0000000e1d007c0c */ /* 0x000fc4000c721270 */
[----:B------:R-:W-:Y:S02]  /*1d9040*/  ISETP.LT.AND P3, PT, R25, UR32, !P0 ;  /* 0x0000002019007c0c */ /* 0x000fe4000c761270 */
[----:B------:R-:W-:Y:S01]  /*1d9050*/  ISETP.LT.AND P2, PT, R26, UR33, !P0 ;  /* 0x000000211a007c0c */ /* 0x000fe2000c741270 */
[----:B------:R-:W-:Y:S01]  /*1d9060*/  ULDC.64 UR32, c[0x0][0x228] ;  /* 0x00008a0000207ab9 */ /* 0x000fe20000000a00 */
[----:B------:R-:W-:Y:S01]  /*1d9070*/  ULDC UR14, c[0x0][0x228] ;  /* 0x00008a00000e7ab9 */ /* 0x000fe20000000800 */
[----:B------:R-:W-:-:S06]  /*1d9080*/  ULDC UR11, c[0x0][0x228] ;  /* 0x00008a00000b7ab9 */ /* 0x000fcc0000000800 */
        /* <DEDUP_REMOVED lines=18> */
[----:B------:R-:W-:Y:S02]  /*1d91b0*/  ISETP.LT.AND P0, PT, R23, UR35, !P0 ;  /* 0x0000002317007c0c */ /* 0x000fe4000c701270 */
[----:B------:R-:W-:-:S04]  /*1d91c0*/  @P2 LOP3.LUT R21, R21, 0x1000, RZ, 0xfc, !PT ;  /* 0x0000100015152812 */ /* 0x000fc800078efcff */
[----:B------:R-:W-:-:S04]  /*1d91d0*/  LOP3.LUT R21, R21, 0xfffff7ff, RZ, 0xc0, !PT ;  /* 0xfffff7ff15157812 */ /* 0x000fc800078ec0ff */
[----:B------:R-:W-:-:S04]  /*1d91e0*/  @P1 LOP3.LUT R21, R21, 0x800, RZ, 0xfc, !PT ;  /* 0x0000080015151812 */ /* 0x000fc800078efcff */
[----:B------:R-:W-:-:S04]  /*1d91f0*/  LOP3.LUT R21, R21, 0xfffffbff, RZ, 0xc0, !PT ;  /* 0xfffffbff15157812 */ /* 0x000fc800078ec0ff */
[----:B------:R-:W-:-:S04]  /*1d9200*/  @P0 LOP3.LUT R21, R21, 0x400, RZ, 0xfc, !PT ;  /* 0x0000040015150812 */ /* 0x000fc800078efcff */
[----:B------:R-:W-:Y:S02]  /*1d9210*/  LOP3.LUT R21, R21, 0xffffffdf, RZ, 0xc0, !PT ;  /* 0xffffffdf15157812 */ /* 0x000fe400078ec0ff */
[----:B--2---:R-:W-:Y:S01]  /*1d9220*/  ISETP.GE.AND P0, PT, R9, UR13, PT ;  /* 0x0000000d09007c0c */ /* 0x004fe2000bf06270 */
[----:B------:R-:W-:Y:S01]  /*1d9230*/  ULDC UR13, c[0x0][0x228] ;  /* 0x00008a00000d7ab9 */ /* 0x000fe20000000800 */
[----:B------:R-:W2:Y:S02]  /*1d9240*/  LDL.LU R9, [R1+0x20] ;  /* 0x0000200001097983 */ /* 0x000ea40000300800 */
[----:B------:R-:W-:Y:S02]  /*1d9250*/  ISETP.LT.AND P1, PT, R29, UR20, !P0 ;  /* 0x000000141d007c0c */ /* 0x000fe4000c721270 */
[----:B------:R-:W-:Y:S02]  /*1d9260*/  ISETP.LT.AND P3, PT, R25, UR37, !P0 ;  /* 0x0000002519007c0c */ /* 0x000fe4000c761270 */
[----:B------:R-:W-:Y:S01]  /*1d9270*/  ISETP.LT.AND P2, PT, R26, UR38, !P0 ;  /* 0x000000261a007c0c */ /* 0x000fe2000c741270 */
[----:B------:R-:W-:Y:S01]  /*1d9280*/  ULDC UR37, c[0x0][0x228] ;  /* 0x00008a0000257ab9 */ /* 0x000fe20000000800 */
        /* <DEDUP_REMOVED lines=27> */
[----:B---3--:R-:W-:Y:S01]  /*1d9440*/  ISETP.GE.AND P0, PT, R10, UR15, PT ;  /* 0x0000000f0a007c0c */ /* 0x008fe2000bf06270 */
[----:B------:R-:W-:Y:S01]  /*1d9450*/  ULDC UR15, c[0x0][0x228] ;  /* 0x00008a00000f7ab9 */ /* 0x000fe20000000800 */
[----:B------:R-:W3:Y:S02]  /*1d9460*/  LDL.LU R10, [R1+0x73e8] ;  /* 0x0073e800010a7983 */ /* 0x000ee40000300800 */
[----:B------:R-:W-:Y:S02]  /*1d9470*/  ISETP.LT.AND P1, PT, R29, UR26, !P0 ;  /* 0x0000001a1d007c0c */ /* 0x000fe4000c721270 */
[----:B------:R-:W-:Y:S02]  /*1d9480*/  ISETP.LT.AND P3, PT, R25, UR29, !P0 ;  /* 0x0000001d19007c0c */ /* 0x000fe4000c761270 */
[----:B------:R-:W-:-:S02]  /*1d9490*/  ISETP.LT.AND P2, PT, R26, UR44, !P0 ;  /* 0x0000002c1a007c0c */ /* 0x000fc4000c741270 */
[----:B------:R-:W-:Y:S01]  /*1d94a0*/  LOP3.LUT R21, R21, 0xfffffffd, RZ, 0xc0, !PT ;  /* 0xfffffffd15157812 */ /* 0x000fe200078ec0ff */
[----:B------:R-:W-:Y:S01]  /*1d94b0*/  ULDC UR29, c[0x0][0x228] ;  /* 0x00008a00001d7ab9 */ /* 0x000fe20000000800 */
[----:B------:R-:W-:Y:S01]  /*1d94c0*/  ULDC UR26, c[0x0][0x228] ;  /* 0x00008a00001a7ab9 */ /* 0x000fe20000000800 */
[----:B------:R-:W-:-:S06]  /*1d94d0*/  ULDC UR44, c[0x0][0x228] ;  /* 0x00008a00002c7ab9 */ /* 0x000fcc0000000800 */
[----:B------:R-:W-:Y:S02]  /*1d94e0*/  @P3 LOP3.LUT R21, R21, 0x2, RZ, 0xfc, !PT ;  /* 0x0000000215153812 */ /* 0x000fe400078efcff */
[----:B------:R-:W-:Y:S01]  /*1d94f0*/  ISETP.LT.AND P3, PT, R28, UR49, !P0 ;  /* 0x000000311c007c0c */ /* 0x000fe2000c761270 */
[----:B------:R-:W-:Y:S01]  /*1d9500*/  ULDC UR49, c[0x0][0x228] ;  /* 0x00008a0000317ab9 */ /* 0x000fe20000000800 */
[----:B------:R-:W-:-:S04]  /*1d9510*/  LOP3.LUT R21, R21, 0xfffffffe, RZ, 0xc0, !PT ;  /* 0xfffffffe15157812 */ /* 0x000fc800078ec0ff */
[----:B------:R-:W-:Y:S02]  /*1d9520*/  @P2 LOP3.LUT R21, R21, 0x1, RZ, 0xfc, !PT ;  /* 0x0000000115152812 */ /* 0x000fe400078efcff */
[----:B------:R-:W-:Y:S01]  /*1d9530*/  ISETP.LT.AND P2, PT, R11, UR48, !P0 ;  /* 0x000000300b007c0c */ /* 0x000fe2000c741270 */
[----:B------:R-:W-:Y:S02]  /*1d9540*/  ULDC UR48, c[0x0][0x228] ;  /* 0x00008a0000307ab9 */ /* 0x000fe40000000800 */
[----:B------:R0:W-:Y:S01]  /*1d9550*/  STL [R1+0x24], R21 ;  /* 0x0000241501007387 */ /* 0x0001e20000100800 */
[----:B--2---:R-:W-:-:S04]  /*1d9560*/  LOP3.LUT R9, R9, 0xdfffffff, RZ, 0xc0, !PT ;  /* 0xdfffffff09097812 */ /* 0x004fc800078ec0ff */
        /* <DEDUP_REMOVED lines=17> */
[----:B---3--:R-:W-:Y:S02]  /*1d9680*/  ISETP.GE.AND P0, PT, R10, UR21, PT ;  /* 0x000000150a007c0c */ /* 0x008fe4000bf06270 */
[----:B------:R-:W-:Y:S01]  /*1d9690*/  LOP3.LUT R9, R9, 0xffdfffff, RZ, 0xc0, !PT ;  /* 0xffdfffff09097812 */ /* 0x000fe200078ec0ff */
[----:B------:R-:W2:Y:S04]  /*1d96a0*/  LDL.LU R10, [R1+0x73ec] ;  /* 0x0073ec00010a7983 */ /* 0x000ea80000300800 */
[----:B------:R-:W3:Y:S01]  /*1d96b0*/  LDL R24, [R1+0x375c] ;  /* 0x00375c0001187983 */ /* 0x000ee20000100800 */
[----:B------:R-:W-:-:S02]  /*1d96c0*/  ISETP.LT.AND P1, PT, R29, UR32, !P0 ;  /* 0x000000201d007c0c */ /* 0x000fc4000c721270 */
[----:B------:R-:W-:Y:S02]  /*1d96d0*/  ISETP.LT.AND P3, PT, R25, UR36, !P0 ;  /* 0x0000002419007c0c */ /* 0x000fe4000c761270 */
[----:B------:R-:W-:Y:S01]  /*1d96e0*/  ISETP.LT.AND P2, PT, R26, UR34, !P0 ;  /* 0x000000221a007c0c */ /* 0x000fe2000c741270 */
[----:B------:R-:W-:Y:S01]  /*1d96f0*/  ULDC.64 UR34, c[0x0][0x228] ;  /* 0x00008a0000227ab9 */ /* 0x000fe20000000a00 */
[----:B------:R-:W-:Y:S01]  /*1d9700*/  ULDC UR36, c[0x0][0x228] ;  /* 0x00008a0000247ab9 */ /* 0x000fe20000000800 */
[----:B------:R-:W-:Y:S01]  /*1d9710*/  ULDC UR32, c[0x0][0x228] ;  /* 0x00008a0000207ab9 */ /* 0x000fe20000000800 */
[----:B------:R-:W-:-:S05]  /*1d9720*/  ULDC UR21, c[0x0][0x228] ;  /* 0x00008a0000157ab9 */ /* 0x000fca0000000800 */
        /* <DEDUP_REMOVED lines=24> */
[----:B------:R-:W-:-:S04]  /*1d98b0*/  @P0 LOP3.LUT R9, R9, 0x40000, RZ, 0xfc, !PT ;  /* 0x0004000009090812 */ /* 0x000fc800078efcff */
[----:B------:R-:W-:Y:S02]  /*1d98c0*/  LOP3.LUT R9, R9, 0xffffdfff, RZ, 0xc0, !PT ;  /* 0xffffdfff09097812 */ /* 0x000fe400078ec0ff */
[----:B--2---:R-:W-:Y:S01]  /*1d98d0*/  ISETP.GE.AND P0, PT, R10, UR27, PT ;  /* 0x0000001b0a007c0c */ /* 0x004fe2000bf06270 */
[C---:B---3--:R-:W-:Y:S02]  /*1d98e0*/  VIADD R10, R24.reuse, 0x79 ;  /* 0x00000079180a7836 */ /* 0x048fe40000000000 */
[----:B0-----:R-:W-:Y:S01]  /*1d98f0*/  VIADD R21, R24, 0x78 ;  /* 0x0000007818157836 */ /* 0x001fe20000000000 */
[----:B------:R-:W-:Y:S01]  /*1d9900*/  ULDC UR27, c[0x0][0x228] ;  /* 0x00008a00001b7ab9 */ /* 0x000fe20000000800 */
[----:B------:R-:W-:Y:S02]  /*1d9910*/  ISETP.LT.AND P3, PT, R29, UR34, !P0 ;  /* 0x000000221d007c0c */ /* 0x000fe4000c761270 */
[----:B------:R-:W-:Y:S02]  /*1d9920*/  ISETP.LT.AND P2, PT, R25, UR37, !P0 ;  /* 0x0000002519007c0c */ /* 0x000fe4000c741270 */
[----:B------:R-:W-:Y:S01]  /*1d9930*/  ISETP.LT.AND P1, PT, R26, UR36, !P0 ;  /* 0x000000241a007c0c */ /* 0x000fe2000c721270 */
[----:B------:R-:W-:Y:S01]  /*1d9940*/  ULDC UR37, c[0x0][0x228] ;  /* 0x00008a0000257ab9 */ /* 0x000fe20000000800 */
[----:B------:R-:W-:Y:S01]  /*1d9950*/  ULDC UR36, c[0x0][0x228] ;  /* 0x00008a0000247ab9 */ /* 0x000fe20000000800 */
[----:B------:R-:W-:-:S06]  /*1d9960*/  ULDC UR34, c[0x0][0x228] ;  /* 0x00008a0000227ab9 */ /* 0x000fcc0000000800 */
        /* <DEDUP_REMOVED lines=12> */
[----:B------:R-:W-:Y:S02]  /*1d9a30*/  LOP3.LUT R9, R9, 0xffffbfff, RZ, 0xc0, !PT ;  /* 0xffffbfff09097812 */ /* 0x000fe400078ec0ff */
[----:B------:R-:W-:Y:S02]  /*1d9a40*/  ISETP.LT.AND P1, PT, R22, UR36, !P0 ;  /* 0x0000002416007c0c */ /* 0x000fe4000c721270 */
[----:B------:R-:W-:Y:S01]  /*1d9a50*/  @P3 LOP3.LUT R9, R9, 0x4000, RZ, 0xfc, !PT ;  /* 0x0000400009093812 */ /* 0x000fe200078efcff */
[----:B------:R-:W-:-:S03]  /*1d9a60*/  ULDC.64 UR36, c[0x0][0x228] ;  /* 0x00008a0000247ab9 */ /* 0x000fc60000000a00 */
        /* <DEDUP_REMOVED lines=8> */
[----:B------:R-:W-:Y:S02]  /*1d9af0*/  ISETP.GE.AND P0, PT, R10, UR33, PT ;  /* 0x000000210a007c0c */ /* 0x000fe4000bf06270 */
[----:B------:R-:W2:Y:S02]  /*1d9b00*/  LDL.LU R10, [R1+0x1c] ;  /* 0x00001c00010a7983 */ /* 0x000ea40000300800 */
[----:B------:R-:W-:Y:S02]  /*1d9b10*/  ISETP.LT.AND P2, PT, R29, UR36, !P0 ;  /* 0x000000241d007c0c */ /* 0x000fe4000c741270 */
[----:B------:R-:W-:Y:S02]  /*1d9b20*/  ISETP.LT.AND P1, PT, R25, UR49, !P0 ;  /* 0x0000003119007c0c */ /* 0x000fe4000c721270 */
[----:B------:R-:W-:-:S02]  /*1d9b30*/  LOP3.LUT R9, R9, 0xffffffdf, RZ, 0xc0, !PT ;  /* 0xffffffdf09097812 */ /* 0x000fc400078ec0ff */
[----:B------:R-:W-:Y:S01]  /*1d9b40*/  ISETP.LT.AND P3, PT, R28, UR48, !P0 ;  /* 0x000000301c007c0c */ /* 0x000fe2000c761270 */
        /* <DEDUP_REMOVED lines=8> */
[----:B------:R-:W-:Y:S01]  /*1d9bd0*/  ULDC.64 UR32, c[0x0][0x228] ;  /* 0x00008a0000207ab9 */ /* 0x000fe20000000a00 */
        /* <DEDUP_REMOVED lines=18> */
[----:B------:R-:W-:-:S04]  /*1d9d00*/  ISETP.GE.AND P0, PT, R21, UR35, PT ;  /* 0x0000002315007c0c */ /* 0x000fc8000bf06270 */
[----:B------:R-:W-:Y:S02]  /*1d9d10*/  ISETP.LT.AND P1, PT, R29, UR32, !P0 ;  /* 0x000000201d007c0c */ /* 0x000fe4000c721270 */
[----:B------:R-:W-:Y:S02]  /*1d9d20*/  ISETP.LT.AND P3, PT, R25, UR34, !P0 ;  /* 0x0000002219007c0c */ /* 0x000fe4000c761270 */
[----:B------:R-:W-:Y:S02]  /*1d9d30*/  ISETP.LT.AND P2, PT, R26, UR59, !P0 ;  /* 0x0000003b1a007c0c */ /* 0x000fe4000c741270 */
[----:B------:R-:W-:Y:S01]  /*1d9d40*/  LOP3.LUT R9, R9, 0xfffffffd, RZ, 0xc0, !PT ;  /* 0xfffffffd09097812 */ /* 0x000fe200078ec0ff */
[----:B------:R-:W-:Y:S01]  /*1d9d50*/  ULDC.64 UR34, c[0x0][0x228] ;  /* 0x00008a0000227ab9 */ /* 0x000fe20000000a00 */
[----:B------:R-:W-:Y:S01]  /*1d9d60*/  ULDC UR59, c[0x0][0x228] ;  /* 0x00008a00003b7ab9 */ /* 0x000fe20000000800 */
[----:B--2---:R-:W-:Y:S01]  /*1d9d70*/  LOP3.LUT R10, R10, 0xdfffffff, RZ, 0xc0, !PT ;  /* 0xdfffffff0a0a7812 */ /* 0x004fe200078ec0ff */
[----:B------:R-:W-:Y:S01]  /*1d9d80*/  VIADD R21, R24, 0x74 ;  /* 0x0000007418157836 */ /* 0x000fe20000000000 */
[----:B------:R-:W-:-:S02]  /*1d9d90*/  ULDC UR32, c[0x0][0x228] ;  /* 0x00008a0000207ab9 */ /* 0x000fc40000000800 */
[----:B------:R-:W-:Y:S02]  /*1d9da0*/  @P1 LOP3.LUT R10, R10, 0x20000000, RZ, 0xfc, !PT ;  /* 0x200000000a0a1812 */ /* 0x000fe400078efcff */
[----:B------:R-:W-:Y:S02]  /*1d9db0*/  ISETP.LT.AND P1, PT, R27, UR48, !P0 ;  /* 0x000000301b007c0c */ /* 0x000fe4000c721270 */
[----:B------:R-:W-:Y:S02]  /*1d9dc0*/  @P3 LOP3.LUT R9, R9, 0x2, RZ, 0xfc, !PT ;  /* 0x0000000209093812 */ /* 0x000fe400078efcff */
[----:B------:R-:W-:Y:S02]  /*1d9dd0*/  ISETP.LT.AND P3, PT, R28, UR49, !P0 ;  /* 0x000000311c007c0c */ /* 0x000fe4000c761270 */
[----:B------:R-:W-:Y:S01]  /*1d9de0*/  LOP3.LUT R10, R10, 0x7fffffff, RZ, 0xc0, !PT ;  /* 0x7fffffff0a0a7812 */ /* 0x000fe200078ec0ff */
[----:B------:R-:W-:Y:S01]  /*1d9df0*/  ULDC UR48, c[0x0][0x228] ;  /* 0x00008a0000307ab9 */ /* 0x000fe20000000800 */
[----:B------:R-:W-:Y:S01]  /*1d9e00*/  LOP3.LUT R9, R9, 0xfffffffe, RZ, 0xc0, !PT ;  /* 0xfffffffe09097812 */ /* 0x000fe200078ec0ff */
[----:B------:R-:W-:-:S03]  /*1d9e10*/  ULDC UR49, c[0x0][0x228] ;  /* 0x00008a0000317ab9 */ /* 0x000fc60000000800 */
[----:B------:R-:W-:Y:S02]  /*1d9e20*/  @P2 LOP3.LUT R9, R9, 0x1, RZ, 0xfc, !PT ;  /* 0x0000000109092812 */ /* 0x000fe400078efcff */
[----:B------:R-:W-:Y:S01]  /*1d9e30*/  ISETP.LT.AND P2, PT, R11, UR53, !P0 ;  /* 0x000000350b007c0c */ /* 0x000fe2000c741270 */
[----:B------:R-:W-:Y:S01]  /*1d9e40*/  ULDC UR53, c[0x0][0x228] ;  /* 0x00008a0000357ab9 */ /* 0x000fe20000000800 */
[----:B------:R-:W-:-:S04]  /*1d9e50*/  @P1 LOP3.LUT R10, R10, 0x80000000, RZ, 0xfc, !PT ;  /* 0x800000000a0a1812 */ /* 0x000fc800078efcff */
[----:B------:R-:W-:Y:S02]  /*1d9e60*/  LOP3.LUT R10, R10, 0xbfffffff, RZ, 0xc0, !PT ;  /* 0xbfffffff0a0a7812 */ /* 0x000fe400078ec0ff */
[----:B------:R-:W-:Y:S02]  /*1d9e70*/  ISETP.LT.AND P1, PT, R22, UR52, !P0 ;  /* 0x0000003416007c0c */ /* 0x000fe4000c721270 */
[----:B------:R-:W-:Y:S01]  /*1d9e80*/  @P3 LOP3.LUT R10, R10, 0x40000000, RZ, 0xfc, !PT ;  /* 0x400000000a0a3812 */ /* 0x000fe200078efcff */
[----:B------:R0:W-:Y:S01]  /*1d9e90*/  STL [R1+0x20], R9 ;  /* 0x0000200901007387 */ /* 0x0001e20000100800 */
[----:B------:R-:W-:Y:S02]  /*1d9ea0*/  ULDC UR52, c[0x0][0x228] ;  /* 0x00008a0000347ab9 */ /* 0x000fe40000000800 */
[----:B------:R-:W-:Y:S02]  /*1d9eb0*/  LOP3.LUT R10, R10, 0xefffffff, RZ, 0xc0, !PT ;  /* 0xefffffff0a0a7812 */ /* 0x000fe400078ec0ff */
[----:B------:R-:W-:Y:S01]  /*1d9ec0*/  ISETP.LT.AND P0, PT, R23, UR51, !P0 ;  /* 0x0000003317007c0c */ /* 0x000fe2000c701270 */
[----:B------:R-:W-:Y:S01]  /*1d9ed0*/  ULDC UR51, c[0x0][0x228] ;  /* 0x00008a0000337ab9 */ /* 0x000fe20000000800 */
[----:B------:R-:W-:-:S04]  /*1d9ee0*/  @P2 LOP3.LUT R10, R10, 0x10000000, RZ, 0xfc, !PT ;  /* 0x100000000a0a2812 */ /* 0x000fc800078efcff */
[----:B------:R-:W-:-:S04]  /*1d9ef0*/  LOP3.LUT R10, R10, 0xf7ffffff, RZ, 0xc0, !PT ;  /* 0xf7ffffff0a0a7812 */ /* 0x000fc800078ec0ff */
[----:B------:R-:W-:Y:S01]  /*1d9f00*/  @P1 LOP3.LUT R10, R10, 0x8000000, RZ, 0xfc, !PT ;  /* 0x080000000a0a1812 */ /* 0x000fe200078efcff */
[----:B0-----:R-:W-:-:S03]  /*1d9f10*/  VIADD R9, R24, 0x77 ;  /* 0x0000007718097836 */ /* 0x001fc60000000000 */
[----:B------:R-:W-:-:S04]  /*1d9f20*/  LOP3.LUT R10, R10, 0xfbffffff, RZ, 0xc0, !PT ;  /* 0xfbffffff0a0a7812 */ /* 0x000fc800078ec0ff */
[----:B------:R-:W-:Y:S02]  /*1d9f30*/  @P0 LOP3.LUT R10, R10, 0x4000000, RZ, 0xfc, !PT ;  /* 0x040000000a0a0812 */ /* 0x000fe400078efcff */
[----:B------:R-:W-:Y:S02]  /*1d9f40*/  ISETP.GE.AND P0, PT, R9, UR37, PT ;  /* 0x0000002509007c0c */ /* 0x000fe4000bf06270 */
[----:B------:R-:W-:Y:S02]  /*1d9f50*/  LOP3.LUT R10, R10, 0xffdfffff, RZ, 0xc0, !PT ;  /* 0xffdfffff0a0a7812 */ /* 0x000fe400078ec0ff */
[----:B------:R-:W-:Y:S02]  /*1d9f60*/  ISETP.LT.AND P1, PT, R29, UR34, !P0 ;  /* 0x000000221d007c0c */ /* 0x000fe4000c721270 */
[----:B------:R-:W-:Y:S02]  /*1d9f70*/  ISETP.LT.AND P3, PT, R25, UR59, !P0 ;  /* 0x0000003b19007c0c */ /* 0x000fe4000c761270 */
[----:B------:R-:W-:Y:S01]  /*1d9f80*/  ISETP.LT.AND P2, PT, R26, UR48, !P0 ;  /* 0x000000301a007c0c */ /* 0x000fe2000c741270 */
[----:B------:R-:W-:Y:S01]  /*1d9f90*/  VIADD R9, R24, 0x76 ;  /* 0x0000007618097836 */ /* 0x000fe20000000000 */
[----:B------:R-:W-:Y:S01]  /*1d9fa0*/  ULDC.64 UR36, c[0x0][0x228] ;  /* 0x00008a0000247ab9 */ /* 0x000fe20000000a00 */
        /* <DEDUP_REMOVED lines=33> */
[----:B------:R-:W-:Y:S01]  /*1da1c0*/  ULDC UR33, c[0x0][0x228] ;  /* 0x00008a0000217ab9 */ /* 0x000fe20000000800 */
        /* <DEDUP_REMOVED lines=26> */
[----:B------:R-:W-:Y:S01]  /*1da370*/  ISETP.GE.AND P0, PT, R9, UR35, PT ;  /* 0x0000002309007c0c */ /* 0x000fe2000bf06270 */
[----:B------:R-:W-:Y:S01]  /*1da380*/  ULDC UR35, c[0x0][0x228] ;  /* 0x00008a0000237ab9 */ /* 0x000fe20000000800 */
[----:B------:R-:W2:Y:S02]  /*1da390*/  LDL.LU R9, [R1+0x18] ;  /* 0x0000180001097983 */ /* 0x000ea40000300800 */
[----:B------:R-:W-:Y:S02]  /*1da3a0*/  ISETP.LT.AND P1, PT, R29, UR16, !P0 ;  /* 0x000000101d007c0c */ /* 0x000fe4000c721270 */
[----:B------:R-:W-:Y:S02]  /*1da3b0*/  ISETP.LT.AND P3, PT, R25, UR11, !P0 ;  /* 0x0000000b19007c0c */ /* 0x000fe4000c761270 */
[----:B------:R-:W-:-:S02]  /*1da3c0*/  LOP3.LUT R10, R10, 0xffffffdf, RZ, 0xc0, !PT ;  /* 0xffffffdf0a0a7812 */ /* 0x000fc400078ec0ff */
[----:B------:R-:W-:Y:S01]  /*1da3d0*/  ISETP.LT.AND P2, PT, R26, UR9, !P0 ;  /* 0x000000091a007c0c */ /* 0x000fe2000c741270 */
[----:B------:R-:W-:Y:S01]  /*1da3e0*/  ULDC.64 UR10, c[0x0][0x228] ;  /* 0x00008a00000a7ab9 */ /* 0x000fe20000000a00 */
        /* <DEDUP_REMOVED lines=30> */
[----:B------:R-:W-:-:S02]  /*1da5d0*/  ISETP.LT.AND P2, PT, R26, UR19, !P0 ;  /* 0x000000131a007c0c */ /* 0x000fc4000c741270 */
[----:B--2---:R-:W-:-:S09]  /*1da5e0*/  LOP3.LUT R9, R9, 0xdfffffff, RZ, 0xc0, !PT ;  /* 0xdfffffff09097812 */ /* 0x004fd200078ec0ff */
[----:B------:R-:W-:Y:S01]  /*1da5f0*/  @P3 LOP3.LUT R10, R10, 0x2, RZ, 0xfc, !PT ;  /* 0x000000020a0a3812 */ /* 0x000fe200078efcff */
[----:B------:R-:W-:Y:S01]  /*1da600*/  VIADD R21, R24, 0x70 ;  /* 0x0000007018157836 */ /* 0x000fe20000000000 */
[----:B------:R-:W-:Y:S01]  /*1da610*/  ULDC UR10, c[0x0][0x228] ;  /* 0x00008a00000a7ab9 */ /* 0x000fe20000000800 */
[----:B------:R-:W-:Y:S02]  /*1da620*/  @P1 LOP3.LUT R9, R9, 0x20000000, RZ, 0xfc, !PT ;  /* 0x2000000009091812 */ /* 0x000fe400078efcff */
[----:B------:R-:W-:Y:S02]  /*1da630*/  ISETP.LT.AND P1, PT, R27, UR13, !P0 ;  /* 0x0000000d1b007c0c */ /* 0x000fe4000c721270 */
[----:B------:R-:W-:Y:S02]  /*1da640*/  ISETP.LT.AND P3, PT, R28, UR38, !P0 ;  /* 0x000000261c007c0c */ /* 0x000fe4000c761270 */
[----:B------:R-:W-:Y:S02]  /*1da650*/  LOP3.LUT R10, R10, 0xfffffffe, RZ, 0xc0, !PT ;  /* 0xfffffffe0a0a7812 */ /* 0x000fe400078ec0ff */
[----:B------:R-:W-:Y:S01]  /*1da660*/  LOP3.LUT R9, R9, 0x7fffffff, RZ, 0xc0, !PT ;  /* 0x7fffffff09097812 */ /* 0x000fe200078ec0ff */
[----:B------:R-:W-:Y:S01]  /*1da670*/  ULDC UR20, c[0x0][0x228] ;  /* 0x00008a0000147ab9 */ /* 0x000fe20000000800 */
[----:B------:R-:W-:Y:S01]  /*1da680*/  ULDC UR19, c[0x0][0x228] ;  /* 0x00008a0000137ab9 */ /* 0x000fe20000000800 */
[----:B------:R-:W-:-:S02]  /*1da690*/  @P2 LOP3.LUT R10, R10, 0x1, RZ, 0xfc, !PT ;  /* 0x000000010a0a2812 */ /* 0x000fc400078efcff */
[----:B------:R-:W-:Y:S01]  /*1da6a0*/  ISETP.LT.AND P2, PT, R11, UR31, !P0 ;  /* 0x0000001f0b007c0c */ /* 0x000fe2000c741270 */
[----:B------:R-:W-:Y:S01]  /*1da6b0*/  ULDC UR13, c[0x0][0x228] ;  /* 0x00008a00000d7ab9 */ /* 0x000fe20000000800 */
[----:B------:R-:W-:Y:S01]  /*1da6c0*/  ULDC UR38, c[0x0][0x228] ;  /* 0x00008a0000267ab9 */ /* 0x000fe20000000800 */
[----:B------:R-:W-:Y:S01]  /*1da6d0*/  ULDC UR37, c[0x0][0x228] ;  /* 0x00008a0000257ab9 */ /* 0x000fe20000000800 */
[----:B------:R-:W-:-:S04]  /*1da6e0*/  @P1 LOP3.LUT R9, R9, 0x80000000, RZ, 0xfc, !PT ;  /* 0x8000000009091812 */ /* 0x000fc800078efcff */
[----:B------:R-:W-:Y:S02]  /*1da6f0*/  LOP3.LUT R9, R9, 0xbfffffff, RZ, 0xc0, !PT ;  /* 0xbfffffff09097812 */ /* 0x000fe400078ec0ff */
[----:B------:R-:W-:Y:S02]  /*1da700*/  ISETP.LT.AND P1, PT, R22, UR30, !P0 ;  /* 0x0000001e16007c0c */ /* 0x000fe4000c721270 */
[----:B------:R-:W-:Y:S01]  /*1da710*/  @P3 LOP3.LUT R9, R9, 0x40000000, RZ, 0xfc, !PT ;  /* 0x4000000009093812 */ /* 0x000fe200078efcff */
[----:B------:R0:W-:Y:S01]  /*1da720*/  STL [R1+0x1c], R10 ;  /* 0x00001c0a01007387 */ /* 0x0001e20000100800 */
[----:B------:R-:W-:Y:S02]  /*1da730*/  ULDC.64 UR30, c[0x0][0x228] ;  /* 0x00008a00001e7ab9 */ /* 0x000fe40000000a00 */
        /* <DEDUP_REMOVED lines=86> */
[----:B------:R-:W-:-:S06]  /*1daca0*/  ULDC UR34, c[0x0][0x228] ;  /* 0x00008a0000227ab9 */ /* 0x000fcc0000000800 */
        /* <DEDUP_REMOVED lines=30> */
[----:B------:R-:W-:Y:S01]  /*1dae90*/  ULDC UR34, c[0x0][0x228] ;  /* 0x00008a0000227ab9 */ /* 0x000fe20000000800 */
[----:B--2---:R-:W-:-:S07]  /*1daea0*/  LOP3.LUT R10, R10, 0xdfffffff, RZ, 0xc0, !PT ;  /* 0xdfffffff0a0a7812 */ /* 0x004fce00078ec0ff */
[----:B------:R-:W-:Y:S02]  /*1daeb0*/  @P1 LOP3.LUT R9, R9, 0x2, RZ, 0xfc, !PT ;  /* 0x0000000209091812 */ /* 0x000fe400078efcff */
[----:B------:R-:W-:Y:S01]  /*1daec0*/  ISETP.LT.AND P1, PT, R27, UR10, !P0 ;  /* 0x0000000a1b007c0c */ /* 0x000fe2000c721270 */
[----:B------:R-:W-:Y:S01]  /*1daed0*/  VIADD R21, R24, 0x6c ;  /* 0x0000006c18157836 */ /* 0x000fe20000000000 */
[----:B------:R-:W-:Y:S02]  /*1daee0*/  @P2 LOP3.LUT R10, R10, 0x20000000, RZ, 0xfc, !PT ;  /* 0x200000000a0a2812 */ /* 0x000fe400078efcff */
[----:B------:R-:W-:Y:S02]  /*1daef0*/  ISETP.LT.AND P2, PT, R26, UR43, !P0 ;  /* 0x0000002b1a007c0c */ /* 0x000fe4000c741270 */
[----:B------:R-:W-:Y:S01]  /*1daf00*/  LOP3.LUT R9, R9, 0xfffffffe, RZ, 0xc0, !PT ;  /* 0xfffffffe09097812 */ /* 0x000fe200078ec0ff */
[----:B------:R-:W-:Y:S01]  /*1daf10*/  ULDC UR43, c[0x0][0x228] ;  /* 0x00008a00002b7ab9 */ /* 0x000fe20000000800 */
[----:B------:R-:W-:Y:S01]  /*1daf20*/  LOP3.LUT R10, R10, 0x7fffffff, RZ, 0xc0, !PT ;  /* 0x7fffffff0a0a7812 */ /* 0x000fe200078ec0ff */
[----:B------:R-:W-:Y:S01]  /*1daf30*/  ULDC UR10, c[0x0][0x228] ;  /* 0x00008a00000a7ab9 */ /* 0x000fe20000000800 */
[----:B------:R-:W-:-:S03]  /*1daf40*/  ULDC UR15, c[0x0][0x228] ;  /* 0x00008a00000f7ab9 */ /* 0x000fc60000000800 */
[----:B------:R-:W-:-:S04]  /*1daf50*/  @P1 LOP3.LUT R10, R10, 0x80000000, RZ, 0xfc, !PT ;  /* 0x800000000a0a1812 */ /* 0x000fc800078efcff */
[----:B------:R-:W-:Y:S02]  /*1daf60*/  @P2 LOP3.LUT R9, R9, 0x1, RZ, 0xfc, !PT ;  /* 0x0000000109092812 */ /* 0x000fe400078efcff */
[----:B------:R-:W-:Y:S02]  /*1daf70*/  ISETP.LT.AND P2, PT, R11, UR34, !P0 ;  /* 0x000000220b007c0c */ /* 0x000fe4000c741270 */
[----:B------:R-:W-:Y:S02]  /*1daf80*/  LOP3.LUT R10, R10, 0xbfffffff, RZ, 0xc0, !PT ;  /* 0xbfffffff0a0a7812 */ /* 0x000fe400078ec0ff */
[----:B------:R-:W-:Y:S01]  /*1daf90*/  ISETP.LT.AND P1, PT, R22, UR61, !P0 ;  /* 0x0000003d16007c0c */ /* 0x000fe2000c721270 */
[----:B------:R-:W-:Y:S01]  /*1dafa0*/  ULDC.64 UR34, c[0x0][0x228] ;  /* 0x00008a0000227ab9 */ /* 0x000fe20000000a00 */
[----:B------:R-:W-:Y:S01]  /*1dafb0*/  @P3 LOP3.LUT R10, R10, 0x40000000, RZ, 0xfc, !PT ;  /* 0x400000000a0a3812 */ /* 0x000fe200078efcff */
[----:B------:R0:W-:Y:S01]  /*1dafc0*/  STL [R1+0x18], R9 ;  /* 0x0000180901007387 */ /* 0x0001e20000100800 */
[----:B------:R-:W-:-:S02]  /*1dafd0*/  ULDC UR61, c[0x0][0x228] ;  /* 0x00008a00003d7ab9 */ /* 0x000fc40000000800 */
        /* <DEDUP_REMOVED lines=133> */
[----:B------:R-:W-:Y:S01]  /*1db830*/  ULDC UR8, c[0x0][0x228] ;  /* 0x00008a0000087ab9 */ /* 0x000fe20000000800 */
        /* <DEDUP_REMOVED lines=83> */
[----:B------:R-:W-:Y:S01]  /*1dbd70*/  ULDC.64 UR6, c[0x0][0x228] ;  /* 0x00008a0000067ab9 */ /* 0x000fe20000000a00 */
[----:B------:R-:W2:Y:S02]  /*1dbd80*/  LDL.LU R10, [R1+0xc] ;  /* 0x00000c00010a7983 */ /* 0x000ea40000300800 */
[----:B------:R-:W-:Y:S02]  /*1dbd90*/  ISETP.LT.AND P1, PT, R29, UR12, !P0 ;  /* 0x0000000c1d007c0c */ /* 0x000fe4000c721270 */
[----:B------:R-:W-:Y:S02]  /*1dbda0*/  ISETP.LT.AND P3, PT, R25, UR25, !P0 ;  /* 0x0000001919007c0c */ /* 0x000fe4000c761270 */
[----:B------:R-:W-:-:S02]  /*1dbdb0*/  LOP3.LUT R9, R9, 0xffffffdf, RZ, 0xc0, !PT ;  /* 0xffffffdf09097812 */ /* 0x000fc400078ec0ff */
[----:B------:R-:W-:Y:S01]  /*1dbdc0*/  ISETP.LT.AND P2, PT, R26, UR22, !P0 ;  /* 0x000000161a007c0c */ /* 0x000fe2000c741270 */
        /* <DEDUP_REMOVED lines=32> */
[----:B------:R-:W-:Y:S01]  /*1dbfd0*/  ULDC.64 UR24, c[0x0][0x228] ;  /* 0x00008a0000187ab9 */ /* 0x000fe20000000a00 */
[----:B------:R-:W-:Y:S01]  /*1dbfe0*/  ULDC UR16, c[0x0][0x228] ;  /* 0x00008a0000107ab9 */ /* 0x000fe20000000800 */
[----:B--2---:R-:W-:Y:S01]  /*1dbff0*/  LOP3.LUT R10, R10, 0xdfffffff, RZ, 0xc0, !PT ;  /* 0xdfffffff0a0a7812 */ /* 0x004fe200078ec0ff */
[----:B------:R-:W-:Y:S01]  /*1dc000*/  VIADD R21, R24, 0x64 ;  /* 0x0000006418157836 */ /* 0x000fe20000000000 */
[----:B------:R-:W-:Y:S01]  /*1dc010*/  ULDC UR19, c[0x0][0x228] ;  /* 0x00008a0000137ab9 */ /* 0x000fe20000000800 */
[----:B------:R-:W-:-:S03]  /*1dc020*/  ULDC UR6, c[0x0][0x228] ;  /* 0x00008a0000067ab9 */ /* 0x000fc60000000800 */
        /* <DEDUP_REMOVED lines=99> */
[----:B------:R-:W-:Y:S01]  /*1dc660*/  ULDC.64 UR24, c[0x0][0x228] ;  /* 0x00008a0000187ab9 */ /* 0x000fe20000000a00 */
        /* <DEDUP_REMOVED lines=27> */
[----:B------:R-:W-:-:S03]  /*1dc820*/  ULDC.64 UR34, c[0x0][0x228] ;  /* 0x00008a0000227ab9 */ /* 0x000fc60000000a00 */
[----:B------:R-:W-:Y:S02]  /*1dc830*/  ISETP.LT.AND P1, PT, R29, UR24, !P0 ;  /* 0x000000181d007c0c */ /* 0x000fe4000c721270 */
[----:B------:R-:W-:Y:S02]  /*1dc840*/  ISETP.LT.AND P3, PT, R25, UR61, !P0 ;  /* 0x0000003d19007c0c */ /* 0x000fe4000c761270 */
[----:B------:R-:W-:Y:S02]  /*1dc850*/  ISETP.LT.AND P2, PT, R26, UR45, !P0 ;  /* 0x0000002d1a007c0c */ /* 0x000fe4000c741270 */
[----:B------:R-:W-:Y:S01]  /*1dc860*/  LOP3.LUT R10, R10, 0xfffffffd, RZ, 0xc0, !PT ;  /* 0xfffffffd0a0a7812 */ /* 0x000fe200078ec0ff */
[----:B------:R-:W-:Y:S01]  /*1dc870*/  ULDC UR61, c[0x0][0x228] ;  /* 0x00008a00003d7ab9 */ /* 0x000fe20000000800 */
[----:B------:R-:W-:-:S07]  /*1dc880*/  ULDC UR45, c[0x0][0x228] ;  /* 0x00008a00002d7ab9 */ /* 0x000fce0000000800 */
[----:B------:R-:W-:-:S04]  /*1dc890*/  @P3 LOP3.LUT R10, R10, 0x2, RZ, 0xfc, !PT ;  /* 0x000000020a0a3812 */ /* 0x000fc800078efcff */
[----:B------:R-:W-:Y:S02]  /*1dc8a0*/  LOP3.LUT R10, R10, 0xfffffffe, RZ, 0xc0, !PT ;  /* 0xfffffffe0a0a7812 */ /* 0x000fe400078ec0ff */
[----:B------:R-:W-:Y:S01]  /*1dc8b0*/  ISETP.LT.AND P3, PT, R28, UR50, !P0 ;  /* 0x000000321c007c0c */ /* 0x000fe2000c761270 */
[----:B------:R-:W-:Y:S01]  /*1dc8c0*/  ULDC UR50, c[0x0][0x228] ;  /* 0x00008a0000327ab9 */ /* 0x000fe20000000800 */
[----:B------:R-:W-:Y:S02]  /*1dc8d0*/  @P2 LOP3.LUT R10, R10, 0x1, RZ, 0xfc, !PT ;  /* 0x000000010a0a2812 */ /* 0x000fe400078efcff */
[----:B------:R-:W-:Y:S01]  /*1dc8e0*/  ISETP.LT.AND P2, PT, R11, UR49, !P0 ;  /* 0x000000310b007c0c */ /* 0x000fe2000c741270 */
[----:B------:R-:W-:Y:S02]  /*1dc8f0*/  ULDC UR49, c[0x0][0x228] ;  /* 0x00008a0000317ab9 */ /* 0x000fe40000000800 */
[----:B------:R0:W-:Y:S04]  /*1dc900*/  STL [R1+0xc], R10 ;  /* 0x00000c0a01007387 */ /* 0x0001e80000100800 */
[----:B------:R-:W3:Y:S01]  /*1dc910*/  LDL.LU R21, [R1+0x4] ;  /* 0x0000040001157983 */ /* 0x000ee20000300800 */
[----:B0-----:R-:W-:Y:S01]  /*1dc920*/  VIADD R10, R24, 0x63 ;  /* 0x00000063180a7836 */ /* 0x001fe20000000000 */
        /* <DEDUP_REMOVED lines=47> */
[----:B---3--:R-:W-:Y:S01]  /*1dcc20*/  LOP3.LUT R21, R21, 0xdfffffff, RZ, 0xc0, !PT ;  /* 0xdfffffff15157812 */ /* 0x008fe200078ec0ff */
        /* <DEDUP_REMOVED lines=15> */
[----:B------:R-:W-:Y:S01]  /*1dcd20*/  LOP3.LUT R0, R0, 0xdfffffff, RZ, 0xc0, !PT ;  /* 0xdfffffff00007812 */ /* 0x000fe200078ec0ff */
        /* <DEDUP_REMOVED lines=60> */
[----:B------:R-:W-:-:S03]  /*1dd0f0*/  ULDC UR29, c[0x0][0x228] ;  /* 0x00008a00001d7ab9 */ /* 0x000fc60000000800 */
[----:B------:R-:W-:Y:S02]  /*1dd100*/  ISETP.LT.AND P3, PT, R25, UR8, !P0 ;  /* 0x0000000819007c0c */ /* 0x000fe4000c761270 */
[----:B------:R-:W-:Y:S02]  /*1dd110*/  ISETP.LT.AND P2, PT, R26, UR9, !P0 ;  /* 0x000000091a007c0c */ /* 0x000fe4000c741270 */
[----:B------:R-:W-:Y:S02]  /*1dd120*/  LOP3.LUT R9, R9, 0xfffffffd, RZ, 0xc0, !PT ;  /* 0xfffffffd09097812 */ /* 0x000fe400078ec0ff */
[----:B------:R-:W-:Y:S01]  /*1dd130*/  ISETP.LT.AND P1, PT, R29, UR20, !P0 ;  /* 0x000000141d007c0c */ /* 0x000fe2000c721270 */
[----:B------:R-:W-:Y:S01]  /*1dd140*/  ULDC.64 UR8, c[0x0][0x228] ;  /* 0x00008a0000087ab9 */ /* 0x000fe20000000a00 */
[----:B------:R-:W-:-:S05]  /*1dd150*/  ULDC UR20, c[0x0][0x228] ;  /* 0x00008a0000147ab9 */ /* 0x000fca0000000800 */
[----:B------:R-:W-:-:S04]  /*1dd160*/  @P3 LOP3.LUT R9, R9, 0x2, RZ, 0xfc, !PT ;  /* 0x0000000209093812 */ /* 0x000fc800078efcff */
[----:B------:R-:W-:-:S04]  /*1dd170*/  LOP3.LUT R9, R9, 0xfffffffe, RZ, 0xc0, !PT ;  /* 0xfffffffe09097812 */ /* 0x000fc800078ec0ff */
[----:B------:R-:W-:-:S05]  /*1dd180*/  @P2 LOP3.LUT R9, R9, 0x1, RZ, 0xfc, !PT ;  /* 0x0000000109092812 */ /* 0x000fca00078efcff */
[----:B------:R0:W-:Y:S04]  /*1dd190*/  STL [R1+0x8], R9 ;  /* 0x0000080901007387 */ /* 0x0001e80000100800 */
[----:B------:R-:W2:Y:S01]  /*1dd1a0*/  LDL.LU R10, [R1] ;  /* 0x00000000010a7983 */ /* 0x000ea20000300800 */
        /* <DEDUP_REMOVED lines=10> */
[----:B------:R-:W-:Y:S02]  /*1dd250*/  ISETP.LT.AND P1, PT, R22, UR26, !P0 ;  /* 0x0000001a16007c0c */ /* 0x000fe4000c721270 */
[----:B------:R-:W-:Y:S01]  /*1dd260*/  @P3 LOP3.LUT R21, R21, 0x40000000, RZ, 0xfc, !PT ;  /* 0x4000000015153812 */ /* 0x000fe200078efcff */
[----:B0-----:R-:W-:Y:S01]  /*1dd270*/  VIADD R9, R24, 0x5f ;  /* 0x0000005f18097836 */ /* 0x001fe20000000000 */
[----:B------:R-:W-:Y:S02]  /*1dd280*/  ULDC UR26, c[0x0][0x228] ;  /* 0x00008a00001a7ab9 */ /* 0x000fe40000000800 */
        /* <DEDUP_REMOVED lines=86> */
[----:B------:R-:W-:-:S05]  /*1dd7f0*/  ULDC UR9, c[0x0][0x228] ;  /* 0x00008a0000097ab9 */ /* 0x000fca0000000800 */
        /* <DEDUP_REMOVED lines=27> */
[----:B------:R-:W3:Y:S02]  /*1dd9b0*/  LDL.LU R9, [R1+0x741c] ;  /* 0x00741c0001097983 */ /* 0x000ee40000300800 */
[----:B------:R-:W-:Y:S02]  /*1dd9c0*/  ISETP.LT.AND P1, PT, R29, UR34, !P0 ;  /* 0x000000221d007c0c */ /* 0x000fe4000c721270 */
[----:B------:R-:W-:Y:S02]  /*1dd9d0*/  ISETP.LT.AND P3, PT, R25, UR17, !P0 ;  /* 0x0000001119007c0c */ /* 0x000fe4000c761270 */
[----:B------:R-:W-:-:S02]  /*1dd9e0*/  ISETP.LT.AND P2, PT, R26, UR29, !P0 ;  /* 0x0000001d1a007c0c */ /* 0x000fc4000c741270 */
[----:B------:R-:W-:Y:S01]  /*1dd9f0*/  LOP3.LUT R21, R21, 0xfffffffd, RZ, 0xc0, !PT ;  /* 0xfffffffd15157812 */ /* 0x000fe200078ec0ff */
[----:B------:R-:W-:Y:S01]  /*1dda00*/  ULDC UR34, c[0x0][0x228] ;  /* 0x00008a0000227ab9 */ /* 0x000fe20000000800 */
[----:B------:R-:W-:-:S07]  /*1dda10*/  ULDC UR17, c[0x0][0x228] ;  /* 0x00008a0000117ab9 */ /* 0x000fce0000000800 */
[----:B------:R-:W-:Y:S02]  /*1dda20*/  @P3 LOP3.LUT R21, R21, 0x2, RZ, 0xfc, !PT ;  /* 0x0000000215153812 */ /* 0x000fe400078efcff */
[----:B--2---:R-:W-:-:S04]  /*1dda30*/  LOP3.LUT R10, R10, 0xdfffffff, RZ, 0xc0, !PT ;  /* 0xdfffffff0a0a7812 */ /* 0x004fc800078ec0ff */
[----:B------:R-:W-:Y:S02]  /*1dda40*/  @P1 LOP3.LUT R10, R10, 0x20000000, RZ, 0xfc, !PT ;  /* 0x200000000a0a1812 */ /* 0x000fe400078efcff */
[----:B------:R-:W-:Y:S02]  /*1dda50*/  ISETP.LT.AND P1, PT, R27, UR28, !P0 ;  /* 0x0000001c1b007c0c */ /* 0x000fe4000c721270 */
[----:B------:R-:W-:Y:S02]  /*1dda60*/  ISETP.LT.AND P3, PT, R28, UR56, !P0 ;  /* 0x000000381c007c0c */ /* 0x000fe4000c761270 */
[----:B------:R-:W-:Y:S02]  /*1dda70*/  LOP3.LUT R21, R21, 0xfffffffe, RZ, 0xc0, !PT ;  /* 0xfffffffe15157812 */ /* 0x000fe400078ec0ff */
[----:B------:R-:W-:Y:S01]  /*1dda80*/  LOP3.LUT R10, R10, 0x7fffffff, RZ, 0xc0, !PT ;  /* 0x7fffffff0a0a7812 */ /* 0x000fe200078ec0ff */
[----:B------:R-:W-:Y:S01]  /*1dda90*/  ULDC.64 UR28, c[0x0][0x228] ;  /* 0x00008a00001c7ab9 */ /* 0x000fe20000000a00 */
[----:B------:R-:W-:Y:S01]  /*1ddaa0*/  ULDC UR56, c[0x0][0x228] ;  /* 0x00008a0000387ab9 */ /* 0x000fe20000000800 */
[----:B------:R-:W-:-:S02]  /*1ddab0*/  @P2 LOP3.LUT R21, R21, 0x1, RZ, 0xfc, !PT ;  /* 0x0000000115152812 */ /* 0x000fc400078efcff */
        /* <DEDUP_REMOVED lines=17> */
[----:B------:R-:W-:-:S04]  /*1ddbd0*/  ISETP.GE.AND P0, PT, R21, UR25, PT ;  /* 0x0000001915007c0c */ /* 0x000fc8000bf06270 */
[----:B------:R-:W-:Y:S02]  /*1ddbe0*/  ISETP.LT.AND P1, PT, R29, UR28, !P0 ;  /* 0x0000001c1d007c0c */ /* 0x000fe4000c721270 */
[----:B------:R-:W-:Y:S02]  /*1ddbf0*/  ISETP.LT.AND P3, PT, R25, UR59, !P0 ;  /* 0x0000003b19007c0c */ /* 0x000fe4000c761270 */
[----:B------:R-:W-:Y:S02]  /*1ddc00*/  LOP3.LUT R10, R10, 0xffdfffff, RZ, 0xc0, !PT ;  /* 0xffdfffff0a0a7812 */ /* 0x000fe400078ec0ff */
[----:B------:R-:W-:Y:S01]  /*1ddc10*/  ISETP.LT.AND P2, PT, R26, UR60, !P0 ;  /* 0x0000003c1a007c0c */ /* 0x000fe2000c741270 */
[----:B------:R-:W-:Y:S01]  /*1ddc20*/  VIADD R21, R24, 0x5a ;  /* 0x0000005a18157836 */ /* 0x000fe20000000000 */
[----:B------:R-:W-:Y:S01]  /*1ddc30*/  ULDC UR28, c[0x0][0x228] ;  /* 0x00008a00001c7ab9 */ /* 0x000fe20000000800 */
[----:B------:R-:W-:Y:S01]  /*1ddc40*/  ULDC UR60, c[0x0][0x228] ;  /* 0x00008a00003c7ab9 */ /* 0x000fe20000000800 */
[----:B------:R-:W-:-:S03]  /*1ddc50*/  ULDC UR59, c[0x0][0x228] ;  /* 0x00008a00003b7ab9 */ /* 0x000fc60000000800 */
        /* <DEDUP_REMOVED lines=45> */
[----:B------:R-:W-:Y:S01]  /*1ddf30*/  LOP3.LUT R3, R3, 0xdfffffff, RZ, 0xc0, !PT ;  /* 0xdfffffff03037812 */ /* 0x000fe200078ec0ff */
        /* <DEDUP_REMOVED lines=55> */
[----:B------:R-:W-:-:S04]  /*1de2b0*/  ULDC UR48, c[0x0][0x228] ;  /* 0x00008a0000307ab9 */ /* 0x000fc80000000800 */
        /* <DEDUP_REMOVED lines=15> */
[----:B------:R0:W-:Y:S01]  /*1de3b0*/  STL [R1], R10 ;  /* 0x0000000a01007387 */ /* 0x0001e20000100800 */
        /* <DEDUP_REMOVED lines=50> */
[----:B------:R-:W-:Y:S01]  /*1de6e0*/  LOP3.LUT R4, R4, 0xdfffffff, RZ, 0xc0, !PT ;  /* 0xdfffffff04047812 */ /* 0x000fe200078ec0ff */
        /* <DEDUP_REMOVED lines=156> */
[----:B------:R-:W-:Y:S01]  /*1df0b0*/  LOP3.LUT R5, R5, 0xdfffffff, RZ, 0xc0, !PT ;  /* 0xdfffffff05057812 */ /* 0x000fe200078ec0ff */
        /* <DEDUP_REMOVED lines=12> */
[----:B------:R-:W-:Y:S01]  /*1df180*/  ULDC.64 UR24, c[0x0][0x228] ;  /* 0x00008a0000187ab9 */ /* 0x000fe20000000a00 */
        /* <DEDUP_REMOVED lines=35> */
[----:B------:R-:W-:-:S05]  /*1df3c0*/  ULDC UR60, c[0x0][0x228] ;  /* 0x00008a00003c7ab9 */ /* 0x000fca0000000800 */
        /* <DEDUP_REMOVED lines=143> */
[----:B------:R-:W-:-:S04]  /*1dfcc0*/  LOP3.LUT R3, R3, 0xfffffffe, RZ, 0xc0, !PT ;  /* 0xfffffffe03037812 */ /* 0x000fc800078ec0ff */
        /* <DEDUP_REMOVED lines=90> */
[----:B------:R-:W-:Y:S01]  /*1e0270*/  ULDC UR35, c[0x0][0x228] ;  /* 0x00008a0000237ab9 */ /* 0x000fe20000000800 */
        /* <DEDUP_REMOVED lines=34> */
[----:B------:R-:W-:Y:S01]  /*1e04a0*/  VIADD R10, R24, 0x47 ;  /* 0x00000047180a7836 */ /* 0x000fe20000000000 */
        /* <DEDUP_REMOVED lines=10> */
[----:B------:R-:W-:-:S04]  /*1e0550*/  ULDC UR14, c[0x0][0x228] ;  /* 0x00008a00000e7ab9 */ /* 0x000fc80000000800 */
[----:B------:R-:W-:-:S04]  /*1e0560*/  @P1 LOP3.LUT R5, R5, 0x80000000, RZ, 0xfc, !PT ;  /* 0x8000000005051812 */ /* 0x000fc800078efcff */
[----:B------:R-:W-:Y:S02]  /*1e0570*/  @P2 LOP3.LUT R4, R4, 0x1, RZ, 0xfc, !PT ;  /* 0x0000000104042812 */ /* 0x000fe400078efcff */
[----:B------:R-:W-:Y:S02]  /*1e0580*/  ISETP.LT.AND P2, PT, R11, UR35, !P0 ;  /* 0x000000230b007c0c */ /* 0x000fe4000c741270 */
[----:B------:R-:W-:Y:S02]  /*1e0590*/  LOP3.LUT R5, R5, 0xbfffffff, RZ, 0xc0, !PT ;  /* 0xbfffffff05057812 */ /* 0x000fe400078ec0ff */
[----:B------:R-:W-:Y:S01]  /*1e05a0*/  ISETP.LT.AND P1, PT, R22, UR61, !P0 ;  /* 0x0000003d16007c0c */ /* 0x000fe2000c721270 */
[----:B------:R-:W-:Y:S01]  /*1e05b0*/  ULDC UR35, c[0x0][0x228] ;  /* 0x00008a0000237ab9 */ /* 0x000fe20000000800 */
        /* <DEDUP_REMOVED lines=29> */
[----:B------:R-:W-:Y:S02]  /*1e0790*/  ISETP.LT.AND P2, PT, R11, UR58, !P0 ;  /* 0x0000003a0b007c0c */ /* 0x000fe4000c741270 */
[----:B----4-:R-:W-:Y:S01]  /*1e07a0*/  LOP3.LUT R8, R8, 0xdfffffff, RZ, 0xc0, !PT ;  /* 0xdfffffff08087812 */ /* 0x010fe200078ec0ff */
        /* <DEDUP_REMOVED lines=127> */
[----:B---3--:R-:W-:Y:S01]  /*1e0fa0*/  LOP3.LUT R9, R9, 0xdfffffff, RZ, 0xc0, !PT ;  /* 0xdfffffff09097812 */ /* 0x008fe200078ec0ff */
[----:B------:R-:W-:Y:S01]  /*1e0fb0*/  VIADD R21, R24, 0x37 ;  /* 0x0000003718157836 */ /* 0x000fe20000000000 */
        /* <DEDUP_REMOVED lines=62> */
[----:B------:R-:W-:-:S05]  /*1e13a0*/  ULDC.64 UR10, c[0x0][0x228] ;  /* 0x00008a00000a7ab9 */ /* 0x000fca0000000a00 */
        /* <DEDUP_REMOVED lines=65> */
[----:B------:R-:W-:-:S05]  /*1e17c0*/  ULDC.64 UR24, c[0x0][0x228] ;  /* 0x00008a0000187ab9 */ /* 0x000fca0000000a00 */
        /* <DEDUP_REMOVED lines=99> */
[----:B------:R-:W-:Y:S01]  /*1e1e00*/  VIADD R10, R24, 0x3b ;  /* 0x0000003b180a7836 */ /* 0x000fe20000000000 */
[----:B------:R-:W-:Y:S01]  /*1e1e10*/  ULDC UR48, c[0x0][0x228] ;  /* 0x00008a0000307ab9 */ /* 0x000fe20000000800 */
[----:B------:R-:W-:-:S04]  /*1e1e20*/  ULDC UR47, c[0x0][0x228] ;  /* 0x00008a00002f7ab9 */ /* 0x000fc80000000800 */
[----:B------:R-:W-:Y:S02]  /*1e1e30*/  @P1 LOP3.LUT R8, R8, 0x20000000, RZ, 0xfc, !PT ;  /* 0x2000000008081812 */ /* 0x000fe400078efcff */
[----:B------:R-:W-:Y:S02]  /*1e1e40*/  ISETP.LT.AND P1, PT, R27, UR34, !P0 ;  /* 0x000000221b007c0c */ /* 0x000fe4000c721270 */
[----:B------:R-:W-:Y:S02]  /*1e1e50*/  @P3 LOP3.LUT R7, R7, 0x2, RZ, 0xfc, !PT ;  /* 0x0000000207073812 */ /* 0x000fe400078efcff */
[----:B------:R-:W-:Y:S02]  /*1e1e60*/  ISETP.LT.AND P3, PT, R28, UR56, !P0 ;  /* 0x000000381c007c0c */ /* 0x000fe4000c761270 */
[----:B------:R-:W-:Y:S01]  /*1e1e70*/  LOP3.LUT R8, R8, 0x7fffffff, RZ, 0xc0, !PT ;  /* 0x7fffffff08087812 */ /* 0x000fe200078ec0ff */
[----:B------:R-:W-:Y:S01]  /*1e1e80*/  ULDC.64 UR34, c[0x0][0x228] ;  /* 0x00008a0000227ab9 */ /* 0x000fe20000000a00 */
        /* <DEDUP_REMOVED lines=60> */
[----:B------:R-:W-:Y:S01]  /*1e2250*/  ULDC.64 UR28, c[0x0][0x228] ;  /* 0x00008a00001c7ab9 */ /* 0x000fe20000000a00 */
[----:B------:R-:W-:-:S05]  /*1e2260*/  ULDC UR24, c[0x0][0x228] ;  /* 0x00008a0000187ab9 */ /* 0x000fca0000000800 */
        /* <DEDUP_REMOVED lines=15> */
[----:B------:R-:W-:-:S03]  /*1e2360*/  ULDC.64 UR32, c[0x0][0x228] ;  /* 0x00008a0000207ab9 */ /* 0x000fc60000000a00 */
        /* <DEDUP_REMOVED lines=15> */
[----:B------:R-:W-:-:S04]  /*1e2460*/  ULDC.64 UR40, c[0x0][0x228] ;  /* 0x00008a0000287ab9 */ /* 0x000fc80000000a00 */
        /* <DEDUP_REMOVED lines=23> */
[----:B------:R-:W-:Y:S01]  /*1e25e0*/  ISETP.GE.AND P0, PT, R10, UR25, PT ;  /* 0x000000190a007c0c */ /* 0x000fe2000bf06270 */
[----:B------:R-:W-:-:S03]  /*1e25f0*/  ULDC UR25, c[0x0][0x228] ;  /* 0x00008a0000197ab9 */ /* 0x000fc60000000800 */
[----:B------:R-:W-:Y:S01]  /*1e2600*/  ISETP.LT.AND P1, PT, R29, UR28, !P0 ;  /* 0x0000001c1d007c0c */ /* 0x000fe2000c721270 */
[----:B------:R-:W-:Y:S02]  /*1e2610*/  ULDC UR28, c[0x0][0x228] ;  /* 0x00008a00001c7ab9 */ /* 0x000fe40000000800 */
[----:B------:R-:W-:Y:S02]  /*1e2620*/  ISETP.LT.AND P3, PT, R25, UR28, !P0 ;  /* 0x0000001c19007c0c */ /* 0x000fe4000c761270 */
[----:B------:R-:W-:Y:S02]  /*1e2630*/  ISETP.LT.AND P2, PT, R26, UR25, !P0 ;  /* 0x000000191a007c0c */ /* 0x000fe4000c741270 */
[----:B------:R-:W-:Y:S01]  /*1e2640*/  LOP3.LUT R8, R8, 0xfffffffd, RZ, 0xc0, !PT ;  /* 0xfffffffd08087812 */ /* 0x000fe200078ec0ff */
[----:B------:R-:W-:Y:S01]  /*1e2650*/  ULDC UR28, c[0x0][0x228] ;  /* 0x00008a00001c7ab9 */ /* 0x000fe20000000800 */
[----:B------:R-:W-:-:S04]  /*1e2660*/  ULDC UR25, c[0x0][0x228] ;  /* 0x00008a0000197ab9 */ /* 0x000fc80000000800 */
[----:B------:R-:W-:Y:S02]  /*1e2670*/  @P1 LOP3.LUT R9, R9, 0x20000000, RZ, 0xfc, !PT ;  /* 0x2000000009091812 */ /* 0x000fe400078efcff */
[----:B------:R-:W-:Y:S01]  /*1e2680*/  ISETP.LT.AND P1, PT, R27, UR26, !P0 ;  /* 0x0000001a1b007c0c */ /* 0x000fe2000c721270 */
[----:B------:R-:W-:Y:S01]  /*1e2690*/  ULDC UR26, c[0x0][0x228] ;  /* 0x00008a00001a7ab9 */ /* 0x000fe20000000800 */
[----:B------:R-:W-:Y:S02]  /*1e26a0*/  LOP3.LUT R9, R9, 0x7fffffff, RZ, 0xc0, !PT ;  /* 0x7fffffff09097812 */ /* 0x000fe400078ec0ff */
[----:B------:R-:W-:-:S09]  /*1e26b0*/  @P3 LOP3.LUT R8, R8, 0x2, RZ, 0xfc, !PT ;  /* 0x0000000208083812 */ /* 0x000fd200078efcff */
[----:B------:R-:W-:Y:S02]  /*1e26c0*/  @P1 LOP3.LUT R9, R9, 0x80000000, RZ, 0xfc, !PT ;  /* 0x8000000009091812 */ /* 0x000fe400078efcff */
[----:B------:R-:W-:Y:S02]  /*1e26d0*/  ISETP.LT.AND P1, PT, R28, UR61, !P0 ;  /* 0x0000003d1c007c0c */ /* 0x000fe4000c721270 */
[----:B------:R-:W-:Y:S02]  /*1e26e0*/  ISETP.LT.AND P3, PT, R11, UR28, !P0 ;  /* 0x0000001c0b007c0c */ /* 0x000fe4000c761270 */
[----:B------:R-:W-:Y:S02]  /*1e26f0*/  LOP3.LUT R8, R8, 0xfffffffe, RZ, 0xc0, !PT ;  /* 0xfffffffe08087812 */ /* 0x000fe400078ec0ff */
[----:B------:R-:W-:Y:S01]  /*1e2700*/  LOP3.LUT R9, R9, 0xbfffffff, RZ, 0xc0, !PT ;  /* 0xbfffffff09097812 */ /* 0x000fe200078ec0ff */
[----:B------:R-:W-:Y:S01]  /*1e2710*/  ULDC UR61, c[0x0][0x228] ;  /* 0x00008a00003d7ab9 */ /* 0x000fe20000000800 */
[----:B------:R-:W-:Y:S01]  /*1e2720*/  VIADD R10, R24, 0x36 ;  /* 0x00000036180a7836 */ /* 0x000fe20000000000 */
[----:B------:R-:W-:-:S02]  /*1e2730*/  @P2 LOP3.LUT R8, R8, 0x1, RZ, 0xfc, !PT ;  /* 0x0000000108082812 */ /* 0x000fc400078efcff */
[----:B------:R-:W-:Y:S01]  /*1e2740*/  ISETP.LT.AND P2, PT, R22, UR25, !P0 ;  /* 0x0000001916007c0c */ /* 0x000fe2000c741270 */
[----:B------:R-:W-:Y:S01]  /*1e2750*/  ULDC UR28, c[0x0][0x228] ;  /* 0x00008a00001c7ab9 */ /* 0x000fe20000000800 */
[----:B------:R-:W-:Y:S01]  /*1e2760*/  ULDC UR25, c[0x0][0x228] ;  /* 0x00008a0000197ab9 */ /* 0x000fe20000000800 */
[----:B------:R-:W-:-:S04]  /*1e2770*/  @P1 LOP3.LUT R9, R9, 0x40000000, RZ, 0xfc, !PT ;  /* 0x4000000009091812 */ /* 0x000fc800078efcff */
[----:B------:R-:W-:Y:S02]  /*1e2780*/  LOP3.LUT R9, R9, 0xefffffff, RZ, 0xc0, !PT ;  /* 0xefffffff09097812 */ /* 0x000fe400078ec0ff */
[----:B------:R-:W-:Y:S02]  /*1e2790*/  ISETP.LT.AND P1, PT, R23, UR26, !P0 ;  /* 0x0000001a17007c0c */ /* 0x000fe4000c721270 */
[----:B------:R-:W-:Y:S02]  /*1e27a0*/  @P3 LOP3.LUT R9, R9, 0x10000000, RZ, 0xfc, !PT ;  /* 0x1000000009093812 */ /* 0x000fe400078efcff */
[----:B------:R-:W-:Y:S01]  /*1e27b0*/  ISETP.GE.AND P0, PT, R21, UR27, PT ;  /* 0x0000001b15007c0c */ /* 0x000fe2000bf06270 */
[----:B------:R-:W-:Y:S01]  /*1e27c0*/  ULDC UR26, c[0x0][0x228] ;  /* 0x00008a00001a7ab9 */ /* 0x000fe20000000800 */
[----:B------:R-:W-:Y:S01]  /*1e27d0*/  LOP3.LUT R9, R9, 0xf7ffffff, RZ, 0xc0, !PT ;  /* 0xf7ffffff09097812 */ /* 0x000fe200078ec0ff */
[----:B------:R-:W-:Y:S01]  /*1e27e0*/  VIADD R21, R24, 0x35 ;  /* 0x0000003518157836 */ /* 0x000fe20000000000 */
[----:B------:R-:W-:-:S02]  /*1e27f0*/  ULDC UR27, c[0x0][0x228] ;  /* 0x00008a00001b7ab9 */ /* 0x000fc40000000800 */
        /* <DEDUP_REMOVED lines=73> */
[----:B------:R-:W-:Y:S01]  /*1e2c90*/  VIADD R24, R24, 0x32 ;  /* 0x0000003218187836 */ /* 0x000fe20000000000 */
[----:B------:R-:W-:Y:S01]  /*1e2ca0*/  LOP3.LUT R9, R9, 0xfffffbff, RZ, 0xc0, !PT ;  /* 0xfffffbff09097812 */ /* 0x000fe200078ec0ff */
[----:B------:R-:W-:Y:S01]  /*1e2cb0*/  ULDC UR7, c[0x0][0x228] ;  /* 0x00008a0000077ab9 */ /* 0x000fe20000000800 */
[----:B------:R-:W-:Y:S02]  /*1e2cc0*/  ULDC UR34, c[0x0][0x228] ;  /* 0x00008a0000227ab9 */ /* 0x000fe40000000800 */
[----:B------:R-:W-:-:S02]  /*1e2cd0*/  @P1 LOP3.LUT R9, R9, 0x400, RZ, 0xfc, !PT ;  /* 0x0000040009091812 */ /* 0x000fc400078efcff */
        /* <DEDUP_REMOVED lines=14> */
[----:B------:R-:W-:Y:S02]  /*1e2dc0*/  LOP3.LUT R9, R9, 0xffffffbf, RZ, 0xc0, !PT ;  /* 0xffffffbf09097812 */ /* 0x000fe400078ec0ff */
[----:B------:R-:W-:Y:S02]  /*1e2dd0*/  ISETP.LT.AND P3, PT, R11, UR43, !P0 ;  /* 0x0000002b0b007c0c */ /* 0x000fe4000c761270 */
[----:B------:R-:W-:Y:S01]  /*1e2de0*/  ISETP.LT.AND P2, PT, R22, UR42, !P0 ;  /* 0x0000002a16007c0c */ /* 0x000fe2000c741270 */
[----:B------:R-:W-:Y:S01]  /*1e2df0*/  ULDC UR42, c[0x0][0x228] ;  /* 0x00008a00002a7ab9 */ /* 0x000fe20000000800 */
[----:B------:R-:W-:Y:S02]  /*1e2e00*/  @P1 LOP3.LUT R9, R9, 0x40, RZ, 0xfc, !PT ;  /* 0x0000004009091812 */ /* 0x000fe400078efcff */
[----:B------:R-:W-:Y:S02]  /*1e2e10*/  ISETP.LT.AND P1, PT, R23, UR23, !P0 ;  /* 0x0000001717007c0c */ /* 0x000fe4000c721270 */
[----:B------:R-:W-:Y:S01]  /*1e2e20*/  ISETP.GE.AND P0, PT, R10, UR33, PT ;  /* 0x000000210a007c0c */ /* 0x000fe2000bf06270 */
[----:B------:R-:W-:Y:S01]  /*1e2e30*/  ULDC UR43, c[0x0][0x228] ;  /* 0x00008a00002b7ab9 */ /* 0x000fe20000000800 */
[----:B------:R-:W2:Y:S01]  /*1e2e40*/  LDL.LU R10, [R1+0x7418] ;  /* 0x00741800010a7983 */ /* 0x000ea20000300800 */
[----:B------:R-:W-:Y:S01]  /*1e2e50*/  LOP3.LUT R9, R9, 0xffffffef, RZ, 0xc0, !PT ;  /* 0xffffffef09097812 */ /* 0x000fe200078ec0ff */
[----:B------:R-:W-:Y:S01]  /*1e2e60*/  ULDC UR23, c[0x0][0x228] ;  /* 0x00008a0000177ab9 */ /* 0x000fe20000000800 */
[----:B------:R-:W-:-:S02]  /*1e2e70*/  ULDC UR33, c[0x0][0x228] ;  /* 0x00008a0000217ab9 */ /* 0x000fc40000000800 */
        /* <DEDUP_REMOVED lines=22> */
[----:B------:R-:W-:Y:S01]  /*1e2fe0*/  ULDC UR20, c[0x0][0x228] ;  /* 0x00008a0000147ab9 */ /* 0x000fe20000000800 */
[----:B------:R-:W-:-:S11]  /*1e2ff0*/  LOP3.LUT R10, R10, 0x7fffffff, RZ, 0xc0, !PT ;  /* 0x7fffffff0a0a7812 */ /* 0x000fd600078ec0ff */
        /* <DEDUP_REMOVED lines=10> */
[----:B------:R-:W2:Y:S01]  /*1e30a0*/  LDL.LU R21, [R1+0x7414] ;  /* 0x0074140001157983 */ /* 0x000ea20000300800 */
        /* <DEDUP_REMOVED lines=13> */
[----:B------:R-:W-:-:S04]  /*1e3180*/  LOP3.LUT R10, R10, 0xfeffffff, RZ, 0xc0, !PT ;  /* 0xfeffffff0a0a7812 */ /* 0x000fc800078ec0ff */
[----:B------:R-:W-:-:S04]  /*1e3190*/  @P1 LOP3.LUT R10, R10, 0x1000000, RZ, 0xfc, !PT ;  /* 0x010000000a0a1812 */ /* 0x000fc800078efcff */
[----:B------:R-:W-:-:S04]  /*1e31a0*/  LOP3.LUT R10, R10, 0xff7fffff, RZ, 0xc0, !PT ;  /* 0xff7fffff0a0a7812 */ /* 0x000fc800078ec0ff */
[----:B------:R-:W-:Y:S02]  /*1e31b0*/  @P3 LOP3.LUT R10, R10, 0x800000, RZ, 0xfc, !PT ;  /* 0x008000000a0a3812 */ /* 0x000fe400078efcff */
[----:B------:R-:W-:Y:S02]  /*1e31c0*/  ISETP.LT.AND P3, PT, R11, UR53, !P0 ;  /* 0x000000350b007c0c */ /* 0x000fe4000c761270 */
[----:B------:R-:W-:Y:S01]  /*1e31d0*/  ISETP.LT.AND P2, PT, R28, UR52, !P0 ;  /* 0x000000341c007c0c */ /* 0x000fe2000c741270 */
[----:B------:R-:W3:Y:S01]  /*1e31e0*/  LDL.LU R11, [R1+0x7410] ;  /* 0x00741000010b7983 */ /* 0x000ee20000300800 */
[----:B------:R-:W-:Y:S02]  /*1e31f0*/  ISETP.LT.AND P1, PT, R29, UR38, !P0 ;  /* 0x000000261d007c0c */ /* 0x000fe4000c721270 */
[----:B------:R-:W-:Y:S01]  /*1e3200*/  LOP3.LUT R10, R10, 0xffbfffff, RZ, 0xc0, !PT ;  /* 0xffbfffff0a0a7812 */ /* 0x000fe200078ec0ff */
[----:B------:R-:W-:Y:S01]  /*1e3210*/  ULDC UR53, c[0x0][0x228] ;  /* 0x00008a0000357ab9 */ /* 0x000fe20000000800 */
[----:B------:R-:W-:Y:S01]  /*1e3220*/  ULDC UR52, c[0x0][0x228] ;  /* 0x00008a0000347ab9 */ /* 0x000fe20000000800 */
[----:B------:R-:W-:-:S06]  /*1e3230*/  ULDC UR38, c[0x0][0x228] ;  /* 0x00008a0000267ab9 */ /* 0x000fcc0000000800 */
[----:B------:R-:W-:-:S04]  /*1e3240*/  @P2 LOP3.LUT R10, R10, 0x400000, RZ, 0xfc, !PT ;  /* 0x004000000a0a2812 */ /* 0x000fc800078efcff */
[----:B------:R-:W-:Y:S02]  /*1e3250*/  LOP3.LUT R10, R10, 0xffdfffff, RZ, 0xc0, !PT ;  /* 0xffdfffff0a0a7812 */ /* 0x000fe400078ec0ff */
[----:B------:R-:W-:Y:S01]  /*1e3260*/  ISETP.LT.AND P2, PT, R22, UR54, !P0 ;  /* 0x0000003616007c0c */ /* 0x000fe2000c741270 */
[----:B------:R-:W-:Y:S01]  /*1e3270*/  ULDC UR54, c[0x0][0x228] ;  /* 0x00008a0000367ab9 */ /* 0x000fe20000000800 */
[----:B------:R-:W4:Y:S01]  /*1e3280*/  LDL.LU R22, [R1+0x740c] ;  /* 0x00740c0001167983 */ /* 0x000f220000300800 */
[----:B------:R-:W-:-:S04]  /*1e3290*/  @P1 LOP3.LUT R10, R10, 0x200000, RZ, 0xfc, !PT ;  /* 0x002000000a0a1812 */ /* 0x000fc800078efcff */
[----:B------:R-:W-:Y:S02]  /*1e32a0*/  LOP3.LUT R10, R10, 0xffefffff, RZ, 0xc0, !PT ;  /* 0xffefffff0a0a7812 */ /* 0x000fe400078ec0ff */
[----:B------:R-:W-:Y:S02]  /*1e32b0*/  ISETP.LT.AND P1, PT, R23, UR55, !P0 ;  /* 0x0000003717007c0c */ /* 0x000fe4000c721270 */
[----:B------:R-:W-:Y:S02]  /*1e32c0*/  @P3 LOP3.LUT R10, R10, 0x100000, RZ, 0xfc, !PT ;  /* 0x001000000a0a3812 */ /* 0x000fe400078efcff */
[----:B------:R-:W-:Y:S01]  /*1e32d0*/  ISETP.GE.AND P0, PT, R24, UR37, PT ;  /* 0x0000002518007c0c */ /* 0x000fe2000bf06270 */
[----:B------:R-:W2:Y:S04]  /*1e32e0*/  LDL.LU R23, [R1+0x7408] ;  /* 0x0074080001177983 */ /* 0x000ea80000300800 */
[----:B------:R-:W4:Y:S01]  /*1e32f0*/  LDL.LU R24, [R1+0x7404] ;  /* 0x0074040001187983 */ /* 0x000f220000300800 */
[----:B------:R-:W-:Y:S01]  /*1e3300*/  LOP3.LUT R10, R10, 0xfff7ffff, RZ, 0xc0, !PT ;  /* 0xfff7ffff0a0a7812 */ /* 0x000fe200078ec0ff */
[----:B------:R-:W-:Y:S01]  /*1e3310*/  ULDC UR55, c[0x0][0x228] ;  /* 0x00008a0000377ab9 */ /* 0x000fe20000000800 */
[----:B------:R-:W-:-:S02]  /*1e3320*/  ULDC UR37, c[0x0][0x228] ;  /* 0x00008a0000257ab9 */ /* 0x000fc40000000800 */
[----:B------:R-:W-:Y:S02]  /*1e3330*/  @P2 LOP3.LUT R10, R10, 0x80000, RZ, 0xfc, !PT ;  /* 0x000800000a0a2812 */ /* 0x000fe400078efcff */
[----:B------:R-:W-:Y:S02]  /*1e3340*/  ISETP.LT.AND P2, PT, R25, UR56, !P0 ;  /* 0x0000003819007c0c */ /* 0x000fe4000c741270 */
[----:B------:R-:W-:Y:S01]  /*1e3350*/  ISETP.LT.AND P3, PT, R27, UR58, !P0 ;  /* 0x0000003a1b007c0c */ /* 0x000fe2000c761270 */
[----:B------:R-:W2:Y:S01]  /*1e3360*/  LDL.LU R25, [R1+0x7400] ;  /* 0x0074000001197983 */ /* 0x000ea20000300800 */
[----:B------:R-:W-:Y:S01]  /*1e3370*/  LOP3.LUT R10, R10, 0xfffbffff, RZ, 0xc0, !PT ;  /* 0xfffbffff0a0a7812 */ /* 0x000fe200078ec0ff */
[----:B------:R-:W-:Y:S01]  /*1e3380*/  ULDC UR58, c[0x0][0x228] ;  /* 0x00008a00003a7ab9 */ /* 0x000fe20000000800 */
[----:B------:R-:W-:Y:S02]  /*1e3390*/  ULDC UR56, c[0x0][0x228] ;  /* 0x00008a0000387ab9 */ /* 0x000fe40000000800 */
[----:B------:R-:W-:-:S02]  /*1e33a0*/  @P1 LOP3.LUT R10, R10, 0x40000, RZ, 0xfc, !PT ;  /* 0x000400000a0a1812 */ /* 0x000fc400078efcff */
[----:B------:R-:W-:Y:S01]  /*1e33b0*/  ISETP.LT.AND P1, PT, R26, UR57, !P0 ;  /* 0x000000391a007c0c */ /* 0x000fe2000c721270 */
[----:B------:R-:W-:Y:S01]  /*1e33c0*/  ULDC UR57, c[0x0][0x228] ;  /* 0x00008a0000397ab9 */ /* 0x000fe20000000800 */
[----:B------:R-:W4:Y:S01]  /*1e33d0*/  LDL.LU R26, [R1+0x73fc] ;  /* 0x0073fc00011a7983 */ /* 0x000f220000300800 */
[----:B------:R-:W-:-:S03]  /*1e33e0*/  LOP3.LUT R10, R10, 0xfffdffff, RZ, 0xc0, !PT ;  /* 0xfffdffff0a0a7812 */ /* 0x000fc600078ec0ff */
[----:B------:R-:W2:Y:S01]  /*1e33f0*/  LDL.LU R27, [R1+0x73f8] ;  /* 0x0073f800011b7983 */ /* 0x000ea20000300800 */
[----:B------:R-:W-:-:S04]  /*1e3400*/  @P2 LOP3.LUT R10, R10, 0x20000, RZ, 0xfc, !PT ;  /* 0x000200000a0a2812 */ /* 0x000fc800078efcff */
[----:B------:R-:W-:-:S04]  /*1e3410*/  LOP3.LUT R10, R10, 0xfffeffff, RZ, 0xc0, !PT ;  /* 0xfffeffff0a0a7812 */ /* 0x000fc800078ec0ff */
[----:B------:R-:W-:Y:S02]  /*1e3420*/  @P1 LOP3.LUT R10, R10, 0x10000, RZ, 0xfc, !PT ;  /* 0x000100000a0a1812 */ /* 0x000fe400078efcff */
[----:B------:R-:W-:Y:S02]  /*1e3430*/  ISETP.LT.AND P2, PT, R28, UR24, !P0 ;  /* 0x000000181c007c0c */ /* 0x000fe4000c741270 */
[----:B------:R-:W-:Y:S01]  /*1e3440*/  ISETP.LT.AND P1, PT, R29, UR40, !P0 ;  /* 0x000000281d007c0c */ /* 0x000fe2000c721270 */
[----:B------:R-:W4:Y:S01]  /*1e3450*/  LDL.LU R28, [R1+0x73f4] ;  /* 0x0073f400011c7983 */ /* 0x000f220000300800 */
[----:B------:R-:W-:-:S03]  /*1e3460*/  LOP3.LUT R10, R10, 0xffff7fff, RZ, 0xc0, !PT ;  /* 0xffff7fff0a0a7812 */ /* 0x000fc600078ec0ff */
[----:B------:R-:W4:Y:S01]  /*1e3470*/  LDL.LU R29, [R1+0x73f0] ;  /* 0x0073f000011d7983 */ /* 0x000f220000300800 */
[----:B------:R-:W-:Y:S01]  /*1e3480*/  ULDC UR40, c[0x0][0x228] ;  /* 0x00008a0000287ab9 */ /* 0x000fe20000000800 */
[----:B------:R-:W-:Y:S01]  /*1e3490*/  ULDC UR24, c[0x0][0x228] ;  /* 0x00008a0000187ab9 */ /* 0x000fe20000000800 */
[----:B------:R-:W-:-:S04]  /*1e34a0*/  @P3 LOP3.LUT R10, R10, 0x8000, RZ, 0xfc, !PT ;  /* 0x000080000a0a3812 */ /* 0x000fc800078efcff */
[----:B------:R-:W-:-:S04]  /*1e34b0*/  LOP3.LUT R10, R10, 0xffffdfff, RZ, 0xc0, !PT ;  /* 0xffffdfff0a0a7812 */ /* 0x000fc800078ec0ff */
[----:B------:R-:W-:Y:S01]  /*1e34c0*/  LOP3.LUT R10, R10, 0xffffbfff, RZ, 0xc0, !PT ;  /* 0xffffbfff0a0a7812 */ /* 0x000fe200078ec0ff */
[----:B------:R0:W-:Y:S03]  /*1e34d0*/  STL.64 [R1+0x8380], R18 ;  /* 0x0083801201007387 */ /* 0x0001e60000100a00 */
[----:B------:R-:W-:-:S04]  /*1e34e0*/  @P2 LOP3.LUT R10, R10, 0x4000, RZ, 0xfc, !PT ;  /* 0x000040000a0a2812 */ /* 0x000fc800078efcff */
[----:B------:R-:W-:Y:S01]  /*1e34f0*/  @P1 LOP3.LUT R10, R10, 0x2000, RZ, 0xfc, !PT ;  /* 0x000020000a0a1812 */ /* 0x000fe200078efcff */
[----:B0-----:R-:W4:Y:S04]  /*1e3500*/  LDL.LU R18, [R1+0x2f08] ;  /* 0x002f080001127983 */ /* 0x001f280000300800 */
[----:B------:R-:W4:Y:S04]  /*1e3510*/  LDL.LU R19, [R1+0x2f0c] ;  /* 0x002f0c0001137983 */ /* 0x000f280000300800 */
[----:B------:R0:W-:Y:S04]  /*1e3520*/  STL.64 [R1+0x8378], R16 ;  /* 0x0083781001007387 */ /* 0x0001e80000100a00 */
[----:B0-----:R-:W2:Y:S04]  /*1e3530*/  LDL.LU R16, [R1+0x2ef8] ;  /* 0x002ef80001107983 */ /* 0x001ea80000300800 */
[----:B------:R-:W2:Y:S04]  /*1e3540*/  LDL.LU R17, [R1+0x2efc] ;  /* 0x002efc0001117983 */ /* 0x000ea80000300800 */
[----:B------:R0:W-:Y:S04]  /*1e3550*/  STL.64 [R1+0x8370], R14 ;  /* 0x0083700e01007387 */ /* 0x0001e80000100a00 */
[----:B0-----:R-:W4:Y:S04]  /*1e3560*/  LDL.LU R15, [R1+0x80] ;  /* 0x00008000010f7983 */ /* 0x001f280000300800 */
[----:B------:R-:W-:Y:S04]  /*1e3570*/  STL [R1+0x7ad8], R0 ;  /* 0x007ad80001007387 */ /* 0x000fe80000100800 */
[----:B------:R0:W-:Y:S04]  /*1e3580*/  STL [R1+0x74b4], R10 ;  /* 0x0074b40a01007387 */ /* 0x0001e80000100800 */
[----:B0-----:R-:W2:Y:S04]  /*1e3590*/  LDL.LU R10, [R1+0x2ef4] ;  /* 0x002ef400010a7983 */ /* 0x001ea80000300800 */
[----:B---3--:R0:W-:Y:S04]  /*1e35a0*/  STL [R1+0x7430], R11 ;  /* 0x0074300b01007387 */ /* 0x0081e80000100800 */
[----:B0-----:R-:W3:Y:S04]  /*1e35b0*/  LDL.LU R11, [R1+0x2ef0] ;  /* 0x002ef000010b7983 */ /* 0x001ee80000300800 */
[----:B------:R0:W-:Y:S04]  /*1e35c0*/  STL [R1+0x7420], R13 ;  /* 0x0074200d01007387 */ /* 0x0001e80000100800 */
[----:B0-----:R-:W3:Y:S04]  /*1e35d0*/  LDL.LU R13, [R1+0x2f04] ;  /* 0x002f0400010d7983 */ /* 0x001ee80000300800 */
[----:B------:R0:W-:Y:S04]  /*1e35e0*/  STL [R1+0x7410], R12 ;  /* 0x0074100c01007387 */ /* 0x0001e80000100800 */
[----:B0-----:R-:W3:Y:S04]  /*1e35f0*/  LDL.LU R12, [R1+0x2f00] ;  /* 0x002f0000010c7983 */ /* 0x001ee80000300800 */
[----:B------:R-:W-:Y:S04]  /*1e3600*/  STL [R1+0x740c], R9 ;  /* 0x00740c0901007387 */ /* 0x000fe80000100800 */
        /* <DEDUP_REMOVED lines=10> */
[----:B------:R3:W-:Y:S04]  /*1e36b0*/  STL [R1+0x73f0], R2 ;  /* 0x0073f00201007387 */ /* 0x0007e80000100800 */
[----:B------:R-:W3:Y:S04]  /*1e36c0*/  LDL.LU R8, [R1+0x2ed0] ;  /* 0x002ed00001087983 */ /* 0x000ee80000300800 */
[----:B------:R-:W3:Y:S04]  /*1e36d0*/  LDL.LU R9, [R1+0x2ed4] ;  /* 0x002ed40001097983 */ /* 0x000ee80000300800 */
[----:B------:R-:W3:Y:S01]  /*1e36e0*/  LDL.LU R14, [R1+0x2ed8] ;  /* 0x002ed800010e7983 */ /* 0x000ee20000300800 */
[----:B----4-:R-:W-:Y:S01]  /*1e36f0*/  VIADD R0, R15, UR6 ;  /* 0x000000060f007c36 */ /* 0x010fe20008000000 */
[----:B--2---:R-:W-:-:S02]  /*1e3700*/  F2FP.SATFINITE.E4M3.F32.PACK_AB_MERGE_C R16, R17, R16, RZ ;  /* 0x000000101110723e */ /* 0x004fc400048070ff */
[----:B------:R-:W2:Y:S01]  /*1e3710*/  LDL.LU R15, [R1+0x2edc] ;  /* 0x002edc00010f7983 */ /* 0x000ea20000300800 */
[----:B------:R-:W-:Y:S01]  /*1e3720*/  ULDC UR6, c[0x0][0x248] ;  /* 0x0000920000067ab9 */ /* 0x000fe20000000800 */
[----:B------:R-:W-:Y:S02]  /*1e3730*/  SHF.R.S32.HI R5, RZ, 0x1f, R0 ;  /* 0x0000001fff057819 */ /* 0x000fe40000011400 */
[----:B---3--:R-:W-:Y:S02]  /*1e3740*/  F2FP.SATFINITE.E4M3.F32.PACK_AB_MERGE_C R2, R7, R6, RZ ;  /* 0x000000060702723e */ /* 0x008fe400048070ff */
[----:B------:R-:W-:-:S05]  /*1e3750*/  IADD3 R6, P1, R0, R27, RZ ;  /* 0x0000001b00067210 */ /* 0x000fca0007f3e0ff */
[----:B------:R-:W-:Y:S01]  /*1e3760*/  IMAD.X R7, R5, 0x1, R26, P1 ;  /* 0x0000000105077824 */ /* 0x000fe200008e061a */
[----:B------:R0:W-:Y:S04]  /*1e3770*/  STL [R1+0x51d0], R2 ;  /* 0x0051d00201007387 */ /* 0x0001e80000100800 */
[----:B------:R1:W-:Y:S04]  /*1e3780*/  STL.64 [R1+0x2f18], R6 ;  /* 0x002f180601007387 */ /* 0x0003e80000100a00 */
[----:B0-----:R-:W3:Y:S01]  /*1e3790*/  LDL.LU R2, [R1+0x2ecc] ;  /* 0x002ecc0001027983 */ /* 0x001ee20000300800 */
[----:B-1----:R-:W-:-:S02]  /*1e37a0*/  F2FP.SATFINITE.E4M3.F32.PACK_AB_MERGE_C R6, R13, R12, RZ ;  /* 0x0000000c0d06723e */ /* 0x002fc400048070ff */
[----:B------:R-:W-:Y:S02]  /*1e37b0*/  F2FP.SATFINITE.E4M3.F32.PACK_AB_MERGE_C R7, R19, R18, RZ ;  /* 0x000000121307723e */ /* 0x000fe400048070ff */
[----:B------:R-:W-:Y:S01]  /*1e37c0*/  IADD3 R18, P1, R0, R29, RZ ;  /* 0x0000001d00127210 */ /* 0x000fe20007f3e0ff */
[----:B------:R0:W-:Y:S04]  /*1e37d0*/  STL [R1+0x51a8], R6 ;  /* 0x0051a80601007387 */ /* 0x0001e80000100800 */
[----:B------:R-:W-:Y:S01]  /*1e37e0*/  IMAD.X R19, R5, 0x1, R28, P1 ;  /* 0x0000000105137824 */ /* 0x000fe200008e061c */
[----:B0-----:R-:W4:Y:S04]  /*1e37f0*/  LDL.LU R6, [R1+0x2eb0] ;  /* 0x002eb00001067983 */ /* 0x001f280000300800 */
[----:B------:R0:W-:Y:S04]  /*1e3800*/  STL [R1+0x53ec], R7 ;  /* 0x0053ec0701007387 */ /* 0x0001e80000100800 */
[----:B0-----:R-:W4:Y:S04]  /*1e3810*/  LDL.LU R7, [R1+0x2eb4] ;  /* 0x002eb40001077983 */ /* 0x001f280000300800 */
[----:B------:R-:W4:Y:S04]  /*1e3820*/  LDL.LU R12, [R1+0x2eb8] ;  /* 0x002eb800010c7983 */ /* 0x000f280000300800 */
[----:B------:R-:W4:Y:S04]  /*1e3830*/  LDL.LU R13, [R1+0x2ebc] ;  /* 0x002ebc00010d7983 */ /* 0x000f280000300800 */
[----:B------:R0:W-:Y:S04]  /*1e3840*/  STL.64 [R1+0x2f00], R18 ;  /* 0x002f001201007387 */ /* 0x0001e80000100a00 */
[----:B0-----:R-:W4:Y:S04]  /*1e3850*/  LDL.LU.64 R18, [R1+0x8380] ;  /* 0x0083800001127983 */ /* 0x001f280000300a00 */
[----:B------:R0:W-:Y:S04]  /*1e3860*/  STL.64 [R1+0x8368], R28 ;  /* 0x0083681c01007387 */ /* 0x0001e80000100a00 */
[----:B0-----:R-:W2:Y:S04]  /*1e3870*/  LDL.LU R28, [R1+0x2ee0] ;  /* 0x002ee000011c7983 */ /* 0x001ea80000300800 */
[----:B------:R-:W2:Y:S01]  /*1e3880*/  LDL.LU R29, [R1+0x2ee4] ;  /* 0x002ee400011d7983 */ /* 0x000ea20000300800 */
[----:B------:R-:W-:-:S03]  /*1e3890*/  F2FP.SATFINITE.E4M3.F32.PACK_AB_MERGE_C R10, R10, R11, RZ ;  /* 0x0000000b0a0a723e */ /* 0x000fc600048070ff */
[----:B------:R-:W4:Y:S04]  /*1e38a0*/  LDL.LU R11, [R1+0x2ea0] ;  /* 0x002ea000010b7983 */ /* 0x000f280000300800 */
[----:B------:R0:W-:Y:S04]  /*1e38b0*/  STL [R1+0x2f08], R10 ;  /* 0x002f080a01007387 */ /* 0x0001e80000100800 */
[----:B0-----:R-:W4:Y:S04]  /*1e38c0*/  LDL.LU R10, [R1+0x2ea4] ;  /* 0x002ea400010a7983 */ /* 0x001f280000300800 */
[----:B------:R0:W-:Y:S02]  /*1e38d0*/  STL [R1+0x2efc], R16 ;  /* 0x002efc1001007387 */ /* 0x0001e40000100800 */
[----:B0-----:R-:W-:-:S05]  /*1e38e0*/  IADD3 R16, P1, R0, R25, RZ ;  /* 0x0000001900107210 */ /* 0x001fca0007f3e0ff */
[----:B------:R-:W-:Y:S01]  /*1e38f0*/  IMAD.X R17, R5, 0x1, R24, P1 ;  /* 0x0000000105117824 */ /* 0x000fe200008e0618 */
[----:B------:R-:W-:-:S04]  /*1e3900*/  F2FP.SATFINITE.E4M3.F32.PACK_AB_MERGE_C R3, R4, R3, RZ ;  /* 0x000000030403723e */ /* 0x000fc800048070ff */
[----:B------:R0:W-:Y:S01]  /*1e3910*/  STL.64 [R1+0x2ef0], R16 ;  /* 0x002ef01001007387 */ /* 0x0001e20000100a00 */
[----:B------:R-:W-:-:S03]  /*1e3920*/  F2FP.SATFINITE.E4M3.F32.PACK_AB_MERGE_C R4, R9, R8, RZ ;  /* 0x000000080904723e */ /* 0x000fc600048070ff */
[----:B0-----:R-:W4:Y:S04]  /*1e3930*/  LDL.LU.64 R16, [R1+0x8378] ;  /* 0x0083780001107983 */ /* 0x001f280000300a00 */
[----:B------:R0:W-:Y:S04]  /*1e3940*/  STL.64 [R1+0x8360], R24 ;  /* 0x0083601801007387 */ /* 0x0001e80000100a00 */
[----:B0-----:R-:W4:Y:S04]  /*1e3950*/  LDL.LU R24, [R1+0x2ec4] ;  /* 0x002ec40001187983 */ /* 0x001f280000300800 */
[----:B------:R-:W3:Y:S01]  /*1e3960*/  LDL.LU R25, [R1+0x2ec8] ;  /* 0x002ec80001197983 */ /* 0x000ee20000300800 */
[----:B--2---:R-:W-:-:S02]  /*1e3970*/  F2FP.SATFINITE.E4M3.F32.PACK_AB_MERGE_C R29, R29, R28, RZ ;  /* 0x0000001c1d1d723e */ /* 0x004fc400048070ff */
[----:B------:R-:W-:-:S03]  /*1e3980*/  IADD3 R28, P1, R0, R23, RZ ;  /* 0x00000017001c7210 */ /* 0x000fc60007f3e0ff */
[----:B------:R0:W-:Y:S04]  /*1e3990*/  STL [R1+0x2ef8], R29 ;  /* 0x002ef81d01007387 */ /* 0x0001e80000100800 */
[----:B------:R1:W-:Y:S04]  /*1e39a0*/  STL [R1+0x2eec], R3 ;  /* 0x002eec0301007387 */ /* 0x0003e80000100800 */
[----:B------:R2:W-:Y:S01]  /*1e39b0*/  STL.64 [R1+0x8358], R22 ;  /* 0x0083581601007387 */ /* 0x0005e20000100a00 */
[----:B0-----:R-:W-:Y:S01]  /*1e39c0*/  IMAD.X R29, R5, 0x1, R22, P1 ;  /* 0x00000001051d7824 */ /* 0x001fe200008e0616 */
[----:B-1----:R-:W-:-:S02]  /*1e39d0*/  F2FP.SATFINITE.E4M3.F32.PACK_AB_MERGE_C R3, R15, R14, RZ ;  /* 0x0000000e0f03723e */ /* 0x002fc400048070ff */
[----:B--2---:R-:W2:Y:S01]  /*1e39e0*/  LDL.LU R23, [R1+0x2ec0] ;  /* 0x002ec00001177983 */ /* 0x004ea20000300800 */
[----:B------:R-:W-:-:S03]  /*1e39f0*/  IADD3 R14, P1, R0, R21, RZ ;  /* 0x00000015000e7210 */ /* 0x000fc60007f3e0ff */
[----:B------:R0:W-:Y:S02]  /*1e3a00*/  STL.64 [R1+0x2ee0], R28 ;  /* 0x002ee01c01007387 */ /* 0x0001e40000100a00 */
[----:B------:R-:W-:Y:S02]  /*1e3a10*/  IMAD.X R15, R5, 0x1, R20, P1 ;  /* 0x00000001050f7824 */ /* 0x000fe400008e0614 */
[----:B0-----:R-:W2:Y:S04]  /*1e3a20*/  LDL.LU R28, [R1+0x2ea8] ;  /* 0x002ea800011c7983 */ /* 0x001ea80000300800 */
[----:B------:R-:W-:Y:S04]  /*1e3a30*/  STL [R1+0x2ee8], R4 ;  /* 0x002ee80401007387 */ /* 0x000fe80000100800 */
[----:B------:R-:W2:Y:S04]  /*1e3a40*/  LDL.LU R29, [R1+0x2eac] ;  /* 0x002eac00011d7983 */ /* 0x000ea80000300800 */
[----:B------:R0:W-:Y:S04]  /*1e3a50*/  STL [R1+0x2edc], R3 ;  /* 0x002edc0301007387 */ /* 0x0001e80000100800 */
[----:B0-----:R-:W2:Y:S04]  /*1e3a60*/  LDL.LU R3, [R1+0x2e90] ;  /* 0x002e900001037983 */ /* 0x001ea80000300800 */
[----:B------:R-:W2:Y:S04]  /*1e3a70*/  LDL.LU R4, [R1+0x2e94] ;  /* 0x002e940001047983 */ /* 0x000ea80000300800 */
[----:B------:R-:W2:Y:S04]  /*1e3a80*/  LDL.LU R8, [R1+0x2e98] ;  /* 0x002e980001087983 */ /* 0x000ea80000300800 */
[----:B------:R-:W2:Y:S04]  /*1e3a90*/  LDL.LU R9, [R1+0x2e9c] ;  /* 0x002e9c0001097983 */ /* 0x000ea80000300800 */
[----:B------:R0:W-:Y:S04]  /*1e3aa0*/  STL.64 [R1+0x2ed0], R14 ;  /* 0x002ed00e01007387 */ /* 0x0001e80000100a00 */
[----:B0-----:R-:W2:Y:S04]  /*1e3ab0*/  LDL.LU.64 R14, [R1+0x8370] ;  /* 0x00837000010e7983 */ /* 0x001ea80000300a00 */
[----:B------:R4:W-:Y:S01]  /*1e3ac0*/  STL.64 [R1+0x8350], R20 ;  /* 0x0083501401007387 */ /* 0x0009e20000100a00 */
[----:B---3--:R-:W-:-:S02]  /*1e3ad0*/  F2FP.SATFINITE.E4M3.F32.PACK_AB_MERGE_C R2, R2, R25, RZ ;  /* 0x000000190202723e */ /* 0x008fc400048070ff */
[----:B----4-:R-:W-:-:S05]  /*1e3ae0*/  IADD3 R20, P1, R0, R19, RZ ;  /* 0x0000001300147210 */ /* 0x010fca0007f3e0ff */
[----:B------:R-:W-:Y:S01]  /*1e3af0*/  IMAD.X R21, R5, 0x1, R18, P1 ;  /* 0x0000000105157824 */ /* 0x000fe200008e0612 */
[----:B--2---:R-:W-:-:S05]  /*1e3b00*/  F2FP.SATFINITE.E4M3.F32.PACK_AB_MERGE_C R22, R24, R23, RZ ;  /* 0x000000171816723e */ /* 0x004fca00048070ff */
[----:B------:R-:W-:Y:S04]  /*1e3b10*/  STL [R1+0x2ed8], R22 ;  /* 0x002ed81601007387 */ /* 0x000fe80000100800 */
[----:B------:R0:W-:Y:S04]  /*1e3b20*/  STL [R1+0x5408], R2 ;  /* 0x0054080201007387 */ /* 0x0001e80000100800 */
[----:B------:R1:W-:Y:S01]  /*1e3b30*/  STL.64 [R1+0x2ec0], R20 ;  /* 0x002ec01401007387 */ /* 0x0003e20000100a00 */
[----:B0-----:R-:W-:Y:S02]  /*1e3b40*/  F2FP.SATFINITE.E4M3.F32.PACK_AB_MERGE_C R2, R13, R12, RZ ;  /* 0x0000000c0d02723e */ /* 0x001fe400048070ff */
[----:B-1----:R-:W-:-:S02]  /*1e3b50*/  F2FP.SATFINITE.E4M3.F32.PACK_AB_MERGE_C R20, R7, R6, RZ ;  /* 0x000000060714723e */ /* 0x002fc400048070ff */
[----:B------:R-:W-:-:S03]  /*1e3b60*/  IADD3 R6, P1, R0, R17, RZ ;  /* 0x0000001100067210 */ /* 0x000fc60007f3e0ff */
[----:B------:R-:W-:Y:S04]  /*1e3b70*/  STL [R1+0x2ec8], R20 ;  /* 0x002ec81401007387 */ /* 0x000fe80000100800 */
[----:B------:R0:W-:Y:S04]  /*1e3b80*/  STL [R1+0x2ebc], R2 ;  /* 0x002ebc0201007387 */ /* 0x0001e80000100800 */
[----:B------:R-:W2:Y:S04]  /*1e3b90*/  LDL.LU R25, [R1+0x2e80] ;  /* 0x002e800001197983 */ /* 0x000ea80000300800 */
[----:B0-----:R-:W2:Y:S04]  /*1e3ba0*/  LDL.LU R2, [R1+0x2e84] ;  /* 0x002e840001027983 */ /* 0x001ea80000300800 */
[----:B------:R-:W3:Y:S01]  /*1e3bb0*/  LDL.LU R12, [R1+0x2e88] ;  /* 0x002e8800010c7983 */ /* 0x000ee20000300800 */
[----:B------:R-:W-:-:S05]  /*1e3bc0*/  IMAD.X R7, R5, 0x1, R15, P1 ;  /* 0x0000000105077824 */ /* 0x000fca00008e060f */
[----:B------:R0:W-:Y:S04]  /*1e3bd0*/  STL.64 [R1+0x2eb0], R6 ;  /* 0x002eb00601007387 */ /* 0x0001e80000100a00 */
[----:B------:R-:W3:Y:S04]  /*1e3be0*/  LDL.LU R13, [R1+0x2e8c] ;  /* 0x002e8c00010d7983 */ /* 0x000ee80000300800 */
[----:B------:R-:W4:Y:S04]  /*1e3bf0*/  LDL.LU R22, [R1+0x2e70] ;  /* 0x002e700001167983 */ /* 0x000f280000300800 */
[----:B------:R-:W4:Y:S01]  /*1e3c00*/  LDL.LU R23, [R1+0x2e74] ;  /* 0x002e740001177983 */ /* 0x000f220000300800 */
[----:B0-----:R-:W-:-:S05]  /*1e3c10*/  F2FP.SATFINITE.E4M3.F32.PACK_AB_MERGE_C R6, R10, R11, RZ ;  /* 0x0000000b0a06723e */ /* 0x001fca00048070ff */
[----:B------:R0:W-:Y:S04]  /*1e3c20*/  STL [R1+0x2eb8], R6 ;  /* 0x002eb80601007387 */ /* 0x0001e80000100800 */
[----:B------:R-:W4:Y:S04]  /*1e3c30*/  LDL.LU R11, [R1+0x2e78] ;  /* 0x002e7800010b7983 */ /* 0x000f280000300800 */
[----:B------:R-:W4:Y:S04]  /*1e3c40*/  LDL.LU R10, [R1+0x2e7c] ;  /* 0x002e7c00010a7983 */ /* 0x000f280000300800 */
[----:B------:R1:W-:Y:S04]  /*1e3c50*/  STL.64 [R1+0x8348], R16 ;  /* 0x0083481001007387 */ /* 0x0003e80000100a00 */
[----:B------:R-:W4:Y:S01]  /*1e3c60*/  LDL.LU R21, [R1+0x2e60] ;  /* 0x002e600001157983 */ /* 0x000f220000300800 */
[----:B0-----:R-:W-:-:S02]  /*1e3c70*/  IADD3 R6, P1, R0, R16, RZ ;  /* 0x0000001000067210 */ /* 0x001fc40007f3e0ff */
[----:B------:R-:W-:-:S03]  /*1e3c80*/  F2FP.SATFINITE.E4M3.F32.PACK_AB_MERGE_C R3, R4, R3, RZ ;  /* 0x000000030403723e */ /* 0x000fc600048070ff */
[----:B------:R-:W-:Y:S01]  /*1e3c90*/  IMAD.X R7, R5, 0x1, R14, P1 ;  /* 0x0000000105077824 */ /* 0x000fe200008e060e */
[----:B-1----:R-:W-:Y:S01]  /*1e3ca0*/  F2FP.SATFINITE.E4M3.F32.PACK_AB_MERGE_C R16, R29, R28, RZ ;  /* 0x0000001c1d10723e */ /* 0x002fe200048070ff */
[----:B------:R-:W4:Y:S04]  /*1e3cb0*/  LDL.LU R5, [R1+0x2e64] ;  /* 0x002e640001057983 */ /* 0x000f280000300800 */
[----:B------:R0:W-:Y:S01]  /*1e3cc0*/  STL.64 [R1+0x2ea0], R6 ;  /* 0x002ea00601007387 */ /* 0x0001e20000100a00 */
[----:B------:R-:W-:Y:S01]  /*1e3cd0*/  VIADD R0, R0, UR6 ;  /* 0x0000000600007c36 */ /* 0x000fe20008000000 */
[----:B------:R-:W-:Y:S02]  /*1e3ce0*/  ULDC UR6, c[0x0][0x248] ;  /* 0x0000920000067ab9 */ /* 0x000fe40000000800 */
[----:B0-----:R-:W4:Y:S04]  /*1e3cf0*/  LDL.LU R6, [R1+0x2e68] ;  /* 0x002e680001067983 */ /* 0x001f280000300800 */
[----:B------:R-:W4:Y:S04]  /*1e3d00*/  LDL.LU R7, [R1+0x2e6c] ;  /* 0x002e6c0001077983 */ /* 0x000f280000300800 */
[----:B------:R0:W-:Y:S04]  /*1e3d10*/  STL [R1+0x2eac], R16 ;  /* 0x002eac1001007387 */ /* 0x0001e80000100800 */
[----:B------:R1:W-:Y:S01]  /*1e3d20*/  STL [R1+0x2ea8], R3 ;  /* 0x002ea80301007387 */ /* 0x0003e20000100800 */
[----:B------:R-:W-:-:S03]  /*1e3d30*/  IADD3 R28, P1, R0, R27, RZ ;  /* 0x0000001b001c7210 */ /* 0x000fc60007f3e0ff */
[----:B0-----:R-:W4:Y:S01]  /*1e3d40*/  LDL.LU R16, [R1+0x2e50] ;  /* 0x002e500001107983 */ /* 0x001f220000300800 */
[----:B-1----:R-:W-:-:S03]  /*1e3d50*/  F2FP.SATFINITE.E4M3.F32.PACK_AB_MERGE_C R3, R9, R8, RZ ;  /* 0x000000080903723e */ /* 0x002fc600048070ff */
[----:B------:R-:W4:Y:S04]  /*1e3d60*/  LDL.LU R17, [R1+0x2e54] ;  /* 0x002e540001117983 */ /* 0x000f280000300800 */
[----:B------:R-:W-:Y:S04]  /*1e3d70*/  STL [R1+0x2e9c], R3 ;  /* 0x002e9c0301007387 */ /* 0x000fe80000100800 */
[----:B------:R-:W4:Y:S04]  /*1e3d80*/  LDL.LU R8, [R1+0x2e58] ;  /* 0x002e580001087983 */ /* 0x000f280000300800 */
[----:B------:R-:W4:Y:S04]  /*1e3d90*/  LDL.LU R9, [R1+0x2e5c] ;  /* 0x002e5c0001097983 */ /* 0x000f280000300800 */
[----:B------:R0:W-:Y:S02]  /*1e3da0*/  STL [R1+0x8340], R27 ;  /* 0x0083401b01007387 */ /* 0x0001e40000100800 */
[----:B0-----:R-:W-:-:S05]  /*1e3db0*/  SHF.R.S32.HI R27, RZ, 0x1f, R0 ;  /* 0x0000001fff1b7819 */ /* 0x001fca0000011400 */
[----:B------:R-:W-:-:S05]  /*1e3dc0*/  IMAD.X R29, R27, 0x1, R26, P1 ;  /* 0x000000011b1d7824 */ /* 0x000fca00008e061a */
[----:B------:R0:W-:Y:S04]  /*1e3dd0*/  STL.64 [R1+0x2e90], R28 ;  /* 0x002e901c01007387 */ /* 0x0001e80000100a00 */
[----:B0-----:R-:W4:Y:S04]  /*1e3de0*/  LDL.LU.64 R28, [R1+0x8368] ;  /* 0x00836800011c7983 */ /* 0x001f280000300a00 */
[----:B------:R-:W4:Y:S04]  /*1e3df0*/  LDL.LU R3, [R1+0x2e40] ;  /* 0x002e400001037983 */ /* 0x000f280000300800 */
[----:B------:R-:W4:Y:S01]  /*1e3e00*/  LDL.LU R4, [R1+0x2e44] ;  /* 0x002e440001047983 */ /* 0x000f220000300800 */
[----:B--2---:R-:W-:-:S05]  /*1e3e10*/  F2FP.SATFINITE.E4M3.F32.PACK_AB_MERGE_C R2, R2, R25, RZ ;  /* 0x000000190202723e */ /* 0x004fca00048070ff */
[----:B------:R3:W-:Y:S02]  /*1e3e20*/  STL [R1+0x78fc], R2 ;  /* 0x0078fc0201007387 */ /* 0x0007e40000100800 */
[----:B---3--:R-:W-:Y:S02]  /*1e3e30*/  F2FP.SATFINITE.E4M3.F32.PACK_AB_MERGE_C R2, R13, R12, RZ ;  /* 0x0000000c0d02723e */ /* 0x008fe400048070ff */
[----:B------:R-:W2:Y:S04]  /*1e3e40*/  LDL.LU R12, [R1+0x2e48] ;  /* 0x002e4800010c7983 */ /* 0x000ea80000300800 */
[----:B------:R-:W2:Y:S04]  /*1e3e50*/  LDL.LU R13, [R1+0x2e4c] ;  /* 0x002e4c00010d7983 */ /* 0x000ea80000300800 */
[----:B------:R-:W-:Y:S01]  /*1e3e60*/  STL [R1+0x541c], R2 ;  /* 0x00541c0201007387 */ /* 0x000fe20000100800 */
[----:B----4-:R-:W-:-:S05]  /*1e3e70*/  IADD3 R24, P1, R0, R29, RZ ;  /* 0x0000001d00187210 */ /* 0x010fca0007f3e0ff */
[----:B------:R-:W-:-:S05]  /*1e3e80*/  IMAD.X R25, R27, 0x1, R28, P1 ;  /* 0x000000011b197824 */ /* 0x000fca00008e061c */
[----:B------:R0:W-:Y:S04]  /*1e3e90*/  STL.64 [R1+0x2e80], R24 ;  /* 0x002e801801007387 */ /* 0x0001e80000100a00 */
[----:B0-----:R-:W3:Y:S01]  /*1e3ea0*/  LDL.LU.64 R24, [R1+0x8360] ;  /* 0x0083600001187983 */ /* 0x001ee20000300a00 */
[----:B------:R-:W-:Y:S02]  /*1e3eb0*/  F2FP.SATFINITE.E4M3.F32.PACK_AB_MERGE_C R20, R23, R22, RZ ;  /* 0x000000161714723e */ /* 0x000fe400048070ff */
[----:B------:R-:W-:Y:S02]  /*1e3ec0*/  F2FP.SATFINITE.E4M3.F32.PACK_AB_MERGE_C R2, R10, R11, RZ ;  /* 0x0000000b0a02723e */ /* 0x000fe400048070ff */
[----:B------:R-:W4:Y:S04]  /*1e3ed0*/  LDL.LU R11, [R1+0x2e20] ;  /* 0x002e2000010b7983 */ /* 0x000f280000300800 */
[----:B------:R-:W-:Y:S04]  /*1e3ee0*/  STL [R1+0x86c], R20 ;  /* 0x00086c1401007387 */ /* 0x000fe80000100800 */
[----:B------:R-:W4:Y:S04]  /*1e3ef0*/  LDL.LU R10, [R1+0x2e24] ;  /* 0x002e2400010a7983 */ /* 0x000f280000300800 */
[----:B------:R-:W-:Y:S01]  /*1e3f00*/  STL [R1+0x874], R2 ;  /* 0x0008740201007387 */ /* 0x000fe20000100800 */
[----:B---3--:R-:W-:-:S05]  /*1e3f10*/  IADD3 R22, P1, R0, R25, RZ ;  /* 0x0000001900167210 */ /* 0x008fca0007f3e0ff */
[----:B------:R-:W-:-:S05]  /*1e3f20*/  IMAD.X R23, R27, 0x1, R24, P1 ;  /* 0x000000011b177824 */ /* 0x000fca00008e0618 */
[----:B------:R0:W-:Y:S04]  /*1e3f30*/  STL.64 [R1+0x2e70], R22 ;  /* 0x002e701601007387 */ /* 0x0001e80000100a00 */
[----:B0-----:R-:W3:Y:S01]  /*1e3f40*/  LDL.LU.64 R22, [R1+0x8358] ;  /* 0x0083580001167983 */ /* 0x001ee20000300a00 */
[----:B------:R-:W-:Y:S02]  /*1e3f50*/  F2FP.SATFINITE.E4M3.F32.PACK_AB_MERGE_C R5, R5, R21, RZ ;  /* 0x000000150505723e */ /* 0x000fe400048070ff */
[----:B------:R-:W-:Y:S01]  /*1e3f60*/  F2FP.SATFINITE.E4M3.F32.PACK_AB_MERGE_C R6, R7, R6, RZ ;  /* 0x000000060706723e */ /* 0x000fe200048070ff */
[----:B------:R-:W4:Y:S04]  /*1e3f70*/  LDL.LU R2, [R1+0x2e28] ;  /* 0x002e280001027983 */ /* 0x000f280000300800 */
[----:B------:R0:W-:Y:S04]  /*1e3f80*/  STL [R1+0x80c], R5 ;  /* 0x00080c0501007387 */ /* 0x0001e80000100800 */
[----:B0-----:R-:W4:Y:S04]  /*1e3f90*/  LDL.LU R5, [R1+0x2e2c] ;  /* 0x002e2c0001057983 */ /* 0x001f280000300800 */
[----:B------:R0:W-:Y:S04]  /*1e3fa0*/  STL [R1+0x81c], R6 ;  /* 0x00081c0601007387 */ /* 0x0001e80000100800 */
[----:B0-----:R-:W4:Y:S04]  /*1e3fb0*/  LDL.LU R6, [R1+0x2e10] ;  /* 0x002e100001067983 */ /* 0x001f280000300800 */
[----:B------:R-:W4:Y:S01]  /*1e3fc0*/  LDL.LU R7, [R1+0x2e14] ;  /* 0x002e140001077983 */ /* 0x000f220000300800 */
[----:B---3--:R-:W-:-:S03]  /*1e3fd0*/  IADD3 R20, P1, R0, R23, RZ ;  /* 0x0000001700147210 */ /* 0x008fc60007f3e0ff */
[----:B------:R0:W-:Y:S02]  /*1e3fe0*/  STL [R1+0x8330], R23 ;  /* 0x0083301701007387 */ /* 0x0001e40000100800 */
[----:B------:R-:W-:Y:S02]  /*1e3ff0*/  IMAD.X R21, R27, 0x1, R22, P1 ;  /* 0x000000011b157824 */ /* 0x000fe400008e0616 */
[----:B0-----:R-:W3:Y:S04]  /*1e4000*/  LDL.LU R23, [R1+0x2e3c] ;  /* 0x002e3c0001177983 */ /* 0x001ee80000300800 */
[----:B------:R0:W-:Y:S04]  /*1e4010*/  STL.64 [R1+0x2e60], R20 ;  /* 0x002e601401007387 */ /* 0x0001e80000100a00 */
[----:B0-----:R-:W2:Y:S01]  /*1e4020*/  LDL.LU.64 R20, [R1+0x8350] ;  /* 0x0083500001147983 */ /* 0x001ea20000300a00 */
[----:B------:R-:W-:-:S02]  /*1e4030*/  F2FP.SATFINITE.E4M3.F32.PACK_AB_MERGE_C R17, R17, R16, RZ ;  /* 0x000000101111723e */ /* 0x000fc400048070ff */
[----:B------:R-:W-:Y:S02]  /*1e4040*/  F2FP.SATFINITE.E4M3.F32.PACK_AB_MERGE_C R16, R9, R8, RZ ;  /* 0x000000080910723e */ /* 0x000fe400048070ff */
[----:B------:R-:W4:Y:S04]  /*1e4050*/  LDL.LU R8, [R1+0x2e18] ;  /* 0x002e180001087983 */ /* 0x000f280000300800 */
[----:B------:R-:W-:Y:S04]  /*1e4060*/  STL [R1+0x7c0], R17 ;  /* 0x0007c01101007387 */ /* 0x000fe80000100800 */
[----:B------:R-:W4:Y:S04]  /*1e4070*/  LDL.LU R9, [R1+0x2e1c] ;  /* 0x002e1c0001097983 */ /* 0x000f280000300800 */
[----:B------:R2:W-:Y:S02]  /*1e4080*/  STL [R1+0x7d0], R16 ;  /* 0x0007d01001007387 */ /* 0x0005e40000100800 */
[----:B--2---:R-:W-:-:S02]  /*1e4090*/  IADD3 R16, P1, R0, R21, RZ ;  /* 0x0000001500107210 */ /* 0x004fc40007f3e0ff */
[----:B------:R0:W-:Y:S03]  /*1e40a0*/  STL.64 [R1+0x8338], R20 ;  /* 0x0083381401007387 */ /* 0x0001e60000100a00 */
[----:B------:R-:W-:Y:S02]  /*1e40b0*/  IMAD.X R17, R27, 0x1, R20, P1 ;  /* 0x000000011b117824 */ /* 0x000fe400008e0614 */
[----:B0-----:R-:W2:Y:S04]  /*1e40c0*/  LDL.LU R20, [R1+0x2e34] ;  /* 0x002e340001147983 */ /* 0x001ea80000300800 */
[----:B------:R-:W3:Y:S04]  /*1e40d0*/  LDL.LU R21, [R1+0x2e38] ;  /* 0x002e380001157983 */ /* 0x000ee80000300800 */
[----:B------:R0:W-:Y:S02]  /*1e40e0*/  STL.64 [R1+0x2e50], R16 ;  /* 0x002e501001007387 */ /* 0x0001e40000100a00 */
[----:B0-----:R-:W-:-:S02]  /*1e40f0*/  F2FP.SATFINITE.E4M3.F32.PACK_AB_MERGE_C R16, R4, R3, RZ ;  /* 0x000000030410723e */ /* 0x001fc400048070ff */
[----:B------:R-:W4:Y:S04]  /*1e4100*/  LDL.LU R3, [R1+0x2e00] ;  /* 0x002e000001037983 */ /* 0x000f280000300800 */
[----:B------:R-:W4:Y:S04]  /*1e4110*/  LDL.LU R4, [R1+0x2e04] ;  /* 0x002e040001047983 */ /* 0x000f280000300800 */
[----:B------:R0:W-:Y:S02]  /*1e4120*/  STL [R1+0x76c], R16 ;  /* 0x00076c1001007387 */ /* 0x0001e40000100800 */
[----:B0-----:R-:W-:-:S02]  /*1e4130*/  F2FP.SATFINITE.E4M3.F32.PACK_AB_MERGE_C R16, R13, R12, RZ ;  /* 0x0000000c0d10723e */ /* 0x001fc400048070ff */
[----:B------:R-:W4:Y:S04]  /*1e4140*/  LDL.LU R12, [R1+0x2e08] ;  /* 0x002e0800010c7983 */ /* 0x000f280000300800 */
[----:B------:R-:W4:Y:S04]  /*1e4150*/  LDL.LU R13, [R1+0x2e0c] ;  /* 0x002e0c00010d7983 */ /* 0x000f280000300800 */
[----:B------:R0:W-:Y:S02]  /*1e4160*/  STL [R1+0x5434], R16 ;  /* 0x0054341001007387 */ /* 0x0001e40000100800 */
[----:B0-----:R-:W-:-:S05]  /*1e4170*/  IADD3 R16, P1, R0, R19, RZ ;  /* 0x0000001300107210 */ /* 0x001fca0007f3e0ff */
[----:B------:R-:W-:-:S05]  /*1e4180*/  IMAD.X R17, R27, 0x1, R18, P1 ;  /* 0x000000011b117824 */ /* 0x000fca00008e0612 */
[----:B------:R0:W-:Y:S04]  /*1e4190*/  STL.64 [R1+0x2e40], R16 ;  /* 0x002e401001007387 */ /* 0x0001e80000100a00 */
[----:B0-----:R-:W2:Y:S04]  /*1e41a0*/  LDL.LU.64 R16, [R1+0x8348] ;  /* 0x0083480001107983 */ /* 0x001ea80000300a00 */
[----:B------:R0:W-:Y:S04]  /*1e41b0*/  STL.64 [R1+0x8328], R18 ;  /* 0x0083281201007387 */ /* 0x0001e80000100a00 */
[----:B0-----:R-:W3:Y:S01]  /*1e41c0*/  LDL.LU R19, [R1+0x2e30] ;  /* 0x002e300001137983 */ /* 0x001ee20000300800 */
[----:B--2---:R-:W-:-:S02]  /*1e41d0*/  IADD3 R18, P1, R0, R17, RZ ;  /* 0x0000001100127210 */ /* 0x004fc40007f3e0ff */
[----:B---3--:R-:W-:Y:S02]  /*1e41e0*/  F2FP.SATFINITE.E4M3.F32.PACK_AB_MERGE_C R19, R20, R19, RZ ;  /* 0x000000131413723e */ /* 0x008fe400048070ff */
[----:B------:R-:W-:-:S03]  /*1e41f0*/  F2FP.SATFINITE.E4M3.F32.PACK_AB_MERGE_C R20, R23, R21, RZ ;  /* 0x000000151714723e */ /* 0x000fc600048070ff */
[----:B------:R0:W-:Y:S04]  /*1e4200*/  STL [R1+0x724], R19 ;  /* 0x0007241301007387 */ /* 0x0001e80000100800 */
[----:B------:R-:W-:Y:S01]  /*1e4210*/  STL [R1+0x5428], R20 ;  /* 0x0054281401007387 */ /* 0x000fe20000100800 */
[----:B0-----:R-:W-:-:S05]  /*1e4220*/  IMAD.X R19, R27, 0x1, R15, P1 ;  /* 0x000000011b137824 */ /* 0x001fca00008e060f */
[----:B------:R4:W-:Y:S02]  /*1e4230*/  STL.64 [R1+0x2e30], R18 ;  /* 0x002e301201007387 */ /* 0x0009e40000100a00 */
[----:B----4-:R-:W-:Y:S02]  /*1e4240*/  F2FP.SATFINITE.E4M3.F32.PACK_AB_MERGE_C R18, R10, R11, RZ ;  /* 0x0000000b0a12723e */ /* 0x010fe400048070ff */
[----:B------:R-:W-:-:S03]  /*1e4250*/  IADD3 R10, P1, R0, R16, RZ ;  /* 0x00000010000a7210 */ /* 0x000fc60007f3e0ff */
[----:B------:R-:W-:Y:S02]  /*1e4260*/  STL [R1+0x6c4], R18 ;  /* 0x0006c41201007387 */ /* 0x000fe40000100800 */
[----:B------:R-:W-:Y:S02]  /*1e4270*/  IMAD.X R11, R27, 0x1, R14, P1 ;  /* 0x000000011b0b7824 */ /* 0x000fe400008e060e */
[----:B------:R-:W2:Y:S04]  /*1e4280*/  LDL.LU R27, [R1+0x8340] ;  /* 0x00834000011b7983 */ /* 0x000ea80000300800 */
[----:B------:R0:W-:Y:S04]  /*1e4290*/  STL.64 [R1+0x2e20], R10 ;  /* 0x002e200a01007387 */ /* 0x0001e80000100a00 */
[----:B0-----:R-:W3:Y:S04]  /*1e42a0*/  LDL.LU R11, [R1+0x2df0] ;  /* 0x002df000010b7983 */ /* 0x001ee80000300800 */
[----:B------:R-:W3:Y:S04]  /*1e42b0*/  LDL.LU R10, [R1+0x2df4] ;  /* 0x002df400010a7983 */ /* 0x000ee80000300800 */
[----:B------:R-:W4:Y:S04]  /*1e42c0*/  LDL.LU R20, [R1+0x2df8] ;  /* 0x002df80001147983 */ /* 0x000f280000300800 */
[----:B------:R-:W4:Y:S01]  /*1e42d0*/  LDL.LU R21, [R1+0x2dfc] ;  /* 0x002dfc0001157983 */ /* 0x000f220000300800 */
[----:B------:R-:W-:Y:S01]  /*1e42e0*/  F2FP.SATFINITE.E4M3.F32.PACK_AB_MERGE_C R2, R5, R2, RZ ;  /* 0x000000020502723e */ /* 0x000fe200048070ff */
[----:B------:R-:W-:Y:S01]  /*1e42f0*/  VIADD R0, R0, UR6 ;  /* 0x0000000600007c36 */ /* 0x000fe20008000000 */
[----:B------:R-:W-:-:S03]  /*1e4300*/  ULDC UR6, c[0x0][0x248] ;  /* 0x0000920000067ab9 */ /* 0x000fc60000000800 */
[----:B------:R0:W-:Y:S01]  /*1e4310*/  STL [R1+0x6d0], R2 ;  /* 0x0006d00201007387 */ /* 0x0001e20000100800 */
[----:B------:R-:W-:Y:S02]  /*1e4320*/  SHF.R.S32.HI R5, RZ, 0x1f, R0 ;  /* 0x0000001fff057819 */ /* 0x000fe40000011400 */
[----:B0-----:R-:W-:-:S05]  /*1e4330*/  F2FP.SATFINITE.E4M3.F32.PACK_AB_MERGE_C R2, R7, R6, RZ ;  /* 0x000000060702723e */ /* 0x001fca00048070ff */
[----:B------:R0:W-:Y:S04]  /*1e4340*/  STL [R1+0x6ac], R2 ;  /* 0x0006ac0201007387 */ /* 0x0001e80000100800 */
[----:B------:R-:W4:Y:S04]  /*1e4350*/  LDL.LU R23, [R1+0x2de0] ;  /* 0x002de00001177983 */ /* 0x000f280000300800 */
[----:B------:R-:W4:Y:S04]  /*1e4360*/  LDL.LU R6, [R1+0x2de8] ;  /* 0x002de80001067983 */ /* 0x000f280000300800 */
[----:B------:R-:W4:Y:S01]  /*1e4370*/  LDL.LU R7, [R1+0x2dec] ;  /* 0x002dec0001077983 */ /* 0x000f220000300800 */
[----:B0-----:R-:W-:-:S03]  /*1e4380*/  F2FP.SATFINITE.E4M3.F32.PACK_AB_MERGE_C R2, R9, R8, RZ ;  /* 0x000000080902723e */ /* 0x001fc600048070ff */
[----:B------:R-:W4:Y:S04]  /*1e4390*/  LDL.LU R8, [R1+0x2dd0] ;  /* 0x002dd00001087983 */ /* 0x000f280000300800 */
[----:B------:R-:W4:Y:S04]  /*1e43a0*/  LDL.LU R9, [R1+0x2dd4] ;  /* 0x002dd40001097983 */ /* 0x000f280000300800 */
[----:B------:R0:W-:Y:S02]  /*1e43b0*/  STL [R1+0x6b4], R2 ;  /* 0x0006b40201007387 */ /* 0x0001e40000100800 */
[----:B0-----:R-:W-:-:S02]  /*1e43c0*/  F2FP.SATFINITE.E4M3.F32.PACK_AB_MERGE_C R2, R4, R3, RZ ;  /* 0x000000030402723e */ /* 0x001fc400048070ff */
[----:B--2---:R-:W-:-:S05]  /*1e43d0*/  IADD3 R18, P1, R0, R27, RZ ;  /* 0x0000001b00127210 */ /* 0x004fca0007f3e0ff */
[----:B------:R-:W-:-:S05]  /*1e43e0*/  IMAD.X R19, R5, 0x1, R26, P1 ;  /* 0x0000000105137824 */ /* 0x000fca00008e061a */
[----:B------:R0:W-:Y:S04]  /*1e43f0*/  STL.64 [R1+0x2e10], R18 ;  /* 0x002e101201007387 */ /* 0x0001e80000100a00 */
[----:B0-----:R-:W2:Y:S04]  /*1e4400*/  LDL.LU R18, [R1+0x2dd8] ;  /* 0x002dd80001127983 */ /* 0x001ea80000300800 */
[----:B------:R-:W2:Y:S04]  /*1e4410*/  LDL.LU R19, [R1+0x2ddc] ;  /* 0x002ddc0001137983 */ /* 0x000ea80000300800 */
[----:B------:R0:W-:Y:S02]  /*1e4420*/  STL [R1+0x670], R2 ;  /* 0x0006700201007387 */ /* 0x0001e40000100800 */
[----:B0-----:R-:W-:-:S02]  /*1e4430*/  F2FP.SATFINITE.E4M3.F32.PACK_AB_MERGE_C R2, R13, R12, RZ ;  /* 0x0000000c0d02723e */ /* 0x001fc400048070ff */
[----:B------:R-:W2:Y:S04]  /*1e4440*/  LDL.LU R12, [R1+0x2dc8] ;  /* 0x002dc800010c7983 */ /* 0x000ea80000300800 */
[----:B------:R-:W2:Y:S04]  /*1e4450*/  LDL.LU R13, [R1+0x2dcc] ;  /* 0x002dcc00010d7983 */ /* 0x000ea80000300800 */
[----:B------:R0:W-:Y:S04]  /*1e4460*/  STL [R1+0x674], R2 ;  /* 0x0006740201007387 */ /* 0x0001e80000100800 */
[----:B------:R1:W-:Y:S01]  /*1e4470*/  STL [R1+0x8318], R29 ;  /* 0x0083181d01007387 */ /* 0x0003e20000100800 */
[----:B0-----:R-:W-:-:S03]  /*1e4480*/  IADD3 R2, P1, R0, R29, RZ ;  /* 0x0000001d00027210 */ /* 0x001fc60007f3e0ff */
[----:B-1----:R-:W2:Y:S02]  /*1e4490*/  LDL.LU R29, [R1+0x2db0] ;  /* 0x002db000011d7983 */ /* 0x002ea40000300800 */
[----:B------:R-:W-:Y:S01]  /*1e44a0*/  IMAD.X R3, R5, 0x1, R28, P1 ;  /* 0x0000000105037824 */ /* 0x000fe200008e061c */
[----:B---3--:R-:W-:-:S04]  /*1e44b0*/  F2FP.SATFINITE.E4M3.F32.PACK_AB_MERGE_C R10, R10, R11, RZ ;  /* 0x0000000b0a0a723e */ /* 0x008fc800048070ff */
[----:B------:R0:W-:Y:S01]  /*1e44c0*/  STL.64 [R1+0x2e00], R2 ;  /* 0x002e000201007387 */ /* 0x0001e20000100a00 */
[----:B----4-:R-:W-:Y:S02]  /*1e44d0*/  F2FP.SATFINITE.E4M3.F32.PACK_AB_MERGE_C R21, R21, R20, RZ ;  /* 0x000000141515723e */ /* 0x010fe400048070ff */
[----:B------:R-:W-:Y:S01]  /*1e44e0*/  IADD3 R20, P1, R0, R25, RZ ;  /* 0x0000001900147210 */ /* 0x000fe20007f3e0ff */
[----:B0-----:R-:W3:Y:S04]  /*1e44f0*/  LDL.LU R2, [R1+0x2db4] ;  /* 0x002db40001027983 */ /* 0x001ee80000300800 */
[----:B------:R-:W4:Y:S04]  /*1e4500*/  LDL.LU R3, [R1+0x2db8] ;  /* 0x002db80001037983 */ /* 0x000f280000300800 */
[----:B------:R-:W4:Y:S04]  /*1e4510*/  LDL.LU R4, [R1+0x2dbc] ;  /* 0x002dbc0001047983 */ /* 0x000f280000300800 */
[----:B------:R0:W-:Y:S04]  /*1e4520*/  STL [R1+0x831c], R28 ;  /* 0x00831c1c01007387 */ /* 0x0001e80000100800 */
[----:B0-----:R-:W3:Y:S04]  /*1e4530*/  LDL.LU R28, [R1+0x2dc4] ;  /* 0x002dc400011c7983 */ /* 0x001ee80000300800 */
[----:B------:R-:W3:Y:S04]  /*1e4540*/  LDL.LU R11, [R1+0x2da0] ;  /* 0x002da000010b7983 */ /* 0x000ee80000300800 */
[----:B------:R0:W-:Y:S04]  /*1e4550*/  STL [R1+0x658], R10 ;  /* 0x0006580a01007387 */ /* 0x0001e80000100800 */
[----:B0-----:R-:W3:Y:S04]  /*1e4560*/  LDL.LU R10, [R1+0x2da4] ;  /* 0x002da400010a7983 */ /* 0x001ee80000300800 */
[----:B------:R0:W-:Y:S02]  /*1e4570*/  STL [R1+0x65c], R21 ;  /* 0x00065c1501007387 */ /* 0x0001e40000100800 */
[----:B0-----:R-:W-:-:S05]  /*1e4580*/  IMAD.X R21, R5, 0x1, R24, P1 ;  /* 0x0000000105157824 */ /* 0x001fca00008e0618 */
[----:B------:R0:W-:Y:S04]  /*1e4590*/  STL.64 [R1+0x2df0], R20 ;  /* 0x002df01401007387 */ /* 0x0001e80000100a00 */
[----:B0-----:R-:W4:Y:S04]  /*1e45a0*/  LDL.LU.64 R20, [R1+0x8338] ;  /* 0x0083380001147983 */ /* 0x001f280000300a00 */
[----:B------:R0:W-:Y:S04]  /*1e45b0*/  STL.64 [R1+0x8310], R24 ;  /* 0x0083101801007387 */ /* 0x0001e80000100a00 */
[----:B0-----:R-:W2:Y:S04]  /*1e45c0*/  LDL.LU R24, [R1+0x2de4] ;  /* 0x002de40001187983 */ /* 0x001ea80000300800 */
[----:B------:R-:W3:Y:S01]  /*1e45d0*/  LDL.LU R25, [R1+0x2dc0] ;  /* 0x002dc00001197983 */ /* 0x000ee20000300800 */
[----:B--2---:R-:W-:-:S03]  /*1e45e0*/  F2FP.SATFINITE.E4M3.F32.PACK_AB_MERGE_C R24, R24, R23, RZ ;  /* 0x000000171818723e */ /* 0x004fc600048070ff */
[----:B------:R-:W2:Y:S04]  /*1e45f0*/  LDL.LU R23, [R1+0x8330] ;  /* 0x0083300001177983 */ /* 0x000ea80000300800 */
[----:B------:R0:W-:Y:S01]  /*1e4600*/  STL [R1+0x648], R24 ;  /* 0x0006481801007387 */ /* 0x0001e20000100800 */
[----:B------:R-:W-:Y:S02]  /*1e4610*/  F2FP.SATFINITE.E4M3.F32.PACK_AB_MERGE_C R8, R9, R8, RZ ;  /* 0x000000080908723e */ /* 0x000fe400048070ff */
[----:B0-----:R-:W-:Y:S02]  /*1e4620*/  F2FP.SATFINITE.E4M3.F32.PACK_AB_MERGE_C R24, R7, R6, RZ ;  /* 0x000000060718723e */ /* 0x001fe400048070ff */
[----:B--2---:R-:W-:Y:S01]  /*1e4630*/  IADD3 R6, P1, R0, R23, RZ ;  /* 0x0000001700067210 */ /* 0x004fe20007f3e0ff */
[----:B------:R0:W-:Y:S04]  /*1e4640*/  STL [R1+0x8300], R23 ;  /* 0x0083001701007387 */ /* 0x0001e80000100800 */
[----:B------:R-:W-:Y:S01]  /*1e4650*/  IMAD.X R7, R5, 0x1, R22, P1 ;  /* 0x0000000105077824 */ /* 0x000fe200008e0616 */
[----:B------:R-:W-:Y:S01]  /*1e4660*/  STL [R1+0x64c], R24 ;  /* 0x00064c1801007387 */ /* 0x000fe20000100800 */
[----:B0-----:R-:W-:-:S02]  /*1e4670*/  F2FP.SATFINITE.E4M3.F32.PACK_AB_MERGE_C R23, R19, R18, RZ ;  /* 0x000000121317723e */ /* 0x001fc400048070ff */
[----:B----4-:R-:W-:Y:S01]  /*1e4680*/  IADD3 R18, P1, R0, R21, RZ ;  /* 0x0000001500127210 */ /* 0x010fe20007f3e0ff */
[----:B------:R0:W-:Y:S04]  /*1e4690*/  STL.64 [R1+0x2de0], R6 ;  /* 0x002de00601007387 */ /* 0x0001e80000100a00 */
[----:B------:R-:W-:Y:S01]  /*1e46a0*/  IMAD.X R19, R5, 0x1, R20, P1 ;  /* 0x0000000105137824 */ /* 0x000fe200008e0614 */
[----:B0-----:R-:W2:Y:S04]  /*1e46b0*/  LDL.LU R6, [R1+0x2da8] ;  /* 0x002da80001067983 */ /* 0x001ea80000300800 */
[----:B------:R-:W2:Y:S04]  /*1e46c0*/  LDL.LU R7, [R1+0x2dac] ;  /* 0x002dac0001077983 */ /* 0x000ea80000300800 */
[----:B------:R0:W-:Y:S04]  /*1e46d0*/  STL [R1+0x63c], R8 ;  /* 0x00063c0801007387 */ /* 0x0001e80000100800 */
[----:B0-----:R-:W4:Y:S04]  /*1e46e0*/  LDL.LU R8, [R1+0x1d00] ;  /* 0x001d000001087983 */ /* 0x001f280000300800 */
[----:B------:R-:W4:Y:S04]  /*1e46f0*/  LDL.LU R9, [R1+0x1d04] ;  /* 0x001d040001097983 */ /* 0x000f280000300800 */
[----:B------:R-:W-:Y:S04]  /*1e4700*/  STL [R1+0x638], R23 ;  /* 0x0006381701007387 */ /* 0x000fe80000100800 */
[----:B------:R0:W-:Y:S04]  /*1e4710*/  STL.64 [R1+0x2dd0], R18 ;  /* 0x002dd01201007387 */ /* 0x0001e80000100a00 */
[----:B0-----:R-:W2:Y:S04]  /*1e4720*/  LDL.LU.64 R18, [R1+0x8328] ;  /* 0x0083280001127983 */ /* 0x001ea80000300a00 */
[----:B------:R0:W-:Y:S01]  /*1e4730*/  STL.64 [R1+0x82f8], R20 ;  /* 0x0082f81401007387 */ /* 0x0001e20000100a00 */
[----:B------:R-:W-:-:S02]  /*1e4740*/  F2FP.SATFINITE.E4M3.F32.PACK_AB_MERGE_C R4, R4, R3, RZ ;  /* 0x000000030404723e */ /* 0x000fc400048070ff */
[----:B0-----:R-:W-:Y:S02]  /*1e4750*/  F2FP.SATFINITE.E4M3.F32.PACK_AB_MERGE_C R20, R13, R12, RZ ;  /* 0x0000000c0d14723e */ /* 0x001fe400048070ff */
[----:B---3--:R-:W-:Y:S02]  /*1e4760*/  F2FP.SATFINITE.E4M3.F32.PACK_AB_MERGE_C R21, R28, R25, RZ ;  /* 0x000000191c15723e */ /* 0x008fe400048070ff */
[----:B------:R-:W-:-:S03]  /*1e4770*/  F2FP.SATFINITE.E4M3.F32.PACK_AB_MERGE_C R2, R2, R29, RZ ;  /* 0x0000001d0202723e */ /* 0x000fc600048070ff */
[----:B------:R-:W-:Y:S04]  /*1e4780*/  STL [R1+0x634], R21 ;  /* 0x0006341501007387 */ /* 0x000fe80000100800 */
[----:B------:R-:W-:Y:S01]  /*1e4790*/  STL [R1+0x5448], R20 ;  /* 0x0054481401007387 */ /* 0x000fe20000100800 */
[----:B--2---:R-:W-:-:S05]  /*1e47a0*/  IADD3 R12, P1, R0, R19, RZ ;  /* 0x00000013000c7210 */ /* 0x004fca0007f3e0ff */
[----:B------:R-:W-:-:S05]  /*1e47b0*/  IMAD.X R13, R5, 0x1, R18, P1 ;  /* 0x00000001050d7824 */ /* 0x000fca00008e0612 */
[----:B------:R0:W-:Y:S04]  /*1e47c0*/  STL.64 [R1+0x2dc0], R12 ;  /* 0x002dc00c01007387 */ /* 0x0001e80000100a00 */
[----:B0-----:R-:W2:Y:S04]  /*1e47d0*/  LDL.LU R12, [R1+0x1d08] ;  /* 0x001d0800010c7983 */ /* 0x001ea80000300800 */
[----:B------:R-:W2:Y:S04]  /*1e47e0*/  LDL.LU R13, [R1+0x1d0c] ;  /* 0x001d0c00010d7983 */ /* 0x000ea80000300800 */
[----:B------:R-:W-:Y:S04]  /*1e47f0*/  STL.64 [R1+0x82f0], R18 ;  /* 0x0082f01201007387 */ /* 0x000fe80000100a00 */
[----:B------:R-:W-:Y:S04]  /*1e4800*/  STL [R1+0x777c], R4 ;  /* 0x00777c0401007387 */ /* 0x000fe80000100800 */
[----:B------:R0:W-:Y:S02]  /*1e4810*/  STL [R1+0x624], R2 ;  /* 0x0006240201007387 */ /* 0x0001e40000100800 */
[----:B0-----:R-:W-:-:S02]  /*1e4820*/  IADD3 R2, P1, R0, R17, RZ ;  /* 0x0000001100027210 */ /* 0x001fc40007f3e0ff */
[----:B------:R-:W-:-:S03]  /*1e4830*/  F2FP.SATFINITE.E4M3.F32.PACK_AB_MERGE_C R4, R10, R11, RZ ;  /* 0x0000000b0a04723e */ /* 0x000fc600048070ff */
[----:B------:R-:W-:-:S05]  /*1e4840*/  IMAD.X R3, R5, 0x1, R15, P1 ;  /* 0x0000000105037824 */ /* 0x000fca00008e060f */
[----:B------:R0:W-:Y:S04]  /*1e4850*/  STL.64 [R1+0x2db8], R2 ;  /* 0x002db80201007387 */ /* 0x0001e80000100a00 */
[----:B------:R1:W-:Y:S04]  /*1e4860*/  STL.64 [R1+0x8308], R16 ;  /* 0x0083081001007387 */ /* 0x0003e80000100a00 */
[----:B------:R-:W-:Y:S04]  /*1e4870*/  STL [R1+0x60c], R4 ;  /* 0x00060c0401007387 */ /* 0x000fe80000100800 */
[----:B------:R-:W-:Y:S04]  /*1e4880*/  STL.64 [R1+0x8320], R14 ;  /* 0x0083200e01007387 */ /* 0x000fe80000100a00 */
[----:B------:R-:W3:Y:S04]  /*1e4890*/  LDL.LU R28, [R1+0x2d90] ;  /* 0x002d9000011c7983 */ /* 0x000ee80000300800 */
[----:B------:R-:W3:Y:S01]  /*1e48a0*/  LDL.LU R29, [R1+0x2d94] ;  /* 0x002d9400011d7983 */ /* 0x000ee20000300800 */
[----:B0-----:R-:W-:-:S05]  /*1e48b0*/  IADD3 R2, P1, R0, R16, RZ ;  /* 0x0000001000027210 */ /* 0x001fca0007f3e0ff */
[----:B------:R-:W-:-:S05]  /*1e48c0*/  IMAD.X R3, R5, 0x1, R14, P1 ;  /* 0x0000000105037824 */ /* 0x000fca00008e060e */
[----:B------:R0:W-:Y:S04]  /*1e48d0*/  STL.64 [R1+0x2db0], R2 ;  /* 0x002db00201007387 */ /* 0x0001e80000100a00 */
[----:B------:R-:W3:Y:S04]  /*1e48e0*/  LDL.LU R24, [R1+0x2d98] ;  /* 0x002d980001187983 */ /* 0x000ee80000300800 */
[----:B------:R-:W3:Y:S04]  /*1e48f0*/  LDL.LU R25, [R1+0x2d9c] ;  /* 0x002d9c0001197983 */ /* 0x000ee80000300800 */
[----:B-1----:R-:W3:Y:S04]  /*1e4900*/  LDL.LU R16, [R1+0x2d80] ;  /* 0x002d800001107983 */ /* 0x002ee80000300800 */
[----:B------:R-:W3:Y:S04]  /*1e4910*/  LDL.LU R17, [R1+0x2d84] ;  /* 0x002d840001117983 */ /* 0x000ee80000300800 */
[----:B------:R-:W3:Y:S04]  /*1e4920*/  LDL.LU R11, [R1+0x2d88] ;  /* 0x002d8800010b7983 */ /* 0x000ee80000300800 */
[----:B------:R-:W3:Y:S04]  /*1e4930*/  LDL.LU R10, [R1+0x2d8c] ;  /* 0x002d8c00010a7983 */ /* 0x000ee80000300800 */
[----:B------:R-:W3:Y:S01]  /*1e4940*/  LDL.LU R23, [R1+0x2d70] ;  /* 0x002d700001177983 */ /* 0x000ee20000300800 */
[----:B------:R-:W-:Y:S01]  /*1e4950*/  VIADD R0, R0, UR6 ;  /* 0x0000000600007c36 */ /* 0x000fe20008000000 */
[----:B------:R-:W-:Y:S01]  /*1e4960*/  ULDC UR6, c[0x0][0x248] ;  /* 0x0000920000067ab9 */ /* 0x000fe20000000800 */
[----:B0-----:R-:W-:-:S02]  /*1e4970*/  F2FP.SATFINITE.E4M3.F32.PACK_AB_MERGE_C R3, R7, R6, RZ ;  /* 0x000000060703723e */ /* 0x001fc400048070ff */
[----:B----4-:R-:W-:-:S03]  /*1e4980*/  F2FP.SATFINITE.E4M3.F32.PACK_AB_MERGE_C R2, R9, R8, RZ ;  /* 0x000000080902723e */ /* 0x010fc600048070ff */
[----:B------:R0:W-:Y:S04]  /*1e4990*/  STL [R1+0x614], R3 ;  /* 0x0006140301007387 */ /* 0x0001e80000100800 */
[----:B------:R-:W4:Y:S04]  /*1e49a0*/  LDL.LU R20, [R1+0x2d78] ;  /* 0x002d780001147983 */ /* 0x000f280000300800 */
[----:B------:R2:W-:Y:S01]  /*1e49b0*/  STL [R1+0x234], R2 ;  /* 0x0002340201007387 */ /* 0x0005e20000100800 */
[----:B------:R-:W-:-:S03]  /*1e49c0*/  IADD3 R14, P1, R0, R27, RZ ;  /* 0x0000001b000e7210 */ /* 0x000fc60007f3e0ff */
[----:B------:R-:W4:Y:S04]  /*1e49d0*/  LDL.LU R21, [R1+0x2d7c] ;  /* 0x002d7c0001157983 */ /* 0x000f280000300800 */
[----:B------:R-:W4:Y:S04]  /*1e49e0*/  LDL.LU R18, [R1+0x2d60] ;  /* 0x002d600001127983 */ /* 0x000f280000300800 */
[----:B------:R-:W4:Y:S04]  /*1e49f0*/  LDL.LU R19, [R1+0x2d64] ;  /* 0x002d640001137983 */ /* 0x000f280000300800 */
[----:B0-----:R-:W4:Y:S04]  /*1e4a00*/  LDL.LU R3, [R1+0x2d68] ;  /* 0x002d680001037983 */ /* 0x001f280000300800 */
[----:B------:R-:W4:Y:S04]  /*1e4a10*/  LDL.LU R5, [R1+0x2d6c] ;  /* 0x002d6c0001057983 */ /* 0x000f280000300800 */
[----:B------:R-:W4:Y:S04]  /*1e4a20*/  LDL.LU R6, [R1+0x2d50] ;  /* 0x002d500001067983 */ /* 0x000f280000300800 */
[----:B------:R-:W4:Y:S01]  /*1e4a30*/  LDL.LU R8, [R1+0x2d54] ;  /* 0x002d540001087983 */ /* 0x000f220000300800 */
[----:B--2---:R-:W-:-:S02]  /*1e4a40*/  F2FP.SATFINITE.E4M3.F32.PACK_AB_MERGE_C R2, R13, R12, RZ ;  /* 0x0000000c0d02723e */ /* 0x004fc400048070ff */
[----:B------:R-:W-:-:S05]  /*1e4a50*/  SHF.R.S32.HI R12, RZ, 0x1f, R0 ;  /* 0x0000001fff0c7819 */ /* 0x000fca0000011400 */
[----:B------:R-:W-:Y:S01]  /*1e4a60*/  IMAD.X R15, R12, 0x1, R26, P1 ;  /* 0x000000010c0f7824 */ /* 0x000fe200008e061a */
[----:B------:R-:W-:Y:S04]  /*1e4a70*/  STL [R1+0x238], R2 ;  /* 0x0002380201007387 */ /* 0x000fe80000100800 */
[----:B------:R-:W2:Y:S04]  /*1e4a80*/  LDL.LU R4, [R1+0x2d5c] ;  /* 0x002d5c0001047983 */ /* 0x000ea80000300800 */
[----:B------:R0:W-:Y:S04]  /*1e4a90*/  STL.64 [R1+0x2da0], R14 ;  /* 0x002da00e01007387 */ /* 0x0001e80000100a00 */
[----:B0-----:R-:W2:Y:S04]  /*1e4aa0*/  LDL.LU.64 R14, [R1+0x8320] ;  /* 0x00832000010e7983 */ /* 0x001ea80000300a00 */
[----:B------:R-:W2:Y:S04]  /*1e4ab0*/  LDL.LU R2, [R1+0x2d40] ;  /* 0x002d400001027983 */ /* 0x000ea80000300800 */
[----:B------:R-:W2:Y:S04]  /*1e4ac0*/  LDL.LU R7, [R1+0x2d44] ;  /* 0x002d440001077983 */ /* 0x000ea80000300800 */
[----:B------:R-:W2:Y:S04]  /*1e4ad0*/  LDL.LU R9, [R1+0x2d48] ;  /* 0x002d480001097983 */ /* 0x000ea80000300800 */
[----:B------:R-:W2:Y:S01]  /*1e4ae0*/  LDL.LU R13, [R1+0x2d4c] ;  /* 0x002d4c00010d7983 */ /* 0x000ea20000300800 */
[----:B---3--:R-:W-:-:S03]  /*1e4af0*/  F2FP.SATFINITE.E4M3.F32.PACK_AB_MERGE_C R29, R29, R28, RZ ;  /* 0x0000001c1d1d723e */ /* 0x008fc600048070ff */
[----:B------:R0:W-:Y:S04]  /*1e4b00*/  STL.64 [R1+0x82e8], R26 ;  /* 0x0082e81a01007387 */ /* 0x0001e80000100a00 */
[----:B0-----:R-:W3:Y:S04]  /*1e4b10*/  LDL.LU R26, [R1+0x2d74] ;  /* 0x002d7400011a7983 */ /* 0x001ee80000300800 */
[----:B------:R-:W2:Y:S04]  /*1e4b20*/  LDL.LU R27, [R1+0x2d58] ;  /* 0x002d5800011b7983 */ /* 0x000ea80000300800 */
[----:B------:R-:W4:Y:S04]  /*1e4b30*/  LDL.LU R28, [R1+0x831c] ;  /* 0x00831c00011c7983 */ /* 0x000f280000300800 */
[----:B------:R0:W-:Y:S04]  /*1e4b40*/  STL [R1+0x533c], R29 ;  /* 0x00533c1d01007387 */ /* 0x0001e80000100800 */
[----:B0-----:R-:W3:Y:S01]  /*1e4b50*/  LDL.LU R29, [R1+0x8318] ;  /* 0x00831800011d7983 */ /* 0x001ee20000300800 */
[----:B------:R-:W-:-:S05]  /*1e4b60*/  F2FP.SATFINITE.E4M3.F32.PACK_AB_MERGE_C R25, R25, R24, RZ ;  /* 0x000000181919723e */ /* 0x000fca00048070ff */
[----:B------:R4:W-:Y:S01]  /*1e4b70*/  STL [R1+0x5350], R25 ;  /* 0x0053501901007387 */ /* 0x0009e20000100800 */
[----:B---3--:R-:W-:-:S05]  /*1e4b80*/  IADD3 R24, P1, R0, R29, RZ ;  /* 0x0000001d00187210 */ /* 0x008fca0007f3e0ff */
[----:B----4-:R-:W-:-:S05]  /*1e4b90*/  IMAD.X R25, R12, 0x1, R28, P1 ;  /* 0x000000010c197824 */ /* 0x010fca00008e061c */
[----:B------:R0:W-:Y:S04]  /*1e4ba0*/  STL.64 [R1+0x2d90], R24 ;  /* 0x002d901801007387 */ /* 0x0001e80000100a00 */
[----:B0-----:R-:W3:Y:S01]  /*1e4bb0*/  LDL.LU.64 R24, [R1+0x8310] ;  /* 0x0083100001187983 */ /* 0x001ee20000300a00 */
[----:B------:R-:W-:Y:S02]  /*1e4bc0*/  F2FP.SATFINITE.E4M3.F32.PACK_AB_MERGE_C R17, R17, R16, RZ ;  /* 0x000000101111723e */ /* 0x000fe400048070ff */
[----:B------:R-:W-:Y:S02]  /*1e4bd0*/  F2FP.SATFINITE.E4M3.F32.PACK_AB_MERGE_C R16, R10, R11, RZ ;  /* 0x0000000b0a10723e */ /* 0x000fe400048070ff */
[----:B------:R-:W4:Y:S04]  /*1e4be0*/  LDL.LU R11, [R1+0x2d30] ;  /* 0x002d3000010b7983 */ /* 0x000f280000300800 */
[----:B------:R-:W-:Y:S04]  /*1e4bf0*/  STL [R1+0x530c], R17 ;  /* 0x00530c1101007387 */ /* 0x000fe80000100800 */
[----:B------:R-:W4:Y:S04]  /*1e4c00*/  LDL.LU R10, [R1+0x2d34] ;  /* 0x002d3400010a7983 */ /* 0x000f280000300800 */
[----:B------:R3:W-:Y:S01]  /*1e4c10*/  STL [R1+0x5318], R16 ;  /* 0x0053181001007387 */ /* 0x0007e20000100800 */
[----:B------:R-:W-:-:S02]  /*1e4c20*/  F2FP.SATFINITE.E4M3.F32.PACK_AB_MERGE_C R26, R26, R23, RZ ;  /* 0x000000171a1a723e */ /* 0x000fc400048070ff */
[----:B---3--:R-:W-:-:S05]  /*1e4c30*/  IADD3 R16, P1, R0, R25, RZ ;  /* 0x0000001900107210 */ /* 0x008fca0007f3e0ff */
[----:B------:R-:W-:-:S05]  /*1e4c40*/  IMAD.X R17, R12, 0x1, R24, P1 ;  /* 0x000000010c117824 */ /* 0x000fca00008e0618 */
[----:B------:R0:W-:Y:S04]  /*1e4c50*/  STL.64 [R1+0x2d80], R16 ;  /* 0x002d801001007387 */ /* 0x0001e80000100a00 */
[----:B0-----:R-:W3:Y:S04]  /*1e4c60*/  LDL.LU.64 R16, [R1+0x8308] ;  /* 0x0083080001107983 */ /* 0x001ee80000300a00 */
[----:B------:R-:W2:Y:S04]  /*1e4c70*/  LDL.LU R23, [R1+0x8300] ;  /* 0x0083000001177983 */ /* 0x000ea80000300800 */
[----:B------:R0:W-:Y:S02]  /*1e4c80*/  STL [R1+0x52c4], R26 ;  /* 0x0052c41a01007387 */ /* 0x0001e40000100800 */
[----:B0-----:R-:W-:-:S05]  /*1e4c90*/  F2FP.SATFINITE.E4M3.F32.PACK_AB_MERGE_C R26, R21, R20, RZ ;  /* 0x00000014151a723e */ /* 0x001fca00048070ff */
[----:B------:R-:W-:Y:S01]  /*1e4ca0*/  STL [R1+0x52d0], R26 ;  /* 0x0052d01a01007387 */ /* 0x000fe20000100800 */
[----:B--2---:R-:W-:-:S05]  /*1e4cb0*/  IADD3 R20, P1, R0, R23, RZ ;  /* 0x0000001700147210 */ /* 0x004fca0007f3e0ff */
[----:B------:R-:W-:-:S05]  /*1e4cc0*/  IMAD.X R21, R12, 0x1, R22, P1 ;  /* 0x000000010c157824 */ /* 0x000fca00008e0616 */
[----:B------:R0:W-:Y:S04]  /*1e4cd0*/  STL.64 [R1+0x2d70], R20 ;  /* 0x002d701401007387 */ /* 0x0001e80000100a00 */
[----:B0-----:R-:W2:Y:S01]  /*1e4ce0*/  LDL.LU.64 R20, [R1+0x82f8] ;  /* 0x0082f80001147983 */ /* 0x001ea20000300a00 */
[----:B------:R-:W-:Y:S02]  /*1e4cf0*/  F2FP.SATFINITE.E4M3.F32.PACK_AB_MERGE_C R26, R19, R18, RZ ;  /* 0x00000012131a723e */ /* 0x000fe400048070ff */
[----:B------:R-:W-:-:S03]  /*1e4d00*/  F2FP.SATFINITE.E4M3.F32.PACK_AB_MERGE_C R3, R5, R3, RZ ;  /* 0x000000030503723e */ /* 0x000fc600048070ff */
[----:B------:R-:W-:Y:S04]  /*1e4d10*/  STL [R1+0x5280], R26 ;  /* 0x0052801a01007387 */ /* 0x000fe80000100800 */
[----:B------:R-:W-:Y:S01]  /*1e4d20*/  STL [R1+0x5288], R3 ;  /* 0x0052880301007387 */ /* 0x000fe20000100800 */
[----:B--2---:R-:W-:-:S05]  /*1e4d30*/  IADD3 R18, P1, R0, R21, RZ ;  /* 0x0000001500127210 */ /* 0x004fca0007f3e0ff */
[----:B------:R-:W-:-:S05]  /*1e4d40*/  IMAD.X R19, R12, 0x1, R20, P1 ;  /* 0x000000010c137824 */ /* 0x000fca00008e0614 */
[----:B------:R0:W-:Y:S04]  /*1e4d50*/  STL.64 [R1+0x2d60], R18 ;  /* 0x002d601201007387 */ /* 0x0001e80000100a00 */
[----:B0-----:R-:W2:Y:S01]  /*1e4d60*/  LDL.LU.64 R18, [R1+0x82f0] ;  /* 0x0082f00001127983 */ /* 0x001ea20000300a00 */
[----:B------:R-:W-:-:S03]  /*1e4d70*/  F2FP.SATFINITE.E4M3.F32.PACK_AB_MERGE_C R26, R8, R6, RZ ;  /* 0x00000006081a723e */ /* 0x000fc600048070ff */
[----:B------:R-:W4:Y:S04]  /*1e4d80*/  LDL.LU R3, [R1+0x2d20] ;  /* 0x002d200001037983 */ /* 0x000f280000300800 */
[----:B------:R-:W4:Y:S04]  /*1e4d90*/  LDL.LU R5, [R1+0x2d24] ;  /* 0x002d240001057983 */ /* 0x000f280000300800 */
[----:B------:R-:W4:Y:S04]  /*1e4da0*/  LDL.LU R6, [R1+0x2d28] ;  /* 0x002d280001067983 */ /* 0x000f280000300800 */
[----:B------:R-:W4:Y:S04]  /*1e4db0*/  LDL.LU R8, [R1+0x2d2c] ;  /* 0x002d2c0001087983 */ /* 0x000f280000300800 */
[----:B------:R2:W-:Y:S01]  /*1e4dc0*/  STL [R1+0x5234], R26 ;  /* 0x0052341a01007387 */ /* 0x0005e20000100800 */
[----:B------:R-:W-:-:S02]  /*1e4dd0*/  F2FP.SATFINITE.E4M3.F32.PACK_AB_MERGE_C R4, R4, R27, RZ ;  /* 0x0000001b0404723e */ /* 0x000fc400048070ff */
[----:B--2---:R-:W-:Y:S01]  /*1e4de0*/  IADD3 R26, P1, R0, R19, RZ ;  /* 0x00000013001a7210 */ /* 0x004fe20007f3e0ff */
[----:B------:R-:W-:Y:S04]  /*1e4df0*/  STL [R1+0x82d8], R19 ;  /* 0x0082d81301007387 */ /* 0x000fe80000100800 */
[----:B------:R0:W-:Y:S01]  /*1e4e00*/  STL [R1+0x524c], R4 ;  /* 0x00524c0401007387 */ /* 0x0001e20000100800 */
[----:B------:R-:W-:-:S03]  /*1e4e10*/  IMAD.X R27, R12, 0x1, R18, P1 ;  /* 0x000000010c1b7824 */ /* 0x000fc600008e0612 */
[----:B------:R1:W-:Y:S04]  /*1e4e20*/  STL [R1+0x82dc], R18 ;  /* 0x0082dc1201007387 */ /* 0x0003e80000100800 */
[----:B------:R3:W-:Y:S01]  /*1e4e30*/  STL.64 [R1+0x2d50], R26 ;  /* 0x002d501a01007387 */ /* 0x0007e20000100a00 */
[----:B0-----:R-:W-:Y:S02]  /*1e4e40*/  F2FP.SATFINITE.E4M3.F32.PACK_AB_MERGE_C R4, R7, R2, RZ ;  /* 0x000000020704723e */ /* 0x001fe400048070ff */
[----:B------:R-:W-:Y:S01]  /*1e4e50*/  F2FP.SATFINITE.E4M3.F32.PACK_AB_MERGE_C R2, R13, R9, RZ ;  /* 0x000000090d02723e */ /* 0x000fe200048070ff */
[----:B-1----:R-:W2:Y:S04]  /*1e4e60*/  LDL.LU R18, [R1+0x2d18] ;  /* 0x002d180001127983 */ /* 0x002ea80000300800 */
[----:B------:R0:W-:Y:S04]  /*1e4e70*/  STL [R1+0x51f8], R4 ;  /* 0x0051f80401007387 */ /* 0x0001e80000100800 */
[----:B------:R-:W2:Y:S01]  /*1e4e80*/  LDL.LU R19, [R1+0x2d1c] ;  /* 0x002d1c0001137983 */ /* 0x000ea20000300800 */
[----:B---3--:R-:W-:-:S03]  /*1e4e90*/  IADD3 R26, P1, R0, R17, RZ ;  /* 0x00000011001a7210 */ /* 0x008fc60007f3e0ff */
[----:B------:R1:W-:Y:S01]  /*1e4ea0*/  STL [R1+0x5208], R2 ;  /* 0x0052080201007387 */ /* 0x0003e20000100800 */
[----:B----4-:R-:W-:Y:S01]  /*1e4eb0*/  F2FP.SATFINITE.E4M3.F32.PACK_AB_MERGE_C R13, R10, R11, RZ ;  /* 0x0000000b0a0d723e */ /* 0x010fe200048070ff */
[----:B------:R-:W-:Y:S02]  /*1e4ec0*/  IMAD.X R27, R12, 0x1, R15, P1 ;  /* 0x000000010c1b7824 */ /* 0x000fe400008e060f */
[----:B0-----:R-:W3:Y:S01]  /*1e4ed0*/  LDL.LU R4, [R1+0x2d00] ;  /* 0x002d000001047983 */ /* 0x001ee20000300800 */
[----:B------:R-:W-:-:S03]  /*1e4ee0*/  IADD3 R10, P1, R0, R16, RZ ;  /* 0x00000010000a7210 */ /* 0x000fc60007f3e0ff */
[----:B-1----:R-:W3:Y:S04]  /*1e4ef0*/  LDL.LU R2, [R1+0x2d04] ;  /* 0x002d040001027983 */ /* 0x002ee80000300800 */
[----:B------:R-:W4:Y:S04]  /*1e4f00*/  LDL.LU R7, [R1+0x2d08] ;  /* 0x002d080001077983 */ /* 0x000f280000300800 */
[----:B------:R-:W4:Y:S04]  /*1e4f10*/  LDL.LU R9, [R1+0x2d0c] ;  /* 0x002d0c0001097983 */ /* 0x000f280000300800 */
[----:B------:R0:W-:Y:S01]  /*1e4f20*/  STL.64 [R1+0x2d40], R26 ;  /* 0x002d401a01007387 */ /* 0x0001e20000100a00 */
[----:B------:R-:W-:-:S03]  /*1e4f30*/  IMAD.X R11, R12, 0x1, R14, P1 ;  /* 0x000000010c0b7824 */ /* 0x000fc600008e060e */
[----:B0-----:R-:W4:Y:S04]  /*1e4f40*/  LDL.LU.64 R26, [R1+0x82e8] ;  /* 0x0082e800011a7983 */ /* 0x001f280000300a00 */
[----:B------:R0:W-:Y:S04]  /*1e4f50*/  STL.64 [R1+0x82d0], R16 ;  /* 0x0082d01001007387 */ /* 0x0001e80000100a00 */
[----:B------:R1:W-:Y:S04]  /*1e4f60*/  STL [R1+0x51b8], R13 ;  /* 0x0051b80d01007387 */ /* 0x0003e80000100800 */
[----:B0-----:R-:W2:Y:S04]  /*1e4f70*/  LDL.LU R16, [R1+0x2d10] ;  /* 0x002d100001107983 */ /* 0x001ea80000300800 */
[----:B------:R-:W2:Y:S04]  /*1e4f80*/  LDL.LU R17, [R1+0x2d14] ;  /* 0x002d140001117983 */ /* 0x000ea80000300800 */
[----:B------:R-:W4:Y:S04]  /*1e4f90*/  LDL.LU R12, [R1+0x2cf0] ;  /* 0x002cf000010c7983 */ /* 0x000f280000300800 */
[----:B-1----:R-:W4:Y:S04]  /*1e4fa0*/  LDL.LU R13, [R1+0x2cf4] ;  /* 0x002cf400010d7983 */ /* 0x002f280000300800 */
[----:B------:R0:W-:Y:S04]  /*1e4fb0*/  STL.64 [R1+0x2d30], R10 ;  /* 0x002d300a01007387 */ /* 0x0001e80000100a00 */
[----:B0-----:R-:W4:Y:S04]  /*1e4fc0*/  LDL.LU R11, [R1+0x2cf8] ;  /* 0x002cf800010b7983 */ /* 0x001f280000300800 */
[----:B------:R-:W4:Y:S04]  /*1e4fd0*/  LDL.LU R10, [R1+0x2cfc] ;  /* 0x002cfc00010a7983 */ /* 0x000f280000300800 */
[----:B------:R0:W-:Y:S04]  /*1e4fe0*/  STL.64 [R1+0x82e0], R14 ;  /* 0x0082e00e01007387 */ /* 0x0001e80000100a00 */
[----:B0-----:R-:W4:Y:S04]  /*1e4ff0*/  LDL.LU R14, [R1+0x2d38] ;  /* 0x002d3800010e7983 */ /* 0x001f280000300800 */
[----:B------:R-:W4:Y:S01]  /*1e5000*/  LDL.LU R15, [R1+0x2d3c] ;  /* 0x002d3c00010f7983 */ /* 0x000f220000300800 */
[----:B------:R-:W-:-:S02]  /*1e5010*/  F2FP.SATFINITE.E4M3.F32.PACK_AB_MERGE_C R3, R5, R3, RZ ;  /* 0x000000030503723e */ /* 0x000fc400048070ff */
[----:B------:R-:W-:Y:S01]  /*1e5020*/  F2FP.SATFINITE.E4M3.F32.PACK_AB_MERGE_C R6, R8, R6, RZ ;  /* 0x000000060806723e */ /* 0x000fe200048070ff */
[----:B------:R-:W-:Y:S01]  /*1e5030*/  VIADD R0, R0, UR6 ;  /* 0x0000000600007c36 */ /* 0x000fe20008000000 */
[----:B------:R-:W-:Y:S01]  /*1e5040*/  ULDC UR6, c[0x0][0x248] ;  /* 0x0000920000067ab9 */ /* 0x000fe20000000800 */
[----:B---3--:R-:W-:Y:S02]  /*1e5050*/  F2FP.SATFINITE.E4M3.F32.PACK_AB_MERGE_C R4, R2, R4, RZ ;  /* 0x000000040204723e */ /* 0x008fe400048070ff */
[----:B--2---:R-:W-:Y:S02]  /*1e5060*/  F2FP.SATFINITE.E4M3.F32.PACK_AB_MERGE_C R17, R17, R16, RZ ;  /* 0x000000101111723e */ /* 0x004fe400048070ff */
[----:B------:R-:W-:Y:S02]  /*1e5070*/  F2FP.SATFINITE.E4M3.F32.PACK_AB_MERGE_C R16, R19, R18, RZ ;  /* 0x000000121310723e */ /* 0x000fe400048070ff */
[----:B----4-:R-:W-:-:S05]  /*1e5080*/  F2FP.SATFINITE.E4M3.F32.PACK_AB_MERGE_C R14, R15, R14, RZ ;  /* 0x0000000e0f0e723e */ /* 0x010fca00048070ff */
[----:B------:R-:W-:Y:S04]  /*1e5090*/  STL [R1+0x51c0], R14 ;  /* 0x0051c00e01007387 */ /* 0x000fe80000100800 */
[----:B------:R0:W-:Y:S04]  /*1e50a0*/  STL [R1+0x2e5c], R3 ;  /* 0x002e5c0301007387 */ /* 0x0001e80000100800 */
[----:B0-----:R-:W2:Y:S04]  /*1e50b0*/  LDL.LU R3, [R1+0x2ce0] ;  /* 0x002ce00001037983 */ /* 0x001ea80000300800 */
[----:B------:R-:W2:Y:S04]  /*1e50c0*/  LDL.LU R5, [R1+0x2ce4] ;  /* 0x002ce40001057983 */ /* 0x000ea80000300800 */
[----:B------:R0:W-:Y:S01]  /*1e50d0*/  STL [R1+0x2e78], R6 ;  /* 0x002e780601007387 */ /* 0x0001e20000100800 */
[----:B------:R-:W-:-:S03]  /*1e50e0*/  IADD3 R14, P1, R0, R27, RZ ;  /* 0x0000001b000e7210 */ /* 0x000fc60007f3e0ff */
[----:B0-----:R-:W3:Y:S04]  /*1e50f0*/  LDL.LU R6, [R1+0x2ce8] ;  /* 0x002ce80001067983 */ /* 0x001ee80000300800 */
[----:B------:R-:W3:Y:S04]  /*1e5100*/  LDL.LU R8, [R1+0x2cec] ;  /* 0x002cec0001087983 */ /* 0x000ee80000300800 */
[----:B------:R0:W-:Y:S02]  /*1e5110*/  STL [R1+0x82c8], R27 ;  /* 0x0082c81b01007387 */ /* 0x0001e40000100800 */
[----:B0-----:R-:W-:-:S05]  /*1e5120*/  SHF.R.S32.HI R27, RZ, 0x1f, R0 ;  /* 0x0000001fff1b7819 */ /* 0x001fca0000011400 */
[----:B------:R-:W-:-:S05]  /*1e5130*/  IMAD.X R15, R27, 0x1, R26, P1 ;  /* 0x000000011b0f7824 */ /* 0x000fca00008e061a */
[----:B------:R0:W-:Y:S04]  /*1e5140*/  STL.64 [R1+0x2d20], R14 ;  /* 0x002d200e01007387 */ /* 0x0001e80000100a00 */
[----:B------:R-:W-:Y:S04]  /*1e5150*/  STL [R1+0x2e0c], R17 ;  /* 0x002e0c1101007387 */ /* 0x000fe80000100800 */
[----:B------:R1:W-:Y:S04]  /*1e5160*/  STL [R1+0x2e48], R16 ;  /* 0x002e481001007387 */ /* 0x0003e80000100800 */
[----:B------:R-:W4:Y:S01]  /*1e5170*/  LDL.LU R18, [R1+0x2cd0] ;  /* 0x002cd00001127983 */ /* 0x000f220000300800 */
[----:B0-----:R-:W-:-:S05]  /*1e5180*/  IADD3 R14, P1, R0, R29, RZ ;  /* 0x0000001d000e7210 */ /* 0x001fca0007f3e0ff */
[----:B------:R-:W-:-:S05]  /*1e5190*/  IMAD.X R15, R27, 0x1, R28, P1 ;  /* 0x000000011b0f7824 */ /* 0x000fca00008e061c */
[----:B------:R0:W-:Y:S04]  /*1e51a0*/  STL.64 [R1+0x2d10], R14 ;  /* 0x002d100e01007387 */ /* 0x0001e80000100a00 */
[----:B------:R0:W-:Y:S04]  /*1e51b0*/  STL [R1+0x2dd8], R4 ;  /* 0x002dd80401007387 */ /* 0x0001e80000100800 */
[----:B------:R-:W4:Y:S01]  /*1e51c0*/  LDL.LU R19, [R1+0x2cd4] ;  /* 0x002cd40001137983 */ /* 0x000f220000300800 */
[----:B------:R-:W-:-:S05]  /*1e51d0*/  F2FP.SATFINITE.E4M3.F32.PACK_AB_MERGE_C R2, R9, R7, RZ ;  /* 0x000000070902723e */ /* 0x000fca00048070ff */
[----:B------:R0:W-:Y:S04]  /*1e51e0*/  STL [R1+0x2ddc], R2 ;  /* 0x002ddc0201007387 */ /* 0x0001e80000100800 */
[----:B-1----:R-:W4:Y:S04]  /*1e51f0*/  LDL.LU R16, [R1+0x2cd8] ;  /* 0x002cd80001107983 */ /* 0x002f280000300800 */
[----:B------:R-:W4:Y:S04]  /*1e5200*/  LDL.LU R17, [R1+0x2cdc] ;  /* 0x002cdc0001117983 */ /* 0x000f280000300800 */
[----:B------:R-:W4:Y:S01]  /*1e5210*/  LDL.LU R7, [R1+0x2cb0] ;  /* 0x002cb00001077983 */ /* 0x000f220000300800 */
[----:B0-----:R-:W-:-:S03]  /*1e5220*/  IADD3 R14, P1, R0, R25, RZ ;  /* 0x00000019000e7210 */ /* 0x001fc60007f3e0ff */
[----:B------:R-:W4:Y:S01]  /*1e5230*/  LDL.LU R9, [R1+0x2cb4] ;  /* 0x002cb40001097983 */ /* 0x000f220000300800 */
[----:B------:R-:W-:-:S03]  /*1e5240*/  F2FP.SATFINITE.E4M3.F32.PACK_AB_MERGE_C R4, R13, R12, RZ ;  /* 0x0000000c0d04723e */ /* 0x000fc600048070ff */
[----:B------:R-:W4:Y:S01]  /*1e5250*/  LDL.LU R12, [R1+0x2cb8] ;  /* 0x002cb800010c7983 */ /* 0x000f220000300800 */
[----:B------:R-:W-:Y:S01]  /*1e5260*/  IMAD.X R15, R27, 0x1, R24, P1 ;  /* 0x000000011b0f7824 */ /* 0x000fe200008e0618 */
[----:B------:R-:W-:-:S04]  /*1e5270*/  F2FP.SATFINITE.E4M3.F32.PACK_AB_MERGE_C R2, R10, R11, RZ ;  /* 0x0000000b0a02723e */ /* 0x000fc800048070ff */
[----:B------:R0:W-:Y:S04]  /*1e5280*/  STL.64 [R1+0x2d00], R14 ;  /* 0x002d000e01007387 */ /* 0x0001e80000100a00 */
[----:B------:R-:W-:Y:S04]  /*1e5290*/  STL [R1+0x2d0c], R4 ;  /* 0x002d0c0401007387 */ /* 0x000fe80000100800 */
[----:B------:R-:W4:Y:S04]  /*1e52a0*/  LDL.LU R13, [R1+0x2cbc] ;  /* 0x002cbc00010d7983 */ /* 0x000f280000300800 */
[----:B------:R-:W-:Y:S04]  /*1e52b0*/  STL [R1+0x2d4c], R2 ;  /* 0x002d4c0201007387 */ /* 0x000fe80000100800 */
[----:B------:R-:W4:Y:S04]  /*1e52c0*/  LDL.LU R11, [R1+0x2ca0] ;  /* 0x002ca000010b7983 */ /* 0x000f280000300800 */
[----:B------:R-:W4:Y:S01]  /*1e52d0*/  LDL.LU R10, [R1+0x2ca4] ;  /* 0x002ca400010a7983 */ /* 0x000f220000300800 */
[----:B0-----:R-:W-:-:S03]  /*1e52e0*/  IADD3 R14, P1, R0, R23, RZ ;  /* 0x00000017000e7210 */ /* 0x001fc60007f3e0ff */
[----:B------:R0:W-:Y:S02]  /*1e52f0*/  STL.64 [R1+0x82c0], R22 ;  /* 0x0082c01601007387 */ /* 0x0001e40000100a00 */
[----:B------:R-:W-:Y:S02]  /*1e5300*/  IMAD.X R15, R27, 0x1, R22, P1 ;  /* 0x000000011b0f7824 */ /* 0x000fe400008e0616 */
[----:B0-----:R-:W4:Y:S04]  /*1e5310*/  LDL.LU R22, [R1+0x2cc8] ;  /* 0x002cc80001167983 */ /* 0x001f280000300800 */
[----:B------:R-:W4:Y:S04]  /*1e5320*/  LDL.LU R23, [R1+0x2ccc] ;  /* 0x002ccc0001177983 */ /* 0x000f280000300800 */
[----:B------:R0:W-:Y:S04]  /*1e5330*/  STL.64 [R1+0x2cf0], R14 ;  /* 0x002cf00e01007387 */ /* 0x0001e80000100a00 */
[----:B------:R-:W4:Y:S01]  /*1e5340*/  LDL.LU R4, [R1+0x2ca8] ;  /* 0x002ca80001047983 */ /* 0x000f220000300800 */
[----:B0-----:R-:W-:-:S05]  /*1e5350*/  IADD3 R14, P1, R0, R21, RZ ;  /* 0x00000015000e7210 */ /* 0x001fca0007f3e0ff */
[----:B------:R-:W-:Y:S01]  /*1e5360*/  IMAD.X R15, R27, 0x1, R20, P1 ;  /* 0x000000011b0f7824 */ /* 0x000fe200008e0614 */
[----:B--2---:R-:W-:-:S05]  /*1e5370*/  F2FP.SATFINITE.E4M3.F32.PACK_AB_MERGE_C R2, R5, R3, RZ ;  /* 0x000000030502723e */ /* 0x004fca00048070ff */
[----:B------:R0:W-:Y:S01]  /*1e5380*/  STL [R1+0x2cf8], R2 ;  /* 0x002cf80201007387 */ /* 0x0001e20000100800 */
[----:B---3--:R-:W-:-:S03]  /*1e5390*/  F2FP.SATFINITE.E4M3.F32.PACK_AB_MERGE_C R3, R8, R6, RZ ;  /* 0x000000060803723e */ /* 0x008fc600048070ff */
[----:B0-----:R-:W2:Y:S04]  /*1e53a0*/  LDL.LU R2, [R1+0x2cac] ;  /* 0x002cac0001027983 */ /* 0x001ea80000300800 */
[----:B------:R-:W-:Y:S04]  /*1e53b0*/  STL [R1+0x2cec], R3 ;  /* 0x002cec0301007387 */ /* 0x000fe80000100800 */
[----:B------:R0:W-:Y:S04]  /*1e53c0*/  STL [R1+0x82b4], R21 ;  /* 0x0082b41501007387 */ /* 0x0001e80000100800 */
[----:B0-----:R-:W3:Y:S04]  /*1e53d0*/  LDL.LU R21, [R1+0x2cc4] ;  /* 0x002cc40001157983 */ /* 0x001ee80000300800 */
[----:B------:R0:W-:Y:S04]  /*1e53e0*/  STL.64 [R1+0x2ce0], R14 ;  /* 0x002ce00e01007387 */ /* 0x0001e80000100a00 */
[----:B0-----:R-:W2:Y:S04]  /*1e53f0*/  LDL.LU.64 R14, [R1+0x82e0] ;  /* 0x0082e000010e7983 */ /* 0x001ea80000300a00 */
[----:B------:R-:W2:Y:S04]  /*1e5400*/  LDL.LU R3, [R1+0x2c90] ;  /* 0x002c900001037983 */ /* 0x000ea80000300800 */
[----:B------:R-:W2:Y:S04]  /*1e5410*/  LDL.LU R5, [R1+0x2c94] ;  /* 0x002c940001057983 */ /* 0x000ea80000300800 */
[----:B------:R-:W2:Y:S04]  /*1e5420*/  LDL.LU R6, [R1+0x2c98] ;  /* 0x002c980001067983 */ /* 0x000ea80000300800 */
[----:B------:R-:W2:Y:S04]  /*1e5430*/  LDL.LU R8, [R1+0x2c9c] ;  /* 0x002c9c0001087983 */ /* 0x000ea80000300800 */
[----:B------:R0:W-:Y:S04]  /*1e5440*/  STL [R1+0x82b8], R20 ;  /* 0x0082b81401007387 */ /* 0x0001e80000100800 */
[----:B0-----:R-:W3:Y:S01]  /*1e5450*/  LDL.LU R20, [R1+0x2cc0] ;  /* 0x002cc00001147983 */ /* 0x001ee20000300800 */
[----:B----4-:R-:W-:-:S03]  /*1e5460*/  F2FP.SATFINITE.E4M3.F32.PACK_AB_MERGE_C R19, R19, R18, RZ ;  /* 0x000000121313723e */ /* 0x010fc600048070ff */
[----:B------:R-:W4:Y:S04]  /*1e5470*/  LDL.LU R18, [R1+0x82dc] ;  /* 0x0082dc0001127983 */ /* 0x000f280000300800 */
[----:B------:R0:W-:Y:S04]  /*1e5480*/  STL [R1+0x2ce8], R19 ;  /* 0x002ce81301007387 */ /* 0x0001e80000100800 */
[----:B0-----:R-:W2:Y:S01]  /*1e5490*/  LDL.LU R19, [R1+0x82d8] ;  /* 0x0082d80001137983 */ /* 0x001ea20000300800 */
[----:B------:R-:W-:-:S05]  /*1e54a0*/  F2FP.SATFINITE.E4M3.F32.PACK_AB_MERGE_C R17, R17, R16, RZ ;  /* 0x000000101111723e */ /* 0x000fca00048070ff */
[----:B------:R4:W-:Y:S01]  /*1e54b0*/  STL [R1+0x2cdc], R17 ;  /* 0x002cdc1101007387 */ /* 0x0009e20000100800 */
[----:B--2---:R-:W-:-:S05]  /*1e54c0*/  IADD3 R16, P1, R0, R19, RZ ;  /* 0x0000001300107210 */ /* 0x004fca0007f3e0ff */
[----:B----4-:R-:W-:-:S05]  /*1e54d0*/  IMAD.X R17, R27, 0x1, R18, P1 ;  /* 0x000000011b117824 */ /* 0x010fca00008e0612 */
[----:B------:R0:W-:Y:S04]  /*1e54e0*/  STL.64 [R1+0x2cd0], R16 ;  /* 0x002cd01001007387 */ /* 0x0001e80000100a00 */
[----:B0-----:R-:W2:Y:S01]  /*1e54f0*/  LDL.LU.64 R16, [R1+0x82d0] ;  /* 0x0082d00001107983 */ /* 0x001ea20000300a00 */
[----:B---3--:R-:W-:Y:S02]  /*1e5500*/  F2FP.SATFINITE.E4M3.F32.PACK_AB_MERGE_C R21, R21, R20, RZ ;  /* 0x000000141515723e */ /* 0x008fe400048070ff */
[----:B------:R-:W-:-:S03]  /*1e5510*/  F2FP.SATFINITE.E4M3.F32.PACK_AB_MERGE_C R22, R23, R22, RZ ;  /* 0x000000161716723e */ /* 0x000fc600048070ff */
[----:B------:R-:W-:Y:S04]  /*1e5520*/  STL [R1+0x2cd8], R21 ;  /* 0x002cd81501007387 */ /* 0x000fe80000100800 */
[----:B------:R0:W-:Y:S01]  /*1e5530*/  STL [R1+0x2ccc], R22 ;  /* 0x002ccc1601007387 */ /* 0x0001e20000100800 */
[----:B------:R-:W-:-:S03]  /*1e5540*/  F2FP.SATFINITE.E4M3.F32.PACK_AB_MERGE_C R7, R9, R7, RZ ;  /* 0x000000070907723e */ /* 0x000fc600048070ff */
[----:B0-----:R-:W3:Y:S04]  /*1e5550*/  LDL.LU R22, [R1+0x2c80] ;  /* 0x002c800001167983 */ /* 0x001ee80000300800 */
[----:B------:R-:W3:Y:S01]  /*1e5560*/  LDL.LU R23, [R1+0x2c84] ;  /* 0x002c840001177983 */ /* 0x000ee20000300800 */
[----:B--2---:R-:W-:-:S05]  /*1e5570*/  IADD3 R20, P1, R0, R17, RZ ;  /* 0x0000001100147210 */ /* 0x004fca0007f3e0ff */
[----:B------:R-:W-:-:S05]  /*1e5580*/  IMAD.X R21, R27, 0x1, R15, P1 ;  /* 0x000000011b157824 */ /* 0x000fca00008e060f */
[----:B------:R-:W-:Y:S04]  /*1e5590*/  STL.64 [R1+0x2cc0], R20 ;  /* 0x002cc01401007387 */ /* 0x000fe80000100a00 */
[----:B------:R0:W-:Y:S04]  /*1e55a0*/  STL [R1+0x2cc8], R7 ;  /* 0x002cc80701007387 */ /* 0x0001e80000100800 */
[----:B0-----:R-:W2:Y:S01]  /*1e55b0*/  LDL.LU R7, [R1+0x2c88] ;  /* 0x002c880001077983 */ /* 0x001ea20000300800 */
[----:B------:R-:W-:-:S03]  /*1e55c0*/  IADD3 R20, P1, R0, R16, RZ ;  /* 0x0000001000147210 */ /* 0x000fc60007f3e0ff */
[----:B------:R-:W2:Y:S02]  /*1e55d0*/  LDL.LU R9, [R1+0x2c8c] ;  /* 0x002c8c0001097983 */ /* 0x000ea40000300800 */
[----:B------:R-:W-:Y:S02]  /*1e55e0*/  IMAD.X R21, R27, 0x1, R14, P1 ;  /* 0x000000011b157824 */ /* 0x000fe400008e060e */
[----:B------:R-:W4:Y:S01]  /*1e55f0*/  LDL.LU R27, [R1+0x82c8] ;  /* 0x0082c800011b7983 */ /* 0x000f220000300800 */
[----:B------:R-:W-:Y:S02]  /*1e5600*/  F2FP.SATFINITE.E4M3.F32.PACK_AB_MERGE_C R13, R13, R12, RZ ;  /* 0x0000000c0d0d723e */ /* 0x000fe400048070ff */
[----:B------:R-:W-:Y:S01]  /*1e5610*/  F2FP.SATFINITE.E4M3.F32.PACK_AB_MERGE_C R10, R10, R11, RZ ;  /* 0x0000000b0a0a723e */ /* 0x000fe200048070ff */
[----:B------:R-:W2:Y:S04]  /*1e5620*/  LDL.LU R12, [R1+0x2c70] ;  /* 0x002c7000010c7983 */ /* 0x000ea80000300800 */
[----:B------:R-:W-:Y:S04]  /*1e5630*/  STL.64 [R1+0x2cb0], R20 ;  /* 0x002cb01401007387 */ /* 0x000fe80000100a00 */
[----:B------:R0:W-:Y:S01]  /*1e5640*/  STL [R1+0x2cb8], R13 ;  /* 0x002cb80d01007387 */ /* 0x0001e20000100800 */
[----:B------:R-:W-:Y:S01]  /*1e5650*/  VIADD R0, R0, UR6 ;  /* 0x0000000600007c36 */ /* 0x000fe20008000000 */
[----:B------:R-:W-:-:S02]  /*1e5660*/  F2FP.SATFINITE.E4M3.F32.PACK_AB_MERGE_C R2, R2, R4, RZ ;  /* 0x000000040202723e */ /* 0x000fc400048070ff */
[----:B------:R-:W-:Y:S02]  /*1e5670*/  F2FP.SATFINITE.E4M3.F32.PACK_AB_MERGE_C R3, R5, R3, RZ ;  /* 0x000000030503723e */ /* 0x000fe400048070ff */
[----:B---3--:R-:W-:Y:S01]  /*1e5680*/  F2FP.SATFINITE.E4M3.F32.PACK_AB_MERGE_C R23, R23, R22, RZ ;  /* 0x000000161717723e */ /* 0x008fe200048070ff */
[----:B------:R-:W-:Y:S01]  /*1e5690*/  ULDC UR6, c[0x0][0x248] ;  /* 0x0000920000067ab9 */ /* 0x000fe20000000800 */
[----:B0-----:R-:W3:Y:S04]  /*1e56a0*/  LDL.LU R13, [R1+0x2c74] ;  /* 0x002c7400010d7983 */ /* 0x001ee80000300800 */
[----:B------:R0:W-:Y:S04]  /*1e56b0*/  STL [R1+0x87c], R10 ;  /* 0x00087c0a01007387 */ /* 0x0001e80000100800 */
[----:B------:R-:W3:Y:S04]  /*1e56c0*/  LDL.LU R11, [R1+0x2c78] ;  /* 0x002c7800010b7983 */ /* 0x000ee80000300800 */
[----:B0-----:R-:W3:Y:S01]  /*1e56d0*/  LDL.LU R10, [R1+0x2c7c] ;  /* 0x002c7c00010a7983 */ /* 0x001ee20000300800 */
[----:B----4-:R-:W-:-:S03]  /*1e56e0*/  IADD3 R20, P1, R0, R27, RZ ;  /* 0x0000001b00147210 */ /* 0x010fc60007f3e0ff */
[----:B------:R0:W-:Y:S04]  /*1e56f0*/  STL [R1+0x82b0], R27 ;  /* 0x0082b01b01007387 */ /* 0x0001e80000100800 */
[----:B------:R1:W-:Y:S01]  /*1e5700*/  STL [R1+0x2ca8], R2 ;  /* 0x002ca80201007387 */ /* 0x0003e20000100800 */
[----:B0-----:R-:W-:-:S05]  /*1e5710*/  SHF.R.S32.HI R27, RZ, 0x1f, R0 ;  /* 0x0000001fff1b7819 */ /* 0x001fca0000011400 */
[C---:B------:R-:W-:Y:S01]  /*1e5720*/  IMAD.X R21, R27.reuse, 0x1, R26, P1 ;  /* 0x000000011b157824 */ /* 0x040fe200008e061a */
[----:B------:R-:W-:Y:S02]  /*1e5730*/  IADD3 R4, P1, R0, R29, RZ ;  /* 0x0000001d00047210 */ /* 0x000fe40007f3e0ff */
[----:B-1----:R-:W-:Y:S02]  /*1e5740*/  F2FP.SATFINITE.E4M3.F32.PACK_AB_MERGE_C R2, R8, R6, RZ ;  /* 0x000000060802723e */ /* 0x002fe400048070ff */
[----:B------:R0:W-:Y:S01]  /*1e5750*/  STL.64 [R1+0x2ca0], R20 ;  /* 0x002ca01401007387 */ /* 0x0001e20000100a00 */
[----:B------:R-:W-:Y:S01]  /*1e5760*/  IMAD.X R5, R27, 0x1, R28, P1 ;  /* 0x000000011b057824 */ /* 0x000fe200008e061c */
[----:B------:R-:W-:Y:S02]  /*1e5770*/  IADD3 R22, P1, R0, R25, RZ ;  /* 0x0000001900167210 */ /* 0x000fe40007f3e0ff */
[----:B0-----:R-:W4:Y:S04]  /*1e5780*/  LDL.LU R20, [R1+0x2c60] ;  /* 0x002c600001147983 */ /* 0x001f280000300800 */
[----:B------:R-:W-:Y:S04]  /*1e5790*/  STL [R1+0x834], R3 ;  /* 0x0008340301007387 */ /* 0x000fe80000100800 */
[----:B------:R-:W4:Y:S04]  /*1e57a0*/  LDL.LU R21, [R1+0x2c64] ;  /* 0x002c640001157983 */ /* 0x000f280000300800 */
[----:B------:R-:W4:Y:S04]  /*1e57b0*/  LDL.LU R8, [R1+0x2c5c] ;  /* 0x002c5c0001087983 */ /* 0x000f280000300800 */
[----:B------:R0:W-:Y:S01]  /*1e57c0*/  STL [R1+0x7904], R2 ;  /* 0x0079040201007387 */ /* 0x0001e20000100800 */
[----:B--2---:R-:W-:-:S03]  /*1e57d0*/  F2FP.SATFINITE.E4M3.F32.PACK_AB_MERGE_C R7, R9, R7, RZ ;  /* 0x000000070907723e */ /* 0x004fc600048070ff */
[----:B0-----:R-:W2:Y:S04]  /*1e57e0*/  LDL.LU R2, [R1+0x2c58] ;  /* 0x002c580001027983 */ /* 0x001ea80000300800 */
[----:B------:R0:W-:Y:S04]  /*1e57f0*/  STL.64 [R1+0x2c90], R4 ;  /* 0x002c900401007387 */ /* 0x0001e80000100a00 */
[----:B0-----:R-:W2:Y:S04]  /*1e5800*/  LDL.LU R4, [R1+0x2c40] ;  /* 0x002c400001047983 */ /* 0x001ea80000300800 */
[----:B------:R-:W2:Y:S04]  /*1e5810*/  LDL.LU R3, [R1+0x2c44] ;  /* 0x002c440001037983 */ /* 0x000ea80000300800 */
[----:B------:R-:W2:Y:S04]  /*1e5820*/  LDL.LU R5, [R1+0x2c48] ;  /* 0x002c480001057983 */ /* 0x000ea80000300800 */
[----:B------:R-:W2:Y:S04]  /*1e5830*/  LDL.LU R6, [R1+0x2c4c] ;  /* 0x002c4c0001067983 */ /* 0x000ea80000300800 */
[----:B------:R0:W-:Y:S04]  /*1e5840*/  STL [R1+0x7e4], R23 ;  /* 0x0007e41701007387 */ /* 0x0001e80000100800 */
[----:B------:R-:W-:Y:S01]  /*1e5850*/  STL [R1+0x7f0], R7 ;  /* 0x0007f00701007387 */ /* 0x000fe20000100800 */
[----:B0-----:R-:W-:-:S05]  /*1e5860*/  IMAD.X R23, R27, 0x1, R24, P1 ;  /* 0x000000011b177824 */ /* 0x001fca00008e0618 */
[----:B------:R0:W-:Y:S04]  /*1e5870*/  STL.64 [R1+0x2c80], R22 ;  /* 0x002c801601007387 */ /* 0x0001e80000100a00 */
[----:B0-----:R-:W2:Y:S01]  /*1e5880*/  LDL.LU.64 R22, [R1+0x82c0] ;  /* 0x0082c00001167983 */ /* 0x001ea20000300a00 */
[----:B---3--:R-:W-:-:S03]  /*1e5890*/  F2FP.SATFINITE.E4M3.F32.PACK_AB_MERGE_C R13, R13, R12, RZ ;  /* 0x0000000c0d0d723e */ /* 0x008fc600048070ff */
[----:B------:R-:W3:Y:S01]  /*1e58a0*/  LDL.LU R7, [R1+0x2c30] ;  /* 0x002c300001077983 */ /* 0x000ee20000300800 */
[----:B------:R-:W-:-:S03]  /*1e58b0*/  F2FP.SATFINITE.E4M3.F32.PACK_AB_MERGE_C R12, R10, R11, RZ ;  /* 0x0000000b0a0c723e */ /* 0x000fc600048070ff */
[----:B------:R-:W3:Y:S04]  /*1e58c0*/  LDL.LU R9, [R1+0x2c34] ;  /* 0x002c340001097983 */ /* 0x000ee80000300800 */
[----:B------:R0:W-:Y:S04]  /*1e58d0*/  STL.64 [R1+0x82a8], R24 ;  /* 0x0082a81801007387 */ /* 0x0001e80000100a00 */
[----:B0-----:R-:W3:Y:S04]  /*1e58e0*/  LDL.LU R24, [R1+0x2c50] ;  /* 0x002c500001187983 */ /* 0x001ee80000300800 */
[----:B------:R-:W3:Y:S04]  /*1e58f0*/  LDL.LU R25, [R1+0x2c54] ;  /* 0x002c540001197983 */ /* 0x000ee80000300800 */
[----:B------:R-:W-:Y:S01]  /*1e5900*/  STL [R1+0x788], R13 ;  /* 0x0007880d01007387 */ /* 0x000fe20000100800 */
[----:B----4-:R-:W-:-:S02]  /*1e5910*/  F2FP.SATFINITE.E4M3.F32.PACK_AB_MERGE_C R21, R21, R20, RZ ;  /* 0x000000141515723e */ /* 0x010fc400048070ff */
[----:B--2---:R-:W-:Y:S01]  /*1e5920*/  IADD3 R10, P1, R0, R23, RZ ;  /* 0x00000017000a7210 */ /* 0x004fe20007f3e0ff */
[----:B------:R0:W-:Y:S04]  /*1e5930*/  STL [R1+0x8298], R23 ;  /* 0x0082981701007387 */ /* 0x0001e80000100800 */
[----:B------:R1:W-:Y:S01]  /*1e5940*/  STL [R1+0x7a0], R12 ;  /* 0x0007a00c01007387 */ /* 0x0003e20000100800 */
[----:B------:R-:W-:-:S03]  /*1e5950*/  IMAD.X R11, R27, 0x1, R22, P1 ;  /* 0x000000011b0b7824 */ /* 0x000fc600008e0616 */
[----:B0-----:R-:W2:Y:S04]  /*1e5960*/  LDL.LU R23, [R1+0x2c6c] ;  /* 0x002c6c0001177983 */ /* 0x001ea80000300800 */
[----:B-1----:R-:W4:Y:S04]  /*1e5970*/  LDL.LU R12, [R1+0x2c38] ;  /* 0x002c3800010c7983 */ /* 0x002f280000300800 */
[----:B------:R-:W4:Y:S04]  /*1e5980*/  LDL.LU R13, [R1+0x2c3c] ;  /* 0x002c3c00010d7983 */ /* 0x000f280000300800 */
[----:B------:R0:W-:Y:S04]  /*1e5990*/  STL.64 [R1+0x2c70], R10 ;  /* 0x002c700a01007387 */ /* 0x0001e80000100a00 */
[----:B0-----:R-:W4:Y:S04]  /*1e59a0*/  LDL.LU R11, [R1+0x2c20] ;  /* 0x002c2000010b7983 */ /* 0x001f280000300800 */
[----:B------:R-:W4:Y:S04]  /*1e59b0*/  LDL.LU R10, [R1+0x2c24] ;  /* 0x002c2400010a7983 */ /* 0x000f280000300800 */
[----:B------:R0:W-:Y:S04]  /*1e59c0*/  STL [R1+0x829c], R22 ;  /* 0x00829c1601007387 */ /* 0x0001e80000100800 */
[----:B0-----:R-:W2:Y:S04]  /*1e59d0*/  LDL.LU R22, [R1+0x2c68] ;  /* 0x002c680001167983 */ /* 0x001ea80000300800 */
[----:B------:R-:W3:Y:S04]  /*1e59e0*/  LDL.LU R20, [R1+0x82b8] ;  /* 0x0082b80001147983 */ /* 0x000ee80000300800 */
[----:B------:R0:W-:Y:S04]  /*1e59f0*/  STL [R1+0x730], R21 ;  /* 0x0007301501007387 */ /* 0x0001e80000100800 */
[----:B0-----:R-:W4:Y:S01]  /*1e5a00*/  LDL.LU R21, [R1+0x82b4] ;  /* 0x0082b40001157983 */ /* 0x001f220000300800 */
[----:B------:R-:W-:-:S02]  /*1e5a10*/  F2FP.SATFINITE.E4M3.F32.PACK_AB_MERGE_C R3, R3, R4, RZ ;  /* 0x000000040303723e */ /* 0x000fc400048070ff */
[----:B------:R-:W-:Y:S02]  /*1e5a20*/  F2FP.SATFINITE.E4M3.F32.PACK_AB_MERGE_C R5, R6, R5, RZ ;  /* 0x000000050605723e */ /* 0x000fe400048070ff */
[----:B--2---:R-:W-:-:S05]  /*1e5a30*/  F2FP.SATFINITE.E4M3.F32.PACK_AB_MERGE_C R23, R23, R22, RZ ;  /* 0x000000161717723e */ /* 0x004fca00048070ff */
[----:B------:R0:W-:Y:S01]  /*1e5a40*/  STL [R1+0x748], R23 ;  /* 0x0007481701007387 */ /* 0x0001e20000100800 */
[----:B----4-:R-:W-:-:S03]  /*1e5a50*/  IADD3 R22, P1, R0, R21, RZ ;  /* 0x0000001500167210 */ /* 0x010fc60007f3e0ff */
[----:B---3--:R1:W-:Y:S02]  /*1e5a60*/  STL.64 [R1+0x82a0], R20 ;  /* 0x0082a01401007387 */ /* 0x0083e40000100a00 */
[----:B0-----:R-:W-:-:S05]  /*1e5a70*/  IMAD.X R23, R27, 0x1, R20, P1 ;  /* 0x000000011b177824 */ /* 0x001fca00008e0614 */
[----:B------:R-:W-:Y:S01]  /*1e5a80*/  STL.64 [R1+0x2c60], R22 ;  /* 0x002c601601007387 */ /* 0x000fe20000100a00 */
[----:B-1----:R-:W-:Y:S02]  /*1e5a90*/  F2FP.SATFINITE.E4M3.F32.PACK_AB_MERGE_C R21, R25, R24, RZ ;  /* 0x000000181915723e */ /* 0x002fe400048070ff */
[----:B------:R-:W-:Y:S02]  /*1e5aa0*/  F2FP.SATFINITE.E4M3.F32.PACK_AB_MERGE_C R20, R8, R2, RZ ;  /* 0x000000020814723e */ /* 0x000fe400048070ff */
[----:B------:R-:W2:Y:S04]  /*1e5ab0*/  LDL.LU R2, [R1+0x2c28] ;  /* 0x002c280001027983 */ /* 0x000ea80000300800 */
[----:B------:R-:W-:Y:S04]  /*1e5ac0*/  STL [R1+0x6f0], R21 ;  /* 0x0006f01501007387 */ /* 0x000fe80000100800 */
[----:B------:R-:W2:Y:S04]  /*1e5ad0*/  LDL.LU R8, [R1+0x2c2c] ;  /* 0x002c2c0001087983 */ /* 0x000ea80000300800 */
[----:B------:R0:W-:Y:S04]  /*1e5ae0*/  STL [R1+0x6fc], R20 ;  /* 0x0006fc1401007387 */ /* 0x0001e80000100800 */
[----:B------:R1:W-:Y:S04]  /*1e5af0*/  STL [R1+0x8288], R19 ;  /* 0x0082881301007387 */ /* 0x0003e80000100800 */
[----:B------:R-:W3:Y:S01]  /*1e5b00*/  LDL.LU R4, [R1+0x2c10] ;  /* 0x002c100001047983 */ /* 0x000ee20000300800 */
[----:B0-----:R-:W-:-:S05]  /*1e5b10*/  IADD3 R20, P1, R0, R19, RZ ;  /* 0x0000001300147210 */ /* 0x001fca0007f3e0ff */
[----:B------:R-:W-:-:S05]  /*1e5b20*/  IMAD.X R21, R27, 0x1, R18, P1 ;  /* 0x000000011b157824 */ /* 0x000fca00008e0612 */
[----:B------:R-:W-:Y:S04]  /*1e5b30*/  STL.64 [R1+0x2c50], R20 ;  /* 0x002c501401007387 */ /* 0x000fe80000100a00 */
[----:B------:R0:W-:Y:S01]  /*1e5b40*/  STL [R1+0x6b0], R3 ;  /* 0x0006b00301007387 */ /* 0x0001e20000100800 */
[----:B-1----:R-:W-:-:S03]  /*1e5b50*/  F2FP.SATFINITE.E4M3.F32.PACK_AB_MERGE_C R19, R9, R7, RZ ;  /* 0x000000070913723e */ /* 0x002fc600048070ff */
[----:B0-----:R-:W3:Y:S01]  /*1e5b60*/  LDL.LU R3, [R1+0x2c14] ;  /* 0x002c140001037983 */ /* 0x001ee20000300800 */
[----:B------:R-:W-:-:S03]  /*1e5b70*/  IADD3 R20, P1, R0, R17, RZ ;  /* 0x0000001100147210 */ /* 0x000fc60007f3e0ff */
[----:B------:R0:W-:Y:S02]  /*1e5b80*/  STL [R1+0x6b8], R5 ;  /* 0x0006b80501007387 */ /* 0x0001e40000100800 */
[C---:B------:R-:W-:Y:S01]  /*1e5b90*/  IMAD.X R21, R27.reuse, 0x1, R15, P1 ;  /* 0x000000011b157824 */ /* 0x040fe200008e060f */
[----:B------:R-:W-:Y:S01]  /*1e5ba0*/  IADD3 R22, P1, R0, R16, RZ ;  /* 0x0000001000167210 */ /* 0x000fe20007f3e0ff */
[----:B0-----:R-:W4:Y:S04]  /*1e5bb0*/  LDL.LU R5, [R1+0x2c18] ;  /* 0x002c180001057983 */ /* 0x001f280000300800 */
[----:B------:R-:W4:Y:S04]  /*1e5bc0*/  LDL.LU R6, [R1+0x2c1c] ;  /* 0x002c1c0001067983 */ /* 0x000f280000300800 */
[----:B------:R-:W3:Y:S04]  /*1e5bd0*/  LDL.LU R7, [R1+0x2c00] ;  /* 0x002c000001077983 */ /* 0x000ee80000300800 */
[----:B------:R-:W3:Y:S04]  /*1e5be0*/  LDL.LU R9, [R1+0x2c04] ;  /* 0x002c040001097983 */ /* 0x000ee80000300800 */
[----:B------:R0:W-:Y:S04]  /*1e5bf0*/  STL.64 [R1+0x2c40], R20 ;  /* 0x002c401401007387 */ /* 0x0001e80000100a00 */
[----:B------:R-:W-:Y:S01]  /*1e5c00*/  STL [R1+0x650], R19 ;  /* 0x0006501301007387 */ /* 0x000fe20000100800 */
[----:B------:R-:W-:-:S03]  /*1e5c10*/  IMAD.X R23, R27, 0x1, R14, P1 ;  /* 0x000000011b177824 */ /* 0x000fc600008e060e */
[----:B0-----:R-:W3:Y:S04]  /*1e5c20*/  LDL.LU R20, [R1+0x2c08] ;  /* 0x002c080001147983 */ /* 0x001ee80000300800 */
[----:B------:R-:W3:Y:S04]  /*1e5c30*/  LDL.LU R21, [R1+0x2c0c] ;  /* 0x002c0c0001157983 */ /* 0x000ee80000300800 */
[----:B------:R-:W-:Y:S04]  /*1e5c40*/  STL.64 [R1+0x8290], R16 ;  /* 0x0082901001007387 */ /* 0x000fe80000100a00 */
[----:B------:R-:W4:Y:S01]  /*1e5c50*/  LDL.LU R27, [R1+0x82b0] ;  /* 0x0082b000011b7983 */ /* 0x000f220000300800 */
[----:B------:R-:W-:-:S02]  /*1e5c60*/  F2FP.SATFINITE.E4M3.F32.PACK_AB_MERGE_C R12, R13, R12, RZ ;  /* 0x0000000c0d0c723e */ /* 0x000fc400048070ff */
[----:B------:R-:W-:Y:S01]  /*1e5c70*/  F2FP.SATFINITE.E4M3.F32.PACK_AB_MERGE_C R10, R10, R11, RZ ;  /* 0x0000000b0a0a723e */ /* 0x000fe200048070ff */
[----:B------:R0:W-:Y:S01]  /*1e5c80*/  STL.64 [R1+0x2c30], R22 ;  /* 0x002c301601007387 */ /* 0x0001e20000100a00 */
[----:B------:R-:W-:Y:S01]  /*1e5c90*/  VIADD R0, R0, UR6 ;  /* 0x0000000600007c36 */ /* 0x000fe20008000000 */
[----:B------:R-:W-:Y:S02]  /*1e5ca0*/  ULDC UR6, c[0x0][0x248] ;  /* 0x0000920000067ab9 */ /* 0x000fe40000000800 */
[----:B0-----:R-:W3:Y:S04]  /*1e5cb0*/  LDL.LU R22, [R1+0x2bf0] ;  /* 0x002bf00001167983 */ /* 0x001ee80000300800 */
[----:B------:R0:W-:Y:S04]  /*1e5cc0*/  STL [R1+0x654], R12 ;  /* 0x0006540c01007387 */ /* 0x0001e80000100800 */
[----:B------:R-:W3:Y:S04]  /*1e5cd0*/  LDL.LU R23, [R1+0x2bf4] ;  /* 0x002bf40001177983 */ /* 0x000ee80000300800 */
[----:B------:R1:W-:Y:S04]  /*1e5ce0*/  STL [R1+0x640], R10 ;  /* 0x0006400a01007387 */ /* 0x0003e80000100800 */
[----:B------:R-:W3:Y:S04]  /*1e5cf0*/  LDL.LU R16, [R1+0x2bf8] ;  /* 0x002bf80001107983 */ /* 0x000ee80000300800 */
[----:B------:R-:W3:Y:S04]  /*1e5d00*/  LDL.LU R17, [R1+0x2bfc] ;  /* 0x002bfc0001117983 */ /* 0x000ee80000300800 */
[----:B0-----:R-:W3:Y:S04]  /*1e5d10*/  LDL.LU R12, [R1+0x2be0] ;  /* 0x002be000010c7983 */ /* 0x001ee80000300800 */
[----:B------:R-:W3:Y:S04]  /*1e5d20*/  LDL.LU R13, [R1+0x2be4] ;  /* 0x002be400010d7983 */ /* 0x000ee80000300800 */
[----:B------:R-:W3:Y:S04]  /*1e5d30*/  LDL.LU R11, [R1+0x2be8] ;  /* 0x002be800010b7983 */ /* 0x000ee80000300800 */
[----:B-1----:R-:W3:Y:S04]  /*1e5d40*/  LDL.LU R10, [R1+0x2bec] ;  /* 0x002bec00010a7983 */ /* 0x002ee80000300800 */
[----:B------:R-:W3:Y:S01]  /*1e5d50*/  LDL.LU R19, [R1+0x2bd0] ;  /* 0x002bd00001137983 */ /* 0x000ee20000300800 */
[----:B--2---:R-:W-:-:S03]  /*1e5d60*/  F2FP.SATFINITE.E4M3.F32.PACK_AB_MERGE_C R8, R8, R2, RZ ;  /* 0x000000020808723e */ /* 0x004fc600048070ff */
[----:B------:R-:W2:Y:S04]  /*1e5d70*/  LDL.LU R2, [R1+0x2bdc] ;  /* 0x002bdc0001027983 */ /* 0x000ea80000300800 */
[----:B------:R0:W-:Y:S02]  /*1e5d80*/  STL [R1+0x644], R8 ;  /* 0x0006440801007387 */ /* 0x0001e40000100800 */
[----:B0-----:R-:W-:Y:S02]  /*1e5d90*/  SHF.R.S32.HI R8, RZ, 0x1f, R0 ;  /* 0x0000001fff087819 */ /* 0x001fe40000011400 */
[----:B----4-:R-:W-:-:S05]  /*1e5da0*/  IADD3 R24, P1, R0, R27, RZ ;  /* 0x0000001b00187210 */ /* 0x010fca0007f3e0ff */
[----:B------:R-:W-:-:S05]  /*1e5db0*/  IMAD.X R25, R8, 0x1, R26, P1 ;  /* 0x0000000108197824 */ /* 0x000fca00008e061a */
[----:B------:R3:W-:Y:S01]  /*1e5dc0*/  STL.64 [R1+0x2c20], R24 ;  /* 0x002c201801007387 */ /* 0x0007e20000100a00 */
[----:B------:R-:W-:Y:S02]  /*1e5dd0*/  F2FP.SATFINITE.E4M3.F32.PACK_AB_MERGE_C R5, R6, R5, RZ ;  /* 0x000000050605723e */ /* 0x000fe400048070ff */
[----:B---3--:R-:W-:Y:S02]  /*1e5de0*/  F2FP.SATFINITE.E4M3.F32.PACK_AB_MERGE_C R24, R3, R4, RZ ;  /* 0x000000040318723e */ /* 0x008fe400048070ff */
[----:B------:R-:W3:Y:S04]  /*1e5df0*/  LDL.LU R4, [R1+0x2bc0] ;  /* 0x002bc00001047983 */ /* 0x000ee80000300800 */
[----:B------:R-:W3:Y:S04]  /*1e5e00*/  LDL.LU R3, [R1+0x2bc4] ;  /* 0x002bc40001037983 */ /* 0x000ee80000300800 */
[----:B------:R0:W-:Y:S04]  /*1e5e10*/  STL [R1+0x630], R24 ;  /* 0x0006301801007387 */ /* 0x0001e80000100800 */
[----:B------:R-:W-:Y:S01]  /*1e5e20*/  STL [R1+0x62c], R5 ;  /* 0x00062c0501007387 */ /* 0x000fe20000100800 */
[----:B0-----:R-:W-:-:S05]  /*1e5e30*/  IADD3 R24, P1, R0, R29, RZ ;  /* 0x0000001d00187210 */ /* 0x001fca0007f3e0ff */
[----:B------:R-:W-:-:S05]  /*1e5e40*/  IMAD.X R25, R8, 0x1, R28, P1 ;  /* 0x0000000108197824 */ /* 0x000fca00008e061c */
[----:B------:R0:W-:Y:S04]  /*1e5e50*/  STL.64 [R1+0x2c10], R24 ;  /* 0x002c101801007387 */ /* 0x0001e80000100a00 */
[----:B0-----:R-:W4:Y:S01]  /*1e5e60*/  LDL.LU.64 R24, [R1+0x82a8] ;  /* 0x0082a80001187983 */ /* 0x001f220000300a00 */
[----:B------:R-:W-:-:S03]  /*1e5e70*/  F2FP.SATFINITE.E4M3.F32.PACK_AB_MERGE_C R9, R9, R7, RZ ;  /* 0x000000070909723e */ /* 0x000fc600048070ff */
[----:B------:R-:W3:Y:S01]  /*1e5e80*/  LDL.LU R5, [R1+0x2bc8] ;  /* 0x002bc80001057983 */ /* 0x000ee20000300800 */
[----:B------:R-:W-:-:S03]  /*1e5e90*/  F2FP.SATFINITE.E4M3.F32.PACK_AB_MERGE_C R21, R21, R20, RZ ;  /* 0x000000141515723e */ /* 0x000fc600048070ff */
[----:B------:R-:W3:Y:S04]  /*1e5ea0*/  LDL.LU R6, [R1+0x2bcc] ;  /* 0x002bcc0001067983 */ /* 0x000ee80000300800 */
[----:B------:R-:W3:Y:S04]  /*1e5eb0*/  LDL.LU R7, [R1+0x2bb0] ;  /* 0x002bb00001077983 */ /* 0x000ee80000300800 */
[----:B------:R0:W-:Y:S01]  /*1e5ec0*/  STL [R1+0x620], R9 ;  /* 0x0006200901007387 */ /* 0x0001e20000100800 */
[----:B------:R-:W-:-:S03]  /*1e5ed0*/  F2FP.SATFINITE.E4M3.F32.PACK_AB_MERGE_C R23, R23, R22, RZ ;  /* 0x000000161717723e */ /* 0x000fc600048070ff */
[----:B0-----:R-:W3:Y:S04]  /*1e5ee0*/  LDL.LU R9, [R1+0x2bb4] ;  /* 0x002bb40001097983 */ /* 0x001ee80000300800 */
[----:B------:R0:W-:Y:S01]  /*1e5ef0*/  STL [R1+0x61c], R21 ;  /* 0x00061c1501007387 */ /* 0x0001e20000100800 */
[----:B----4-:R-:W-:-:S05]  /*1e5f00*/  IADD3 R20, P1, R0, R25, RZ ;  /* 0x0000001900147210 */ /* 0x010fca0007f3e0ff */
[----:B0-----:R-:W-:-:S05]  /*1e5f10*/  IMAD.X R21, R8, 0x1, R24, P1 ;  /* 0x0000000108157824 */ /* 0x001fca00008e0618 */
[----:B------:R0:W-:Y:S04]  /*1e5f20*/  STL.64 [R1+0x2c00], R20 ;  /* 0x002c001401007387 */ /* 0x0001e80000100a00 */
[----:B0-----:R-:W4:Y:S04]  /*1e5f30*/  LDL.LU.64 R20, [R1+0x82a0] ;  /* 0x0082a00001147983 */ /* 0x001f280000300a00 */
[----:B------:R0:W-:Y:S04]  /*1e5f40*/  STL.64 [R1+0x8280], R24 ;  /* 0x0082801801007387 */ /* 0x0001e80000100a00 */
[----:B0-----:R-:W2:Y:S04]  /*1e5f50*/  LDL.LU R24, [R1+0x2bd4] ;  /* 0x002bd40001187983 */ /* 0x001ea80000300800 */
[----:B------:R-:W3:Y:S04]  /*1e5f60*/  LDL.LU R25, [R1+0x2bd8] ;  /* 0x002bd80001197983 */ /* 0x000ee80000300800 */
[----:B------:R-:W4:Y:S04]  /*1e5f70*/  LDL.LU R22, [R1+0x829c] ;  /* 0x00829c0001167983 */ /* 0x000f280000300800 */
[----:B------:R0:W-:Y:S04]  /*1e5f80*/  STL [R1+0x608], R23 ;  /* 0x0006081701007387 */ /* 0x0001e80000100800 */
[----:B0-----:R-:W2:Y:S01]  /*1e5f90*/  LDL.LU R23, [R1+0x8298] ;  /* 0x0082980001177983 */ /* 0x001ea20000300800 */
[----:B------:R-:W-:-:S02]  /*1e5fa0*/  F2FP.SATFINITE.E4M3.F32.PACK_AB_MERGE_C R17, R17, R16, RZ ;  /* 0x000000101111723e */ /* 0x000fc400048070ff */
[----:B------:R-:W-:-:S03]  /*1e5fb0*/  F2FP.SATFINITE.E4M3.F32.PACK_AB_MERGE_C R13, R13, R12, RZ ;  /* 0x0000000c0d0d723e */ /* 0x000fc600048070ff */
[----:B------:R4:W-:Y:S04]  /*1e5fc0*/  STL [R1+0x604], R17 ;  /* 0x0006041101007387 */ /* 0x0009e80000100800 */
[----:B------:R-:W3:Y:S01]  /*1e5fd0*/  LDL.LU R12, [R1+0x2bb8] ;  /* 0x002bb800010c7983 */ /* 0x000ee20000300800 */
[----:B------:R-:W-:Y:S02]  /*1e5fe0*/  F2FP.SATFINITE.E4M3.F32.PACK_AB_MERGE_C R10, R10, R11, RZ ;  /* 0x0000000b0a0a723e */ /* 0x000fe400048070ff */
[----:B--2---:R-:W-:-:S05]  /*1e5ff0*/  IADD3 R16, P1, R0, R23, RZ ;  /* 0x0000001700107210 */ /* 0x004fca0007f3e0ff */
[----:B----4-:R-:W-:-:S05]  /*1e6000*/  IMAD.X R17, R8, 0x1, R22, P1 ;  /* 0x0000000108117824 */ /* 0x010fca00008e0616 */
[----:B------:R-:W-:Y:S04]  /*1e6010*/  STL.64 [R1+0x2bf0], R16 ;  /* 0x002bf01001007387 */ /* 0x000fe80000100a00 */
[----:B------:R0:W-:Y:S01]  /*1e6020*/  STL [R1+0x5f0], R13 ;  /* 0x0005f00d01007387 */ /* 0x0001e20000100800 */
[----:B------:R-:W-:-:S03]  /*1e6030*/  F2FP.SATFINITE.E4M3.F32.PACK_AB_MERGE_C R24, R24, R19, RZ ;  /* 0x000000131818723e */ /* 0x000fc600048070ff */
[----:B0-----:R-:W2:Y:S01]  /*1e6040*/  LDL.LU R13, [R1+0x2bbc] ;  /* 0x002bbc00010d7983 */ /* 0x001ea20000300800 */
[----:B------:R-:W-:-:S03]  /*1e6050*/  IADD3 R16, P1, R0, R21, RZ ;  /* 0x0000001500107210 */ /* 0x000fc60007f3e0ff */
[----:B------:R0:W-:Y:S04]  /*1e6060*/  STL [R1+0x5f4], R10 ;  /* 0x0005f40a01007387 */ /* 0x0001e80000100800 */
[----:B------:R-:W4:Y:S01]  /*1e6070*/  LDL.LU R11, [R1+0x1980] ;  /* 0x00198000010b7983 */ /* 0x000f220000300800 */
[----:B------:R-:W-:-:S03]  /*1e6080*/  IMAD.X R17, R8, 0x1, R20, P1 ;  /* 0x0000000108117824 */ /* 0x000fc600008e0614 */
[----:B0-----:R-:W4:Y:S04]  /*1e6090*/  LDL.LU R10, [R1+0x1984] ;  /* 0x00198400010a7983 */ /* 0x001f280000300800 */
[----:B------:R0:W-:Y:S04]  /*1e60a0*/  STL.64 [R1+0x2be0], R16 ;  /* 0x002be01001007387 */ /* 0x0001e80000100a00 */
[----:B0-----:R-:W2:Y:S04]  /*1e60b0*/  LDL.LU.64 R16, [R1+0x8290] ;  /* 0x0082900001107983 */ /* 0x001ea80000300a00 */
[----:B------:R-:W4:Y:S04]  /*1e60c0*/  LDL.LU R19, [R1+0x8288] ;  /* 0x0082880001137983 */ /* 0x000f280000300800 */
[----:B------:R4:W-:Y:S01]  /*1e60d0*/  STL [R1+0x5d4], R24 ;  /* 0x0005d41801007387 */ /* 0x0009e20000100800 */
[----:B---3--:R-:W-:-:S02]  /*1e60e0*/  F2FP.SATFINITE.E4M3.F32.PACK_AB_MERGE_C R2, R2, R25, RZ ;  /* 0x000000190202723e */ /* 0x008fc400048070ff */
[----:B----4-:R-:W-:Y:S01]  /*1e60f0*/  IADD3 R24, P1, R0, R19, RZ ;  /* 0x0000001300187210 */ /* 0x010fe20007f3e0ff */
[----:B------:R-:W-:Y:S04]  /*1e6100*/  STL [R1+0x8278], R19 ;  /* 0x0082781301007387 */ /* 0x000fe80000100800 */
[----:B------:R0:W-:Y:S01]  /*1e6110*/  STL [R1+0x5dc], R2 ;  /* 0x0005dc0201007387 */ /* 0x0001e20000100800 */
[----:B------:R-:W-:-:S03]  /*1e6120*/  IMAD.X R25, R8, 0x1, R18, P1 ;  /* 0x0000000108197824 */ /* 0x000fc600008e0612 */
[----:B------:R1:W-:Y:S01]  /*1e6130*/  STL [R1+0x827c], R18 ;  /* 0x00827c1201007387 */ /* 0x0003e20000100800 */
[----:B0-----:R-:W-:-:S03]  /*1e6140*/  F2FP.SATFINITE.E4M3.F32.PACK_AB_MERGE_C R2, R3, R4, RZ ;  /* 0x000000040302723e */ /* 0x001fc600048070ff */
[----:B-1----:R-:W3:Y:S04]  /*1e6150*/  LDL.LU R18, [R1+0x2ba0] ;  /* 0x002ba00001127983 */ /* 0x002ee80000300800 */
[----:B------:R-:W-:Y:S04]  /*1e6160*/  STL.64 [R1+0x2bd0], R24 ;  /* 0x002bd01801007387 */ /* 0x000fe80000100a00 */
[----:B------:R-:W3:Y:S04]  /*1e6170*/  LDL.LU R19, [R1+0x2ba4] ;  /* 0x002ba40001137983 */ /* 0x000ee80000300800 */
[----:B------:R2:W-:Y:S01]  /*1e6180*/  STL [R1+0x5bc], R2 ;  /* 0x0005bc0201007387 */ /* 0x0005e20000100800 */
[----:B------:R-:W-:-:S02]  /*1e6190*/  F2FP.SATFINITE.E4M3.F32.PACK_AB_MERGE_C R4, R6, R5, RZ ;  /* 0x000000050604723e */ /* 0x000fc400048070ff */
[----:B--2---:R-:W-:Y:S01]  /*1e61a0*/  IADD3 R2, P1, R0, R17, RZ ;  /* 0x0000001100027210 */ /* 0x004fe20007f3e0ff */
[----:B------:R-:W2:Y:S04]  /*1e61b0*/  LDL.LU R24, [R1+0x2ba8] ;  /* 0x002ba80001187983 */ /* 0x000ea80000300800 */
[----:B------:R-:W2:Y:S01]  /*1e61c0*/  LDL.LU R25, [R1+0x2bac] ;  /* 0x002bac0001197983 */ /* 0x000ea20000300800 */
[----:B------:R-:W-:-:S03]  /*1e61d0*/  IMAD.X R3, R8, 0x1, R15, P1 ;  /* 0x0000000108037824 */ /* 0x000fc600008e060f */
[----:B------:R-:W-:Y:S04]  /*1e61e0*/  STL [R1+0x5c8], R4 ;  /* 0x0005c80401007387 */ /* 0x000fe80000100800 */
[----:B------:R0:W-:Y:S01]  /*1e61f0*/  STL.64 [R1+0x2bc8], R2 ;  /* 0x002bc80201007387 */ /* 0x0001e20000100a00 */
[----:B------:R-:W-:Y:S02]  /*1e6200*/  IADD3 R6, P1, R0, R16, RZ ;  /* 0x0000001000067210 */ /* 0x000fe40007f3e0ff */
[----:B0-----:R-:W-:Y:S01]  /*1e6210*/  F2FP.SATFINITE.E4M3.F32.PACK_AB_MERGE_C R3, R9, R7, RZ ;  /* 0x000000070903723e */ /* 0x001fe200048070ff */
[----:B------:R-:W4:Y:S04]  /*1e6220*/  LDL.LU R2, [R1+0x2b90] ;  /* 0x002b900001027983 */ /* 0x000f280000300800 */
[----:B------:R-:W4:Y:S04]  /*1e6230*/  LDL.LU R4, [R1+0x2b94] ;  /* 0x002b940001047983 */ /* 0x000f280000300800 */
[----:B------:R0:W-:Y:S04]  /*1e6240*/  STL [R1+0x59c], R3 ;  /* 0x00059c0301007387 */ /* 0x0001e80000100800 */
[----:B0-----:R-:W4:Y:S04]  /*1e6250*/  LDL.LU R3, [R1+0x2b98] ;  /* 0x002b980001037983 */ /* 0x001f280000300800 */
[----:B------:R-:W4:Y:S04]  /*1e6260*/  LDL.LU R5, [R1+0x2b9c] ;  /* 0x002b9c0001057983 */ /* 0x000f280000300800 */
[----:B------:R0:W-:Y:S04]  /*1e6270*/  STL.64 [R1+0x8270], R16 ;  /* 0x0082701001007387 */ /* 0x0001e80000100a00 */
[----:B0-----:R-:W3:Y:S04]  /*1e6280*/  LDL.LU R16, [R1+0x1988] ;  /* 0x0019880001107983 */ /* 0x001ee80000300800 */
[----:B------:R-:W3:Y:S01]  /*1e6290*/  LDL.LU R17, [R1+0x198c] ;  /* 0x00198c0001117983 */ /* 0x000ee20000300800 */
[----:B------:R-:W-:Y:S01]  /*1e62a0*/  IMAD.X R7, R8, 0x1, R14, P1 ;  /* 0x0000000108077824 */ /* 0x000fe200008e060e */
[----:B------:R-:W-:-:S04]  /*1e62b0*/  F2FP.SATFINITE.E4M3.F32.PACK_AB_MERGE_C R10, R10, R11, RZ ;  /* 0x0000000b0a0a723e */ /* 0x000fc800048070ff */
[----:B------:R0:W-:Y:S01]  /*1e62c0*/  STL.64 [R1+0x2bc0], R6 ;  /* 0x002bc00601007387 */ /* 0x0001e20000100a00 */
[----:B------:R-:W-:Y:S01]  /*1e62d0*/  VIADD R0, R0, UR6 ;  /* 0x0000000600007c36 */ /* 0x000fe20008000000 */
[----:B------:R-:W-:Y:S01]  /*1e62e0*/  ULDC UR6, c[0x0][0x248] ;  /* 0x0000920000067ab9 */ /* 0x000fe20000000800 */
[----:B0-----:R-:W-:Y:S01]  /*1e62f0*/  F2FP.SATFINITE.E4M3.F32.PACK_AB_MERGE_C R6, R13, R12, RZ ;  /* 0x0000000c0d06723e */ /* 0x001fe200048070ff */
[----:B------:R-:W4:Y:S04]  /*1e6300*/  LDL.LU R7, [R1+0x2b80] ;  /* 0x002b800001077983 */ /* 0x000f280000300800 */
[----:B------:R-:W4:Y:S04]  /*1e6310*/  LDL.LU R9, [R1+0x2b84] ;  /* 0x002b840001097983 */ /* 0x000f280000300800 */
[----:B------:R-:W4:Y:S04]  /*1e6320*/  LDL.LU R12, [R1+0x2b88] ;  /* 0x002b8800010c7983 */ /* 0x000f280000300800 */
[----:B------:R-:W4:Y:S04]  /*1e6330*/  LDL.LU R13, [R1+0x2b8c] ;  /* 0x002b8c00010d7983 */ /* 0x000f280000300800 */
[----:B------:R0:W-:Y:S04]  /*1e6340*/  STL [R1+0x5a8], R6 ;  /* 0x0005a80601007387 */ /* 0x0001e80000100800 */
[----:B0-----:R-:W4:Y:S04]  /*1e6350*/  LDL.LU R6, [R1+0x2b70] ;  /* 0x002b700001067983 */ /* 0x001f280000300800 */
[----:B------:R-:W4:Y:S04]  /*1e6360*/  LDL.LU R8, [R1+0x2b74] ;  /* 0x002b740001087983 */ /* 0x000f280000300800 */
[----:B------:R0:W-:Y:S04]  /*1e6370*/  STL [R1+0x22c], R10 ;  /* 0x00022c0a01007387 */ /* 0x0001e80000100800 */
[----:B------:R-:W4:Y:S04]  /*1e6380*/  LDL.LU R11, [R1+0x2b78] ;  /* 0x002b7800010b7983 */ /* 0x000f280000300800 */
[----:B0-----:R-:W4:Y:S01]  /*1e6390*/  LDL.LU R10, [R1+0x2b7c] ;  /* 0x002b7c00010a7983 */ /* 0x001f220000300800 */
[----:B---3--:R-:W-:-:S02]  /*1e63a0*/  F2FP.SATFINITE.E4M3.F32.PACK_AB_MERGE_C R17, R17, R16, RZ ;  /* 0x000000101111723e */ /* 0x008fc400048070ff */
[----:B------:R-:W-:-:S03]  /*1e63b0*/  IADD3 R16, P1, R0, R27, RZ ;  /* 0x0000001b00107210 */ /* 0x000fc60007f3e0ff */
[----:B------:R-:W-:Y:S04]  /*1e63c0*/  STL [R1+0x230], R17 ;  /* 0x0002301101007387 */ /* 0x000fe80000100800 */
[----:B------:R0:W-:Y:S02]  /*1e63d0*/  STL [R1+0x8268], R27 ;  /* 0x0082681b01007387 */ /* 0x0001e40000100800 */
[----:B0-----:R-:W-:-:S05]  /*1e63e0*/  SHF.R.S32.HI R27, RZ, 0x1f, R0 ;  /* 0x0000001fff1b7819 */ /* 0x001fca0000011400 */
[----:B------:R-:W-:-:S05]  /*1e63f0*/  IMAD.X R17, R27, 0x1, R26, P1 ;  /* 0x000000011b117824 */ /* 0x000fca00008e061a */
[----:B------:R2:W-:Y:S02]  /*1e6400*/  STL.64 [R1+0x2bb0], R16 ;  /* 0x002bb01001007387 */ /* 0x0005e40000100a00 */
[----:B--2---:R-:W-:Y:S02]  /*1e6410*/  F2FP.SATFINITE.E4M3.F32.PACK_AB_MERGE_C R16, R25, R24, RZ ;  /* 0x000000181910723e */ /* 0x004fe400048070ff */
[----:B------:R-:W-:Y:S02]  /*1e6420*/  F2FP.SATFINITE.E4M3.F32.PACK_AB_MERGE_C R17, R19, R18, RZ ;  /* 0x000000121311723e */ /* 0x000fe400048070ff */
[----:B------:R-:W-:Y:S01]  /*1e6430*/  IADD3 R24, P1, R0, R29, RZ ;  /* 0x0000001d00187210 */ /* 0x000fe20007f3e0ff */
[----:B------:R-:W2:Y:S04]  /*1e6440*/  LDL.LU R18, [R1+0x2b60] ;  /* 0x002b600001127983 */ /* 0x000ea80000300800 */
[----:B------:R-:W-:Y:S01]  /*1e6450*/  STL [R1+0x5328], R17 ;  /* 0x0053281101007387 */ /* 0x000fe20000100800 */
[----:B------:R-:W-:-:S03]  /*1e6460*/  IMAD.X R25, R27, 0x1, R28, P1 ;  /* 0x000000011b197824 */ /* 0x000fc600008e061c */
[----:B------:R-:W2:Y:S04]  /*1e6470*/  LDL.LU R19, [R1+0x2b64] ;  /* 0x002b640001137983 */ /* 0x000ea80000300800 */
[----:B------:R0:W-:Y:S04]  /*1e6480*/  STL [R1+0x532c], R16 ;  /* 0x00532c1001007387 */ /* 0x0001e80000100800 */
[----:B0-----:R-:W3:Y:S04]  /*1e6490*/  LDL.LU R16, [R1+0x2b68] ;  /* 0x002b680001107983 */ /* 0x001ee80000300800 */
[----:B------:R-:W3:Y:S04]  /*1e64a0*/  LDL.LU R17, [R1+0x2b6c] ;  /* 0x002b6c0001117983 */ /* 0x000ee80000300800 */
[----:B------:R0:W-:Y:S04]  /*1e64b0*/  STL.64 [R1+0x2ba0], R24 ;  /* 0x002ba01801007387 */ /* 0x0001e80000100a00 */
[----:B0-----:R-:W2:Y:S01]  /*1e64c0*/  LDL.LU.64 R24, [R1+0x8280] ;  /* 0x0082800001187983 */ /* 0x001ea20000300a00 */
[----:B----4-:R-:W-:-:S02]  /*1e64d0*/  F2FP.SATFINITE.E4M3.F32.PACK_AB_MERGE_C R4, R4, R2, RZ ;  /* 0x000000020404723e */ /* 0x010fc400048070ff */
[----:B------:R-:W-:-:S03]  /*1e64e0*/  F2FP.SATFINITE.E4M3.F32.PACK_AB_MERGE_C R2, R5, R3, RZ ;  /* 0x000000030502723e */ /* 0x000fc600048070ff */
[----:B------:R0:W-:Y:S04]  /*1e64f0*/  STL [R1+0x52d4], R4 ;  /* 0x0052d40401007387 */ /* 0x0001e80000100800 */
[----:B0-----:R-:W4:Y:S04]  /*1e6500*/  LDL.LU R4, [R1+0x2958] ;  /* 0x0029580001047983 */ /* 0x001f280000300800 */
[----:B------:R-:W4:Y:S04]  /*1e6510*/  LDL.LU R5, [R1+0x295c] ;  /* 0x00295c0001057983 */ /* 0x000f280000300800 */
[----:B------:R2:W-:Y:S02]  /*1e6520*/  STL [R1+0x52e8], R2 ;  /* 0x0052e80201007387 */ /* 0x0005e40000100800 */
[----:B--2---:R-:W-:-:S05]  /*1e6530*/  IADD3 R2, P1, R0, R25, RZ ;  /* 0x0000001900027210 */ /* 0x004fca0007f3e0ff */
[----:B------:R-:W-:-:S05]  /*1e6540*/  IMAD.X R3, R27, 0x1, R24, P1 ;  /* 0x000000011b037824 */ /* 0x000fca00008e0618 */
[----:B------:R0:W-:Y:S02]  /*1e6550*/  STL.64 [R1+0x2b90], R2 ;  /* 0x002b900201007387 */ /* 0x0001e40000100a00 */
[----:B0-----:R-:W-:Y:S02]  /*1e6560*/  F2FP.SATFINITE.E4M3.F32.PACK_AB_MERGE_C R2, R9, R7, RZ ;  /* 0x000000070902723e */ /* 0x001fe400048070ff */
[----:B------:R-:W2:Y:S04]  /*1e6570*/  LDL.LU R7, [R1+0x2940] ;  /* 0x0029400001077983 */ /* 0x000ea80000300800 */
[----:B------:R-:W2:Y:S04]  /*1e6580*/  LDL.LU R9, [R1+0x2944] ;  /* 0x0029440001097983 */ /* 0x000ea80000300800 */
[----:B------:R0:W-:Y:S02]  /*1e6590*/  STL [R1+0x5298], R2 ;  /* 0x0052980201007387 */ /* 0x0001e40000100800 */
[----:B0-----:R-:W-:-:S02]  /*1e65a0*/  F2FP.SATFINITE.E4M3.F32.PACK_AB_MERGE_C R2, R13, R12, RZ ;  /* 0x0000000c0d02723e */ /* 0x001fc400048070ff */
[----:B------:R-:W2:Y:S04]  /*1e65b0*/  LDL.LU R12, [R1+0x2930] ;  /* 0x00293000010c7983 */ /* 0x000ea80000300800 */
[----:B------:R-:W2:Y:S04]  /*1e65c0*/  LDL.LU R13, [R1+0x2934] ;  /* 0x00293400010d7983 */ /* 0x000ea80000300800 */
[----:B------:R0:W-:Y:S02]  /*1e65d0*/  STL [R1+0x52a0], R2 ;  /* 0x0052a00201007387 */ /* 0x0001e40000100800 */
[----:B0-----:R-:W-:-:S05]  /*1e65e0*/  IADD3 R2, P1, R0, R23, RZ ;  /* 0x0000001700027210 */ /* 0x001fca0007f3e0ff */
[----:B------:R-:W-:-:S05]  /*1e65f0*/  IMAD.X R3, R27, 0x1, R22, P1 ;  /* 0x000000011b037824 */ /* 0x000fca00008e0616 */
[----:B------:R0:W-:Y:S02]  /*1e6600*/  STL.64 [R1+0x2b80], R2 ;  /* 0x002b800201007387 */ /* 0x0001e40000100a00 */
[----:B0-----:R-:W-:Y:S02]  /*1e6610*/  F2FP.SATFINITE.E4M3.F32.PACK_AB_MERGE_C R3, R8, R6, RZ ;  /* 0x000000060803723e */ /* 0x001fe400048070ff */
[----:B------:R-:W-:Y:S02]  /*1e6620*/  F2FP.SATFINITE.E4M3.F32.PACK_AB_MERGE_C R2, R10, R11, RZ ;  /* 0x0000000b0a02723e */ /* 0x000fe400048070ff */
[----:B------:R-:W2:Y:S04]  /*1e6630*/  LDL.LU R11, [R1+0x2938] ;  /* 0x00293800010b7983 */ /* 0x000ea80000300800 */
[----:B------:R-:W-:Y:S04]  /*1e6640*/  STL [R1+0x5244], R3 ;  /* 0x0052440301007387 */ /* 0x000fe80000100800 */
[----:B------:R-:W2:Y:S04]  /*1e6650*/  LDL.LU R10, [R1+0x293c] ;  /* 0x00293c00010a7983 */ /* 0x000ea80000300800 */
[----:B------:R0:W-:Y:S04]  /*1e6660*/  STL [R1+0x5258], R2 ;  /* 0x0052580201007387 */ /* 0x0001e80000100800 */
[----:B------:R1:W-:Y:S01]  /*1e6670*/  STL [R1+0x8254], R21 ;  /* 0x0082541501007387 */ /* 0x0003e20000100800 */
[----:B0-----:R-:W-:-:S03]  /*1e6680*/  IADD3 R2, P1, R0, R21, RZ ;  /* 0x0000001500027210 */ /* 0x001fc60007f3e0ff */
[----:B-1----:R-:W2:Y:S02]  /*1e6690*/  LDL.LU R21, [R1+0x294c] ;  /* 0x00294c0001157983 */ /* 0x002ea40000300800 */
[----:B------:R-:W-:Y:S01]  /*1e66a0*/  IMAD.X R3, R27, 0x1, R20, P1 ;  /* 0x000000011b037824 */ /* 0x000fe200008e0614 */
[----:B------:R-:W-:-:S04]  /*1e66b0*/  F2FP.SATFINITE.E4M3.F32.PACK_AB_MERGE_C R19, R19, R18, RZ ;  /* 0x000000121313723e */ /* 0x000fc800048070ff */
[----:B------:R0:W-:Y:S04]  /*1e66c0*/  STL.64 [R1+0x2b70], R2 ;  /* 0x002b700201007387 */ /* 0x0001e80000100a00 */
[----:B0-----:R-:W2:Y:S04]  /*1e66d0*/  LDL.LU R2, [R1+0x2920] ;  /* 0x0029200001027983 */ /* 0x001ea80000300800 */
[----:B------:R-:W2:Y:S04]  /*1e66e0*/  LDL.LU R3, [R1+0x2924] ;  /* 0x0029240001037983 */ /* 0x000ea80000300800 */
[----:B------:R-:W2:Y:S04]  /*1e66f0*/  LDL.LU R6, [R1+0x2928] ;  /* 0x0029280001067983 */ /* 0x000ea80000300800 */
[----:B------:R-:W2:Y:S04]  /*1e6700*/  LDL.LU R8, [R1+0x292c] ;  /* 0x00292c0001087983 */ /* 0x000ea80000300800 */
[----:B------:R0:W-:Y:S04]  /*1e6710*/  STL [R1+0x8258], R20 ;  /* 0x0082581401007387 */ /* 0x0001e80000100800 */
[----:B0-----:R-:W2:Y:S04]  /*1e6720*/  LDL.LU R20, [R1+0x2948] ;  /* 0x0029480001147983 */ /* 0x001ea80000300800 */
[----:B------:R-:W4:Y:S04]  /*1e6730*/  LDL.LU R18, [R1+0x827c] ;  /* 0x00827c0001127983 */ /* 0x000f280000300800 */
[----:B------:R0:W-:Y:S04]  /*1e6740*/  STL [R1+0x5200], R19 ;  /* 0x0052001301007387 */ /* 0x0001e80000100800 */
[----:B0-----:R-:W2:Y:S01]  /*1e6750*/  LDL.LU R19, [R1+0x8278] ;  /* 0x0082780001137983 */ /* 0x001ea20000300800 */
[----:B---3--:R-:W-:-:S05]  /*1e6760*/  F2FP.SATFINITE.E4M3.F32.PACK_AB_MERGE_C R17, R17, R16, RZ ;  /* 0x000000101111723e */ /* 0x008fca00048070ff */
[----:B------:R4:W-:Y:S01]  /*1e6770*/  STL [R1+0x5338], R17 ;  /* 0x0053381101007387 */ /* 0x0009e20000100800 */
[----:B--2---:R-:W-:-:S05]  /*1e6780*/  IADD3 R16, P1, R0, R19, RZ ;  /* 0x0000001300107210 */ /* 0x004fca0007f3e0ff */
[----:B----4-:R-:W-:-:S05]  /*1e6790*/  IMAD.X R17, R27, 0x1, R18, P1 ;  /* 0x000000011b117824 */ /* 0x010fca00008e0612 */
[----:B------:R0:W-:Y:S04]  /*1e67a0*/  STL.64 [R1+0x2b60], R16 ;  /* 0x002b601001007387 */ /* 0x0001e80000100a00 */
[----:B0-----:R-:W2:Y:S04]  /*1e67b0*/  LDL.LU.64 R16, [R1+0x8270] ;  /* 0x0082700001107983 */ /* 0x001ea80000300a00 */
[----:B------:R0:W-:Y:S04]  /*1e67c0*/  STL.64 [R1+0x8260], R18 ;  /* 0x0082601201007387 */ /* 0x0001e80000100a00 */
[----:B0-----:R-:W3:Y:S04]  /*1e67d0*/  LDL.LU R18, [R1+0x2950] ;  /* 0x0029500001127983 */ /* 0x001ee80000300800 */
[----:B------:R-:W3:Y:S02]  /*1e67e0*/  LDL.LU R19, [R1+0x2954] ;  /* 0x0029540001137983 */ /* 0x000ee40000300800 */
[----:B---3--:R-:W-:-:S02]  /*1e67f0*/  F2FP.SATFINITE.E4M3.F32.PACK_AB_MERGE_C R19, R19, R18, RZ ;  /* 0x000000121313723e */ /* 0x008fc400048070ff */
[----:B------:R-:W-:Y:S02]  /*1e6800*/  F2FP.SATFINITE.E4M3.F32.PACK_AB_MERGE_C R18, R5, R4, RZ ;  /* 0x000000040512723e */ /* 0x000fe400048070ff */
[----:B--2---:R-:W-:-:S05]  /*1e6810*/  IADD3 R4, P1, R0, R17, RZ ;  /* 0x0000001100047210 */ /* 0x004fca0007f3e0ff */
[----:B------:R-:W-:Y:S01]  /*1e6820*/  IMAD.X R5, R27, 0x1, R15, P1 ;  /* 0x000000011b057824 */ /* 0x000fe200008e060f */
[----:B------:R-:W-:Y:S04]  /*1e6830*/  STL [R1+0x51cc], R19 ;  /* 0x0051cc1301007387 */ /* 0x000fe80000100800 */
[----:B------:R0:W-:Y:S04]  /*1e6840*/  STL [R1+0x51d4], R18 ;  /* 0x0051d41201007387 */ /* 0x0001e80000100800 */
[----:B------:R1:W-:Y:S01]  /*1e6850*/  STL.64 [R1+0x2950], R4 ;  /* 0x0029500401007387 */ /* 0x0003e20000100a00 */
[----:B0-----:R-:W-:-:S03]  /*1e6860*/  F2FP.SATFINITE.E4M3.F32.PACK_AB_MERGE_C R18, R9, R7, RZ ;  /* 0x000000070912723e */ /* 0x001fc600048070ff */
[----:B-1----:R-:W2:Y:S04]  /*1e6870*/  LDL.LU R4, [R1+0x2910] ;  /* 0x0029100001047983 */ /* 0x002ea80000300800 */
[----:B------:R-:W2:Y:S04]  /*1e6880*/  LDL.LU R5, [R1+0x2914] ;  /* 0x0029140001057983 */ /* 0x000ea80000300800 */
[----:B------:R-:W3:Y:S04]  /*1e6890*/  LDL.LU R7, [R1+0x2918] ;  /* 0x0029180001077983 */ /* 0x000ee80000300800 */
[----:B------:R-:W3:Y:S04]  /*1e68a0*/  LDL.LU R9, [R1+0x291c] ;  /* 0x00291c0001097983 */ /* 0x000ee80000300800 */
[----:B------:R0:W-:Y:S02]  /*1e68b0*/  STL [R1+0x2e88], R18 ;  /* 0x002e881201007387 */ /* 0x0001e40000100800 */
[----:B0-----:R-:W-:-:S05]  /*1e68c0*/  IADD3 R18, P1, R0, R16, RZ ;  /* 0x0000001000127210 */ /* 0x001fca0007f3e0ff */
[----:B------:R-:W-:Y:S02]  /*1e68d0*/  IMAD.X R19, R27, 0x1, R14, P1 ;  /* 0x000000011b137824 */ /* 0x000fe400008e060e */
[----:B------:R-:W4:Y:S04]  /*1e68e0*/  LDL.LU R27, [R1+0x8268] ;  /* 0x00826800011b7983 */ /* 0x000f280000300800 */
[----:B------:R0:W-:Y:S01]  /*1e68f0*/  STL.64 [R1+0x2940], R18 ;  /* 0x0029401201007387 */ /* 0x0001e20000100a00 */
[----:B------:R-:W-:Y:S02]  /*1e6900*/  F2FP.SATFINITE.E4M3.F32.PACK_AB_MERGE_C R12, R13, R12, RZ ;  /* 0x0000000c0d0c723e */ /* 0x000fe400048070ff */
[----:B0-----:R-:W-:-:S05]  /*1e6910*/  F2FP.SATFINITE.E4M3.F32.PACK_AB_MERGE_C R18, R21, R20, RZ ;  /* 0x000000141512723e */ /* 0x001fca00048070ff */
[----:B------:R-:W-:Y:S04]  /*1e6920*/  STL [R1+0x2f0c], R18 ;  /* 0x002f0c1201007387 */ /* 0x000fe80000100800 */
[----:B------:R0:W-:Y:S01]  /*1e6930*/  STL [R1+0x2e1c], R12 ;  /* 0x002e1c0c01007387 */ /* 0x0001e20000100800 */
[----:B------:R-:W-:Y:S01]  /*1e6940*/  VIADD R0, R0, UR6 ;  /* 0x0000000600007c36 */ /* 0x000fe20008000000 */
[----:B------:R-:W-:Y:S01]  /*1e6950*/  F2FP.SATFINITE.E4M3.F32.PACK_AB_MERGE_C R3, R3, R2, RZ ;  /* 0x000000020303723e */ /* 0x000fe200048070ff */
[----:B------:R-:W-:Y:S01]  /*1e6960*/  ULDC UR6, c[0x0][0x248] ;  /* 0x0000920000067ab9 */ /* 0x000fe20000000800 */
[----:B0-----:R-:W3:Y:S04]  /*1e6970*/  LDL.LU R12, [R1+0x2900] ;  /* 0x00290000010c7983 */ /* 0x001ee80000300800 */
[----:B------:R-:W3:Y:S01]  /*1e6980*/  LDL.LU R13, [R1+0x2904] ;  /* 0x00290400010d7983 */ /* 0x000ee20000300800 */
[----:B------:R-:W-:-:S03]  /*1e6990*/  F2FP.SATFINITE.E4M3.F32.PACK_AB_MERGE_C R18, R10, R11, RZ ;  /* 0x0000000b0a12723e */ /* 0x000fc600048070ff */
[----:B------:R-:W3:Y:S04]  /*1e69a0*/  LDL.LU R11, [R1+0x2908] ;  /* 0x00290800010b7983 */ /* 0x000ee80000300800 */
[----:B------:R-:W3:Y:S04]  /*1e69b0*/  LDL.LU R10, [R1+0x290c] ;  /* 0x00290c00010a7983 */ /* 0x000ee80000300800 */
[----:B------:R4:W-:Y:S01]  /*1e69c0*/  STL [R1+0x2e2c], R18 ;  /* 0x002e2c1201007387 */ /* 0x0009e20000100800 */
[----:B------:R-:W-:Y:S02]  /*1e69d0*/  SHF.R.S32.HI R20, RZ, 0x1f, R0 ;  /* 0x0000001fff147819 */ /* 0x000fe40000011400 */
[----:B------:R-:W-:-:S02]  /*1e69e0*/  F2FP.SATFINITE.E4M3.F32.PACK_AB_MERGE_C R2, R8, R6, RZ ;  /* 0x000000060802723e */ /* 0x000fc400048070ff */
[----:B----4-:R-:W-:Y:S01]  /*1e69f0*/  IADD3 R18, P1, R0, R27, RZ ;  /* 0x0000001b00127210 */ /* 0x010fe20007f3e0ff */
[----:B------:R-:W-:Y:S04]  /*1e6a00*/  STL.64 [R1+0x8248], R26 ;  /* 0x0082481a01007387 */ /* 0x000fe80000100a00 */
[----:B------:R-:W-:-:S05]  /*1e6a10*/  IMAD.X R19, R20, 0x1, R26, P1 ;  /* 0x0000000114137824 */ /* 0x000fca00008e061a */
[----:B------:R-:W-:Y:S04]  /*1e6a20*/  STL.64 [R1+0x2930], R18 ;  /* 0x0029301201007387 */ /* 0x000fe80000100a00 */
[----:B------:R-:W4:Y:S04]  /*1e6a30*/  LDL.LU R20, [R1+0x28f0] ;  /* 0x0028f00001147983 */ /* 0x000f280000300800 */
[----:B------:R-:W-:Y:S04]  /*1e6a40*/  STL [R1+0x2d9c], R3 ;  /* 0x002d9c0301007387 */ /* 0x000fe80000100800 */
[----:B------:R-:W4:Y:S04]  /*1e6a50*/  LDL.LU R21, [R1+0x28f4] ;  /* 0x0028f40001157983 */ /* 0x000f280000300800 */
[----:B------:R0:W-:Y:S04]  /*1e6a60*/  STL [R1+0x5344], R2 ;  /* 0x0053440201007387 */ /* 0x0001e80000100800 */
[----:B0-----:R-:W4:Y:S04]  /*1e6a70*/  LDL.LU R2, [R1+0x28e0] ;  /* 0x0028e00001027983 */ /* 0x001f280000300800 */
[----:B------:R-:W4:Y:S04]  /*1e6a80*/  LDL.LU R3, [R1+0x28e4] ;  /* 0x0028e40001037983 */ /* 0x000f280000300800 */
[----:B------:R-:W4:Y:S04]  /*1e6a90*/  LDL.LU R6, [R1+0x28e8] ;  /* 0x0028e80001067983 */ /* 0x000f280000300800 */
[----:B------:R-:W4:Y:S01]  /*1e6aa0*/  LDL.LU R8, [R1+0x28ec] ;  /* 0x0028ec0001087983 */ /* 0x000f220000300800 */
[----:B------:R-:W-:-:S03]  /*1e6ab0*/  IADD3 R18, P1, R0, R29, RZ ;  /* 0x0000001d00127210 */ /* 0x000fc60007f3e0ff */
[----:B------:R0:W-:Y:S04]  /*1e6ac0*/  STL [R1+0x8250], R29 ;  /* 0x0082501d01007387 */ /* 0x0001e80000100800 */
[----:B------:R-:W4:Y:S01]  /*1e6ad0*/  LDL.LU R26, [R1+0x28d4] ;  /* 0x0028d400011a7983 */ /* 0x000f220000300800 */
[----:B--2---:R-:W-:-:S03]  /*1e6ae0*/  F2FP.SATFINITE.E4M3.F32.PACK_AB_MERGE_C R4, R5, R4, RZ ;  /* 0x000000040504723e */ /* 0x004fc600048070ff */
[----:B------:R-:W2:Y:S01]  /*1e6af0*/  LDL.LU R27, [R1+0x28d8] ;  /* 0x0028d800011b7983 */ /* 0x000ea20000300800 */
[----:B0-----:R-:W-:-:S05]  /*1e6b00*/  SHF.R.S32.HI R29, RZ, 0x1f, R0 ;  /* 0x0000001fff1d7819 */ /* 0x001fca0000011400 */
[----:B------:R-:W-:Y:S01]  /*1e6b10*/  IMAD.X R19, R29, 0x1, R28, P1 ;  /* 0x000000011d137824 */ /* 0x000fe200008e061c */
[----:B---3--:R-:W-:-:S04]  /*1e6b20*/  F2FP.SATFINITE.E4M3.F32.PACK_AB_MERGE_C R7, R9, R7, RZ ;  /* 0x000000070907723e */ /* 0x008fc800048070ff */
[----:B------:R-:W-:Y:S04]  /*1e6b30*/  STL.64 [R1+0x2920], R18 ;  /* 0x0029201201007387 */ /* 0x000fe80000100a00 */
[----:B------:R0:W-:Y:S01]  /*1e6b40*/  STL [R1+0x2d48], R4 ;  /* 0x002d480401007387 */ /* 0x0001e20000100800 */
[----:B------:R-:W-:-:S03]  /*1e6b50*/  F2FP.SATFINITE.E4M3.F32.PACK_AB_MERGE_C R12, R13, R12, RZ ;  /* 0x0000000c0d0c723e */ /* 0x000fc600048070ff */
[----:B0-----:R-:W2:Y:S01]  /*1e6b60*/  LDL.LU R4, [R1+0x28dc] ;  /* 0x0028dc0001047983 */ /* 0x001ea20000300800 */
[----:B------:R-:W-:-:S03]  /*1e6b70*/  IADD3 R18, P1, R0, R25, RZ ;  /* 0x0000001900127210 */ /* 0x000fc60007f3e0ff */
[----:B------:R-:W3:Y:S04]  /*1e6b80*/  LDL.LU R5, [R1+0x28c0] ;  /* 0x0028c00001057983 */ /* 0x000ee80000300800 */
[----:B------:R-:W3:Y:S01]  /*1e6b90*/  LDL.LU R9, [R1+0x28c4] ;  /* 0x0028c40001097983 */ /* 0x000ee20000300800 */
[----:B------:R-:W-:-:S03]  /*1e6ba0*/  IMAD.X R19, R29, 0x1, R24, P1 ;  /* 0x000000011d137824 */ /* 0x000fc600008e0618 */
[----:B------:R-:W-:Y:S04]  /*1e6bb0*/  STL [R1+0x2d5c], R7 ;  /* 0x002d5c0701007387 */ /* 0x000fe80000100800 */
[----:B------:R0:W-:Y:S04]  /*1e6bc0*/  STL.64 [R1+0x8240], R24 ;  /* 0x0082401801007387 */ /* 0x0001e80000100a00 */
[----:B0-----:R-:W3:Y:S04]  /*1e6bd0*/  LDL.LU R24, [R1+0x28d0] ;  /* 0x0028d00001187983 */ /* 0x001ee80000300800 */
[----:B------:R0:W-:Y:S04]  /*1e6be0*/  STL.64 [R1+0x2910], R18 ;  /* 0x0029101201007387 */ /* 0x0001e80000100a00 */
[----:B------:R-:W3:Y:S04]  /*1e6bf0*/  LDL.LU R25, [R1+0x28c8] ;  /* 0x0028c80001197983 */ /* 0x000ee80000300800 */
[----:B------:R-:W3:Y:S04]  /*1e6c00*/  LDL.LU R7, [R1+0x28cc] ;  /* 0x0028cc0001077983 */ /* 0x000ee80000300800 */
[----:B------:R1:W-:Y:S01]  /*1e6c10*/  STL [R1+0x2c7c], R12 ;  /* 0x002c7c0c01007387 */ /* 0x0003e20000100800 */
[----:B0-----:R-:W-:-:S03]  /*1e6c20*/  F2FP.SATFINITE.E4M3.F32.PACK_AB_MERGE_C R18, R10, R11, RZ ;  /* 0x0000000b0a12723e */ /* 0x001fc600048070ff */
[----:B-1----:R-:W3:Y:S04]  /*1e6c30*/  LDL.LU R12, [R1+0x28b0] ;  /* 0x0028b000010c7983 */ /* 0x002ee80000300800 */
[----:B------:R-:W3:Y:S04]  /*1e6c40*/  LDL.LU R13, [R1+0x28b4] ;  /* 0x0028b400010d7983 */ /* 0x000ee80000300800 */
[----:B------:R-:W3:Y:S04]  /*1e6c50*/  LDL.LU R11, [R1+0x28b8] ;  /* 0x0028b800010b7983 */ /* 0x000ee80000300800 */
[----:B------:R-:W3:Y:S04]  /*1e6c60*/  LDL.LU R10, [R1+0x28bc] ;  /* 0x0028bc00010a7983 */ /* 0x000ee80000300800 */
[----:B------:R0:W-:Y:S02]  /*1e6c70*/  STL [R1+0x2c9c], R18 ;  /* 0x002c9c1201007387 */ /* 0x0001e40000100800 */
[----:B0-----:R-:W-:-:S05]  /*1e6c80*/  IADD3 R18, P1, R0, R23, RZ ;  /* 0x0000001700127210 */ /* 0x001fca0007f3e0ff */
[----:B------:R-:W-:-:S05]  /*1e6c90*/  IMAD.X R19, R29, 0x1, R22, P1 ;  /* 0x000000011d137824 */ /* 0x000fca00008e0616 */
[----:B------:R0:W-:Y:S04]  /*1e6ca0*/  STL.64 [R1+0x2900], R18 ;  /* 0x0029001201007387 */ /* 0x0001e80000100a00 */
[----:B0-----:R-:W3:Y:S04]  /*1e6cb0*/  LDL.LU.64 R18, [R1+0x8260] ;  /* 0x0082600001127983 */ /* 0x001ee80000300a00 */
[----:B------:R0:W-:Y:S04]  /*1e6cc0*/  STL.64 [R1+0x8238], R22 ;  /* 0x0082381601007387 */ /* 0x0001e80000100a00 */
[----:B0-----:R-:W3:Y:S04]  /*1e6cd0*/  LDL.LU R22, [R1+0x28f8] ;  /* 0x0028f80001167983 */ /* 0x001ee80000300800 */
[----:B------:R-:W3:Y:S01]  /*1e6ce0*/  LDL.LU R23, [R1+0x28fc] ;  /* 0x0028fc0001177983 */ /* 0x000ee20000300800 */
[----:B----4-:R-:W-:-:S03]  /*1e6cf0*/  F2FP.SATFINITE.E4M3.F32.PACK_AB_MERGE_C R21, R21, R20, RZ ;  /* 0x000000141515723e */ /* 0x010fc600048070ff */
[----:B------:R-:W4:Y:S04]  /*1e6d00*/  LDL.LU R20, [R1+0x8258] ;  /* 0x0082580001147983 */ /* 0x000f280000300800 */
[----:B------:R0:W-:Y:S04]  /*1e6d10*/  STL [R1+0x2c28], R21 ;  /* 0x002c281501007387 */ /* 0x0001e80000100800 */
[----:B0-----:R-:W4:Y:S01]  /*1e6d20*/  LDL.LU R21, [R1+0x8254] ;  /* 0x0082540001157983 */ /* 0x001f220000300800 */
[----:B--2---:R-:W-:Y:S02]  /*1e6d30*/  F2FP.SATFINITE.E4M3.F32.PACK_AB_MERGE_C R4, R4, R27, RZ ;  /* 0x0000001b0404723e */ /* 0x004fe400048070ff */
[----:B---3--:R-:W-:-:S02]  /*1e6d40*/  F2FP.SATFINITE.E4M3.F32.PACK_AB_MERGE_C R5, R9, R5, RZ ;  /* 0x000000050905723e */ /* 0x008fc400048070ff */
[----:B------:R-:W-:Y:S02]  /*1e6d50*/  F2FP.SATFINITE.E4M3.F32.PACK_AB_MERGE_C R24, R26, R24, RZ ;  /* 0x000000181a18723e */ /* 0x000fe400048070ff */
[----:B------:R-:W-:-:S05]  /*1e6d60*/  F2FP.SATFINITE.E4M3.F32.PACK_AB_MERGE_C R23, R23, R22, RZ ;  /* 0x000000161717723e */ /* 0x000fca00048070ff */
[----:B------:R0:W-:Y:S01]  /*1e6d70*/  STL [R1+0x2c3c], R23 ;  /* 0x002c3c1701007387 */ /* 0x0001e20000100800 */
[----:B----4-:R-:W-:-:S05]  /*1e6d80*/  IADD3 R22, P1, R0, R21, RZ ;  /* 0x0000001500167210 */ /* 0x010fca0007f3e0ff */
[----:B0-----:R-:W-:-:S05]  /*1e6d90*/  IMAD.X R23, R29, 0x1, R20, P1 ;  /* 0x000000011d177824 */ /* 0x001fca00008e0614 */
[----:B------:R0:W-:Y:S02]  /*1e6da0*/  STL.64 [R1+0x28f0], R22 ;  /* 0x0028f01601007387 */ /* 0x0001e40000100a00 */
[----:B0-----:R-:W-:Y:S02]  /*1e6db0*/  F2FP.SATFINITE.E4M3.F32.PACK_AB_MERGE_C R22, R3, R2, RZ ;  /* 0x000000020316723e */ /* 0x001fe400048070ff */
[----:B------:R-:W2:Y:S04]  /*1e6dc0*/  LDL.LU R2, [R1+0x28a0] ;  /* 0x0028a00001027983 */ /* 0x000ea80000300800 */
[----:B------:R-:W2:Y:S04]  /*1e6dd0*/  LDL.LU R3, [R1+0x28a4] ;  /* 0x0028a40001037983 */ /* 0x000ea80000300800 */
[----:B------:R0:W-:Y:S02]  /*1e6de0*/  STL [R1+0x2bbc], R22 ;  /* 0x002bbc1601007387 */ /* 0x0001e40000100800 */
[----:B0-----:R-:W-:-:S02]  /*1e6df0*/  F2FP.SATFINITE.E4M3.F32.PACK_AB_MERGE_C R22, R8, R6, RZ ;  /* 0x000000060816723e */ /* 0x001fc400048070ff */
[----:B------:R-:W3:Y:S04]  /*1e6e00*/  LDL.LU R6, [R1+0x28a8] ;  /* 0x0028a80001067983 */ /* 0x000ee80000300800 */
[----:B------:R-:W3:Y:S04]  /*1e6e10*/  LDL.LU R8, [R1+0x28ac] ;  /* 0x0028ac0001087983 */ /* 0x000ee80000300800 */
[----:B------:R0:W-:Y:S02]  /*1e6e20*/  STL [R1+0x5364], R22 ;  /* 0x0053641601007387 */ /* 0x0001e40000100800 */
[----:B0-----:R-:W-:-:S05]  /*1e6e30*/  IADD3 R22, P1, R0, R19, RZ ;  /* 0x0000001300167210 */ /* 0x001fca0007f3e0ff */
[----:B------:R-:W-:-:S05]  /*1e6e40*/  IMAD.X R23, R29, 0x1, R18, P1 ;  /* 0x000000011d177824 */ /* 0x000fca00008e0612 */
[----:B------:R0:W-:Y:S04]  /*1e6e50*/  STL.64 [R1+0x28e8], R22 ;  /* 0x0028e81601007387 */ /* 0x0001e80000100a00 */
[----:B------:R-:W-:Y:S04]  /*1e6e60*/  STL [R1+0x294c], R24 ;  /* 0x00294c1801007387 */ /* 0x000fe80000100800 */
[----:B------:R-:W-:Y:S01]  /*1e6e70*/  STL [R1+0x2958], R4 ;  /* 0x0029580401007387 */ /* 0x000fe20000100800 */
[----:B0-----:R-:W-:-:S05]  /*1e6e80*/  IADD3 R22, P1, R0, R17, RZ ;  /* 0x0000001100167210 */ /* 0x001fca0007f3e0ff */
[----:B------:R-:W-:Y:S01]  /*1e6e90*/  IMAD.X R23, R29, 0x1, R15, P1 ;  /* 0x000000011d177824 */ /* 0x000fe200008e060f */
[----:B------:R-:W-:-:S04]  /*1e6ea0*/  IADD3 R26, P1, R0, R16, RZ ;  /* 0x00000010001a7210 */ /* 0x000fc80007f3e0ff */
[----:B------:R0:W-:Y:S01]  /*1e6eb0*/  STL.64 [R1+0x28e0], R22 ;  /* 0x0028e01601007387 */ /* 0x0001e20000100a00 */
[----:B------:R-:W-:-:S03]  /*1e6ec0*/  IMAD.X R27, R29, 0x1, R14, P1 ;  /* 0x000000011d1b7824 */ /* 0x000fc600008e060e */
[----:B0-----:R-:W4:Y:S04]  /*1e6ed0*/  LDL.LU R23, [R1+0x2890] ;  /* 0x0028900001177983 */ /* 0x001f280000300800 */
[----:B------:R-:W4:Y:S04]  /*1e6ee0*/  LDL.LU R4, [R1+0x2894] ;  /* 0x0028940001047983 */ /* 0x000f280000300800 */
[----:B------:R0:W-:Y:S04]  /*1e6ef0*/  STL [R1+0x28f8], R5 ;  /* 0x0028f80501007387 */ /* 0x0001e80000100800 */
[----:B0-----:R-:W4:Y:S04]  /*1e6f00*/  LDL.LU R5, [R1+0x2898] ;  /* 0x0028980001057983 */ /* 0x001f280000300800 */
[----:B------:R-:W4:Y:S04]  /*1e6f10*/  LDL.LU R9, [R1+0x289c] ;  /* 0x00289c0001097983 */ /* 0x000f280000300800 */
[----:B------:R-:W4:Y:S04]  /*1e6f20*/  LDL.LU R29, [R1+0x8250] ;  /* 0x00825000011d7983 */ /* 0x000f280000300800 */
[----:B------:R0:W-:Y:S04]  /*1e6f30*/  STL.64 [R1+0x28d8], R26 ;  /* 0x0028d81a01007387 */ /* 0x0001e80000100a00 */
[----:B0-----:R-:W4:Y:S01]  /*1e6f40*/  LDL.LU.64 R26, [R1+0x8248] ;  /* 0x00824800011a7983 */ /* 0x001f220000300a00 */
[----:B------:R-:W-:-:S02]  /*1e6f50*/  F2FP.SATFINITE.E4M3.F32.PACK_AB_MERGE_C R22, R7, R25, RZ ;  /* 0x000000190716723e */ /* 0x000fc400048070ff */
[----:B------:R-:W-:Y:S01]  /*1e6f60*/  F2FP.SATFINITE.E4M3.F32.PACK_AB_MERGE_C R7, R13, R12, RZ ;  /* 0x0000000c0d07723e */ /* 0x000fe200048070ff */
[----:B------:R-:W-:Y:S01]  /*1e6f70*/  VIADD R0, R0, UR6 ;  /* 0x0000000600007c36 */ /* 0x000fe20008000000 */
[----:B------:R-:W-:Y:S01]  /*1e6f80*/  ULDC UR6, c[0x0][0x248] ;  /* 0x0000920000067ab9 */ /* 0x000fe20000000800 */
[----:B------:R0:W-:Y:S04]  /*1e6f90*/  STL [R1+0x28fc], R22 ;  /* 0x0028fc1601007387 */ /* 0x0001e80000100800 */
[----:B------:R1:W-:Y:S04]  /*1e6fa0*/  STL [R1+0x838], R7 ;  /* 0x0008380701007387 */ /* 0x0003e80000100800 */
[----:B------:R-:W4:Y:S04]  /*1e6fb0*/  LDL.LU R12, [R1+0x2880] ;  /* 0x00288000010c7983 */ /* 0x000f280000300800 */
[----:B------:R-:W4:Y:S01]  /*1e6fc0*/  LDL.LU R13, [R1+0x2884] ;  /* 0x00288400010d7983 */ /* 0x000f220000300800 */
[----:B0-----:R-:W-:-:S02]  /*1e6fd0*/  SHF.R.S32.HI R22, RZ, 0x1f, R0 ;  /* 0x0000001fff167819 */ /* 0x001fc40000011400 */
[----:B-1----:R-:W-:-:S05]  /*1e6fe0*/  F2FP.SATFINITE.E4M3.F32.PACK_AB_MERGE_C R7, R10, R11, RZ ;  /* 0x0000000b0a07723e */ /* 0x002fca00048070ff */
[----:B------:R0:W-:Y:S04]  /*1e6ff0*/  STL [R1+0x83c], R7 ;  /* 0x00083c0701007387 */ /* 0x0001e80000100800 */
[----:B0-----:R-:W4:Y:S04]  /*1e7000*/  LDL.LU R7, [R1+0x2874] ;  /* 0x0028740001077983 */ /* 0x001f280000300800 */
[----:B------:R-:W4:Y:S04]  /*1e7010*/  LDL.LU R11, [R1+0x2878] ;  /* 0x00287800010b7983 */ /* 0x000f280000300800 */
[----:B------:R-:W4:Y:S01]  /*1e7020*/  LDL.LU R10, [R1+0x287c] ;  /* 0x00287c00010a7983 */ /* 0x000f220000300800 */
[----:B--2---:R-:W-:-:S02]  /*1e7030*/  F2FP.SATFINITE.E4M3.F32.PACK_AB_MERGE_C R3, R3, R2, RZ ;  /* 0x000000020303723e */ /* 0x004fc400048070ff */
[----:B---3--:R-:W-:Y:S02]  /*1e7040*/  F2FP.SATFINITE.E4M3.F32.PACK_AB_MERGE_C R6, R8, R6, RZ ;  /* 0x000000060806723e */ /* 0x008fe400048070ff */
[----:B----4-:R-:W-:Y:S01]  /*1e7050*/  IADD3 R24, P1, R0, R27, RZ ;  /* 0x0000001b00187210 */ /* 0x010fe20007f3e0ff */
[----:B------:R-:W-:Y:S04]  /*1e7060*/  STL.64 [R1+0x8228], R26 ;  /* 0x0082281a01007387 */ /* 0x000fe80000100a00 */
[----:B------:R-:W-:Y:S01]  /*1e7070*/  IMAD.X R25, R22, 0x1, R26, P1 ;  /* 0x0000000116197824 */ /* 0x000fe200008e061a */
[----:B------:R0:W-:Y:S04]  /*1e7080*/  STL [R1+0x7900], R3 ;  /* 0x0079000301007387 */ /* 0x0001e80000100800 */
[----:B------:R1:W-:Y:S04]  /*1e7090*/  STL.64 [R1+0x28d0], R24 ;  /* 0x0028d01801007387 */ /* 0x0003e80000100a00 */
[----:B0-----:R-:W2:Y:S04]  /*1e70a0*/  LDL.LU R3, [R1+0x2870] ;  /* 0x0028700001037983 */ /* 0x001ea80000300800 */
[----:B------:R-:W3:Y:S04]  /*1e70b0*/  LDL.LU R26, [R1+0x2860] ;  /* 0x00286000011a7983 */ /* 0x000ee80000300800 */
[----:B------:R-:W3:Y:S01]  /*1e70c0*/  LDL.LU R2, [R1+0x2864] ;  /* 0x0028640001027983 */ /* 0x000ee20000300800 */
[----:B-1----:R-:W-:-:S03]  /*1e70d0*/  IADD3 R24, P1, R0, R29, RZ ;  /* 0x0000001d00187210 */ /* 0x002fc60007f3e0ff */
[----:B------:R0:W-:Y:S02]  /*1e70e0*/  STL [R1+0x5374], R6 ;  /* 0x0053740601007387 */ /* 0x0001e40000100800 */
[----:B------:R-:W-:Y:S02]  /*1e70f0*/  IMAD.X R25, R22, 0x1, R28, P1 ;  /* 0x0000000116197824 */ /* 0x000fe400008e061c */
[----:B0-----:R-:W4:Y:S04]  /*1e7100*/  LDL.LU R6, [R1+0x2868] ;  /* 0x0028680001067983 */ /* 0x001f280000300800 */
[----:B------:R-:W4:Y:S04]  /*1e7110*/  LDL.LU R8, [R1+0x286c] ;  /* 0x00286c0001087983 */ /* 0x000f280000300800 */
[----:B------:R0:W-:Y:S04]  /*1e7120*/  STL.64 [R1+0x28c8], R24 ;  /* 0x0028c81801007387 */ /* 0x0001e80000100a00 */
[----:B0-----:R-:W2:Y:S01]  /*1e7130*/  LDL.LU.64 R24, [R1+0x8240] ;  /* 0x0082400001187983 */ /* 0x001ea20000300a00 */
[----:B------:R-:W-:-:S03]  /*1e7140*/  F2FP.SATFINITE.E4M3.F32.PACK_AB_MERGE_C R4, R4, R23, RZ ;  /* 0x000000170404723e */ /* 0x000fc600048070ff */
[----:B------:R0:W-:Y:S01]  /*1e7150*/  STL.64 [R1+0x8220], R28 ;  /* 0x0082201c01007387 */ /* 0x0001e20000100a00 */
[----:B------:R-:W-:-:S03]  /*1e7160*/  F2FP.SATFINITE.E4M3.F32.PACK_AB_MERGE_C R5, R9, R5, RZ ;  /* 0x000000050905723e */ /* 0x000fc600048070ff */
[----:B0-----:R-:W3:Y:S04]  /*1e7170*/  LDL.LU R28, [R1+0x2888] ;  /* 0x00288800011c7983 */ /* 0x001ee80000300800 */
[----:B------:R-:W3:Y:S04]  /*1e7180*/  LDL.LU R29, [R1+0x288c] ;  /* 0x00288c00011d7983 */ /* 0x000ee80000300800 */
[----:B------:R-:W4:Y:S04]  /*1e7190*/  LDL.LU R27, [R1+0x2850] ;  /* 0x00285000011b7983 */ /* 0x000f280000300800 */
[----:B------:R0:W-:Y:S04]  /*1e71a0*/  STL [R1+0x790], R4 ;  /* 0x0007900401007387 */ /* 0x0001e80000100800 */
[----:B0-----:R-:W4:Y:S04]  /*1e71b0*/  LDL.LU R4, [R1+0x2854] ;  /* 0x0028540001047983 */ /* 0x001f280000300800 */
[----:B------:R0:W-:Y:S04]  /*1e71c0*/  STL [R1+0x798], R5 ;  /* 0x0007980501007387 */ /* 0x0001e80000100800 */
[----:B0-----:R-:W4:Y:S04]  /*1e71d0*/  LDL.LU R5, [R1+0x2858] ;  /* 0x0028580001057983 */ /* 0x001f280000300800 */
[----:B------:R-:W4:Y:S01]  /*1e71e0*/  LDL.LU R9, [R1+0x285c] ;  /* 0x00285c0001097983 */ /* 0x000f220000300800 */
[----:B------:R-:W-:-:S02]  /*1e71f0*/  F2FP.SATFINITE.E4M3.F32.PACK_AB_MERGE_C R13, R13, R12, RZ ;  /* 0x0000000c0d0d723e */ /* 0x000fc400048070ff */
[----:B--2---:R-:W-:Y:S01]  /*1e7200*/  IADD3 R22, P1, R0, R25, RZ ;  /* 0x0000001900167210 */ /* 0x004fe20007f3e0ff */
[----:B------:R0:W-:Y:S02]  /*1e7210*/  STL [R1+0x8230], R25 ;  /* 0x0082301901007387 */ /* 0x0001e40000100800 */
[----:B0-----:R-:W-:-:S05]  /*1e7220*/  SHF.R.S32.HI R25, RZ, 0x1f, R0 ;  /* 0x0000001fff197819 */ /* 0x001fca0000011400 */
[----:B------:R-:W-:-:S05]  /*1e7230*/  IMAD.X R23, R25, 0x1, R24, P1 ;  /* 0x0000000119177824 */ /* 0x000fca00008e0618 */
[----:B------:R0:W-:Y:S04]  /*1e7240*/  STL.64 [R1+0x28c0], R22 ;  /* 0x0028c01601007387 */ /* 0x0001e80000100a00 */
[----:B0-----:R-:W2:Y:S04]  /*1e7250*/  LDL.LU.64 R22, [R1+0x8238] ;  /* 0x0082380001167983 */ /* 0x001ea80000300a00 */
[----:B------:R-:W2:Y:S04]  /*1e7260*/  LDL.LU R12, [R1+0x2840] ;  /* 0x00284000010c7983 */ /* 0x000ea80000300800 */
[----:B------:R0:W-:Y:S04]  /*1e7270*/  STL [R1+0x740], R13 ;  /* 0x0007400d01007387 */ /* 0x0001e80000100800 */
[----:B0-----:R-:W2:Y:S01]  /*1e7280*/  LDL.LU R13, [R1+0x2844] ;  /* 0x00284400010d7983 */ /* 0x001ea20000300800 */
[----:B---3--:R-:W-:-:S02]  /*1e7290*/  F2FP.SATFINITE.E4M3.F32.PACK_AB_MERGE_C R29, R29, R28, RZ ;  /* 0x0000001c1d1d723e */ /* 0x008fc400048070ff */
[----:B------:R-:W-:-:S03]  /*1e72a0*/  F2FP.SATFINITE.E4M3.F32.PACK_AB_MERGE_C R7, R7, R3, RZ ;  /* 0x000000030707723e */ /* 0x000fc600048070ff */
[----:B------:R0:W-:Y:S01]  /*1e72b0*/  STL [R1+0x74c], R29 ;  /* 0x00074c1d01007387 */ /* 0x0001e20000100800 */
[----:B------:R-:W-:Y:S02]  /*1e72c0*/  F2FP.SATFINITE.E4M3.F32.PACK_AB_MERGE_C R3, R10, R11, RZ ;  /* 0x0000000b0a03723e */ /* 0x000fe400048070ff */
[----:B------:R-:W-:Y:S02]  /*1e72d0*/  F2FP.SATFINITE.E4M3.F32.PACK_AB_MERGE_C R26, R2, R26, RZ ;  /* 0x0000001a021a723e */ /* 0x000fe400048070ff */
[----:B----4-:R-:W-:Y:S02]  /*1e72e0*/  F2FP.SATFINITE.E4M3.F32.PACK_AB_MERGE_C R2, R8, R6, RZ ;  /* 0x000000060802723e */ /* 0x010fe400048070ff */
[----:B------:R-:W-:Y:S02]  /*1e72f0*/  F2FP.SATFINITE.E4M3.F32.PACK_AB_MERGE_C R4, R4, R27, RZ ;  /* 0x0000001b0404723e */ /* 0x000fe400048070ff */
[----:B------:R-:W-:Y:S02]  /*1e7300*/  F2FP.SATFINITE.E4M3.F32.PACK_AB_MERGE_C R5, R9, R5, RZ ;  /* 0x000000050905723e */ /* 0x000fe400048070ff */
[----:B--2---:R-:W-:Y:S01]  /*1e7310*/  IADD3 R28, P1, R0, R23, RZ ;  /* 0x00000017001c7210 */ /* 0x004fe20007f3e0ff */
[----:B------:R1:W-:Y:S04]  /*1e7320*/  STL.64 [R1+0x8218], R22 ;  /* 0x0082181601007387 */ /* 0x0003e80000100a00 */
[----:B0-----:R-:W-:-:S05]  /*1e7330*/  IMAD.X R29, R25, 0x1, R22, P1 ;  /* 0x00000001191d7824 */ /* 0x001fca00008e0616 */
[----:B------:R0:W-:Y:S01]  /*1e7340*/  STL.64 [R1+0x28b8], R28 ;  /* 0x0028b81c01007387 */ /* 0x0001e20000100a00 */
[----:B-1----:R-:W-:-:S05]  /*1e7350*/  IADD3 R22, P1, R0, R21, RZ ;  /* 0x0000001500167210 */ /* 0x002fca0007f3e0ff */
[----:B------:R-:W-:Y:S01]  /*1e7360*/  IMAD.X R23, R25, 0x1, R20, P1 ;  /* 0x0000000119177824 */ /* 0x000fe200008e0614 */
[----:B0-----:R-:W2:Y:S04]  /*1e7370*/  LDL.LU R28, [R1+0x2848] ;  /* 0x00284800011c7983 */ /* 0x001ea80000300800 */
[----:B------:R-:W-:Y:S04]  /*1e7380*/  STL [R1+0x6ec], R7 ;  /* 0x0006ec0701007387 */ /* 0x000fe80000100800 */
[----:B------:R-:W2:Y:S04]  /*1e7390*/  LDL.LU R29, [R1+0x284c] ;  /* 0x00284c00011d7983 */ /* 0x000ea80000300800 */
[----:B------:R0:W-:Y:S04]  /*1e73a0*/  STL [R1+0x6f8], R3 ;  /* 0x0006f80301007387 */ /* 0x0001e80000100800 */
[----:B0-----:R-:W3:Y:S04]  /*1e73b0*/  LDL.LU R3, [R1+0x2830] ;  /* 0x0028300001037983 */ /* 0x001ee80000300800 */
[----:B------:R-:W3:Y:S04]  /*1e73c0*/  LDL.LU R7, [R1+0x2834] ;  /* 0x0028340001077983 */ /* 0x000ee80000300800 */
[----:B------:R-:W4:Y:S04]  /*1e73d0*/  LDL.LU R11, [R1+0x2838] ;  /* 0x00283800010b7983 */ /* 0x000f280000300800 */
[----:B------:R-:W4:Y:S04]  /*1e73e0*/  LDL.LU R10, [R1+0x283c] ;  /* 0x00283c00010a7983 */ /* 0x000f280000300800 */
[----:B------:R0:W-:Y:S04]  /*1e73f0*/  STL.64 [R1+0x28b0], R22 ;  /* 0x0028b01601007387 */ /* 0x0001e80000100a00 */
[----:B------:R1:W-:Y:S04]  /*1e7400*/  STL [R1+0x6a0], R26 ;  /* 0x0006a01a01007387 */ /* 0x0003e80000100800 */
[----:B------:R-:W-:Y:S01]  /*1e7410*/  STL [R1+0x5388], R2 ;  /* 0x0053880201007387 */ /* 0x000fe20000100800 */
[----:B0-----:R-:W-:-:S05]  /*1e7420*/  IADD3 R22, P1, R0, R19, RZ ;  /* 0x0000001300167210 */ /* 0x001fca0007f3e0ff */
[----:B------:R-:W-:Y:S01]  /*1e7430*/  IMAD.X R23, R25, 0x1, R18, P1 ;  /* 0x0000000119177824 */ /* 0x000fe200008e0612 */
[----:B-1----:R-:W-:-:S04]  /*1e7440*/  IADD3 R26, P1, R0, R17, RZ ;  /* 0x00000011001a7210 */ /* 0x002fc80007f3e0ff */
[----:B------:R0:W-:Y:S01]  /*1e7450*/  STL.64 [R1+0x28a8], R22 ;  /* 0x0028a81601007387 */ /* 0x0001e20000100a00 */
[----:B------:R-:W-:-:S03]  /*1e7460*/  IMAD.X R27, R25, 0x1, R15, P1 ;  /* 0x00000001191b7824 */ /* 0x000fc600008e060f */
[----:B0-----:R-:W4:Y:S04]  /*1e7470*/  LDL.LU R22, [R1+0x2828] ;  /* 0x0028280001167983 */ /* 0x001f280000300800 */
[----:B------:R-:W4:Y:S04]  /*1e7480*/  LDL.LU R2, [R1+0x282c] ;  /* 0x00282c0001027983 */ /* 0x000f280000300800 */
[----:B------:R-:W4:Y:S04]  /*1e7490*/  LDL.LU R6, [R1+0x2810] ;  /* 0x0028100001067983 */ /* 0x000f280000300800 */
[----:B------:R-:W4:Y:S04]  /*1e74a0*/  LDL.LU R8, [R1+0x2814] ;  /* 0x0028140001087983 */ /* 0x000f280000300800 */
[----:B------:R0:W-:Y:S01]  /*1e74b0*/  STL.64 [R1+0x8210], R18 ;  /* 0x0082101201007387 */ /* 0x0001e20000100a00 */
[----:B------:R-:W-:-:S03]  /*1e74c0*/  F2FP.SATFINITE.E4M3.F32.PACK_AB_MERGE_C R12, R13, R12, RZ ;  /* 0x0000000c0d0c723e */ /* 0x000fc600048070ff */
[----:B0-----:R-:W4:Y:S04]  /*1e74d0*/  LDL.LU R18, [R1+0x2824] ;  /* 0x0028240001127983 */ /* 0x001f280000300800 */
[----:B------:R-:W4:Y:S04]  /*1e74e0*/  LDL.LU R23, [R1+0x2818] ;  /* 0x0028180001177983 */ /* 0x000f280000300800 */
[----:B------:R0:W-:Y:S04]  /*1e74f0*/  STL [R1+0x628], R4 ;  /* 0x0006280401007387 */ /* 0x0001e80000100800 */
[----:B0-----:R-:W4:Y:S04]  /*1e7500*/  LDL.LU R4, [R1+0x281c] ;  /* 0x00281c0001047983 */ /* 0x001f280000300800 */
[----:B------:R0:W-:Y:S04]  /*1e7510*/  STL [R1+0x5380], R5 ;  /* 0x0053800501007387 */ /* 0x0001e80000100800 */
[----:B0-----:R-:W4:Y:S04]  /*1e7520*/  LDL.LU R5, [R1+0x2800] ;  /* 0x0028000001057983 */ /* 0x001f280000300800 */
[----:B------:R-:W4:Y:S04]  /*1e7530*/  LDL.LU R9, [R1+0x2804] ;  /* 0x0028040001097983 */ /* 0x000f280000300800 */
[----:B------:R-:W-:Y:S04]  /*1e7540*/  STL.64 [R1+0x28a0], R26 ;  /* 0x0028a01a01007387 */ /* 0x000fe80000100a00 */
[----:B------:R0:W-:Y:S04]  /*1e7550*/  STL [R1+0x610], R12 ;  /* 0x0006100c01007387 */ /* 0x0001e80000100800 */
[----:B0-----:R-:W4:Y:S01]  /*1e7560*/  LDL.LU R12, [R1+0x2808] ;  /* 0x00280800010c7983 */ /* 0x001f220000300800 */
[----:B------:R-:W-:-:S03]  /*1e7570*/  IADD3 R26, P1, R0, R16, RZ ;  /* 0x00000010001a7210 */ /* 0x000fc60007f3e0ff */
[----:B------:R-:W4:Y:S04]  /*1e7580*/  LDL.LU R13, [R1+0x280c] ;  /* 0x00280c00010d7983 */ /* 0x000f280000300800 */
[----:B------:R0:W-:Y:S01]  /*1e7590*/  STL.64 [R1+0x8208], R16 ;  /* 0x0082081001007387 */ /* 0x0001e20000100a00 */
[----:B------:R-:W-:-:S03]  /*1e75a0*/  IMAD.X R27, R25, 0x1, R14, P1 ;  /* 0x00000001191b7824 */ /* 0x000fc600008e060e */
[----:B0-----:R-:W4:Y:S04]  /*1e75b0*/  LDL.LU R17, [R1+0x2820] ;  /* 0x0028200001117983 */ /* 0x001f280000300800 */
[----:B------:R-:W4:Y:S04]  /*1e75c0*/  LDL.LU R25, [R1+0x8230] ;  /* 0x0082300001197983 */ /* 0x000f280000300800 */
[----:B------:R0:W-:Y:S04]  /*1e75d0*/  STL.64 [R1+0x2898], R26 ;  /* 0x0028981a01007387 */ /* 0x0001e80000100a00 */
[----:B0-----:R-:W4:Y:S01]  /*1e75e0*/  LDL.LU.64 R26, [R1+0x8228] ;  /* 0x00822800011a7983 */ /* 0x001f220000300a00 */
[----:B------:R-:W-:Y:S01]  /*1e75f0*/  VIADD R0, R0, UR6 ;  /* 0x0000000600007c36 */ /* 0x000fe20008000000 */
[----:B------:R-:W-:Y:S01]  /*1e7600*/  ULDC UR6, c[0x0][0x248] ;  /* 0x0000920000067ab9 */ /* 0x000fe20000000800 */
[----:B--2---:R-:W-:-:S05]  /*1e7610*/  F2FP.SATFINITE.E4M3.F32.PACK_AB_MERGE_C R16, R29, R28, RZ ;  /* 0x0000001c1d10723e */ /* 0x004fca00048070ff */
[----:B------:R-:W-:Y:S01]  /*1e7620*/  STL [R1+0x618], R16 ;  /* 0x0006181001007387 */ /* 0x000fe20000100800 */
[----:B---3--:R-:W-:-:S05]  /*1e7630*/  F2FP.SATFINITE.E4M3.F32.PACK_AB_MERGE_C R3, R7, R3, RZ ;  /* 0x000000030703723e */ /* 0x008fca00048070ff */
[----:B------:R4:W-:Y:S04]  /*1e7640*/  STL [R1+0x5fc], R3 ;  /* 0x0005fc0301007387 */ /* 0x0009e80000100800 */
[----:B------:R-:W2:Y:S04]  /*1e7650*/  LDL.LU R19, [R1+0x27f0] ;  /* 0x0027f00001137983 */ /* 0x000ea80000300800 */
[----:B------:R-:W2:Y:S01]  /*1e7660*/  LDL.LU R7, [R1+0x27f4] ;  /* 0x0027f40001077983 */ /* 0x000ea20000300800 */
[----:B----4-:R-:W-:-:S05]  /*1e7670*/  F2FP.SATFINITE.E4M3.F32.PACK_AB_MERGE_C R3, R10, R11, RZ ;  /* 0x0000000b0a03723e */ /* 0x010fca00048070ff */
[----:B------:R0:W-:Y:S04]  /*1e7680*/  STL [R1+0x600], R3 ;  /* 0x0006000301007387 */ /* 0x0001e80000100800 */
[----:B------:R-:W3:Y:S04]  /*1e7690*/  LDL.LU R11, [R1+0x27f8] ;  /* 0x0027f800010b7983 */ /* 0x000ee80000300800 */
[----:B------:R-:W3:Y:S01]  /*1e76a0*/  LDL.LU R10, [R1+0x27fc] ;  /* 0x0027fc00010a7983 */ /* 0x000ee20000300800 */
[----:B0-----:R-:W-:Y:S02]  /*1e76b0*/  SHF.R.S32.HI R3, RZ, 0x1f, R0 ;  /* 0x0000001fff037819 */ /* 0x001fe40000011400 */
[----:B------:R-:W-:-:S05]  /*1e76c0*/  IADD3 R28, P1, R0, R27, RZ ;  /* 0x0000001b001c7210 */ /* 0x000fca0007f3e0ff */
[----:B------:R-:W-:-:S05]  /*1e76d0*/  IMAD.X R29, R3, 0x1, R26, P1 ;  /* 0x00000001031d7824 */ /* 0x000fca00008e061a */
[----:B------:R0:W-:Y:S04]  /*1e76e0*/  STL.64 [R1+0x2890], R28 ;  /* 0x0028901c01007387 */ /* 0x0001e80000100a00 */
[----:B0-----:R-:W4:Y:S01]  /*1e76f0*/  LDL.LU.64 R28, [R1+0x8220] ;  /* 0x00822000011c7983 */ /* 0x001f220000300a00 */
[----:B------:R-:W-:Y:S02]  /*1e7700*/  F2FP.SATFINITE.E4M3.F32.PACK_AB_MERGE_C R18, R18, R17, RZ ;  /* 0x000000111212723e */ /* 0x000fe400048070ff */
[----:B------:R-:W-:Y:S02]  /*1e7710*/  F2FP.SATFINITE.E4M3.F32.PACK_AB_MERGE_C R2, R2, R22, RZ ;  /* 0x000000160202723e */ /* 0x000fe400048070ff */
[----:B------:R-:W-:Y:S01]  /*1e7720*/  F2FP.SATFINITE.E4M3.F32.PACK_AB_MERGE_C R6, R8, R6, RZ ;  /* 0x000000060806723e */ /* 0x000fe200048070ff */
[----:B------:R-:W-:Y:S04]  /*1e7730*/  STL [R1+0x5e4], R18 ;  /* 0x0005e41201007387 */ /* 0x000fe80000100800 */
[----:B------:R-:W-:Y:S01]  /*1e7740*/  STL [R1+0x5e8], R2 ;  /* 0x0005e80201007387 */ /* 0x000fe20000100800 */
[----:B------:R-:W-:-:S02]  /*1e7750*/  F2FP.SATFINITE.E4M3.F32.PACK_AB_MERGE_C R4, R4, R23, RZ ;  /* 0x000000170404723e */ /* 0x000fc400048070ff */
[----:B----4-:R-:W-:-:S05]  /*1e7760*/  IADD3 R16, P1, R0, R29, RZ ;  /* 0x0000001d00107210 */ /* 0x010fca0007f3e0ff */
        /* <DEDUP_REMOVED lines=9> */
[----:B------:R-:W-:Y:S04]  /*1e7800*/  STL [R1+0x81f8], R25 ;  /* 0x0081f81901007387 */ /* 0x000fe80000100800 */
[----:B------:R-:W-:Y:S04]  /*1e7810*/  STL [R1+0x5d0], R4 ;  /* 0x0005d00401007387 */ /* 0x000fe80000100800 */
[----:B------:R0:W-:Y:S04]  /*1e7820*/  STL.64 [R1+0x2880], R22 ;  /* 0x0028801601007387 */ /* 0x0001e80000100a00 */
[----:B0-----:R-:W4:Y:S01]  /*1e7830*/  LDL.LU.64 R22, [R1+0x8218] ;  /* 0x0082180001167983 */ /* 0x001f220000300a00 */
[----:B------:R-:W-:-:S03]  /*1e7840*/  F2FP.SATFINITE.E4M3.F32.PACK_AB_MERGE_C R4, R9, R5, RZ ;  /* 0x000000050904723e */ /* 0x000fc600048070ff */
[----:B------:R0:W-:Y:S01]  /*1e7850*/  STL [R1+0x81fc], R24 ;  /* 0x0081fc1801007387 */ /* 0x0001e20000100800 */
[----:B------:R-:W-:-:S03]  /*1e7860*/  F2FP.SATFINITE.E4M3.F32.PACK_AB_MERGE_C R13, R13, R12, RZ ;  /* 0x0000000c0d0d723e */ /* 0x000fc600048070ff */
[----:B0-----:R-:W4:Y:S04]  /*1e7870*/  LDL.LU R24, [R1+0x27c0] ;  /* 0x0027c00001187983 */ /* 0x001f280000300800 */
[----:B------:R-:W4:Y:S04]  /*1e7880*/  LDL.LU R25, [R1+0x27c4] ;  /* 0x0027c40001197983 */ /* 0x000f280000300800 */
[----:B------:R4:W-:Y:S04]  /*1e7890*/  STL [R1+0x5b4], R4 ;  /* 0x0005b40401007387 */ /* 0x0009e80000100800 */
[----:B------:R-:W-:Y:S01]  /*1e78a0*/  STL [R1+0x7a00], R13 ;  /* 0x007a000d01007387 */ /* 0x000fe20000100800 */
[----:B---3--:R-:W-:-:S02]  /*1e78b0*/  F2FP.SATFINITE.E4M3.F32.PACK_AB_MERGE_C R11, R10, R11, RZ ;  /* 0x0000000b0a0b723e */ /* 0x008fc400048070ff */
[----:B--2---:R-:W-:Y:S02]  /*1e78c0*/  F2FP.SATFINITE.E4M3.F32.PACK_AB_MERGE_C R7, R7, R19, RZ ;  /* 0x000000130707723e */ /* 0x004fe400048070ff */
[----:B----4-:R-:W-:-:S05]  /*1e78d0*/  IADD3 R4, P1, R0, R23, RZ ;  /* 0x0000001700047210 */ /* 0x010fca0007f3e0ff */
[----:B------:R-:W-:Y:S01]  /*1e78e0*/  IMAD.X R5, R3, 0x1, R22, P1 ;  /* 0x0000000103057824 */ /* 0x000fe200008e0616 */
[----:B------:R-:W-:-:S04]  /*1e78f0*/  IADD3 R18, P1, R0, R21, RZ ;  /* 0x0000001500127210 */ /* 0x000fc80007f3e0ff */
[----:B------:R0:W-:Y:S01]  /*1e7900*/  STL.64 [R1+0x2878], R4 ;  /* 0x0028780401007387 */ /* 0x0001e20000100a00 */
[----:B------:R-:W-:-:S03]  /*1e7910*/  IMAD.X R19, R3, 0x1, R20, P1 ;  /* 0x0000000103137824 */ /* 0x000fc600008e0614 */
[----:B0-----:R-:W2:Y:S04]  /*1e7920*/  LDL.LU R4, [R1+0x27c8] ;  /* 0x0027c80001047983 */ /* 0x001ea80000300800 */
[----:B------:R-:W2:Y:S04]  /*1e7930*/  LDL.LU R5, [R1+0x27cc] ;  /* 0x0027cc0001057983 */ /* 0x000ea80000300800 */
[----:B------:R-:W3:Y:S04]  /*1e7940*/  LDL.LU R9, [R1+0x17a0] ;  /* 0x0017a00001097983 */ /* 0x000ee80000300800 */
[----:B------:R-:W3:Y:S04]  /*1e7950*/  LDL.LU R12, [R1+0x17a4] ;  /* 0x0017a400010c7983 */ /* 0x000ee80000300800 */
[----:B------:R0:W-:Y:S04]  /*1e7960*/  STL.64 [R1+0x81f0], R22 ;  /* 0x0081f01601007387 */ /* 0x0001e80000100a00 */
[----:B0-----:R-:W4:Y:S04]  /*1e7970*/  LDL.LU R22, [R1+0x27d8] ;  /* 0x0027d80001167983 */ /* 0x001f280000300800 */
[----:B------:R-:W4:Y:S04]  /*1e7980*/  LDL.LU R23, [R1+0x27dc] ;  /* 0x0027dc0001177983 */ /* 0x000f280000300800 */
[----:B------:R0:W-:Y:S04]  /*1e7990*/  STL [R1+0x7a2c], R11 ;  /* 0x007a2c0b01007387 */ /* 0x0001e80000100800 */
[----:B------:R-:W-:Y:S04]  /*1e79a0*/  STL [R1+0x590], R7 ;  /* 0x0005900701007387 */ /* 0x000fe80000100800 */
[----:B0-----:R-:W2:Y:S04]  /*1e79b0*/  LDL.LU R11, [R1+0x27d4] ;  /* 0x0027d400010b7983 */ /* 0x001ea80000300800 */
[----:B------:R0:W-:Y:S04]  /*1e79c0*/  STL.64 [R1+0x2870], R18 ;  /* 0x0028701201007387 */ /* 0x0001e80000100a00 */
[----:B0-----:R-:W3:Y:S04]  /*1e79d0*/  LDL.LU.64 R18, [R1+0x8210] ;  /* 0x0082100001127983 */ /* 0x001ee80000300a00 */
[----:B------:R-:W4:Y:S01]  /*1e79e0*/  LDL.LU R7, [R1+0x17a8] ;  /* 0x0017a80001077983 */ /* 0x000f220000300800 */
[----:B------:R-:W-:-:S03]  /*1e79f0*/  F2FP.SATFINITE.E4M3.F32.PACK_AB_MERGE_C R2, R2, R17, RZ ;  /* 0x000000110202723e */ /* 0x000fc600048070ff */
[----:B------:R-:W4:Y:S04]  /*1e7a00*/  LDL.LU R10, [R1+0x17ac] ;  /* 0x0017ac00010a7983 */ /* 0x000f280000300800 */
[----:B------:R0:W-:Y:S01]  /*1e7a10*/  STL.64 [R1+0x8200], R20 ;  /* 0x0082001401007387 */ /* 0x0001e20000100a00 */
[----:B------:R-:W-:-:S03]  /*1e7a20*/  F2FP.SATFINITE.E4M3.F32.PACK_AB_MERGE_C R6, R8, R6, RZ ;  /* 0x000000060806723e */ /* 0x000fc600048070ff */
[----:B0-----:R-:W2:Y:S04]  /*1e7a30*/  LDL.LU R21, [R1+0x27d0] ;  /* 0x0027d00001157983 */ /* 0x001ea80000300800 */
[----:B------:R-:W4:Y:S04]  /*1e7a40*/  LDL.LU R13, [R1+0x27b0] ;  /* 0x0027b000010d7983 */ /* 0x000f280000300800 */
[----:B------:R0:W-:Y:S04]  /*1e7a50*/  STL [R1+0x580], R2 ;  /* 0x0005800201007387 */ /* 0x0001e80000100800 */
[----:B0-----:R-:W4:Y:S04]  /*1e7a60*/  LDL.LU R2, [R1+0x27b4] ;  /* 0x0027b40001027983 */ /* 0x001f280000300800 */
[----:B------:R0:W-:Y:S04]  /*1e7a70*/  STL [R1+0x53a4], R6 ;  /* 0x0053a40601007387 */ /* 0x0001e80000100800 */
[----:B0-----:R-:W4:Y:S04]  /*1e7a80*/  LDL.LU R6, [R1+0x27b8] ;  /* 0x0027b80001067983 */ /* 0x001f280000300800 */
[----:B------:R-:W4:Y:S01]  /*1e7a90*/  LDL.LU R8, [R1+0x27bc] ;  /* 0x0027bc0001087983 */ /* 0x000f220000300800 */
[----:B---3--:R-:W-:-:S05]  /*1e7aa0*/  IADD3 R16, P1, R0, R19, RZ ;  /* 0x0000001300107210 */ /* 0x008fca0007f3e0ff */
[----:B------:R-:W-:-:S05]  /*1e7ab0*/  IMAD.X R17, R3, 0x1, R18, P1 ;  /* 0x0000000103117824 */ /* 0x000fca00008e0612 */
[----:B------:R0:W-:Y:S04]  /*1e7ac0*/  STL.64 [R1+0x2868], R16 ;  /* 0x0028681001007387 */ /* 0x0001e80000100a00 */
[----:B0-----:R-:W3:Y:S04]  /*1e7ad0*/  LDL.LU.64 R16, [R1+0x8208] ;  /* 0x0082080001107983 */ /* 0x001ee80000300a00 */
[----:B------:R-:W-:Y:S01]  /*1e7ae0*/  STL.64 [R1+0x81e8], R18 ;  /* 0x0081e81201007387 */ /* 0x000fe20000100a00 */
[----:B--2---:R-:W-:Y:S02]  /*1e7af0*/  F2FP.SATFINITE.E4M3.F32.PACK_AB_MERGE_C R20, R11, R21, RZ ;  /* 0x000000150b14723e */ /* 0x004fe400048070ff */
[----:B----4-:R-:W-:-:S03]  /*1e7b00*/  F2FP.SATFINITE.E4M3.F32.PACK_AB_MERGE_C R11, R23, R22, RZ ;  /* 0x00000016170b723e */ /* 0x010fc600048070ff */
[----:B------:R-:W-:Y:S04]  /*1e7b10*/  STL [R1+0x56c], R20 ;  /* 0x00056c1401007387 */ /* 0x000fe80000100800 */
[----:B------:R0:W-:Y:S02]  /*1e7b20*/  STL [R1+0x5398], R11 ;  /* 0x0053980b01007387 */ /* 0x0001e40000100800 */
[----:B0-----:R-:W-:Y:S02]  /*1e7b30*/  F2FP.SATFINITE.E4M3.F32.PACK_AB_MERGE_C R11, R25, R24, RZ ;  /* 0x00000018190b723e */ /* 0x001fe400048070ff */
[----:B------:R-:W-:Y:S02]  /*1e7b40*/  F2FP.SATFINITE.E4M3.F32.PACK_AB_MERGE_C R4, R5, R4, RZ ;  /* 0x000000040504723e */ /* 0x000fe400048070ff */
[----:B------:R-:W-:-:S02]  /*1e7b50*/  F2FP.SATFINITE.E4M3.F32.PACK_AB_MERGE_C R7, R10, R7, RZ ;  /* 0x000000070a07723e */ /* 0x000fc400048070ff */
[----:B---3--:R-:W-:-:S05]  /*1e7b60*/  IADD3 R18, P1, R0, R17, RZ ;  /* 0x0000001100127210 */ /* 0x008fca0007f3e0ff */
[----:B------:R-:W-:-:S05]  /*1e7b70*/  IMAD.X R19, R3, 0x1, R15, P1 ;  /* 0x0000000103137824 */ /* 0x000fca00008e060f */
[----:B------:R0:W-:Y:S04]  /*1e7b80*/  STL.64 [R1+0x2860], R18 ;  /* 0x0028601201007387 */ /* 0x0001e80000100a00 */
[----:B------:R1:W-:Y:S04]  /*1e7b90*/  STL [R1+0x554], R11 ;  /* 0x0005540b01007387 */ /* 0x0003e80000100800 */
[----:B------:R-:W2:Y:S04]  /*1e7ba0*/  LDL.LU R24, [R1+0x27a0] ;  /* 0x0027a00001187983 */ /* 0x000ea80000300800 */
[----:B------:R-:W2:Y:S04]  /*1e7bb0*/  LDL.LU R25, [R1+0x27a4] ;  /* 0x0027a40001197983 */ /* 0x000ea80000300800 */
[----:B------:R-:W3:Y:S01]  /*1e7bc0*/  LDL.LU R22, [R1+0x27a8] ;  /* 0x0027a80001167983 */ /* 0x000ee20000300800 */
[----:B0-----:R-:W-:-:S05]  /*1e7bd0*/  IADD3 R18, P1, R0, R16, RZ ;  /* 0x0000001000127210 */ /* 0x001fca0007f3e0ff */
[----:B------:R-:W-:Y:S01]  /*1e7be0*/  IMAD.X R19, R3, 0x1, R14, P1 ;  /* 0x0000000103137824 */ /* 0x000fe200008e060e */
[----:B------:R-:W-:-:S04]  /*1e7bf0*/  F2FP.SATFINITE.E4M3.F32.PACK_AB_MERGE_C R3, R12, R9, RZ ;  /* 0x000000090c03723e */ /* 0x000fc800048070ff */
[----:B------:R0:W-:Y:S04]  /*1e7c00*/  STL.64 [R1+0x2858], R18 ;  /* 0x0028581201007387 */ /* 0x0001e80000100a00 */
[----:B------:R-:W3:Y:S01]  /*1e7c10*/  LDL.LU R23, [R1+0x27ac] ;  /* 0x0027ac0001177983 */ /* 0x000ee20000300800 */
[----:B------:R-:W-:Y:S01]  /*1e7c20*/  VIADD R0, R0, UR6 ;  /* 0x0000000600007c36 */ /* 0x000fe20008000000 */
[----:B-1----:R-:W-:Y:S01]  /*1e7c30*/  F2FP.SATFINITE.E4M3.F32.PACK_AB_MERGE_C R11, R2, R13, RZ ;  /* 0x0000000d020b723e */ /* 0x002fe200048070ff */
[----:B------:R-:W-:Y:S01]  /*1e7c40*/  ULDC UR6, c[0x0][0x248] ;  /* 0x0000920000067ab9 */ /* 0x000fe20000000800 */
[----:B0-----:R-:W4:Y:S04]  /*1e7c50*/  LDL.LU R18, [R1+0x2790] ;  /* 0x0027900001127983 */ /* 0x001f280000300800 */
[----:B------:R-:W-:Y:S04]  /*1e7c60*/  STL [R1+0x55c], R4 ;  /* 0x00055c0401007387 */ /* 0x000fe80000100800 */
[----:B------:R-:W4:Y:S04]  /*1e7c70*/  LDL.LU R19, [R1+0x2794] ;  /* 0x0027940001137983 */ /* 0x000f280000300800 */
[----:B------:R0:W-:Y:S01]  /*1e7c80*/  STL [R1+0x220], R3 ;  /* 0x0002200301007387 */ /* 0x0001e20000100800 */
[----:B------:R-:W-:-:S03]  /*1e7c90*/  IADD3 R20, P1, R0, R27, RZ ;  /* 0x0000001b00147210 */ /* 0x000fc60007f3e0ff */
[----:B0-----:R-:W4:Y:S04]  /*1e7ca0*/  LDL.LU R3, [R1+0x2798] ;  /* 0x0027980001037983 */ /* 0x001f280000300800 */
[----:B------:R-:W4:Y:S04]  /*1e7cb0*/  LDL.LU R4, [R1+0x279c] ;  /* 0x00279c0001047983 */ /* 0x000f280000300800 */
[----:B------:R-:W4:Y:S04]  /*1e7cc0*/  LDL.LU R9, [R1+0x2780] ;  /* 0x0027800001097983 */ /* 0x000f280000300800 */
[----:B------:R-:W4:Y:S04]  /*1e7cd0*/  LDL.LU R12, [R1+0x2784] ;  /* 0x00278400010c7983 */ /* 0x000f280000300800 */
[----:B------:R-:W4:Y:S04]  /*1e7ce0*/  LDL.LU R5, [R1+0x2788] ;  /* 0x0027880001057983 */ /* 0x000f280000300800 */
[----:B------:R-:W4:Y:S04]  /*1e7cf0*/  LDL.LU R10, [R1+0x278c] ;  /* 0x00278c00010a7983 */ /* 0x000f280000300800 */
[----:B------:R0:W-:Y:S02]  /*1e7d00*/  STL [R1+0x224], R7 ;  /* 0x0002240701007387 */ /* 0x0001e40000100800 */
[----:B0-----:R-:W-:-:S05]  /*1e7d10*/  SHF.R.S32.HI R7, RZ, 0x1f, R0 ;  /* 0x0000001fff077819 */ /* 0x001fca0000011400 */
[----:B------:R-:W-:-:S05]  /*1e7d20*/  IMAD.X R21, R7, 0x1, R26, P1 ;  /* 0x0000000107157824 */ /* 0x000fca00008e061a */
[----:B------:R0:W-:Y:S01]  /*1e7d30*/  STL.64 [R1+0x2850], R20 ;  /* 0x0028501401007387 */ /* 0x0001e20000100a00 */
[----:B------:R-:W-:-:S03]  /*1e7d40*/  F2FP.SATFINITE.E4M3.F32.PACK_AB_MERGE_C R2, R8, R6, RZ ;  /* 0x000000060802723e */ /* 0x000fc600048070ff */
[----:B------:R-:W-:Y:S04]  /*1e7d50*/  STL [R1+0x52c0], R11 ;  /* 0x0052c00b01007387 */ /* 0x000fe80000100800 */
[----:B------:R-:W-:Y:S01]  /*1e7d60*/  STL [R1+0x81d8], R29 ;  /* 0x0081d81d01007387 */ /* 0x000fe20000100800 */
[----:B0-----:R-:W-:-:S03]  /*1e7d70*/  IADD3 R20, P1, R0, R29, RZ ;  /* 0x0000001d00147210 */ /* 0x001fc60007f3e0ff */
[----:B------:R-:W-:Y:S02]  /*1e7d80*/  STL [R1+0x52cc], R2 ;  /* 0x0052cc0201007387 */ /* 0x000fe40000100800 */
[----:B------:R-:W-:-:S05]  /*1e7d90*/  IMAD.X R21, R7, 0x1, R28, P1 ;  /* 0x0000000107157824 */ /* 0x000fca00008e061c */
[----:B------:R0:W-:Y:S04]  /*1e7da0*/  STL.64 [R1+0x2848], R20 ;  /* 0x0028481401007387 */ /* 0x0001e80000100a00 */
[----:B0-----:R-:W4:Y:S04]  /*1e7db0*/  LDL.LU.64 R20, [R1+0x8200] ;  /* 0x0082000001147983 */ /* 0x001f280000300a00 */
[----:B------:R-:W4:Y:S04]  /*1e7dc0*/  LDL.LU R29, [R1+0x2760] ;  /* 0x00276000011d7983 */ /* 0x000f280000300800 */
[----:B------:R-:W4:Y:S04]  /*1e7dd0*/  LDL.LU R11, [R1+0x2764] ;  /* 0x00276400010b7983 */ /* 0x000f280000300800 */
[----:B------:R-:W4:Y:S04]  /*1e7de0*/  LDL.LU R13, [R1+0x2768] ;  /* 0x00276800010d7983 */ /* 0x000f280000300800 */
[----:B------:R-:W4:Y:S04]  /*1e7df0*/  LDL.LU R2, [R1+0x276c] ;  /* 0x00276c0001027983 */ /* 0x000f280000300800 */
[----:B------:R-:W4:Y:S04]  /*1e7e00*/  LDL.LU R6, [R1+0x2750] ;  /* 0x0027500001067983 */ /* 0x000f280000300800 */
[----:B------:R-:W4:Y:S04]  /*1e7e10*/  LDL.LU R8, [R1+0x2754] ;  /* 0x0027540001087983 */ /* 0x000f280000300800 */
[----:B------:R0:W-:Y:S04]  /*1e7e20*/  STL [R1+0x81dc], R28 ;  /* 0x0081dc1c01007387 */ /* 0x0001e80000100800 */
[----:B0-----:R-:W4:Y:S01]  /*1e7e30*/  LDL.LU R28, [R1+0x277c] ;  /* 0x00277c00011c7983 */ /* 0x001f220000300800 */
[----:B--2---:R-:W-:-:S03]  /*1e7e40*/  F2FP.SATFINITE.E4M3.F32.PACK_AB_MERGE_C R25, R25, R24, RZ ;  /* 0x000000181919723e */ /* 0x004fc600048070ff */
[----:B------:R-:W2:Y:S04]  /*1e7e50*/  LDL.LU R24, [R1+0x81fc] ;  /* 0x0081fc0001187983 */ /* 0x000ea80000300800 */
[----:B------:R0:W-:Y:S04]  /*1e7e60*/  STL [R1+0x527c], R25 ;  /* 0x00527c1901007387 */ /* 0x0001e80000100800 */
[----:B0-----:R-:W4:Y:S01]  /*1e7e70*/  LDL.LU R25, [R1+0x81f8] ;  /* 0x0081f80001197983 */ /* 0x001f220000300800 */
[----:B---3--:R-:W-:-:S05]  /*1e7e80*/  F2FP.SATFINITE.E4M3.F32.PACK_AB_MERGE_C R23, R23, R22, RZ ;  /* 0x000000161717723e */ /* 0x008fca00048070ff */
[----:B------:R2:W-:Y:S01]  /*1e7e90*/  STL [R1+0x5284], R23 ;  /* 0x0052841701007387 */ /* 0x0005e20000100800 */
[----:B----4-:R-:W-:-:S05]  /*1e7ea0*/  IADD3 R22, P1, R0, R25, RZ ;  /* 0x0000001900167210 */ /* 0x010fca0007f3e0ff */
[----:B--2---:R-:W-:-:S05]  /*1e7eb0*/  IMAD.X R23, R7, 0x1, R24, P1 ;  /* 0x0000000107177824 */ /* 0x004fca00008e0618 */
[----:B------:R0:W-:Y:S04]  /*1e7ec0*/  STL.64 [R1+0x2840], R22 ;  /* 0x0028401601007387 */ /* 0x0001e80000100a00 */
[----:B0-----:R-:W2:Y:S01]  /*1e7ed0*/  LDL.LU.64 R22, [R1+0x81f0] ;  /* 0x0081f00001167983 */ /* 0x001ea20000300a00 */
[----:B------:R-:W-:-:S03]  /*1e7ee0*/  F2FP.SATFINITE.E4M3.F32.PACK_AB_MERGE_C R19, R19, R18, RZ ;  /* 0x000000121313723e */ /* 0x000fc600048070ff */
[----:B------:R0:W-:Y:S01]  /*1e7ef0*/  STL.64 [R1+0x81e0], R24 ;  /* 0x0081e01801007387 */ /* 0x0001e20000100a00 */
[----:B------:R-:W-:-:S03]  /*1e7f00*/  F2FP.SATFINITE.E4M3.F32.PACK_AB_MERGE_C R3, R4, R3, RZ ;  /* 0x000000030403723e */ /* 0x000fc600048070ff */
[----:B0-----:R-:W3:Y:S04]  /*1e7f10*/  LDL.LU R24, [R1+0x2774] ;  /* 0x0027740001187983 */ /* 0x001ee80000300800 */
[----:B------:R-:W4:Y:S04]  /*1e7f20*/  LDL.LU R25, [R1+0x2778] ;  /* 0x0027780001197983 */ /* 0x000f280000300800 */
[----:B------:R-:W-:Y:S04]  /*1e7f30*/  STL [R1+0x5224], R19 ;  /* 0x0052241301007387 */ /* 0x000fe80000100800 */
[----:B------:R0:W-:Y:S01]  /*1e7f40*/  STL [R1+0x5230], R3 ;  /* 0x0052300301007387 */ /* 0x0001e20000100800 */
[----:B------:R-:W-:-:S02]  /*1e7f50*/  F2FP.SATFINITE.E4M3.F32.PACK_AB_MERGE_C R5, R10, R5, RZ ;  /* 0x000000050a05723e */ /* 0x000fc400048070ff */
[----:B0-----:R-:W-:Y:S02]  /*1e7f60*/  F2FP.SATFINITE.E4M3.F32.PACK_AB_MERGE_C R3, R12, R9, RZ ;  /* 0x000000090c03723e */ /* 0x001fe400048070ff */
[----:B------:R-:W4:Y:S04]  /*1e7f70*/  LDL.LU R9, [R1+0x2758] ;  /* 0x0027580001097983 */ /* 0x000f280000300800 */
[----:B------:R-:W4:Y:S01]  /*1e7f80*/  LDL.LU R12, [R1+0x275c] ;  /* 0x00275c00010c7983 */ /* 0x000f220000300800 */
[----:B--2---:R-:W-:-:S05]  /*1e7f90*/  IADD3 R18, P1, R0, R23, RZ ;  /* 0x0000001700127210 */ /* 0x004fca0007f3e0ff */
[----:B------:R-:W-:-:S05]  /*1e7fa0*/  IMAD.X R19, R7, 0x1, R22, P1 ;  /* 0x0000000107137824 */ /* 0x000fca00008e0616 */
[----:B------:R-:W-:Y:S04]  /*1e7fb0*/  STL.64 [R1+0x2838], R18 ;  /* 0x0028381201007387 */ /* 0x000fe80000100a00 */
[----:B------:R0:W-:Y:S04]  /*1e7fc0*/  STL [R1+0x51e4], R3 ;  /* 0x0051e40301007387 */ /* 0x0001e80000100800 */
[----:B0-----:R-:W2:Y:S01]  /*1e7fd0*/  LDL.LU R3, [R1+0x2740] ;  /* 0x0027400001037983 */ /* 0x001ea20000300800 */
[----:B------:R-:W-:-:S03]  /*1e7fe0*/  IADD3 R18, P1, R0, R21, RZ ;  /* 0x0000001500127210 */ /* 0x000fc60007f3e0ff */
[----:B------:R-:W2:Y:S04]  /*1e7ff0*/  LDL.LU R4, [R1+0x2744] ;  /* 0x0027440001047983 */ /* 0x000ea80000300800 */
[----:B------:R-:W-:Y:S01]  /*1e8000*/  STL [R1+0x51ec], R5 ;  /* 0x0051ec0501007387 */ /* 0x000fe20000100800 */
[----:B------:R-:W-:-:S03]  /*1e8010*/  IMAD.X R19, R7, 0x1, R20, P1 ;  /* 0x0000000107137824 */ /* 0x000fc600008e0614 */
[----:B------:R0:W-:Y:S04]  /*1e8020*/  STL [R1+0x81c8], R21 ;  /* 0x0081c81501007387 */ /* 0x0001e80000100800 */
[----:B0-----:R-:W3:Y:S04]  /*1e8030*/  LDL.LU R21, [R1+0x2770] ;  /* 0x0027700001157983 */ /* 0x001ee80000300800 */
[----:B------:R0:W-:Y:S04]  /*1e8040*/  STL.64 [R1+0x2830], R18 ;  /* 0x0028301201007387 */ /* 0x0001e80000100a00 */
[----:B0-----:R-:W2:Y:S04]  /*1e8050*/  LDL.LU.64 R18, [R1+0x81e8] ;  /* 0x0081e80001127983 */ /* 0x001ea80000300a00 */
[----:B------:R-:W2:Y:S04]  /*1e8060*/  LDL.LU R5, [R1+0x2748] ;  /* 0x0027480001057983 */ /* 0x000ea80000300800 */
[----:B------:R-:W2:Y:S04]  /*1e8070*/  LDL.LU R10, [R1+0x274c] ;  /* 0x00274c00010a7983 */ /* 0x000ea80000300800 */
[----:B------:R2:W-:Y:S01]  /*1e8080*/  STL [R1+0x81cc], R20 ;  /* 0x0081cc1401007387 */ /* 0x0005e20000100800 */
[----:B------:R-:W-:-:S02]  /*1e8090*/  F2FP.SATFINITE.E4M3.F32.PACK_AB_MERGE_C R11, R11, R29, RZ ;  /* 0x0000001d0b0b723e */ /* 0x000fc400048070ff */
[----:B------:R-:W-:Y:S02]  /*1e80a0*/  F2FP.SATFINITE.E4M3.F32.PACK_AB_MERGE_C R2, R2, R13, RZ ;  /* 0x0000000d0202723e */ /* 0x000fe400048070ff */
[----:B---3--:R-:W-:Y:S02]  /*1e80b0*/  F2FP.SATFINITE.E4M3.F32.PACK_AB_MERGE_C R21, R24, R21, RZ ;  /* 0x000000151815723e */ /* 0x008fe400048070ff */
[----:B----4-:R-:W-:-:S03]  /*1e80c0*/  F2FP.SATFINITE.E4M3.F32.PACK_AB_MERGE_C R24, R28, R25, RZ ;  /* 0x000000191c18723e */ /* 0x010fc600048070ff */
[----:B------:R0:W-:Y:S01]  /*1e80d0*/  STL [R1+0x51b4], R21 ;  /* 0x0051b41501007387 */ /* 0x0001e20000100800 */
[----:B--2---:R-:W-:-:S03]  /*1e80e0*/  IADD3 R20, P1, R0, R19, RZ ;  /* 0x0000001300147210 */ /* 0x004fc60007f3e0ff */
[----:B------:R-:W-:Y:S02]  /*1e80f0*/  STL [R1+0x51c4], R24 ;  /* 0x0051c41801007387 */ /* 0x000fe40000100800 */
[----:B0-----:R-:W-:Y:S02]  /*1e8100*/  IMAD.X R21, R7, 0x1, R18, P1 ;  /* 0x0000000107157824 */ /* 0x001fe400008e0612 */
[----:B------:R0:W-:Y:S04]  /*1e8110*/  STL.64 [R1+0x81d0], R18 ;  /* 0x0081d01201007387 */ /* 0x0001e80000100a00 */
[----:B------:R-:W-:Y:S04]  /*1e8120*/  STL.64 [R1+0x2828], R20 ;  /* 0x0028281401007387 */ /* 0x000fe80000100a00 */
[----:B------:R-:W-:Y:S04]  /*1e8130*/  STL [R1+0x2e6c], R11 ;  /* 0x002e6c0b01007387 */ /* 0x000fe80000100800 */
[----:B------:R1:W-:Y:S04]  /*1e8140*/  STL [R1+0x2e7c], R2 ;  /* 0x002e7c0201007387 */ /* 0x0003e80000100800 */
[----:B------:R-:W2:Y:S04]  /*1e8150*/  LDL.LU R28, [R1+0x2730] ;  /* 0x00273000011c7983 */ /* 0x000ea80000300800 */
[----:B------:R-:W2:Y:S01]  /*1e8160*/  LDL.LU R29, [R1+0x2734] ;  /* 0x00273400011d7983 */ /* 0x000ea20000300800 */
[----:B0-----:R-:W-:-:S02]  /*1e8170*/  IADD3 R18, P1, R0, R17, RZ ;  /* 0x0000001100127210 */ /* 0x001fc40007f3e0ff */
[----:B-1----:R-:W-:-:S03]  /*1e8180*/  F2FP.SATFINITE.E4M3.F32.PACK_AB_MERGE_C R2, R8, R6, RZ ;  /* 0x000000060802723e */ /* 0x002fc600048070ff */
[----:B------:R-:W-:Y:S01]  /*1e8190*/  IMAD.X R19, R7, 0x1, R15, P1 ;  /* 0x0000000107137824 */ /* 0x000fe200008e060f */
[----:B------:R-:W-:-:S04]  /*1e81a0*/  IADD3 R20, P1, R0, R16, RZ ;  /* 0x0000001000147210 */ /* 0x000fc80007f3e0ff */
[----:B------:R0:W-:Y:S04]  /*1e81b0*/  STL.64 [R1+0x2820], R18 ;  /* 0x0028201201007387 */ /* 0x0001e80000100a00 */
[----:B------:R1:W-:Y:S01]  /*1e81c0*/  STL [R1+0x2dfc], R2 ;  /* 0x002dfc0201007387 */ /* 0x0003e20000100800 */
[----:B------:R-:W-:Y:S01]  /*1e81d0*/  IMAD.X R21, R7, 0x1, R14, P1 ;  /* 0x0000000107157824 */ /* 0x000fe200008e060e */
[----:B------:R-:W-:Y:S02]  /*1e81e0*/  F2FP.SATFINITE.E4M3.F32.PACK_AB_MERGE_C R9, R12, R9, RZ ;  /* 0x000000090c09723e */ /* 0x000fe400048070ff */
[----:B------:R-:W-:Y:S01]  /*1e81f0*/  F2FP.SATFINITE.E4M3.F32.PACK_AB_MERGE_C R3, R4, R3, RZ ;  /* 0x000000030403723e */ /* 0x000fe200048070ff */
[----:B0-----:R-:W3:Y:S04]  /*1e8200*/  LDL.LU R18, [R1+0x2738] ;  /* 0x0027380001127983 */ /* 0x001ee80000300800 */
[----:B------:R-:W3:Y:S04]  /*1e8210*/  LDL.LU R19, [R1+0x273c] ;  /* 0x00273c0001137983 */ /* 0x000ee80000300800 */
[----:B------:R-:W4:Y:S04]  /*1e8220*/  LDL.LU R11, [R1+0x2720] ;  /* 0x00272000010b7983 */ /* 0x000f280000300800 */
[----:B------:R-:W4:Y:S04]  /*1e8230*/  LDL.LU R13, [R1+0x2724] ;  /* 0x00272400010d7983 */ /* 0x000f280000300800 */
[----:B-1----:R-:W4:Y:S04]  /*1e8240*/  LDL.LU R2, [R1+0x2728] ;  /* 0x0027280001027983 */ /* 0x002f280000300800 */
[----:B------:R-:W4:Y:S04]  /*1e8250*/  LDL.LU R6, [R1+0x272c] ;  /* 0x00272c0001067983 */ /* 0x000f280000300800 */
[----:B------:R-:W-:Y:S04]  /*1e8260*/  STL.64 [R1+0x81c0], R16 ;  /* 0x0081c01001007387 */ /* 0x000fe80000100a00 */
[----:B------:R-:W4:Y:S04]  /*1e8270*/  LDL.LU R7, [R1+0x2710] ;  /* 0x0027100001077983 */ /* 0x000f280000300800 */
[----:B------:R-:W4:Y:S04]  /*1e8280*/  LDL.LU R8, [R1+0x2714] ;  /* 0x0027140001087983 */ /* 0x000f280000300800 */
[----:B------:R-:W-:Y:S04]  /*1e8290*/  STL.64 [R1+0x2818], R20 ;  /* 0x0028181401007387 */ /* 0x000fe80000100a00 */
[----:B------:R0:W-:Y:S04]  /*1e82a0*/  STL [R1+0x2e08], R9 ;  /* 0x002e080901007387 */ /* 0x0001e80000100800 */
[----:B0-----:R-:W4:Y:S04]  /*1e82b0*/  LDL.LU R9, [R1+0x2718] ;  /* 0x0027180001097983 */ /* 0x001f280000300800 */
[----:B------:R-:W4:Y:S04]  /*1e82c0*/  LDL.LU R12, [R1+0x271c] ;  /* 0x00271c00010c7983 */ /* 0x000f280000300800 */
[----:B------:R0:W-:Y:S04]  /*1e82d0*/  STL [R1+0x2d78], R3 ;  /* 0x002d780301007387 */ /* 0x0001e80000100800 */
[----:B------:R-:W4:Y:S04]  /*1e82e0*/  LDL.LU R20, [R1+0x2700] ;  /* 0x0027000001147983 */ /* 0x000f280000300800 */
[----:B------:R-:W4:Y:S01]  /*1e82f0*/  LDL.LU R21, [R1+0x2704] ;  /* 0x0027040001157983 */ /* 0x000f220000300800 */
[----:B------:R-:W-:Y:S01]  /*1e8300*/  VIADD R0, R0, UR6 ;  /* 0x0000000600007c36 */ /* 0x000fe20008000000 */
[----:B------:R-:W-:Y:S01]  /*1e8310*/  ULDC UR6, c[0x0][0x248] ;  /* 0x0000920000067ab9 */ /* 0x000fe20000000800 */
[----:B0-----:R-:W-:-:S05]  /*1e8320*/  F2FP.SATFINITE.E4M3.F32.PACK_AB_MERGE_C R3, R10, R5, RZ ;  /* 0x000000050a03723e */ /* 0x001fca00048070ff */
[----:B------:R0:W-:Y:S04]  /*1e8330*/  STL [R1+0x2d7c], R3 ;  /* 0x002d7c0301007387 */ /* 0x0001e80000100800 */
[----:B------:R-:W4:Y:S04]  /*1e8340*/  LDL.LU R16, [R1+0x2708] ;  /* 0x0027080001107983 */ /* 0x000f280000300800 */
[----:B------:R-:W4:Y:S01]  /*1e8350*/  LDL.LU R17, [R1+0x270c] ;  /* 0x00270c0001117983 */ /* 0x000f220000300800 */
[----:B------:R-:W-:-:S03]  /*1e8360*/  IADD3 R24, P1, R0, R27, RZ ;  /* 0x0000001b00187210 */ /* 0x000fc60007f3e0ff */
[----:B0-----:R-:W4:Y:S04]  /*1e8370*/  LDL.LU R3, [R1+0x26f0] ;  /* 0x0026f00001037983 */ /* 0x001f280000300800 */
[----:B------:R-:W4:Y:S04]  /*1e8380*/  LDL.LU R4, [R1+0x26f4] ;  /* 0x0026f40001047983 */ /* 0x000f280000300800 */
[----:B------:R-:W4:Y:S04]  /*1e8390*/  LDL.LU R5, [R1+0x26f8] ;  /* 0x0026f80001057983 */ /* 0x000f280000300800 */
[----:B------:R-:W4:Y:S04]  /*1e83a0*/  LDL.LU R10, [R1+0x26fc] ;  /* 0x0026fc00010a7983 */ /* 0x000f280000300800 */
[----:B------:R0:W-:Y:S02]  /*1e83b0*/  STL [R1+0x81b8], R27 ;  /* 0x0081b81b01007387 */ /* 0x0001e40000100800 */
[----:B0-----:R-:W-:-:S05]  /*1e83c0*/  SHF.R.S32.HI R27, RZ, 0x1f, R0 ;  /* 0x0000001fff1b7819 */ /* 0x001fca0000011400 */
[----:B------:R-:W-:-:S05]  /*1e83d0*/  IMAD.X R25, R27, 0x1, R26, P1 ;  /* 0x000000011b197824 */ /* 0x000fca00008e061a */
[----:B------:R0:W-:Y:S04]  /*1e83e0*/  STL.64 [R1+0x2810], R24 ;  /* 0x0028101801007387 */ /* 0x0001e80000100a00 */
[----:B0-----:R-:W4:Y:S01]  /*1e83f0*/  LDL.LU.64 R24, [R1+0x81e0] ;  /* 0x0081e00001187983 */ /* 0x001f220000300a00 */
[----:B--2---:R-:W-:-:S03]  /*1e8400*/  F2FP.SATFINITE.E4M3.F32.PACK_AB_MERGE_C R29, R29, R28, RZ ;  /* 0x0000001c1d1d723e */ /* 0x004fc600048070ff */
[----:B------:R-:W2:Y:S04]  /*1e8410*/  LDL.LU R28, [R1+0x81dc] ;  /* 0x0081dc00011c7983 */ /* 0x000ea80000300800 */
[----:B------:R0:W-:Y:S04]  /*1e8420*/  STL [R1+0x2cbc], R29 ;  /* 0x002cbc1d01007387 */ /* 0x0001e80000100800 */
[----:B0-----:R-:W2:Y:S01]  /*1e8430*/  LDL.LU R29, [R1+0x81d8] ;  /* 0x0081d800011d7983 */ /* 0x001ea20000300800 */
[----:B---3--:R-:W-:-:S05]  /*1e8440*/  F2FP.SATFINITE.E4M3.F32.PACK_AB_MERGE_C R19, R19, R18, RZ ;  /* 0x000000121313723e */ /* 0x008fca00048070ff */
[----:B------:R0:W-:Y:S01]  /*1e8450*/  STL [R1+0x2d38], R19 ;  /* 0x002d381301007387 */ /* 0x0001e20000100800 */
[----:B----4-:R-:W-:Y:S02]  /*1e8460*/  F2FP.SATFINITE.E4M3.F32.PACK_AB_MERGE_C R21, R21, R20, RZ ;  /* 0x000000141515723e */ /* 0x010fe400048070ff */
[----:B--2---:R-:W-:-:S05]  /*1e8470*/  IADD3 R18, P1, R0, R29, RZ ;  /* 0x0000001d00127210 */ /* 0x004fca0007f3e0ff */
        /* <DEDUP_REMOVED lines=12> */
[----:B------:R0:W-:Y:S02]  /*1e8540*/  STL.64 [R1+0x2800], R18 ;  /* 0x0028001201007387 */ /* 0x0001e40000100a00 */
[----:B0-----:R-:W-:Y:S02]  /*1e8550*/  F2FP.SATFINITE.E4M3.F32.PACK_AB_MERGE_C R18, R8, R7, RZ ;  /* 0x000000070812723e */ /* 0x001fe400048070ff */
[----:B------:R-:W4:Y:S04]  /*1e8560*/  LDL.LU R7, [R1+0x26c0] ;  /* 0x0026c00001077983 */ /* 0x000f280000300800 */
[----:B------:R0:W-:Y:S01]  /*1e8570*/  STL [R1+0x2bd8], R18 ;  /* 0x002bd81201007387 */ /* 0x0001e20000100800 */
[----:B------:R-:W-:-:S03]  /*1e8580*/  F2FP.SATFINITE.E4M3.F32.PACK_AB_MERGE_C R8, R12, R9, RZ ;  /* 0x000000090c08723e */ /* 0x000fc600048070ff */
[----:B------:R-:W4:Y:S01]  /*1e8590*/  LDL.LU R9, [R1+0x26c4] ;  /* 0x0026c40001097983 */ /* 0x000f220000300800 */
[----:B0-----:R-:W-:-:S03]  /*1e85a0*/  IADD3 R18, P1, R0, R23, RZ ;  /* 0x0000001700127210 */ /* 0x001fc60007f3e0ff */
[----:B------:R-:W-:Y:S02]  /*1e85b0*/  STL [R1+0x2c0c], R8 ;  /* 0x002c0c0801007387 */ /* 0x000fe40000100800 */
[----:B------:R-:W-:-:S05]  /*1e85c0*/  IMAD.X R19, R27, 0x1, R22, P1 ;  /* 0x000000011b137824 */ /* 0x000fca00008e0616 */
[----:B------:R0:W-:Y:S04]  /*1e85d0*/  STL.64 [R1+0x27f8], R18 ;  /* 0x0027f81201007387 */ /* 0x0001e80000100a00 */
[----:B0-----:R-:W2:Y:S04]  /*1e85e0*/  LDL.LU.64 R18, [R1+0x81d0] ;  /* 0x0081d00001127983 */ /* 0x001ea80000300a00 */
[----:B------:R-:W4:Y:S04]  /*1e85f0*/  LDL.LU R8, [R1+0x26c8] ;  /* 0x0026c80001087983 */ /* 0x000f280000300800 */
[----:B------:R-:W4:Y:S04]  /*1e8600*/  LDL.LU R12, [R1+0x26cc] ;  /* 0x0026cc00010c7983 */ /* 0x000f280000300800 */
[----:B------:R0:W-:Y:S04]  /*1e8610*/  STL.64 [R1+0x81b0], R22 ;  /* 0x0081b01601007387 */ /* 0x0001e80000100a00 */
[----:B0-----:R-:W4:Y:S04]  /*1e8620*/  LDL.LU R22, [R1+0x26d8] ;  /* 0x0026d80001167983 */ /* 0x001f280000300800 */
[----:B------:R-:W4:Y:S04]  /*1e8630*/  LDL.LU R23, [R1+0x26dc] ;  /* 0x0026dc0001177983 */ /* 0x000f280000300800 */
[----:B------:R-:W3:Y:S04]  /*1e8640*/  LDL.LU R20, [R1+0x81cc] ;  /* 0x0081cc0001147983 */ /* 0x000ee80000300800 */
[----:B------:R0:W-:Y:S04]  /*1e8650*/  STL [R1+0x2b68], R21 ;  /* 0x002b681501007387 */ /* 0x0001e80000100800 */
[----:B0-----:R-:W2:Y:S01]  /*1e8660*/  LDL.LU R21, [R1+0x81c8] ;  /* 0x0081c80001157983 */ /* 0x001ea20000300800 */
[----:B------:R-:W-:-:S02]  /*1e8670*/  F2FP.SATFINITE.E4M3.F32.PACK_AB_MERGE_C R17, R17, R16, RZ ;  /* 0x000000101111723e */ /* 0x000fc400048070ff */
[----:B------:R-:W-:-:S03]  /*1e8680*/  F2FP.SATFINITE.E4M3.F32.PACK_AB_MERGE_C R4, R4, R3, RZ ;  /* 0x000000030404723e */ /* 0x000fc600048070ff */
[----:B------:R3:W-:Y:S04]  /*1e8690*/  STL [R1+0x2b98], R17 ;  /* 0x002b981101007387 */ /* 0x0007e80000100800 */
[----:B------:R-:W4:Y:S01]  /*1e86a0*/  LDL.LU R3, [R1+0x26b0] ;  /* 0x0026b00001037983 */ /* 0x000f220000300800 */
[----:B------:R-:W-:Y:S02]  /*1e86b0*/  F2FP.SATFINITE.E4M3.F32.PACK_AB_MERGE_C R5, R10, R5, RZ ;  /* 0x000000050a05723e */ /* 0x000fe400048070ff */
[----:B--2---:R-:W-:-:S05]  /*1e86c0*/  IADD3 R16, P1, R0, R21, RZ ;  /* 0x0000001500107210 */ /* 0x004fca0007f3e0ff */
[----:B---3--:R-:W-:-:S05]  /*1e86d0*/  IMAD.X R17, R27, 0x1, R20, P1 ;  /* 0x000000011b117824 */ /* 0x008fca00008e0614 */
[----:B------:R-:W-:Y:S04]  /*1e86e0*/  STL.64 [R1+0x27f0], R16 ;  /* 0x0027f01001007387 */ /* 0x000fe80000100a00 */
[----:B------:R0:W-:Y:S04]  /*1e86f0*/  STL [R1+0x2928], R4 ;  /* 0x0029280401007387 */ /* 0x0001e80000100800 */
[----:B0-----:R-:W2:Y:S01]  /*1e8700*/  LDL.LU R4, [R1+0x26b4] ;  /* 0x0026b40001047983 */ /* 0x001ea20000300800 */
[----:B------:R-:W-:-:S03]  /*1e8710*/  IADD3 R16, P1, R0, R19, RZ ;  /* 0x0000001300107210 */ /* 0x000fc60007f3e0ff */
[----:B------:R0:W-:Y:S02]  /*1e8720*/  STL [R1+0x293c], R5 ;  /* 0x00293c0501007387 */ /* 0x0001e40000100800 */
[----:B------:R-:W-:Y:S02]  /*1e8730*/  IMAD.X R17, R27, 0x1, R18, P1 ;  /* 0x000000011b117824 */ /* 0x000fe400008e0612 */
[----:B0-----:R-:W3:Y:S04]  /*1e8740*/  LDL.LU R5, [R1+0x26b8] ;  /* 0x0026b80001057983 */ /* 0x001ee80000300800 */
[----:B------:R-:W3:Y:S04]  /*1e8750*/  LDL.LU R10, [R1+0x26bc] ;  /* 0x0026bc00010a7983 */ /* 0x000ee80000300800 */
[----:B------:R0:W-:Y:S04]  /*1e8760*/  STL.64 [R1+0x27e8], R16 ;  /* 0x0027e81001007387 */ /* 0x0001e80000100a00 */
[----:B0-----:R-:W4:Y:S04]  /*1e8770*/  LDL.LU.64 R16, [R1+0x81c0] ;  /* 0x0081c00001107983 */ /* 0x001f280000300a00 */
[----:B------:R0:W-:Y:S04]  /*1e8780*/  STL.64 [R1+0x81a8], R18 ;  /* 0x0081a81201007387 */ /* 0x0001e80000100a00 */
[----:B0-----:R-:W2:Y:S04]  /*1e8790*/  LDL.LU R18, [R1+0x26e0] ;  /* 0x0026e00001127983 */ /* 0x001ea80000300800 */
[----:B------:R-:W2:Y:S01]  /*1e87a0*/  LDL.LU R19, [R1+0x26e4] ;  /* 0x0026e40001137983 */ /* 0x000ea20000300800 */
[----:B------:R-:W-:-:S02]  /*1e87b0*/  F2FP.SATFINITE.E4M3.F32.PACK_AB_MERGE_C R11, R13, R11, RZ ;  /* 0x0000000b0d0b723e */ /* 0x000fc400048070ff */
[----:B------:R-:W-:Y:S02]  /*1e87c0*/  F2FP.SATFINITE.E4M3.F32.PACK_AB_MERGE_C R2, R6, R2, RZ ;  /* 0x000000020602723e */ /* 0x000fe400048070ff */
[----:B--2---:R-:W-:Y:S02]  /*1e87d0*/  F2FP.SATFINITE.E4M3.F32.PACK_AB_MERGE_C R19, R19, R18, RZ ;  /* 0x000000121313723e */ /* 0x004fe400048070ff */
[----:B----4-:R-:W-:-:S03]  /*1e87e0*/  IADD3 R18, P1, R0, R17, RZ ;  /* 0x0000001100127210 */ /* 0x010fc60007f3e0ff */
[----:B------:R0:W-:Y:S04]  /*1e87f0*/  STL [R1+0x864], R19 ;  /* 0x0008641301007387 */ /* 0x0001e80000100800 */
[----:B------:R1:W-:Y:S01]  /*1e8800*/  STL [R1+0x878], R11 ;  /* 0x0008780b01007387 */ /* 0x0003e20000100800 */
[----:B0-----:R-:W-:-:S03]  /*1e8810*/  IMAD.X R19, R27, 0x1, R15, P1 ;  /* 0x000000011b137824 */ /* 0x001fc600008e060f */
[----:B-1----:R-:W2:Y:S04]  /*1e8820*/  LDL.LU R11, [R1+0x26a0] ;  /* 0x0026a000010b7983 */ /* 0x002ea80000300800 */
[----:B------:R-:W2:Y:S04]  /*1e8830*/  LDL.LU R13, [R1+0x26a4] ;  /* 0x0026a400010d7983 */ /* 0x000ea80000300800 */
[----:B------:R-:W-:Y:S04]  /*1e8840*/  STL.64 [R1+0x27e0], R18 ;  /* 0x0027e01201007387 */ /* 0x000fe80000100a00 */
[----:B------:R0:W-:Y:S04]  /*1e8850*/  STL [R1+0x808], R2 ;  /* 0x0008080201007387 */ /* 0x0001e80000100800 */
[----:B0-----:R-:W4:Y:S01]  /*1e8860*/  LDL.LU R2, [R1+0x26a8] ;  /* 0x0026a80001027983 */ /* 0x001f220000300800 */
[----:B------:R-:W-:-:S03]  /*1e8870*/  IADD3 R18, P1, R0, R16, RZ ;  /* 0x0000001000127210 */ /* 0x000fc60007f3e0ff */
[----:B------:R-:W4:Y:S02]  /*1e8880*/  LDL.LU R6, [R1+0x26ac] ;  /* 0x0026ac0001067983 */ /* 0x000f240000300800 */
[----:B------:R-:W-:Y:S02]  /*1e8890*/  IMAD.X R19, R27, 0x1, R14, P1 ;  /* 0x000000011b137824 */ /* 0x000fe400008e060e */
[----:B------:R-:W3:Y:S04]  /*1e88a0*/  LDL.LU R27, [R1+0x81b8] ;  /* 0x0081b800011b7983 */ /* 0x000ee80000300800 */
[----:B------:R0:W-:Y:S01]  /*1e88b0*/  STL.64 [R1+0x27d8], R18 ;  /* 0x0027d81201007387 */ /* 0x0001e20000100a00 */
[----:B------:R-:W-:Y:S02]  /*1e88c0*/  F2FP.SATFINITE.E4M3.F32.PACK_AB_MERGE_C R7, R9, R7, RZ ;  /* 0x000000070907723e */ /* 0x000fe400048070ff */
[----:B------:R-:W-:Y:S01]  /*1e88d0*/  F2FP.SATFINITE.E4M3.F32.PACK_AB_MERGE_C R8, R12, R8, RZ ;  /* 0x000000080c08723e */ /* 0x000fe200048070ff */
[----:B------:R-:W-:Y:S01]  /*1e88e0*/  VIADD R0, R0, UR6 ;  /* 0x0000000600007c36 */ /* 0x000fe20008000000 */
[----:B------:R-:W-:Y:S01]  /*1e88f0*/  ULDC UR6, c[0x0][0x248] ;  /* 0x0000920000067ab9 */ /* 0x000fe20000000800 */
[----:B0-----:R-:W-:-:S05]  /*1e8900*/  F2FP.SATFINITE.E4M3.F32.PACK_AB_MERGE_C R18, R23, R22, RZ ;  /* 0x000000161712723e */ /* 0x001fca00048070ff */
[----:B------:R-:W-:Y:S04]  /*1e8910*/  STL [R1+0x810], R18 ;  /* 0x0008101201007387 */ /* 0x000fe80000100800 */
[----:B------:R0:W-:Y:S04]  /*1e8920*/  STL [R1+0x7a4], R7 ;  /* 0x0007a40701007387 */ /* 0x0001e80000100800 */
[----:B0-----:R-:W4:Y:S04]  /*1e8930*/  LDL.LU R7, [R1+0x2698] ;  /* 0x0026980001077983 */ /* 0x001f280000300800 */
[----:B------:R-:W4:Y:S04]  /*1e8940*/  LDL.LU R9, [R1+0x269c] ;  /* 0x00269c0001097983 */ /* 0x000f280000300800 */
[----:B------:R-:W4:Y:S04]  /*1e8950*/  LDL.LU R18, [R1+0x2680] ;  /* 0x0026800001127983 */ /* 0x000f280000300800 */
[----:B------:R-:W4:Y:S04]  /*1e8960*/  LDL.LU R19, [R1+0x2684] ;  /* 0x0026840001137983 */ /* 0x000f280000300800 */
[----:B------:R0:W-:Y:S04]  /*1e8970*/  STL [R1+0x7b8], R8 ;  /* 0x0007b80801007387 */ /* 0x0001e80000100800 */
[----:B0-----:R-:W4:Y:S04]  /*1e8980*/  LDL.LU R8, [R1+0x2688] ;  /* 0x0026880001087983 */ /* 0x001f280000300800 */
[----:B------:R-:W4:Y:S01]  /*1e8990*/  LDL.LU R12, [R1+0x268c] ;  /* 0x00268c00010c7983 */ /* 0x000f220000300800 */
[----:B---3--:R-:W-:-:S03]  /*1e89a0*/  IADD3 R22, P1, R0, R27, RZ ;  /* 0x0000001b00167210 */ /* 0x008fc60007f3e0ff */
[----:B------:R0:W-:Y:S02]  /*1e89b0*/  STL [R1+0x81a0], R27 ;  /* 0x0081a01b01007387 */ /* 0x0001e40000100800 */
[----:B0-----:R-:W-:-:S05]  /*1e89c0*/  SHF.R.S32.HI R27, RZ, 0x1f, R0 ;  /* 0x0000001fff1b7819 */ /* 0x001fca0000011400 */
[----:B------:R-:W-:-:S05]  /*1e89d0*/  IMAD.X R23, R27, 0x1, R26, P1 ;  /* 0x000000011b177824 */ /* 0x000fca00008e061a */
[----:B------:R0:W-:Y:S02]  /*1e89e0*/  STL.64 [R1+0x27d0], R22 ;  /* 0x0027d01601007387 */ /* 0x0001e40000100a00 */
[----:B0-----:R-:W-:Y:S02]  /*1e89f0*/  F2FP.SATFINITE.E4M3.F32.PACK_AB_MERGE_C R22, R4, R3, RZ ;  /* 0x000000030416723e */ /* 0x001fe400048070ff */
[----:B------:R-:W3:Y:S04]  /*1e8a00*/  LDL.LU R4, [R1+0x2674] ;  /* 0x0026740001047983 */ /* 0x000ee80000300800 */
[----:B------:R0:W-:Y:S01]  /*1e8a10*/  STL [R1+0x754], R22 ;  /* 0x0007541601007387 */ /* 0x0001e20000100800 */
[----:B------:R-:W-:-:S03]  /*1e8a20*/  F2FP.SATFINITE.E4M3.F32.PACK_AB_MERGE_C R3, R10, R5, RZ ;  /* 0x000000050a03723e */ /* 0x000fc600048070ff */
[----:B------:R-:W3:Y:S04]  /*1e8a30*/  LDL.LU R5, [R1+0x2678] ;  /* 0x0026780001057983 */ /* 0x000ee80000300800 */
[----:B------:R-:W3:Y:S01]  /*1e8a40*/  LDL.LU R10, [R1+0x267c] ;  /* 0x00267c00010a7983 */ /* 0x000ee20000300800 */
[----:B0-----:R-:W-:-:S03]  /*1e8a50*/  IADD3 R22, P1, R0, R29, RZ ;  /* 0x0000001d00167210 */ /* 0x001fc60007f3e0ff */
[----:B------:R0:W-:Y:S02]  /*1e8a60*/  STL [R1+0x7908], R3 ;  /* 0x0079080301007387 */ /* 0x0001e40000100800 */
[----:B------:R-:W-:Y:S01]  /*1e8a70*/  IMAD.X R23, R27, 0x1, R28, P1 ;  /* 0x000000011b177824 */ /* 0x000fe200008e061c */
[----:B--2---:R-:W-:Y:S01]  /*1e8a80*/  F2FP.SATFINITE.E4M3.F32.PACK_AB_MERGE_C R13, R13, R11, RZ ;  /* 0x0000000b0d0d723e */ /* 0x004fe200048070ff */
[----:B0-----:R-:W2:Y:S04]  /*1e8a90*/  LDL.LU R3, [R1+0x2694] ;  /* 0x0026940001037983 */ /* 0x001ea80000300800 */
[----:B------:R0:W-:Y:S01]  /*1e8aa0*/  STL.64 [R1+0x8198], R28 ;  /* 0x0081981c01007387 */ /* 0x0001e20000100a00 */
[----:B----4-:R-:W-:-:S03]  /*1e8ab0*/  F2FP.SATFINITE.E4M3.F32.PACK_AB_MERGE_C R2, R6, R2, RZ ;  /* 0x000000020602723e */ /* 0x010fc600048070ff */
[----:B0-----:R-:W2:Y:S04]  /*1e8ac0*/  LDL.LU R29, [R1+0x2690] ;  /* 0x00269000011d7983 */ /* 0x001ea80000300800 */
[----:B------:R0:W-:Y:S04]  /*1e8ad0*/  STL.64 [R1+0x27c8], R22 ;  /* 0x0027c81601007387 */ /* 0x0001e80000100a00 */
[----:B------:R-:W4:Y:S04]  /*1e8ae0*/  LDL.LU R11, [R1+0x2660] ;  /* 0x00266000010b7983 */ /* 0x000f280000300800 */
[----:B------:R1:W-:Y:S01]  /*1e8af0*/  STL [R1+0x708], R13 ;  /* 0x0007080d01007387 */ /* 0x0003e20000100800 */
[----:B0-----:R-:W-:-:S03]  /*1e8b00*/  IADD3 R22, P1, R0, R25, RZ ;  /* 0x0000001900167210 */ /* 0x001fc60007f3e0ff */
[----:B-1----:R-:W4:Y:S04]  /*1e8b10*/  LDL.LU R13, [R1+0x2664] ;  /* 0x00266400010d7983 */ /* 0x002f280000300800 */
[----:B------:R0:W-:Y:S01]  /*1e8b20*/  STL [R1+0x718], R2 ;  /* 0x0007180201007387 */ /* 0x0001e20000100800 */
[----:B------:R-:W-:-:S03]  /*1e8b30*/  IMAD.X R23, R27, 0x1, R24, P1 ;  /* 0x000000011b177824 */ /* 0x000fc600008e0618 */
[----:B0-----:R-:W4:Y:S04]  /*1e8b40*/  LDL.LU R2, [R1+0x2668] ;  /* 0x0026680001027983 */ /* 0x001f280000300800 */
[----:B------:R-:W4:Y:S04]  /*1e8b50*/  LDL.LU R6, [R1+0x266c] ;  /* 0x00266c0001067983 */ /* 0x000f280000300800 */
[----:B------:R0:W-:Y:S04]  /*1e8b60*/  STL.64 [R1+0x27c0], R22 ;  /* 0x0027c01601007387 */ /* 0x0001e80000100a00 */
[----:B0-----:R-:W3:Y:S04]  /*1e8b70*/  LDL.LU.64 R22, [R1+0x81b0] ;  /* 0x0081b00001167983 */ /* 0x001ee80000300a00 */
[----:B------:R0:W-:Y:S01]  /*1e8b80*/  STL.64 [R1+0x8190], R24 ;  /* 0x0081901801007387 */ /* 0x0001e20000100a00 */
[----:B------:R-:W-:-:S03]  /*1e8b90*/  F2FP.SATFINITE.E4M3.F32.PACK_AB_MERGE_C R18, R19, R18, RZ ;  /* 0x000000121312723e */ /* 0x000fc600048070ff */
[----:B0-----:R-:W4:Y:S04]  /*1e8ba0*/  LDL.LU R25, [R1+0x2670] ;  /* 0x0026700001197983 */ /* 0x001f280000300800 */
[----:B------:R-:W4:Y:S01]  /*1e8bb0*/  LDL.LU R24, [R1+0x2654] ;  /* 0x0026540001187983 */ /* 0x000f220000300800 */
[----:B------:R-:W-:Y:S02]  /*1e8bc0*/  F2FP.SATFINITE.E4M3.F32.PACK_AB_MERGE_C R8, R12, R8, RZ ;  /* 0x000000080c08723e */ /* 0x000fe400048070ff */
[----:B--2---:R-:W-:Y:S02]  /*1e8bd0*/  F2FP.SATFINITE.E4M3.F32.PACK_AB_MERGE_C R28, R3, R29, RZ ;  /* 0x0000001d031c723e */ /* 0x004fe400048070ff */
[----:B------:R-:W-:-:S03]  /*1e8be0*/  F2FP.SATFINITE.E4M3.F32.PACK_AB_MERGE_C R3, R9, R7, RZ ;  /* 0x000000070903723e */ /* 0x000fc600048070ff */
[----:B------:R-:W-:Y:S04]  /*1e8bf0*/  STL [R1+0x6a4], R28 ;  /* 0x0006a41c01007387 */ /* 0x000fe80000100800 */
[----:B------:R-:W2:Y:S04]  /*1e8c00*/  LDL.LU R7, [R1+0x2658] ;  /* 0x0026580001077983 */ /* 0x000ea80000300800 */
[----:B------:R-:W2:Y:S04]  /*1e8c10*/  LDL.LU R9, [R1+0x265c] ;  /* 0x00265c0001097983 */ /* 0x000ea80000300800 */
[----:B------:R0:W-:Y:S04]  /*1e8c20*/  STL [R1+0x7948], R3 ;  /* 0x0079480301007387 */ /* 0x0001e80000100800 */
[----:B0-----:R-:W2:Y:S01]  /*1e8c30*/  LDL.LU R3, [R1+0x2650] ;  /* 0x0026500001037983 */ /* 0x001ea20000300800 */
[----:B---3--:R-:W-:-:S05]  /*1e8c40*/  IADD3 R28, P1, R0, R23, RZ ;  /* 0x00000017001c7210 */ /* 0x008fca0007f3e0ff */
[----:B------:R-:W-:-:S05]  /*1e8c50*/  IMAD.X R29, R27, 0x1, R22, P1 ;  /* 0x000000011b1d7824 */ /* 0x000fca00008e0616 */
[----:B------:R0:W-:Y:S04]  /*1e8c60*/  STL.64 [R1+0x27b8], R28 ;  /* 0x0027b81c01007387 */ /* 0x0001e80000100a00 */
[----:B0-----:R-:W3:Y:S04]  /*1e8c70*/  LDL.LU R28, [R1+0x2640] ;  /* 0x00264000011c7983 */ /* 0x001ee80000300800 */
[----:B------:R0:W-:Y:S04]  /*1e8c80*/  STL [R1+0x5ec], R18 ;  /* 0x0005ec1201007387 */ /* 0x0001e80000100800 */
[----:B------:R-:W3:Y:S04]  /*1e8c90*/  LDL.LU R29, [R1+0x2644] ;  /* 0x00264400011d7983 */ /* 0x000ee80000300800 */
[----:B------:R1:W-:Y:S01]  /*1e8ca0*/  STL [R1+0x5f8], R8 ;  /* 0x0005f80801007387 */ /* 0x0003e20000100800 */
[----:B0-----:R-:W-:-:S03]  /*1e8cb0*/  IADD3 R18, P1, R0, R21, RZ ;  /* 0x0000001500127210 */ /* 0x001fc60007f3e0ff */
[----:B-1----:R-:W3:Y:S04]  /*1e8cc0*/  LDL.LU R8, [R1+0x2648] ;  /* 0x0026480001087983 */ /* 0x002ee80000300800 */
[----:B------:R-:W3:Y:S01]  /*1e8cd0*/  LDL.LU R12, [R1+0x264c] ;  /* 0x00264c00010c7983 */ /* 0x000ee20000300800 */
[----:B------:R-:W-:-:S05]  /*1e8ce0*/  IMAD.X R19, R27, 0x1, R20, P1 ;  /* 0x000000011b137824 */ /* 0x000fca00008e0614 */
[----:B------:R0:W-:Y:S04]  /*1e8cf0*/  STL.64 [R1+0x27b0], R18 ;  /* 0x0027b01201007387 */ /* 0x0001e80000100a00 */
[----:B0-----:R-:W3:Y:S04]  /*1e8d00*/  LDL.LU.64 R18, [R1+0x81a8] ;  /* 0x0081a80001127983 */ /* 0x001ee80000300a00 */
[----:B------:R4:W-:Y:S01]  /*1e8d10*/  STL.64 [R1+0x8188], R20 ;  /* 0x0081881401007387 */ /* 0x0009e20000100a00 */
[----:B------:R-:W-:Y:S02]  /*1e8d20*/  F2FP.SATFINITE.E4M3.F32.PACK_AB_MERGE_C R10, R10, R5, RZ ;  /* 0x000000050a0a723e */ /* 0x000fe400048070ff */
[----:B----4-:R-:W-:-:S05]  /*1e8d30*/  F2FP.SATFINITE.E4M3.F32.PACK_AB_MERGE_C R20, R4, R25, RZ ;  /* 0x000000190414723e */ /* 0x010fca00048070ff */
[----:B------:R-:W-:Y:S04]  /*1e8d40*/  STL [R1+0x5d8], R20 ;  /* 0x0005d81401007387 */ /* 0x000fe80000100800 */
[----:B------:R-:W-:Y:S04]  /*1e8d50*/  STL [R1+0x5e0], R10 ;  /* 0x0005e00a01007387 */ /* 0x000fe80000100800 */
[----:B------:R-:W4:Y:S01]  /*1e8d60*/  LDL.LU R25, [R1+0x2630] ;  /* 0x0026300001197983 */ /* 0x000f220000300800 */
[----:B------:R-:W-:Y:S02]  /*1e8d70*/  F2FP.SATFINITE.E4M3.F32.PACK_AB_MERGE_C R11, R13, R11, RZ ;  /* 0x0000000b0d0b723e */ /* 0x000fe400048070ff */
[----:B------:R-:W-:-:S02]  /*1e8d80*/  F2FP.SATFINITE.E4M3.F32.PACK_AB_MERGE_C R2, R6, R2, RZ ;  /* 0x000000020602723e */ /* 0x000fc400048070ff */
[----:B--2---:R-:W-:Y:S02]  /*1e8d90*/  F2FP.SATFINITE.E4M3.F32.PACK_AB_MERGE_C R3, R24, R3, RZ ;  /* 0x000000031803723e */ /* 0x004fe400048070ff */
[----:B---3--:R-:W-:-:S05]  /*1e8da0*/  IADD3 R4, P1, R0, R19, RZ ;  /* 0x0000001300047210 */ /* 0x008fca0007f3e0ff */
[----:B------:R-:W-:-:S05]  /*1e8db0*/  IMAD.X R5, R27, 0x1, R18, P1 ;  /* 0x000000011b057824 */ /* 0x000fca00008e0612 */
[----:B------:R0:W-:Y:S04]  /*1e8dc0*/  STL.64 [R1+0x27a8], R4 ;  /* 0x0027a80401007387 */ /* 0x0001e80000100a00 */
[----:B0-----:R-:W4:Y:S04]  /*1e8dd0*/  LDL.LU R4, [R1+0x2634] ;  /* 0x0026340001047983 */ /* 0x001f280000300800 */
[----:B------:R-:W2:Y:S04]  /*1e8de0*/  LDL.LU R5, [R1+0x2638] ;  /* 0x0026380001057983 */ /* 0x000ea80000300800 */
[----:B------:R-:W2:Y:S04]  /*1e8df0*/  LDL.LU R10, [R1+0x263c] ;  /* 0x00263c00010a7983 */ /* 0x000ea80000300800 */
[----:B------:R-:W-:Y:S04]  /*1e8e00*/  STL.64 [R1+0x8180], R18 ;  /* 0x0081801201007387 */ /* 0x000fe80000100a00 */
[----:B------:R0:W-:Y:S04]  /*1e8e10*/  STL [R1+0x5c0], R11 ;  /* 0x0005c00b01007387 */ /* 0x0001e80000100800 */
[----:B------:R1:W-:Y:S04]  /*1e8e20*/  STL [R1+0x5c4], R2 ;  /* 0x0005c40201007387 */ /* 0x0003e80000100800 */
[----:B0-----:R-:W3:Y:S01]  /*1e8e30*/  LDL.LU R11, [R1+0x2620] ;  /* 0x00262000010b7983 */ /* 0x001ee20000300800 */
[----:B------:R-:W-:-:S03]  /*1e8e40*/  IADD3 R18, P1, R0, R17, RZ ;  /* 0x0000001100127210 */ /* 0x000fc60007f3e0ff */
[----:B------:R-:W3:Y:S04]  /*1e8e50*/  LDL.LU R13, [R1+0x2624] ;  /* 0x00262400010d7983 */ /* 0x000ee80000300800 */
[----:B-1----:R-:W3:Y:S01]  /*1e8e60*/  LDL.LU R2, [R1+0x2628] ;  /* 0x0026280001027983 */ /* 0x002ee20000300800 */
[----:B------:R-:W-:-:S05]  /*1e8e70*/  IMAD.X R19, R27, 0x1, R15, P1 ;  /* 0x000000011b137824 */ /* 0x000fca00008e060f */
[----:B------:R0:W-:Y:S04]  /*1e8e80*/  STL.64 [R1+0x27a0], R18 ;  /* 0x0027a01201007387 */ /* 0x0001e80000100a00 */
[----:B------:R-:W3:Y:S04]  /*1e8e90*/  LDL.LU R6, [R1+0x262c] ;  /* 0x00262c0001067983 */ /* 0x000ee80000300800 */
[----:B------:R1:W-:Y:S01]  /*1e8ea0*/  STL [R1+0x5a0], R3 ;  /* 0x0005a00301007387 */ /* 0x0003e20000100800 */
[----:B0-----:R-:W-:-:S05]  /*1e8eb0*/  IADD3 R18, P1, R0, R16, RZ ;  /* 0x0000001000127210 */ /* 0x001fca0007f3e0ff */
[----:B------:R-:W-:Y:S02]  /*1e8ec0*/  IMAD.X R19, R27, 0x1, R14, P1 ;  /* 0x000000011b137824 */ /* 0x000fe400008e060e */
[----:B------:R-:W4:Y:S01]  /*1e8ed0*/  LDL.LU R27, [R1+0x81a0] ;  /* 0x0081a000011b7983 */ /* 0x000f220000300800 */
[----:B-1----:R-:W-:-:S03]  /*1e8ee0*/  F2FP.SATFINITE.E4M3.F32.PACK_AB_MERGE_C R3, R9, R7, RZ ;  /* 0x000000070903723e */ /* 0x002fc600048070ff */
[----:B------:R-:W3:Y:S04]  /*1e8ef0*/  LDL.LU R20, [R1+0x2610] ;  /* 0x0026100001147983 */ /* 0x000ee80000300800 */
[----:B------:R-:W3:Y:S04]  /*1e8f00*/  LDL.LU R21, [R1+0x2614] ;  /* 0x0026140001157983 */ /* 0x000ee80000300800 */
[----:B------:R-:W-:Y:S04]  /*1e8f10*/  STL.64 [R1+0x2798], R18 ;  /* 0x0027981201007387 */ /* 0x000fe80000100a00 */
[----:B------:R0:W-:Y:S04]  /*1e8f20*/  STL [R1+0x5a4], R3 ;  /* 0x0005a40301007387 */ /* 0x0001e80000100800 */
[----:B------:R-:W3:Y:S01]  /*1e8f30*/  LDL.LU R7, [R1+0x2618] ;  /* 0x0026180001077983 */ /* 0x000ee20000300800 */
[----:B------:R-:W-:-:S03]  /*1e8f40*/  F2FP.SATFINITE.E4M3.F32.PACK_AB_MERGE_C R8, R12, R8, RZ ;  /* 0x000000080c08723e */ /* 0x000fc600048070ff */
[----:B------:R-:W3:Y:S01]  /*1e8f50*/  LDL.LU R9, [R1+0x261c] ;  /* 0x00261c0001097983 */ /* 0x000ee20000300800 */
[----:B------:R-:W-:Y:S01]  /*1e8f60*/  VIADD R0, R0, UR6 ;  /* 0x0000000600007c36 */ /* 0x000fe20008000000 */
[----:B------:R-:W-:Y:S01]  /*1e8f70*/  ULDC UR6, c[0x0][0x248] ;  /* 0x0000920000067ab9 */ /* 0x000fe20000000800 */
[----:B0-----:R-:W-:-:S05]  /*1e8f80*/  F2FP.SATFINITE.E4M3.F32.PACK_AB_MERGE_C R3, R29, R28, RZ ;  /* 0x0000001c1d03723e */ /* 0x001fca00048070ff */
[----:B------:R0:W-:Y:S04]  /*1e8f90*/  STL [R1+0x584], R3 ;  /* 0x0005840301007387 */ /* 0x0001e80000100800 */
[----:B------:R-:W3:Y:S04]  /*1e8fa0*/  LDL.LU R19, [R1+0x2600] ;  /* 0x0026000001137983 */ /* 0x000ee80000300800 */
[----:B0-----:R-:W3:Y:S04]  /*1e8fb0*/  LDL.LU R3, [R1+0x2604] ;  /* 0x0026040001037983 */ /* 0x001ee80000300800 */
[----:B------:R0:W-:Y:S04]  /*1e8fc0*/  STL [R1+0x588], R8 ;  /* 0x0005880801007387 */ /* 0x0001e80000100800 */
[----:B0-----:R-:W3:Y:S04]  /*1e8fd0*/  LDL.LU R8, [R1+0x2608] ;  /* 0x0026080001087983 */ /* 0x001ee80000300800 */
[----:B------:R-:W3:Y:S01]  /*1e8fe0*/  LDL.LU R12, [R1+0x260c] ;  /* 0x00260c00010c7983 */ /* 0x000ee20000300800 */
[----:B----4-:R-:W-:-:S03]  /*1e8ff0*/  IADD3 R28, P1, R0, R27, RZ ;  /* 0x0000001b001c7210 */ /* 0x010fc60007f3e0ff */
[----:B------:R0:W-:Y:S02]  /*1e9000*/  STL [R1+0x8178], R27 ;  /* 0x0081781b01007387 */ /* 0x0001e40000100800 */
[----:B0-----:R-:W-:-:S05]  /*1e9010*/  SHF.R.S32.HI R27, RZ, 0x1f, R0 ;  /* 0x0000001fff1b7819 */ /* 0x001fca0000011400 */
[----:B------:R-:W-:-:S05]  /*1e9020*/  IMAD.X R29, R27, 0x1, R26, P1 ;  /* 0x000000011b1d7824 */ /* 0x000fca00008e061a */
[----:B------:R0:W-:Y:S04]  /*1e9030*/  STL.64 [R1+0x2790], R28 ;  /* 0x0027901c01007387 */ /* 0x0001e80000100a00 */
[----:B0-----:R-:W4:Y:S01]  /*1e9040*/  LDL.LU.64 R28, [R1+0x8198] ;  /* 0x00819800011c7983 */ /* 0x001f220000300a00 */
[----:B------:R-:W-:Y:S02]  /*1e9050*/  F2FP.SATFINITE.E4M3.F32.PACK_AB_MERGE_C R18, R4, R25, RZ ;  /* 0x000000190412723e */ /* 0x000fe400048070ff */
[----:B--2---:R-:W-:Y:S01]  /*1e9060*/  F2FP.SATFINITE.E4M3.F32.PACK_AB_MERGE_C R10, R10, R5, RZ ;  /* 0x000000050a0a723e */ /* 0x004fe200048070ff */
[----:B------:R-:W2:Y:S04]  /*1e9070*/  LDL.LU R4, [R1+0x25f4] ;  /* 0x0025f40001047983 */ /* 0x000ea80000300800 */
[----:B------:R-:W-:Y:S04]  /*1e9080*/  STL [R1+0x578], R18 ;  /* 0x0005781201007387 */ /* 0x000fe80000100800 */
[----:B------:R-:W2:Y:S04]  /*1e9090*/  LDL.LU R5, [R1+0x25f8] ;  /* 0x0025f80001057983 */ /* 0x000ea80000300800 */
[----:B------:R0:W-:Y:S04]  /*1e90a0*/  STL [R1+0x574], R10 ;  /* 0x0005740a01007387 */ /* 0x0001e80000100800 */
[----:B0-----:R-:W2:Y:S01]  /*1e90b0*/  LDL.LU R10, [R1+0x25fc] ;  /* 0x0025fc00010a7983 */ /* 0x001ea20000300800 */
[----:B----4-:R-:W-:-:S05]  /*1e90c0*/  IADD3 R24, P1, R0, R29, RZ ;  /* 0x0000001d00187210 */ /* 0x010fca0007f3e0ff */
[----:B------:R-:W-:-:S05]  /*1e90d0*/  IMAD.X R25, R27, 0x1, R28, P1 ;  /* 0x000000011b197824 */ /* 0x000fca00008e061c */
[----:B------:R0:W-:Y:S04]  /*1e90e0*/  STL.64 [R1+0x2788], R24 ;  /* 0x0027881801007387 */ /* 0x0001e80000100a00 */
[----:B0-----:R-:W4:Y:S04]  /*1e90f0*/  LDL.LU.64 R24, [R1+0x8190] ;  /* 0x0081900001187983 */ /* 0x001f280000300a00 */
[----:B------:R-:W-:Y:S01]  /*1e9100*/  STL.64 [R1+0x8170], R28 ;  /* 0x0081701c01007387 */ /* 0x000fe20000100a00 */
[----:B---3--:R-:W-:Y:S02]  /*1e9110*/  F2FP.SATFINITE.E4M3.F32.PACK_AB_MERGE_C R13, R13, R11, RZ ;  /* 0x0000000b0d0d723e */ /* 0x008fe400048070ff */
[----:B------:R-:W-:-:S02]  /*1e9120*/  F2FP.SATFINITE.E4M3.F32.PACK_AB_MERGE_C R2, R6, R2, RZ ;  /* 0x000000020602723e */ /* 0x000fc400048070ff */
[----:B------:R-:W-:Y:S01]  /*1e9130*/  F2FP.SATFINITE.E4M3.F32.PACK_AB_MERGE_C R18, R21, R20, RZ ;  /* 0x000000141512723e */ /* 0x000fe200048070ff */
[----:B------:R-:W3:Y:S04]  /*1e9140*/  LDL.LU R11, [R1+0x25e0] ;  /* 0x0025e000010b7983 */ /* 0x000ee80000300800 */
[----:B------:R0:W-:Y:S01]  /*1e9150*/  STL [R1+0x568], R13 ;  /* 0x0005680d01007387 */ /* 0x0001e20000100800 */
[----:B------:R-:W-:-:S03]  /*1e9160*/  F2FP.SATFINITE.E4M3.F32.PACK_AB_MERGE_C R7, R9, R7, RZ ;  /* 0x000000070907723e */ /* 0x000fc600048070ff */
[----:B0-----:R-:W3:Y:S04]  /*1e9170*/  LDL.LU R13, [R1+0x25e4] ;  /* 0x0025e400010d7983 */ /* 0x001ee80000300800 */
[----:B------:R0:W-:Y:S04]  /*1e9180*/  STL [R1+0x564], R2 ;  /* 0x0005640201007387 */ /* 0x0001e80000100800 */
[----:B0-----:R-:W3:Y:S04]  /*1e9190*/  LDL.LU R2, [R1+0x25e8] ;  /* 0x0025e80001027983 */ /* 0x001ee80000300800 */
[----:B------:R-:W3:Y:S01]  /*1e91a0*/  LDL.LU R6, [R1+0x25ec] ;  /* 0x0025ec0001067983 */ /* 0x000ee20000300800 */
[----:B----4-:R-:W-:-:S05]  /*1e91b0*/  IADD3 R28, P1, R0, R25, RZ ;  /* 0x00000019001c7210 */ /* 0x010fca0007f3e0ff */
[----:B------:R-:W-:Y:S01]  /*1e91c0*/  IMAD.X R29, R27, 0x1, R24, P1 ;  /* 0x000000011b1d7824 */ /* 0x000fe200008e0618 */
[----:B------:R-:W-:-:S04]  /*1e91d0*/  IADD3 R20, P1, R0, R23, RZ ;  /* 0x0000001700147210 */ /* 0x000fc80007f3e0ff */
[----:B------:R0:W-:Y:S01]  /*1e91e0*/  STL.64 [R1+0x2780], R28 ;  /* 0x0027801c01007387 */ /* 0x0001e20000100a00 */
[----:B------:R-:W-:-:S03]  /*1e91f0*/  IMAD.X R21, R27, 0x1, R22, P1 ;  /* 0x000000011b157824 */ /* 0x000fc600008e0616 */
[----:B0-----:R-:W4:Y:S04]  /*1e9200*/  LDL.LU R28, [R1+0x25d4] ;  /* 0x0025d400011c7983 */ /* 0x001f280000300800 */
[----:B------:R-:W-:Y:S04]  /*1e9210*/  STL [R1+0x550], R18 ;  /* 0x0005501201007387 */ /* 0x000fe80000100800 */
[----:B------:R-:W-:Y:S04]  /*1e9220*/  STL [R1+0x54c], R7 ;  /* 0x00054c0701007387 */ /* 0x000fe80000100800 */
[----:B------:R0:W-:Y:S04]  /*1e9230*/  STL.64 [R1+0x2778], R20 ;  /* 0x0027781401007387 */ /* 0x0001e80000100a00 */
[----:B0-----:R-:W2:Y:S04]  /*1e9240*/  LDL.LU.64 R20, [R1+0x8188] ;  /* 0x0081880001147983 */ /* 0x001ea80000300a00 */
[----:B------:R-:W4:Y:S04]  /*1e9250*/  LDL.LU R7, [R1+0x25d8] ;  /* 0x0025d80001077983 */ /* 0x000f280000300800 */
[----:B------:R-:W4:Y:S01]  /*1e9260*/  LDL.LU R9, [R1+0x25dc] ;  /* 0x0025dc0001097983 */ /* 0x000f220000300800 */
[----:B------:R-:W-:-:S03]  /*1e9270*/  F2FP.SATFINITE.E4M3.F32.PACK_AB_MERGE_C R3, R3, R19, RZ ;  /* 0x000000130303723e */ /* 0x000fc600048070ff */
[----:B------:R0:W-:Y:S01]  /*1e9280*/  STL.64 [R1+0x8168], R22 ;  /* 0x0081681601007387 */ /* 0x0001e20000100a00 */
[----:B------:R-:W-:-:S03]  /*1e9290*/  F2FP.SATFINITE.E4M3.F32.PACK_AB_MERGE_C R8, R12, R8, RZ ;  /* 0x000000080c08723e */ /* 0x000fc600048070ff */
[----:B0-----:R-:W3:Y:S04]  /*1e92a0*/  LDL.LU R23, [R1+0x25f0] ;  /* 0x0025f00001177983 */ /* 0x001ee80000300800 */
[----:B------:R-:W4:Y:S04]  /*1e92b0*/  LDL.LU R22, [R1+0x25d0] ;  /* 0x0025d00001167983 */ /* 0x000f280000300800 */
[----:B------:R-:W4:Y:S04]  /*1e92c0*/  LDL.LU R29, [R1+0x15c0] ;  /* 0x0015c000011d7983 */ /* 0x000f280000300800 */
[----:B------:R0:W-:Y:S04]  /*1e92d0*/  STL [R1+0x53c], R3 ;  /* 0x00053c0301007387 */ /* 0x0001e80000100800 */
[----:B0-----:R-:W4:Y:S04]  /*1e92e0*/  LDL.LU R3, [R1+0x15c4] ;  /* 0x0015c40001037983 */ /* 0x001f280000300800 */
[----:B------:R0:W-:Y:S04]  /*1e92f0*/  STL [R1+0x540], R8 ;  /* 0x0005400801007387 */ /* 0x0001e80000100800 */
[----:B0-----:R-:W4:Y:S04]  /*1e9300*/  LDL.LU R8, [R1+0x15c8] ;  /* 0x0015c80001087983 */ /* 0x001f280000300800 */
[----:B------:R-:W4:Y:S01]  /*1e9310*/  LDL.LU R12, [R1+0x15cc] ;  /* 0x0015cc00010c7983 */ /* 0x000f220000300800 */
[----:B--2---:R-:W-:-:S05]  /*1e9320*/  IADD3 R18, P1, R0, R21, RZ ;  /* 0x0000001500127210 */ /* 0x004fca0007f3e0ff */
[----:B------:R-:W-:-:S05]  /*1e9330*/  IMAD.X R19, R27, 0x1, R20, P1 ;  /* 0x000000011b137824 */ /* 0x000fca00008e0614 */
[----:B------:R0:W-:Y:S04]  /*1e9340*/  STL.64 [R1+0x2770], R18 ;  /* 0x0027701201007387 */ /* 0x0001e80000100a00 */
[----:B0-----:R-:W2:Y:S01]  /*1e9350*/  LDL.LU.64 R18, [R1+0x8180] ;  /* 0x0081800001127983 */ /* 0x001ea20000300a00 */
[----:B---3--:R-:W-:Y:S02]  /*1e9360*/  F2FP.SATFINITE.E4M3.F32.PACK_AB_MERGE_C R4, R4, R23, RZ ;  /* 0x000000170404723e */ /* 0x008fe400048070ff */
[----:B------:R-:W-:Y:S01]  /*1e9370*/  F2FP.SATFINITE.E4M3.F32.PACK_AB_MERGE_C R5, R10, R5, RZ ;  /* 0x000000050a05723e */ /* 0x000fe200048070ff */
[----:B------:R-:W-:Y:S04]  /*1e9380*/  STL.64 [R1+0x8160], R20 ;  /* 0x0081601401007387 */ /* 0x000fe80000100a00 */
[----:B------:R-:W3:Y:S04]  /*1e9390*/  LDL.LU R23, [R1+0x25c0] ;  /* 0x0025c00001177983 */ /* 0x000ee80000300800 */
[----:B------:R0:W-:Y:S01]  /*1e93a0*/  STL [R1+0x52c], R4 ;  /* 0x00052c0401007387 */ /* 0x0001e20000100800 */
[----:B------:R-:W-:-:S02]  /*1e93b0*/  F2FP.SATFINITE.E4M3.F32.PACK_AB_MERGE_C R13, R13, R11, RZ ;  /* 0x0000000b0d0d723e */ /* 0x000fc400048070ff */
[----:B------:R-:W-:Y:S01]  /*1e93c0*/  F2FP.SATFINITE.E4M3.F32.PACK_AB_MERGE_C R2, R6, R2, RZ ;  /* 0x000000020602723e */ /* 0x000fe200048070ff */
[----:B0-----:R-:W3:Y:S04]  /*1e93d0*/  LDL.LU R4, [R1+0x25c4] ;  /* 0x0025c40001047983 */ /* 0x001ee80000300800 */
[----:B------:R0:W-:Y:S04]  /*1e93e0*/  STL [R1+0x530], R5 ;  /* 0x0005300501007387 */ /* 0x0001e80000100800 */
[----:B0-----:R-:W3:Y:S04]  /*1e93f0*/  LDL.LU R5, [R1+0x25c8] ;  /* 0x0025c80001057983 */ /* 0x001ee80000300800 */
[----:B------:R-:W3:Y:S01]  /*1e9400*/  LDL.LU R10, [R1+0x25cc] ;  /* 0x0025cc00010a7983 */ /* 0x000ee20000300800 */
[----:B--2---:R-:W-:-:S03]  /*1e9410*/  IADD3 R20, P1, R0, R19, RZ ;  /* 0x0000001300147210 */ /* 0x004fc60007f3e0ff */
[----:B------:R0:W-:Y:S02]  /*1e9420*/  STL.64 [R1+0x8158], R18 ;  /* 0x0081581201007387 */ /* 0x0001e40000100a00 */
[----:B------:R-:W-:-:S05]  /*1e9430*/  IMAD.X R21, R27, 0x1, R18, P1 ;  /* 0x000000011b157824 */ /* 0x000fca00008e0612 */
[----:B------:R-:W-:Y:S04]  /*1e9440*/  STL.64 [R1+0x2768], R20 ;  /* 0x0027681401007387 */ /* 0x000fe80000100a00 */
[----:B------:R-:W2:Y:S01]  /*1e9450*/  LDL.LU R11, [R1+0x25b0] ;  /* 0x0025b000010b7983 */ /* 0x000ea20000300800 */
[----:B0-----:R-:W-:-:S03]  /*1e9460*/  IADD3 R18, P1, R0, R17, RZ ;  /* 0x0000001100127210 */ /* 0x001fc60007f3e0ff */
[----:B------:R0:W-:Y:S02]  /*1e9470*/  STL [R1+0x51c], R13 ;  /* 0x00051c0d01007387 */ /* 0x0001e40000100800 */
[----:B------:R-:W-:Y:S02]  /*1e9480*/  IMAD.X R19, R27, 0x1, R15, P1 ;  /* 0x000000011b137824 */ /* 0x000fe400008e060f */
[----:B0-----:R-:W2:Y:S04]  /*1e9490*/  LDL.LU R13, [R1+0x25b4] ;  /* 0x0025b400010d7983 */ /* 0x001ea80000300800 */
[----:B------:R0:W-:Y:S01]  /*1e94a0*/  STL [R1+0x520], R2 ;  /* 0x0005200201007387 */ /* 0x0001e20000100800 */
[----:B----4-:R-:W-:-:S03]  /*1e94b0*/  F2FP.SATFINITE.E4M3.F32.PACK_AB_MERGE_C R20, R28, R22, RZ ;  /* 0x000000161c14723e */ /* 0x010fc600048070ff */
[----:B0-----:R-:W4:Y:S04]  /*1e94c0*/  LDL.LU R2, [R1+0x25b8] ;  /* 0x0025b80001027983 */ /* 0x001f280000300800 */
[----:B------:R-:W4:Y:S04]  /*1e94d0*/  LDL.LU R6, [R1+0x25bc] ;  /* 0x0025bc0001067983 */ /* 0x000f280000300800 */
[----:B------:R0:W-:Y:S04]  /*1e94e0*/  STL.64 [R1+0x2760], R18 ;  /* 0x0027601201007387 */ /* 0x0001e80000100a00 */
[----:B------:R1:W-:Y:S01]  /*1e94f0*/  STL [R1+0x20c], R20 ;  /* 0x00020c1401007387 */ /* 0x0003e20000100800 */
[----:B0-----:R-:W-:-:S05]  /*1e9500*/  IADD3 R18, P1, R0, R16, RZ ;  /* 0x0000001000127210 */ /* 0x001fca0007f3e0ff */
[----:B------:R-:W-:Y:S02]  /*1e9510*/  IMAD.X R19, R27, 0x1, R14, P1 ;  /* 0x000000011b137824 */ /* 0x000fe400008e060e */
[----:B------:R-:W2:Y:S01]  /*1e9520*/  LDL.LU R27, [R1+0x8178] ;  /* 0x00817800011b7983 */ /* 0x000ea20000300800 */
[----:B------:R-:W-:-:S03]  /*1e9530*/  F2FP.SATFINITE.E4M3.F32.PACK_AB_MERGE_C R7, R9, R7, RZ ;  /* 0x000000070907723e */ /* 0x000fc600048070ff */
[----:B-1----:R-:W4:Y:S04]  /*1e9540*/  LDL.LU R20, [R1+0x25a0] ;  /* 0x0025a00001147983 */ /* 0x002f280000300800 */
[----:B------:R-:W4:Y:S01]  /*1e9550*/  LDL.LU R21, [R1+0x25a4] ;  /* 0x0025a40001157983 */ /* 0x000f220000300800 */
[----:B------:R-:W-:-:S03]  /*1e9560*/  F2FP.SATFINITE.E4M3.F32.PACK_AB_MERGE_C R3, R3, R29, RZ ;  /* 0x0000001d0303723e */ /* 0x000fc600048070ff */
[----:B------:R-:W-:Y:S04]  /*1e9570*/  STL.64 [R1+0x2758], R18 ;  /* 0x0027581201007387 */ /* 0x000fe80000100a00 */
[----:B------:R0:W-:Y:S01]  /*1e9580*/  STL [R1+0x218], R7 ;  /* 0x0002180701007387 */ /* 0x0001e20000100800 */
[----:B------:R-:W-:Y:S01]  /*1e9590*/  VIADD R0, R0, UR6 ;  /* 0x0000000600007c36 */ /* 0x000fe20008000000 */
[----:B---3--:R-:W-:Y:S02]  /*1e95a0*/  F2FP.SATFINITE.E4M3.F32.PACK_AB_MERGE_C R22, R4, R23, RZ ;  /* 0x000000170416723e */ /* 0x008fe400048070ff */
[----:B------:R-:W-:Y:S01]  /*1e95b0*/  F2FP.SATFINITE.E4M3.F32.PACK_AB_MERGE_C R5, R10, R5, RZ ;  /* 0x000000050a05723e */ /* 0x000fe200048070ff */
[----:B------:R-:W-:Y:S01]  /*1e95c0*/  ULDC UR6, c[0x0][0x248] ;  /* 0x0000920000067ab9 */ /* 0x000fe20000000800 */
[----:B0-----:R-:W3:Y:S04]  /*1e95d0*/  LDL.LU R7, [R1+0x25a8] ;  /* 0x0025a80001077983 */ /* 0x001ee80000300800 */
[----:B------:R-:W3:Y:S04]  /*1e95e0*/  LDL.LU R9, [R1+0x25ac] ;  /* 0x0025ac0001097983 */ /* 0x000ee80000300800 */
[----:B------:R0:W-:Y:S04]  /*1e95f0*/  STL [R1+0x204], R3 ;  /* 0x0002040301007387 */ /* 0x0001e80000100800 */
[----:B------:R-:W3:Y:S04]  /*1e9600*/  LDL.LU R18, [R1+0x2590] ;  /* 0x0025900001127983 */ /* 0x000ee80000300800 */
[----:B------:R-:W3:Y:S01]  /*1e9610*/  LDL.LU R19, [R1+0x2594] ;  /* 0x0025940001137983 */ /* 0x000ee20000300800 */
[----:B0-----:R-:W-:-:S05]  /*1e9620*/  F2FP.SATFINITE.E4M3.F32.PACK_AB_MERGE_C R3, R12, R8, RZ ;  /* 0x000000080c03723e */ /* 0x001fca00048070ff */
[----:B------:R0:W-:Y:S04]  /*1e9630*/  STL [R1+0x208], R3 ;  /* 0x0002080301007387 */ /* 0x0001e80000100800 */
[----:B------:R-:W3:Y:S04]  /*1e9640*/  LDL.LU R8, [R1+0x2598] ;  /* 0x0025980001087983 */ /* 0x000ee80000300800 */
[----:B------:R-:W3:Y:S01]  /*1e9650*/  LDL.LU R12, [R1+0x259c] ;  /* 0x00259c00010c7983 */ /* 0x000ee20000300800 */
[----:B0-----:R-:W-:Y:S02]  /*1e9660*/  SHF.R.S32.HI R3, RZ, 0x1f, R0 ;  /* 0x0000001fff037819 */ /* 0x001fe40000011400 */
[----:B--2---:R-:W-:-:S05]  /*1e9670*/  IADD3 R28, P1, R0, R27, RZ ;  /* 0x0000001b001c7210 */ /* 0x004fca0007f3e0ff */
[----:B------:R-:W-:-:S05]  /*1e9680*/  IMAD.X R29, R3, 0x1, R26, P1 ;  /* 0x00000001031d7824 */ /* 0x000fca00008e061a */
[----:B------:R0:W-:Y:S04]  /*1e9690*/  STL.64 [R1+0x2750], R28 ;  /* 0x0027501c01007387 */ /* 0x0001e80000100a00 */
[----:B0-----:R-:W2:Y:S04]  /*1e96a0*/  LDL.LU.64 R28, [R1+0x8170] ;  /* 0x00817000011c7983 */ /* 0x001ea80000300a00 */
[----:B------:R-:W3:Y:S04]  /*1e96b0*/  LDL.LU R4, [R1+0x258c] ;  /* 0x00258c0001047983 */ /* 0x000ee80000300800 */
[----:B------:R-:W-:Y:S04]  /*1e96c0*/  STL [R1+0x528c], R22 ;  /* 0x00528c1601007387 */ /* 0x000fe80000100800 */
[----:B------:R0:W-:Y:S01]  /*1e96d0*/  STL [R1+0x529c], R5 ;  /* 0x00529c0501007387 */ /* 0x0001e20000100800 */
[----:B------:R-:W-:-:S02]  /*1e96e0*/  F2FP.SATFINITE.E4M3.F32.PACK_AB_MERGE_C R11, R13, R11, RZ ;  /* 0x0000000b0d0b723e */ /* 0x000fc400048070ff */
[----:B----4-:R-:W-:Y:S01]  /*1e96f0*/  F2FP.SATFINITE.E4M3.F32.PACK_AB_MERGE_C R2, R6, R2, RZ ;  /* 0x000000020602723e */ /* 0x010fe200048070ff */
[----:B0-----:R-:W4:Y:S04]  /*1e9700*/  LDL.LU R5, [R1+0x2570] ;  /* 0x0025700001057983 */ /* 0x001f280000300800 */
[----:B------:R-:W4:Y:S01]  /*1e9710*/  LDL.LU R10, [R1+0x2574] ;  /* 0x00257400010a7983 */ /* 0x000f220000300800 */
[----:B--2---:R-:W-:-:S03]  /*1e9720*/  IADD3 R22, P1, R0, R29, RZ ;  /* 0x0000001d00167210 */ /* 0x004fc60007f3e0ff */
[----:B------:R0:W-:Y:S02]  /*1e9730*/  STL.64 [R1+0x8150], R28 ;  /* 0x0081501c01007387 */ /* 0x0001e40000100a00 */
[----:B------:R-:W-:-:S05]  /*1e9740*/  IMAD.X R23, R3, 0x1, R28, P1 ;  /* 0x0000000103177824 */ /* 0x000fca00008e061c */
[----:B------:R1:W-:Y:S04]  /*1e9750*/  STL.64 [R1+0x2748], R22 ;  /* 0x0027481601007387 */ /* 0x0003e80000100a00 */
[----:B0-----:R-:W2:Y:S04]  /*1e9760*/  LDL.LU R28, [R1+0x2578] ;  /* 0x00257800011c7983 */ /* 0x001ea80000300800 */
[----:B------:R-:W2:Y:S04]  /*1e9770*/  LDL.LU R29, [R1+0x257c] ;  /* 0x00257c00011d7983 */ /* 0x000ea80000300800 */
[----:B------:R0:W-:Y:S01]  /*1e9780*/  STL [R1+0x5238], R11 ;  /* 0x0052380b01007387 */ /* 0x0001e20000100800 */
[----:B-1----:R-:W-:-:S03]  /*1e9790*/  IADD3 R22, P1, R0, R25, RZ ;  /* 0x0000001900167210 */ /* 0x002fc60007f3e0ff */
[----:B0-----:R-:W2:Y:S04]  /*1e97a0*/  LDL.LU R11, [R1+0x2560] ;  /* 0x00256000010b7983 */ /* 0x001ea80000300800 */
[----:B------:R-:W2:Y:S01]  /*1e97b0*/  LDL.LU R13, [R1+0x2564] ;  /* 0x00256400010d7983 */ /* 0x000ea20000300800 */
[----:B------:R-:W-:-:S03]  /*1e97c0*/  IMAD.X R23, R3, 0x1, R24, P1 ;  /* 0x0000000103177824 */ /* 0x000fc600008e0618 */
[----:B------:R0:W-:Y:S04]  /*1e97d0*/  STL [R1+0x5250], R2 ;  /* 0x0052500201007387 */ /* 0x0001e80000100800 */
[----:B0-----:R-:W2:Y:S04]  /*1e97e0*/  LDL.LU R2, [R1+0x2568] ;  /* 0x0025680001027983 */ /* 0x001ea80000300800 */
[----:B------:R-:W2:Y:S04]  /*1e97f0*/  LDL.LU R6, [R1+0x256c] ;  /* 0x00256c0001067983 */ /* 0x000ea80000300800 */
[----:B------:R0:W-:Y:S04]  /*1e9800*/  STL.64 [R1+0x2740], R22 ;  /* 0x0027401601007387 */ /* 0x0001e80000100a00 */
[----:B0-----:R-:W4:Y:S01]  /*1e9810*/  LDL.LU.64 R22, [R1+0x8168] ;  /* 0x0081680001167983 */ /* 0x001f220000300a00 */
[----:B------:R-:W-:-:S02]  /*1e9820*/  F2FP.SATFINITE.E4M3.F32.PACK_AB_MERGE_C R21, R21, R20, RZ ;  /* 0x000000141515723e */ /* 0x000fc400048070ff */
[----:B---3--:R-:W-:Y:S02]  /*1e9830*/  F2FP.SATFINITE.E4M3.F32.PACK_AB_MERGE_C R20, R9, R7, RZ ;  /* 0x000000070914723e */ /* 0x008fe400048070ff */
[----:B------:R-:W3:Y:S04]  /*1e9840*/  LDL.LU R7, [R1+0x2550] ;  /* 0x0025500001077983 */ /* 0x000ee80000300800 */
[----:B------:R-:W-:Y:S04]  /*1e9850*/  STL [R1+0x51f0], R21 ;  /* 0x0051f01501007387 */ /* 0x000fe80000100800 */
[----:B------:R-:W3:Y:S04]  /*1e9860*/  LDL.LU R9, [R1+0x2554] ;  /* 0x0025540001097983 */ /* 0x000ee80000300800 */
[----:B------:R4:W-:Y:S02]  /*1e9870*/  STL [R1+0x51fc], R20 ;  /* 0x0051fc1401007387 */ /* 0x0009e40000100800 */
[----:B----4-:R-:W-:-:S05]  /*1e9880*/  IADD3 R20, P1, R0, R23, RZ ;  /* 0x0000001700147210 */ /* 0x010fca0007f3e0ff */
[----:B------:R-:W-:-:S05]  /*1e9890*/  IMAD.X R21, R3, 0x1, R22, P1 ;  /* 0x0000000103157824 */ /* 0x000fca00008e0616 */
[----:B------:R0:W-:Y:S04]  /*1e98a0*/  STL.64 [R1+0x2738], R20 ;  /* 0x0027381401007387 */ /* 0x0001e80000100a00 */
[----:B0-----:R-:W4:Y:S01]  /*1e98b0*/  LDL.LU.64 R20, [R1+0x8160] ;  /* 0x0081600001147983 */ /* 0x001f220000300a00 */
[----:B------:R-:W-:-:S03]  /*1e98c0*/  F2FP.SATFINITE.E4M3.F32.PACK_AB_MERGE_C R19, R19, R18, RZ ;  /* 0x000000121313723e */ /* 0x000fc600048070ff */
[----:B------:R0:W-:Y:S01]  /*1e98d0*/  STL.64 [R1+0x8148], R22 ;  /* 0x0081481601007387 */ /* 0x0001e20000100a00 */
[----:B------:R-:W-:-:S03]  /*1e98e0*/  F2FP.SATFINITE.E4M3.F32.PACK_AB_MERGE_C R18, R12, R8, RZ ;  /* 0x000000080c12723e */ /* 0x000fc600048070ff */
[----:B0-----:R-:W3:Y:S04]  /*1e98f0*/  LDL.LU R22, [R1+0x2584] ;  /* 0x0025840001167983 */ /* 0x001ee80000300800 */
[----:B------:R-:W2:Y:S04]  /*1e9900*/  LDL.LU R23, [R1+0x2588] ;  /* 0x0025880001177983 */ /* 0x000ea80000300800 */
[----:B------:R-:W3:Y:S04]  /*1e9910*/  LDL.LU R8, [R1+0x2558] ;  /* 0x0025580001087983 */ /* 0x000ee80000300800 */
[----:B------:R-:W-:Y:S04]  /*1e9920*/  STL [R1+0x51bc], R19 ;  /* 0x0051bc1301007387 */ /* 0x000fe80000100800 */
[----:B------:R-:W3:Y:S04]  /*1e9930*/  LDL.LU R12, [R1+0x255c] ;  /* 0x00255c00010c7983 */ /* 0x000ee80000300800 */
[----:B------:R4:W-:Y:S02]  /*1e9940*/  STL [R1+0x51c8], R18 ;  /* 0x0051c81201007387 */ /* 0x0009e40000100800 */
[----:B----4-:R-:W-:-:S05]  /*1e9950*/  IADD3 R18, P1, R0, R21, RZ ;  /* 0x0000001500127210 */ /* 0x010fca0007f3e0ff */
[----:B------:R-:W-:-:S05]  /*1e9960*/  IMAD.X R19, R3, 0x1, R20, P1 ;  /* 0x0000000103137824 */ /* 0x000fca00008e0614 */
[----:B------:R0:W-:Y:S04]  /*1e9970*/  STL.64 [R1+0x2730], R18 ;  /* 0x0027301201007387 */ /* 0x0001e80000100a00 */
[----:B0-----:R-:W4:Y:S04]  /*1e9980*/  LDL.LU.64 R18, [R1+0x8158] ;  /* 0x0081580001127983 */ /* 0x001f280000300a00 */
[----:B------:R0:W-:Y:S04]  /*1e9990*/  STL.64 [R1+0x8140], R20 ;  /* 0x0081401401007387 */ /* 0x0001e80000100a00 */
[----:B0-----:R-:W3:Y:S01]  /*1e99a0*/  LDL.LU R21, [R1+0x2580] ;  /* 0x0025800001157983 */ /* 0x001ee20000300800 */
[----:B--2---:R-:W-:-:S02]  /*1e99b0*/  F2FP.SATFINITE.E4M3.F32.PACK_AB_MERGE_C R4, R4, R23, RZ ;  /* 0x000000170404723e */ /* 0x004fc400048070ff */
[----:B------:R-:W-:Y:S02]  /*1e99c0*/  F2FP.SATFINITE.E4M3.F32.PACK_AB_MERGE_C R10, R10, R5, RZ ;  /* 0x000000050a0a723e */ /* 0x000fe400048070ff */
[----:B------:R-:W-:Y:S02]  /*1e99d0*/  F2FP.SATFINITE.E4M3.F32.PACK_AB_MERGE_C R11, R13, R11, RZ ;  /* 0x0000000b0d0b723e */ /* 0x000fe400048070ff */
[----:B------:R-:W-:Y:S02]  /*1e99e0*/  F2FP.SATFINITE.E4M3.F32.PACK_AB_MERGE_C R2, R6, R2, RZ ;  /* 0x000000020602723e */ /* 0x000fe400048070ff */
[----:B----4-:R-:W-:Y:S02]  /*1e99f0*/  IADD3 R20, P1, R0, R19, RZ ;  /* 0x0000001300147210 */ /* 0x010fe40007f3e0ff */
[----:B---3--:R-:W-:-:S03]  /*1e9a00*/  F2FP.SATFINITE.E4M3.F32.PACK_AB_MERGE_C R22, R22, R21, RZ ;  /* 0x000000151616723e */ /* 0x008fc600048070ff */
[----:B------:R-:W-:Y:S02]  /*1e9a10*/  IMAD.X R21, R3, 0x1, R18, P1 ;  /* 0x0000000103157824 */ /* 0x000fe400008e0612 */
[----:B------:R-:W-:Y:S04]  /*1e9a20*/  STL [R1+0x2e68], R22 ;  /* 0x002e681601007387 */ /* 0x000fe80000100800 */
[----:B------:R0:W-:Y:S04]  /*1e9a30*/  STL [R1+0x52bc], R4 ;  /* 0x0052bc0401007387 */ /* 0x0001e80000100800 */
[----:B------:R1:W-:Y:S04]  /*1e9a40*/  STL.64 [R1+0x8138], R18 ;  /* 0x0081381201007387 */ /* 0x0003e80000100a00 */
[----:B0-----:R-:W2:Y:S01]  /*1e9a50*/  LDL.LU R4, [R1+0x2544] ;  /* 0x0025440001047983 */ /* 0x001ea20000300800 */
[----:B-1----:R-:W-:-:S03]  /*1e9a60*/  IADD3 R18, P1, R0, R17, RZ ;  /* 0x0000001100127210 */ /* 0x002fc60007f3e0ff */
[----:B------:R0:W-:Y:S04]  /*1e9a70*/  STL.64 [R1+0x2728], R20 ;  /* 0x0027281401007387 */ /* 0x0001e80000100a00 */
[----:B------:R-:W3:Y:S01]  /*1e9a80*/  LDL.LU R5, [R1+0x2548] ;  /* 0x0025480001057983 */ /* 0x000ee20000300800 */
[----:B------:R-:W-:-:S03]  /*1e9a90*/  IMAD.X R19, R3, 0x1, R15, P1 ;  /* 0x0000000103137824 */ /* 0x000fc600008e060f */
[----:B------:R1:W-:Y:S01]  /*1e9aa0*/  STL [R1+0x2e18], R10 ;  /* 0x002e180a01007387 */ /* 0x0003e20000100800 */
[----:B0-----:R-:W-:-:S03]  /*1e9ab0*/  F2FP.SATFINITE.E4M3.F32.PACK_AB_MERGE_C R20, R29, R28, RZ ;  /* 0x0000001c1d14723e */ /* 0x001fc600048070ff */
[----:B-1----:R-:W3:Y:S04]  /*1e9ac0*/  LDL.LU R10, [R1+0x254c] ;  /* 0x00254c00010a7983 */ /* 0x002ee80000300800 */
[----:B------:R-:W-:Y:S04]  /*1e9ad0*/  STL [R1+0x2e3c], R20 ;  /* 0x002e3c1401007387 */ /* 0x000fe80000100800 */
[----:B------:R0:W-:Y:S04]  /*1e9ae0*/  STL.64 [R1+0x2720], R18 ;  /* 0x0027201201007387 */ /* 0x0001e80000100a00 */
[----:B------:R-:W-:Y:S01]  /*1e9af0*/  STL [R1+0x2d8c], R11 ;  /* 0x002d8c0b01007387 */ /* 0x000fe20000100800 */
[----:B0-----:R-:W-:-:S05]  /*1e9b00*/  IADD3 R18, P1, R0, R16, RZ ;  /* 0x0000001000127210 */ /* 0x001fca0007f3e0ff */
[----:B------:R-:W-:-:S05]  /*1e9b10*/  IMAD.X R19, R3, 0x1, R14, P1 ;  /* 0x0000000103137824 */ /* 0x000fca00008e060e */
[----:B------:R0:W-:Y:S01]  /*1e9b20*/  STL.64 [R1+0x2718], R18 ;  /* 0x0027181201007387 */ /* 0x0001e20000100a00 */
[----:B------:R-:W-:Y:S01]  /*1e9b30*/  VIADD R0, R0, UR6 ;  /* 0x0000000600007c36 */ /* 0x000fe20008000000 */
[----:B------:R-:W-:Y:S02]  /*1e9b40*/  ULDC UR6, c[0x0][0x248] ;  /* 0x0000920000067ab9 */ /* 0x000fe40000000800 */
[----:B0-----:R-:W4:Y:S04]  /*1e9b50*/  LDL.LU R18, [R1+0x2530] ;  /* 0x0025300001127983 */ /* 0x001f280000300800 */
[----:B------:R-:W4:Y:S04]  /*1e9b60*/  LDL.LU R20, [R1+0x2534] ;  /* 0x0025340001147983 */ /* 0x000f280000300800 */
[----:B------:R0:W-:Y:S04]  /*1e9b70*/  STL [R1+0x2dcc], R2 ;  /* 0x002dcc0201007387 */ /* 0x0001e80000100800 */
[----:B------:R-:W2:Y:S04]  /*1e9b80*/  LDL.LU R22, [R1+0x2538] ;  /* 0x0025380001167983 */ /* 0x000ea80000300800 */
[----:B------:R-:W2:Y:S04]  /*1e9b90*/  LDL.LU R23, [R1+0x253c] ;  /* 0x00253c0001177983 */ /* 0x000ea80000300800 */
[----:B------:R-:W2:Y:S04]  /*1e9ba0*/  LDL.LU R21, [R1+0x2520] ;  /* 0x0025200001157983 */ /* 0x000ea80000300800 */
[----:B------:R-:W2:Y:S01]  /*1e9bb0*/  LDL.LU R6, [R1+0x2524] ;  /* 0x0025240001067983 */ /* 0x000ea20000300800 */
[----:B0-----:R-:W-:-:S05]  /*1e9bc0*/  F2FP.SATFINITE.E4M3.F32.PACK_AB_MERGE_C R2, R9, R7, RZ ;  /* 0x000000070902723e */ /* 0x001fca00048070ff */
[----:B------:R0:W-:Y:S04]  /*1e9bd0*/  STL [R1+0x2cfc], R2 ;  /* 0x002cfc0201007387 */ /* 0x0001e80000100800 */
[----:B------:R-:W2:Y:S04]  /*1e9be0*/  LDL.LU R7, [R1+0x2528] ;  /* 0x0025280001077983 */ /* 0x000ea80000300800 */
[----:B------:R-:W2:Y:S04]  /*1e9bf0*/  LDL.LU R9, [R1+0x252c] ;  /* 0x00252c0001097983 */ /* 0x000ea80000300800 */
[----:B------:R-:W2:Y:S04]  /*1e9c00*/  LDL.LU R19, [R1+0x2510] ;  /* 0x0025100001137983 */ /* 0x000ea80000300800 */
[----:B------:R-:W2:Y:S01]  /*1e9c10*/  LDL.LU R11, [R1+0x2514] ;  /* 0x00251400010b7983 */ /* 0x000ea20000300800 */
[----:B0-----:R-:W-:-:S02]  /*1e9c20*/  F2FP.SATFINITE.E4M3.F32.PACK_AB_MERGE_C R2, R12, R8, RZ ;  /* 0x000000080c02723e */ /* 0x001fc400048070ff */
[----:B------:R-:W-:-:S03]  /*1e9c30*/  IADD3 R28, P1, R0, R27, RZ ;  /* 0x0000001b001c7210 */ /* 0x000fc60007f3e0ff */
[----:B------:R0:W-:Y:S04]  /*1e9c40*/  STL [R1+0x2d28], R2 ;  /* 0x002d280201007387 */ /* 0x0001e80000100800 */
[----:B------:R-:W2:Y:S04]  /*1e9c50*/  LDL.LU R8, [R1+0x2518] ;  /* 0x0025180001087983 */ /* 0x000ea80000300800 */
[----:B------:R-:W2:Y:S01]  /*1e9c60*/  LDL.LU R12, [R1+0x251c] ;  /* 0x00251c00010c7983 */ /* 0x000ea20000300800 */
[----:B0-----:R-:W-:-:S05]  /*1e9c70*/  SHF.R.S32.HI R2, RZ, 0x1f, R0 ;  /* 0x0000001fff027819 */ /* 0x001fca0000011400 */
[----:B------:R-:W-:-:S05]  /*1e9c80*/  IMAD.X R29, R2, 0x1, R26, P1 ;  /* 0x00000001021d7824 */ /* 0x000fca00008e061a */
[----:B------:R0:W-:Y:S04]  /*1e9c90*/  STL.64 [R1+0x2710], R28 ;  /* 0x0027101c01007387 */ /* 0x0001e80000100a00 */
[----:B0-----:R-:W2:Y:S04]  /*1e9ca0*/  LDL.LU.64 R28, [R1+0x8150] ;  /* 0x00815000011c7983 */ /* 0x001ea80000300a00 */
[----:B------:R-:W2:Y:S04]  /*1e9cb0*/  LDL.LU R3, [R1+0x2508] ;  /* 0x0025080001037983 */ /* 0x000ea80000300800 */
[----:B------:R-:W2:Y:S04]  /*1e9cc0*/  LDL.LU R13, [R1+0x250c] ;  /* 0x00250c00010d7983 */ /* 0x000ea80000300800 */
[----:B------:R0:W-:Y:S04]  /*1e9cd0*/  STL.64 [R1+0x8128], R26 ;  /* 0x0081281a01007387 */ /* 0x0001e80000100a00 */
[----:B0-----:R-:W2:Y:S01]  /*1e9ce0*/  LDL.LU R27, [R1+0x2540] ;  /* 0x00254000011b7983 */ /* 0x001ea20000300800 */
[----:B---3--:R-:W-:-:S02]  /*1e9cf0*/  F2FP.SATFINITE.E4M3.F32.PACK_AB_MERGE_C R10, R10, R5, RZ ;  /* 0x000000050a0a723e */ /* 0x008fc400048070ff */
[----:B----4-:R-:W-:Y:S02]  /*1e9d00*/  F2FP.SATFINITE.E4M3.F32.PACK_AB_MERGE_C R20, R20, R18, RZ ;  /* 0x000000121414723e */ /* 0x010fe400048070ff */
[----:B--2---:R-:W-:Y:S02]  /*1e9d10*/  F2FP.SATFINITE.E4M3.F32.PACK_AB_MERGE_C R18, R23, R22, RZ ;  /* 0x000000161712723e */ /* 0x004fe400048070ff */
[----:B------:R-:W-:Y:S02]  /*1e9d20*/  F2FP.SATFINITE.E4M3.F32.PACK_AB_MERGE_C R26, R4, R27, RZ ;  /* 0x0000001b041a723e */ /* 0x000fe400048070ff */
[----:B------:R-:W-:-:S05]  /*1e9d30*/  IADD3 R4, P1, R0, R29, RZ ;  /* 0x0000001d00047210 */ /* 0x000fca0007f3e0ff */
[----:B------:R-:W-:Y:S01]  /*1e9d40*/  IMAD.X R5, R2, 0x1, R28, P1 ;  /* 0x0000000102057824 */ /* 0x000fe200008e061c */
[----:B------:R0:W-:Y:S04]  /*1e9d50*/  STL [R1+0x2c48], R26 ;  /* 0x002c481a01007387 */ /* 0x0001e80000100800 */
[----:B------:R-:W-:Y:S01]  /*1e9d60*/  STL [R1+0x52c8], R10 ;  /* 0x0052c80a01007387 */ /* 0x000fe20000100800 */
[----:B------:R-:W-:-:S03]  /*1e9d70*/  IADD3 R22, P1, R0, R25, RZ ;  /* 0x0000001900167210 */ /* 0x000fc60007f3e0ff */
[----:B0-----:R-:W2:Y:S04]  /*1e9d80*/  LDL.LU R26, [R1+0x24f0] ;  /* 0x0024f000011a7983 */ /* 0x001ea80000300800 */
[----:B------:R0:W-:Y:S01]  /*1e9d90*/  STL.64 [R1+0x2708], R4 ;  /* 0x0027080401007387 */ /* 0x0001e20000100a00 */
[----:B------:R-:W-:-:S03]  /*1e9da0*/  IMAD.X R23, R2, 0x1, R24, P1 ;  /* 0x0000000102177824 */ /* 0x000fc600008e0618 */
[----:B0-----:R-:W2:Y:S04]  /*1e9db0*/  LDL.LU R4, [R1+0x24f4] ;  /* 0x0024f40001047983 */ /* 0x001ea80000300800 */
[----:B------:R-:W3:Y:S04]  /*1e9dc0*/  LDL.LU R5, [R1+0x24f8] ;  /* 0x0024f80001057983 */ /* 0x000ee80000300800 */
[----:B------:R-:W3:Y:S04]  /*1e9dd0*/  LDL.LU R10, [R1+0x24fc] ;  /* 0x0024fc00010a7983 */ /* 0x000ee80000300800 */
[----:B------:R0:W-:Y:S04]  /*1e9de0*/  STL.64 [R1+0x8130], R28 ;  /* 0x0081301c01007387 */ /* 0x0001e80000100a00 */
[----:B0-----:R-:W4:Y:S04]  /*1e9df0*/  LDL.LU R28, [R1+0x2500] ;  /* 0x00250000011c7983 */ /* 0x001f280000300800 */
[----:B------:R-:W4:Y:S04]  /*1e9e00*/  LDL.LU R29, [R1+0x2504] ;  /* 0x00250400011d7983 */ /* 0x000f280000300800 */
[----:B------:R-:W-:Y:S04]  /*1e9e10*/  STL [R1+0x2bec], R20 ;  /* 0x002bec1401007387 */ /* 0x000fe80000100800 */
[----:B------:R-:W-:Y:S04]  /*1e9e20*/  STL [R1+0x2c18], R18 ;  /* 0x002c181201007387 */ /* 0x000fe80000100800 */
[----:B------:R0:W-:Y:S04]  /*1e9e30*/  STL.64 [R1+0x2700], R22 ;  /* 0x0027001601007387 */ /* 0x0001e80000100a00 */
[----:B0-----:R-:W2:Y:S01]  /*1e9e40*/  LDL.LU.64 R22, [R1+0x8148] ;  /* 0x0081480001167983 */ /* 0x001ea20000300a00 */
[----:B------:R-:W-:-:S03]  /*1e9e50*/  F2FP.SATFINITE.E4M3.F32.PACK_AB_MERGE_C R18, R6, R21, RZ ;  /* 0x000000150612723e */ /* 0x000fc600048070ff */
[----:B------:R-:W3:Y:S04]  /*1e9e60*/  LDL.LU R27, [R1+0x24e0] ;  /* 0x0024e000011b7983 */ /* 0x000ee80000300800 */
[----:B------:R-:W3:Y:S04]  /*1e9e70*/  LDL.LU R6, [R1+0x24e4] ;  /* 0x0024e40001067983 */ /* 0x000ee80000300800 */
[----:B------:R0:W-:Y:S02]  /*1e9e80*/  STL [R1+0x2b7c], R18 ;  /* 0x002b7c1201007387 */ /* 0x0001e40000100800 */
[----:B0-----:R-:W-:-:S02]  /*1e9e90*/  F2FP.SATFINITE.E4M3.F32.PACK_AB_MERGE_C R18, R9, R7, RZ ;  /* 0x000000070912723e */ /* 0x001fc400048070ff */
[----:B------:R-:W3:Y:S04]  /*1e9ea0*/  LDL.LU R7, [R1+0x24e8] ;  /* 0x0024e80001077983 */ /* 0x000ee80000300800 */
[----:B------:R-:W3:Y:S04]  /*1e9eb0*/  LDL.LU R9, [R1+0x24ec] ;  /* 0x0024ec0001097983 */ /* 0x000ee80000300800 */
[----:B------:R-:W-:Y:S01]  /*1e9ec0*/  STL [R1+0x2ba8], R18 ;  /* 0x002ba81201007387 */ /* 0x000fe20000100800 */
[----:B--2---:R-:W-:-:S05]  /*1e9ed0*/  IADD3 R20, P1, R0, R23, RZ ;  /* 0x0000001700147210 */ /* 0x004fca0007f3e0ff */
[----:B------:R-:W-:-:S05]  /*1e9ee0*/  IMAD.X R21, R2, 0x1, R22, P1 ;  /* 0x0000000102157824 */ /* 0x000fca00008e0616 */
[----:B------:R0:W-:Y:S04]  /*1e9ef0*/  STL.64 [R1+0x26f8], R20 ;  /* 0x0026f81401007387 */ /* 0x0001e80000100a00 */
[----:B0-----:R-:W2:Y:S01]  /*1e9f00*/  LDL.LU.64 R20, [R1+0x8140] ;  /* 0x0081400001147983 */ /* 0x001ea20000300a00 */
[----:B------:R-:W-:Y:S02]  /*1e9f10*/  F2FP.SATFINITE.E4M3.F32.PACK_AB_MERGE_C R19, R11, R19, RZ ;  /* 0x000000130b13723e */ /* 0x000fe400048070ff */
[----:B------:R-:W-:Y:S01]  /*1e9f20*/  F2FP.SATFINITE.E4M3.F32.PACK_AB_MERGE_C R18, R12, R8, RZ ;  /* 0x000000080c12723e */ /* 0x000fe200048070ff */
[----:B------:R-:W3:Y:S04]  /*1e9f30*/  LDL.LU R11, [R1+0x24d4] ;  /* 0x0024d400010b7983 */ /* 0x000ee80000300800 */
[----:B------:R-:W-:Y:S04]  /*1e9f40*/  STL [R1+0x2938], R19 ;  /* 0x0029381301007387 */ /* 0x000fe80000100800 */
[----:B------:R-:W3:Y:S04]  /*1e9f50*/  LDL.LU R8, [R1+0x24d8] ;  /* 0x0024d80001087983 */ /* 0x000ee80000300800 */
[----:B------:R-:W3:Y:S04]  /*1e9f60*/  LDL.LU R12, [R1+0x24dc] ;  /* 0x0024dc00010c7983 */ /* 0x000ee80000300800 */
[----:B------:R2:W-:Y:S02]  /*1e9f70*/  STL [R1+0x2948], R18 ;  /* 0x0029481201007387 */ /* 0x0005e40000100800 */
[----:B--2---:R-:W-:-:S05]  /*1e9f80*/  IADD3 R18, P1, R0, R21, RZ ;  /* 0x0000001500127210 */ /* 0x004fca0007f3e0ff */
[----:B------:R-:W-:-:S05]  /*1e9f90*/  IMAD.X R19, R2, 0x1, R20, P1 ;  /* 0x0000000102137824 */ /* 0x000fca00008e0614 */
[----:B------:R0:W-:Y:S04]  /*1e9fa0*/  STL.64 [R1+0x26f0], R18 ;  /* 0x0026f01201007387 */ /* 0x0001e80000100a00 */
[----:B0-----:R-:W2:Y:S04]  /*1e9fb0*/  LDL.LU.64 R18, [R1+0x8138] ;  /* 0x0081380001127983 */ /* 0x001ea80000300a00 */
[----:B------:R4:W-:Y:S02]  /*1e9fc0*/  STL.64 [R1+0x8120], R20 ;  /* 0x0081201401007387 */ /* 0x0009e40000100a00 */
[----:B----4-:R-:W-:-:S02]  /*1e9fd0*/  F2FP.SATFINITE.E4M3.F32.PACK_AB_MERGE_C R21, R29, R28, RZ ;  /* 0x0000001c1d15723e */ /* 0x010fc400048070ff */
[----:B------:R-:W-:Y:S02]  /*1e9fe0*/  F2FP.SATFINITE.E4M3.F32.PACK_AB_MERGE_C R20, R13, R3, RZ ;  /* 0x000000030d14723e */ /* 0x000fe400048070ff */
[----:B------:R-:W4:Y:S04]  /*1e9ff0*/  LDL.LU R3, [R1+0x24c0] ;  /* 0x0024c00001037983 */ /* 0x000f280000300800 */
[----:B------:R-:W-:Y:S04]  /*1ea000*/  STL [R1+0x870], R21 ;  /* 0x0008701501007387 */ /* 0x000fe80000100800 */
[----:B------:R-:W4:Y:S04]  /*1ea010*/  LDL.LU R13, [R1+0x24c4] ;  /* 0x0024c400010d7983 */ /* 0x000f280000300800 */
[----:B------:R2:W-:Y:S01]  /*1ea020*/  STL [R1+0x52e4], R20 ;  /* 0x0052e41401007387 */ /* 0x0005e20000100800 */
[----:B------:R-:W-:-:S02]  /*1ea030*/  F2FP.SATFINITE.E4M3.F32.PACK_AB_MERGE_C R4, R4, R26, RZ ;  /* 0x0000001a0404723e */ /* 0x000fc400048070ff */
[----:B---3--:R-:W-:Y:S02]  /*1ea040*/  F2FP.SATFINITE.E4M3.F32.PACK_AB_MERGE_C R5, R10, R5, RZ ;  /* 0x000000050a05723e */ /* 0x008fe400048070ff */
[----:B------:R-:W-:Y:S02]  /*1ea050*/  F2FP.SATFINITE.E4M3.F32.PACK_AB_MERGE_C R6, R6, R27, RZ ;  /* 0x0000001b0606723e */ /* 0x000fe400048070ff */
[----:B--2---:R-:W-:Y:S01]  /*1ea060*/  IADD3 R20, P1, R0, R19, RZ ;  /* 0x0000001300147210 */ /* 0x004fe20007f3e0ff */
[----:B------:R0:W-:Y:S04]  /*1ea070*/  STL.64 [R1+0x8118], R18 ;  /* 0x0081181201007387 */ /* 0x0001e80000100a00 */
[----:B------:R-:W-:Y:S01]  /*1ea080*/  IMAD.X R21, R2, 0x1, R18, P1 ;  /* 0x0000000102157824 */ /* 0x000fe200008e0612 */
[----:B------:R-:W-:-:S05]  /*1ea090*/  IADD3 R28, P1, R0, R17, RZ ;  /* 0x00000011001c7210 */ /* 0x000fca0007f3e0ff */
[----:B------:R-:W-:Y:S01]  /*1ea0a0*/  IMAD.X R29, R2, 0x1, R15, P1 ;  /* 0x00000001021d7824 */ /* 0x000fe200008e060f */
[----:B0-----:R-:W2:Y:S04]  /*1ea0b0*/  LDL.LU R19, [R1+0x24d0] ;  /* 0x0024d00001137983 */ /* 0x001ea80000300800 */
[----:B------:R0:W-:Y:S01]  /*1ea0c0*/  STL.64 [R1+0x26e8], R20 ;  /* 0x0026e81401007387 */ /* 0x0001e20000100a00 */
[----:B------:R-:W-:-:S05]  /*1ea0d0*/  IADD3 R26, P1, R0, R16, RZ ;  /* 0x00000010001a7210 */ /* 0x000fca0007f3e0ff */
[----:B------:R-:W-:Y:S01]  /*1ea0e0*/  IMAD.X R27, R2, 0x1, R14, P1 ;  /* 0x00000001021b7824 */ /* 0x000fe200008e060e */
[----:B0-----:R-:W3:Y:S04]  /*1ea0f0*/  LDL.LU R20, [R1+0x24cc] ;  /* 0x0024cc0001147983 */ /* 0x001ee80000300800 */
[----:B------:R0:W-:Y:S04]  /*1ea100*/  STL [R1+0x800], R4 ;  /* 0x0008000401007387 */ /* 0x0001e80000100800 */
[----:B------:R-:W3:Y:S04]  /*1ea110*/  LDL.LU R21, [R1+0x24b0] ;  /* 0x0024b00001157983 */ /* 0x000ee80000300800 */
[----:B0-----:R-:W3:Y:S04]  /*1ea120*/  LDL.LU R4, [R1+0x24b4] ;  /* 0x0024b40001047983 */ /* 0x001ee80000300800 */
[----:B------:R-:W-:Y:S04]  /*1ea130*/  STL [R1+0x818], R5 ;  /* 0x0008180501007387 */ /* 0x000fe80000100800 */
[----:B------:R0:W-:Y:S04]  /*1ea140*/  STL.64 [R1+0x26e0], R28 ;  /* 0x0026e01c01007387 */ /* 0x0001e80000100a00 */
[----:B0-----:R-:W3:Y:S04]  /*1ea150*/  LDL.LU.64 R28, [R1+0x8130] ;  /* 0x00813000011c7983 */ /* 0x001ee80000300a00 */
[----:B------:R-:W3:Y:S04]  /*1ea160*/  LDL.LU R5, [R1+0x24b8] ;  /* 0x0024b80001057983 */ /* 0x000ee80000300800 */
[----:B------:R-:W3:Y:S04]  /*1ea170*/  LDL.LU R10, [R1+0x24bc] ;  /* 0x0024bc00010a7983 */ /* 0x000ee80000300800 */
[----:B------:R-:W-:Y:S04]  /*1ea180*/  STL [R1+0x7b0], R6 ;  /* 0x0007b00601007387 */ /* 0x000fe80000100800 */
[----:B------:R0:W-:Y:S04]  /*1ea190*/  STL.64 [R1+0x26d8], R26 ;  /* 0x0026d81a01007387 */ /* 0x0001e80000100a00 */
[----:B0-----:R-:W3:Y:S01]  /*1ea1a0*/  LDL.LU.64 R26, [R1+0x8128] ;  /* 0x00812800011a7983 */ /* 0x001ee20000300a00 */
[----:B------:R-:W-:-:S03]  /*1ea1b0*/  F2FP.SATFINITE.E4M3.F32.PACK_AB_MERGE_C R7, R9, R7, RZ ;  /* 0x000000070907723e */ /* 0x000fc600048070ff */
[----:B------:R-:W3:Y:S04]  /*1ea1c0*/  LDL.LU R2, [R1+0x24a0] ;  /* 0x0024a00001027983 */ /* 0x000ee80000300800 */
[----:B------:R-:W3:Y:S01]  /*1ea1d0*/  LDL.LU R6, [R1+0x24a4] ;  /* 0x0024a40001067983 */ /* 0x000ee20000300800 */
[----:B------:R-:W-:Y:S01]  /*1ea1e0*/  VIADD R0, R0, UR6 ;  /* 0x0000000600007c36 */ /* 0x000fe20008000000 */
[----:B------:R-:W-:Y:S02]  /*1ea1f0*/  F2FP.SATFINITE.E4M3.F32.PACK_AB_MERGE_C R8, R12, R8, RZ ;  /* 0x000000080c08723e */ /* 0x000fe400048070ff */
[----:B------:R0:W-:Y:S01]  /*1ea200*/  STL [R1+0x7bc], R7 ;  /* 0x0007bc0701007387 */ /* 0x0001e20000100800 */
[----:B----4-:R-:W-:Y:S01]  /*1ea210*/  F2FP.SATFINITE.E4M3.F32.PACK_AB_MERGE_C R3, R13, R3, RZ ;  /* 0x000000030d03723e */ /* 0x010fe200048070ff */
[----:B------:R-:W-:-:S02]  /*1ea220*/  ULDC UR6, c[0x0][0x248] ;  /* 0x0000920000067ab9 */ /* 0x000fc40000000800 */
[----:B0-----:R-:W4:Y:S04]  /*1ea230*/  LDL.LU R7, [R1+0x24a8] ;  /* 0x0024a80001077983 */ /* 0x001f280000300800 */
[----:B------:R-:W4:Y:S01]  /*1ea240*/  LDL.LU R9, [R1+0x24ac] ;  /* 0x0024ac0001097983 */ /* 0x000f220000300800 */
[----:B--2---:R-:W-:-:S05]  /*1ea250*/  F2FP.SATFINITE.E4M3.F32.PACK_AB_MERGE_C R11, R11, R19, RZ ;  /* 0x000000130b0b723e */ /* 0x004fca00048070ff */
[----:B------:R0:W-:Y:S04]  /*1ea260*/  STL [R1+0x758], R11 ;  /* 0x0007580b01007387 */ /* 0x0001e80000100800 */
[----:B------:R1:W-:Y:S01]  /*1ea270*/  STL [R1+0x75c], R8 ;  /* 0x00075c0801007387 */ /* 0x0003e20000100800 */
[----:B0-----:R-:W-:-:S03]  /*1ea280*/  SHF.R.S32.HI R11, RZ, 0x1f, R0 ;  /* 0x0000001fff0b7819 */ /* 0x001fc60000011400 */
[----:B-1----:R-:W2:Y:S04]  /*1ea290*/  LDL.LU R8, [R1+0x2490] ;  /* 0x0024900001087983 */ /* 0x002ea80000300800 */
[----:B------:R-:W2:Y:S01]  /*1ea2a0*/  LDL.LU R12, [R1+0x2494] ;  /* 0x00249400010c7983 */ /* 0x000ea20000300800 */
[----:B---3--:R-:W-:-:S03]  /*1ea2b0*/  IADD3 R18, P1, R0, R27, RZ ;  /* 0x0000001b00127210 */ /* 0x008fc60007f3e0ff */
[----:B------:R0:W-:Y:S02]  /*1ea2c0*/  STL.64 [R1+0x8110], R26 ;  /* 0x0081101a01007387 */ /* 0x0001e40000100a00 */
[----:B------:R-:W-:-:S05]  /*1ea2d0*/  IMAD.X R19, R11, 0x1, R26, P1 ;  /* 0x000000010b137824 */ /* 0x000fca00008e061a */
[----:B------:R1:W-:Y:S04]  /*1ea2e0*/  STL.64 [R1+0x26d0], R18 ;  /* 0x0026d01201007387 */ /* 0x0003e80000100a00 */
[----:B0-----:R-:W3:Y:S01]  /*1ea2f0*/  LDL.LU R27, [R1+0x24c8] ;  /* 0x0024c800011b7983 */ /* 0x001ee20000300800 */
[----:B------:R-:W-:Y:S02]  /*1ea300*/  IADD3 R26, P1, R0, R29, RZ ;  /* 0x0000001d001a7210 */ /* 0x000fe40007f3e0ff */
[----:B------:R-:W-:Y:S01]  /*1ea310*/  F2FP.SATFINITE.E4M3.F32.PACK_AB_MERGE_C R4, R4, R21, RZ ;  /* 0x000000150404723e */ /* 0x000fe200048070ff */
[----:B-1----:R-:W2:Y:S04]  /*1ea320*/  LDL.LU R18, [R1+0x2498] ;  /* 0x0024980001127983 */ /* 0x002ea80000300800 */
[----:B------:R-:W2:Y:S04]  /*1ea330*/  LDL.LU R19, [R1+0x249c] ;  /* 0x00249c0001137983 */ /* 0x000ea80000300800 */
[----:B------:R0:W-:Y:S04]  /*1ea340*/  STL [R1+0x710], R3 ;  /* 0x0007100301007387 */ /* 0x0001e80000100800 */
[----:B0-----:R-:W2:Y:S04]  /*1ea350*/  LDL.LU R3, [R1+0x2488] ;  /* 0x0024880001037983 */ /* 0x001ea80000300800 */
[----:B------:R-:W2:Y:S01]  /*1ea360*/  LDL.LU R13, [R1+0x248c] ;  /* 0x00248c00010d7983 */ /* 0x000ea20000300800 */
[----:B------:R-:W-:-:S02]  /*1ea370*/  F2FP.SATFINITE.E4M3.F32.PACK_AB_MERGE_C R6, R6, R2, RZ ;  /* 0x000000020606723e */ /* 0x000fc400048070ff */
[----:B----4-:R-:W-:Y:S02]  /*1ea380*/  F2FP.SATFINITE.E4M3.F32.PACK_AB_MERGE_C R7, R9, R7, RZ ;  /* 0x000000070907723e */ /* 0x010fe400048070ff */
[----:B---3--:R-:W-:Y:S01]  /*1ea390*/  F2FP.SATFINITE.E4M3.F32.PACK_AB_MERGE_C R20, R20, R27, RZ ;  /* 0x0000001b1414723e */ /* 0x008fe200048070ff */
[----:B------:R-:W-:-:S04]  /*1ea3a0*/  IMAD.X R27, R11, 0x1, R28, P1 ;  /* 0x000000010b1b7824 */ /* 0x000fc800008e061c */
[----:B------:R0:W-:Y:S04]  /*1ea3b0*/  STL [R1+0x52f8], R20 ;  /* 0x0052f81401007387 */ /* 0x0001e80000100800 */
[----:B------:R1:W-:Y:S01]  /*1ea3c0*/  STL.64 [R1+0x26c8], R26 ;  /* 0x0026c81a01007387 */ /* 0x0003e20000100a00 */
[----:B0-----:R-:W-:-:S03]  /*1ea3d0*/  F2FP.SATFINITE.E4M3.F32.PACK_AB_MERGE_C R20, R10, R5, RZ ;  /* 0x000000050a14723e */ /* 0x001fc600048070ff */
[----:B-1----:R-:W3:Y:S04]  /*1ea3e0*/  LDL.LU R26, [R1+0x2474] ;  /* 0x00247400011a7983 */ /* 0x002ee80000300800 */
[----:B------:R-:W4:Y:S04]  /*1ea3f0*/  LDL.LU R27, [R1+0x2478] ;  /* 0x00247800011b7983 */ /* 0x000f280000300800 */
[----:B------:R0:W-:Y:S04]  /*1ea400*/  STL [R1+0x698], R4 ;  /* 0x0006980401007387 */ /* 0x0001e80000100800 */
[----:B0-----:R-:W4:Y:S04]  /*1ea410*/  LDL.LU R4, [R1+0x247c] ;  /* 0x00247c0001047983 */ /* 0x001f280000300800 */
[----:B------:R-:W4:Y:S04]  /*1ea420*/  LDL.LU R5, [R1+0x2460] ;  /* 0x0024600001057983 */ /* 0x000f280000300800 */
[----:B------:R-:W4:Y:S04]  /*1ea430*/  LDL.LU R10, [R1+0x2464] ;  /* 0x00246400010a7983 */ /* 0x000f280000300800 */
[----:B------:R0:W-:Y:S04]  /*1ea440*/  STL [R1+0x69c], R20 ;  /* 0x00069c1401007387 */ /* 0x0001e80000100800 */
[----:B------:R1:W-:Y:S01]  /*1ea450*/  STL [R1+0x8100], R25 ;  /* 0x0081001901007387 */ /* 0x0003e20000100800 */
[----:B0-----:R-:W-:-:S03]  /*1ea460*/  IADD3 R20, P1, R0, R25, RZ ;  /* 0x0000001900147210 */ /* 0x001fc60007f3e0ff */
[----:B-1----:R-:W3:Y:S04]  /*1ea470*/  LDL.LU R25, [R1+0x2470] ;  /* 0x0024700001197983 */ /* 0x002ee80000300800 */
[----:B------:R-:W4:Y:S01]  /*1ea480*/  LDL.LU R2, [R1+0x2468] ;  /* 0x0024680001027983 */ /* 0x000f220000300800 */
[----:B------:R-:W-:-:S05]  /*1ea490*/  IMAD.X R21, R11, 0x1, R24, P1 ;  /* 0x000000010b157824 */ /* 0x000fca00008e0618 */
[----:B------:R-:W-:Y:S04]  /*1ea4a0*/  STL.64 [R1+0x26c0], R20 ;  /* 0x0026c01401007387 */ /* 0x000fe80000100a00 */
[----:B------:R0:W-:Y:S04]  /*1ea4b0*/  STL [R1+0x5b0], R6 ;  /* 0x0005b00601007387 */ /* 0x0001e80000100800 */
[----:B0-----:R-:W4:Y:S01]  /*1ea4c0*/  LDL.LU R6, [R1+0x246c] ;  /* 0x00246c0001067983 */ /* 0x001f220000300800 */
[----:B------:R-:W-:-:S03]  /*1ea4d0*/  IADD3 R20, P1, R0, R23, RZ ;  /* 0x0000001700147210 */ /* 0x000fc60007f3e0ff */
[----:B------:R0:W-:Y:S02]  /*1ea4e0*/  STL [R1+0x5ac], R7 ;  /* 0x0005ac0701007387 */ /* 0x0001e40000100800 */
[----:B------:R-:W-:Y:S02]  /*1ea4f0*/  IMAD.X R21, R11, 0x1, R22, P1 ;  /* 0x000000010b157824 */ /* 0x000fe400008e0616 */
[----:B0-----:R-:W4:Y:S04]  /*1ea500*/  LDL.LU R7, [R1+0x2450] ;  /* 0x0024500001077983 */ /* 0x001f280000300800 */
[----:B------:R-:W4:Y:S04]  /*1ea510*/  LDL.LU R9, [R1+0x2454] ;  /* 0x0024540001097983 */ /* 0x000f280000300800 */
[----:B------:R0:W-:Y:S04]  /*1ea520*/  STL.64 [R1+0x26b8], R20 ;  /* 0x0026b81401007387 */ /* 0x0001e80000100a00 */
[----:B0-----:R-:W3:Y:S01]  /*1ea530*/  LDL.LU.64 R20, [R1+0x8120] ;  /* 0x0081200001147983 */ /* 0x001ee20000300a00 */
[----:B--2---:R-:W-:-:S03]  /*1ea540*/  F2FP.SATFINITE.E4M3.F32.PACK_AB_MERGE_C R12, R12, R8, RZ ;  /* 0x000000080c0c723e */ /* 0x004fc600048070ff */
[----:B------:R0:W-:Y:S01]  /*1ea550*/  STL.64 [R1+0x8108], R22 ;  /* 0x0081081601007387 */ /* 0x0001e20000100a00 */
[----:B------:R-:W-:-:S03]  /*1ea560*/  F2FP.SATFINITE.E4M3.F32.PACK_AB_MERGE_C R19, R19, R18, RZ ;  /* 0x000000121313723e */ /* 0x000fc600048070ff */
[----:B0-----:R-:W2:Y:S04]  /*1ea570*/  LDL.LU R22, [R1+0x2480] ;  /* 0x0024800001167983 */ /* 0x001ea80000300800 */
[----:B------:R-:W2:Y:S04]  /*1ea580*/  LDL.LU R23, [R1+0x2484] ;  /* 0x0024840001177983 */ /* 0x000ea80000300800 */
[----:B------:R-:W4:Y:S04]  /*1ea590*/  LDL.LU R8, [R1+0x2458] ;  /* 0x0024580001087983 */ /* 0x000f280000300800 */
[----:B------:R0:W-:Y:S04]  /*1ea5a0*/  STL [R1+0x594], R12 ;  /* 0x0005940c01007387 */ /* 0x0001e80000100800 */
[----:B0-----:R-:W4:Y:S04]  /*1ea5b0*/  LDL.LU R12, [R1+0x245c] ;  /* 0x00245c00010c7983 */ /* 0x001f280000300800 */
[----:B------:R0:W-:Y:S01]  /*1ea5c0*/  STL [R1+0x598], R19 ;  /* 0x0005981301007387 */ /* 0x0001e20000100800 */
[----:B---3--:R-:W-:-:S05]  /*1ea5d0*/  IADD3 R18, P1, R0, R21, RZ ;  /* 0x0000001500127210 */ /* 0x008fca0007f3e0ff */
[----:B0-----:R-:W-:-:S05]  /*1ea5e0*/  IMAD.X R19, R11, 0x1, R20, P1 ;  /* 0x000000010b137824 */ /* 0x001fca00008e0614 */
[----:B------:R0:W-:Y:S04]  /*1ea5f0*/  STL.64 [R1+0x26b0], R18 ;  /* 0x0026b01201007387 */ /* 0x0001e80000100a00 */
[----:B0-----:R-:W3:Y:S01]  /*1ea600*/  LDL.LU.64 R18, [R1+0x8118] ;  /* 0x0081180001127983 */ /* 0x001ee20000300a00 */
[----:B--2---:R-:W-:Y:S02]  /*1ea610*/  F2FP.SATFINITE.E4M3.F32.PACK_AB_MERGE_C R23, R23, R22, RZ ;  /* 0x000000161717723e */ /* 0x004fe400048070ff */
[----:B------:R-:W-:-:S03]  /*1ea620*/  F2FP.SATFINITE.E4M3.F32.PACK_AB_MERGE_C R3, R13, R3, RZ ;  /* 0x000000030d03723e */ /* 0x000fc600048070ff */
[----:B------:R0:W-:Y:S01]  /*1ea630*/  STL [R1+0x57c], R23 ;  /* 0x00057c1701007387 */ /* 0x0001e20000100800 */
[----:B------:R-:W-:-:S03]  /*1ea640*/  F2FP.SATFINITE.E4M3.F32.PACK_AB_MERGE_C R25, R26, R25, RZ ;  /* 0x000000191a19723e */ /* 0x000fc600048070ff */
[----:B------:R-:W-:Y:S01]  /*1ea650*/  STL [R1+0x5300], R3 ;  /* 0x0053000301007387 */ /* 0x000fe20000100800 */
[----:B----4-:R-:W-:Y:S02]  /*1ea660*/  F2FP.SATFINITE.E4M3.F32.PACK_AB_MERGE_C R4, R4, R27, RZ ;  /* 0x0000001b0404723e */ /* 0x010fe400048070ff */
[----:B------:R-:W-:Y:S02]  /*1ea670*/  F2FP.SATFINITE.E4M3.F32.PACK_AB_MERGE_C R5, R10, R5, RZ ;  /* 0x000000050a05723e */ /* 0x000fe400048070ff */
[----:B---3--:R-:W-:-:S05]  /*1ea680*/  IADD3 R22, P1, R0, R19, RZ ;  /* 0x0000001300167210 */ /* 0x008fca0007f3e0ff */
[----:B0-----:R-:W-:Y:S01]  /*1ea690*/  IMAD.X R23, R11, 0x1, R18, P1 ;  /* 0x000000010b177824 */ /* 0x001fe200008e0612 */
[----:B------:R-:W-:-:S04]  /*1ea6a0*/  IADD3 R26, P1, R0, R17, RZ ;  /* 0x00000011001a7210 */ /* 0x000fc80007f3e0ff */
[----:B------:R0:W-:Y:S01]  /*1ea6b0*/  STL.64 [R1+0x26a8], R22 ;  /* 0x0026a81601007387 */ /* 0x0001e20000100a00 */
[----:B------:R-:W-:-:S03]  /*1ea6c0*/  IMAD.X R27, R11, 0x1, R15, P1 ;  /* 0x000000010b1b7824 */ /* 0x000fc600008e060f */
[----:B0-----:R-:W2:Y:S04]  /*1ea6d0*/  LDL.LU R22, [R1+0x2440] ;  /* 0x0024400001167983 */ /* 0x001ea80000300800 */
[----:B------:R-:W2:Y:S04]  /*1ea6e0*/  LDL.LU R23, [R1+0x2444] ;  /* 0x0024440001177983 */ /* 0x000ea80000300800 */
[----:B------:R-:W3:Y:S04]  /*1ea6f0*/  LDL.LU R3, [R1+0x2448] ;  /* 0x0024480001037983 */ /* 0x000ee80000300800 */
[----:B------:R-:W3:Y:S04]  /*1ea700*/  LDL.LU R13, [R1+0x244c] ;  /* 0x00244c00010d7983 */ /* 0x000ee80000300800 */
[----:B------:R0:W-:Y:S04]  /*1ea710*/  STL [R1+0x570], R25 ;  /* 0x0005701901007387 */ /* 0x0001e80000100800 */
[----:B------:R1:W-:Y:S04]  /*1ea720*/  STL [R1+0x52fc], R4 ;  /* 0x0052fc0401007387 */ /* 0x0003e80000100800 */
[----:B0-----:R-:W4:Y:S04]  /*1ea730*/  LDL.LU R25, [R1+0x2430] ;  /* 0x0024300001197983 */ /* 0x001f280000300800 */
[----:B-1----:R-:W4:Y:S04]  /*1ea740*/  LDL.LU R4, [R1+0x2434] ;  /* 0x0024340001047983 */ /* 0x002f280000300800 */
[----:B------:R-:W-:Y:S04]  /*1ea750*/  STL.64 [R1+0x26a0], R26 ;  /* 0x0026a01a01007387 */ /* 0x000fe80000100a00 */
[----:B------:R0:W-:Y:S04]  /*1ea760*/  STL [R1+0x558], R5 ;  /* 0x0005580501007387 */ /* 0x0001e80000100800 */
[----:B0-----:R-:W2:Y:S01]  /*1ea770*/  LDL.LU R5, [R1+0x2438] ;  /* 0x0024380001057983 */ /* 0x001ea20000300800 */
[----:B------:R-:W-:-:S03]  /*1ea780*/  IADD3 R26, P1, R0, R16, RZ ;  /* 0x00000010001a7210 */ /* 0x000fc60007f3e0ff */
[----:B------:R-:W2:Y:S02]  /*1ea790*/  LDL.LU R10, [R1+0x243c] ;  /* 0x00243c00010a7983 */ /* 0x000ea40000300800 */
[----:B------:R-:W-:Y:S02]  /*1ea7a0*/  IMAD.X R27, R11, 0x1, R14, P1 ;  /* 0x000000010b1b7824 */ /* 0x000fe400008e060e */
[----:B------:R-:W-:Y:S04]  /*1ea7b0*/  STL.64 [R1+0x80f8], R16 ;  /* 0x0080f81001007387 */ /* 0x000fe80000100a00 */
[----:B------:R0:W-:Y:S04]  /*1ea7c0*/  STL.64 [R1+0x2698], R26 ;  /* 0x0026981a01007387 */ /* 0x0001e80000100a00 */
[----:B0-----:R-:W2:Y:S01]  /*1ea7d0*/  LDL.LU.64 R26, [R1+0x8110] ;  /* 0x00811000011a7983 */ /* 0x001ea20000300a00 */
[----:B------:R-:W-:-:S02]  /*1ea7e0*/  F2FP.SATFINITE.E4M3.F32.PACK_AB_MERGE_C R6, R6, R2, RZ ;  /* 0x000000020606723e */ /* 0x000fc400048070ff */
[----:B------:R-:W-:Y:S01]  /*1ea7f0*/  F2FP.SATFINITE.E4M3.F32.PACK_AB_MERGE_C R7, R9, R7, RZ ;  /* 0x000000070907723e */ /* 0x000fe200048070ff */
[----:B------:R-:W2:Y:S01]  /*1ea800*/  LDL.LU R2, [R1+0x2424] ;  /* 0x0024240001027983 */ /* 0x000ea20000300800 */
[----:B------:R-:W-:-:S03]  /*1ea810*/  F2FP.SATFINITE.E4M3.F32.PACK_AB_MERGE_C R8, R12, R8, RZ ;  /* 0x000000080c08723e */ /* 0x000fc600048070ff */
[----:B------:R0:W-:Y:S01]  /*1ea820*/  STL [R1+0x560], R6 ;  /* 0x0005600601007387 */ /* 0x0001e20000100800 */
[----:B------:R-:W-:Y:S01]  /*1ea830*/  VIADD R0, R0, UR6 ;  /* 0x0000000600007c36 */ /* 0x000fe20008000000 */
[----:B------:R-:W-:Y:S02]  /*1ea840*/  ULDC UR6, c[0x0][0x248] ;  /* 0x0000920000067ab9 */ /* 0x000fe40000000800 */
[----:B0-----:R-:W2:Y:S04]  /*1ea850*/  LDL.LU R6, [R1+0x2428] ;  /* 0x0024280001067983 */ /* 0x001ea80000300800 */
[----:B------:R0:W-:Y:S04]  /*1ea860*/  STL [R1+0x544], R7 ;  /* 0x0005440701007387 */ /* 0x0001e80000100800 */
[----:B------:R-:W2:Y:S04]  /*1ea870*/  LDL.LU R9, [R1+0x242c] ;  /* 0x00242c0001097983 */ /* 0x000ea80000300800 */
[----:B------:R-:W2:Y:S04]  /*1ea880*/  LDL.LU R11, [R1+0x2410] ;  /* 0x00241000010b7983 */ /* 0x000ea80000300800 */
[----:B0-----:R-:W2:Y:S04]  /*1ea890*/  LDL.LU R7, [R1+0x2414] ;  /* 0x0024140001077983 */ /* 0x001ea80000300800 */
[----:B------:R0:W-:Y:S04]  /*1ea8a0*/  STL [R1+0x548], R8 ;  /* 0x0005480801007387 */ /* 0x0001e80000100800 */
[----:B0-----:R-:W2:Y:S04]  /*1ea8b0*/  LDL.LU R8, [R1+0x2418] ;  /* 0x0024180001087983 */ /* 0x001ea80000300800 */
[----:B------:R-:W2:Y:S01]  /*1ea8c0*/  LDL.LU R12, [R1+0x241c] ;  /* 0x00241c00010c7983 */ /* 0x000ea20000300800 */
[----:B---3--:R-:W-:-:S02]  /*1ea8d0*/  F2FP.SATFINITE.E4M3.F32.PACK_AB_MERGE_C R3, R13, R3, RZ ;  /* 0x000000030d03723e */ /* 0x008fc400048070ff */
[----:B----4-:R-:W-:Y:S02]  /*1ea8e0*/  F2FP.SATFINITE.E4M3.F32.PACK_AB_MERGE_C R4, R4, R25, RZ ;  /* 0x000000190404723e */ /* 0x010fe400048070ff */
[----:B--2---:R-:W-:Y:S01]  /*1ea8f0*/  IADD3 R16, P1, R0, R27, RZ ;  /* 0x0000001b00107210 */ /* 0x004fe20007f3e0ff */
[----:B------:R0:W-:Y:S02]  /*1ea900*/  STL [R1+0x80f0], R27 ;  /* 0x0080f01b01007387 */ /* 0x0001e40000100800 */
[----:B0-----:R-:W-:-:S05]  /*1ea910*/  SHF.R.S32.HI R27, RZ, 0x1f, R0 ;  /* 0x0000001fff1b7819 */ /* 0x001fca0000011400 */
[----:B------:R-:W-:-:S05]  /*1ea920*/  IMAD.X R17, R27, 0x1, R26, P1 ;  /* 0x000000011b117824 */ /* 0x000fca00008e061a */
[----:B------:R0:W-:Y:S02]  /*1ea930*/  STL.64 [R1+0x2690], R16 ;  /* 0x0026901001007387 */ /* 0x0001e40000100a00 */
[----:B0-----:R-:W-:Y:S02]  /*1ea940*/  F2FP.SATFINITE.E4M3.F32.PACK_AB_MERGE_C R17, R23, R22, RZ ;  /* 0x000000161711723e */ /* 0x001fe400048070ff */
[----:B------:R-:W-:Y:S01]  /*1ea950*/  IADD3 R22, P1, R0, R29, RZ ;  /* 0x0000001d00167210 */ /* 0x000fe20007f3e0ff */
[----:B------:R-:W2:Y:S04]  /*1ea960*/  LDL.LU R16, [R1+0x2400] ;  /* 0x0024000001107983 */ /* 0x000ea80000300800 */
[----:B------:R0:W-:Y:S01]  /*1ea970*/  STL [R1+0x534], R17 ;  /* 0x0005341101007387 */ /* 0x0001e20000100800 */
[----:B------:R-:W-:-:S03]  /*1ea980*/  IMAD.X R23, R27, 0x1, R28, P1 ;  /* 0x000000011b177824 */ /* 0x000fc600008e061c */
[----:B0-----:R-:W2:Y:S04]  /*1ea990*/  LDL.LU R17, [R1+0x2404] ;  /* 0x0024040001117983 */ /* 0x001ea80000300800 */
[----:B------:R0:W-:Y:S04]  /*1ea9a0*/  STL [R1+0x538], R3 ;  /* 0x0005380301007387 */ /* 0x0001e80000100800 */
[----:B0-----:R-:W3:Y:S04]  /*1ea9b0*/  LDL.LU R3, [R1+0x2408] ;  /* 0x0024080001037983 */ /* 0x001ee80000300800 */
[----:B------:R-:W3:Y:S04]  /*1ea9c0*/  LDL.LU R13, [R1+0x240c] ;  /* 0x00240c00010d7983 */ /* 0x000ee80000300800 */
[----:B------:R0:W-:Y:S04]  /*1ea9d0*/  STL [R1+0x80e0], R29 ;  /* 0x0080e01d01007387 */ /* 0x0001e80000100800 */
[----:B0-----:R-:W4:Y:S04]  /*1ea9e0*/  LDL.LU R29, [R1+0x2420] ;  /* 0x00242000011d7983 */ /* 0x001f280000300800 */
[----:B------:R0:W-:Y:S04]  /*1ea9f0*/  STL.64 [R1+0x2688], R22 ;  /* 0x0026881601007387 */ /* 0x0001e80000100a00 */
[----:B0-----:R-:W2:Y:S04]  /*1eaa00*/  LDL.LU.64 R22, [R1+0x8108] ;  /* 0x0081080001167983 */ /* 0x001ea80000300a00 */
[----:B------:R-:W3:Y:S01]  /*1eaa10*/  LDL.LU R25, [R1+0x8100] ;  /* 0x0081000001197983 */ /* 0x000ee20000300800 */
[----:B------:R-:W-:-:S05]  /*1eaa20*/  F2FP.SATFINITE.E4M3.F32.PACK_AB_MERGE_C R10, R10, R5, RZ ;  /* 0x000000050a0a723e */ /* 0x000fca00048070ff */
[----:B------:R-:W-:Y:S04]  /*1eaa30*/  STL [R1+0x79ec], R10 ;  /* 0x0079ec0a01007387 */ /* 0x000fe80000100800 */
[----:B------:R3:W-:Y:S01]  /*1eaa40*/  STL [R1+0x524], R4 ;  /* 0x0005240401007387 */ /* 0x0007e20000100800 */
[----:B------:R-:W-:Y:S02]  /*1eaa50*/  F2FP.SATFINITE.E4M3.F32.PACK_AB_MERGE_C R11, R7, R11, RZ ;  /* 0x0000000b070b723e */ /* 0x000fe400048070ff */
[----:B------:R-:W-:Y:S02]  /*1eaa60*/  F2FP.SATFINITE.E4M3.F32.PACK_AB_MERGE_C R12, R12, R8, RZ ;  /* 0x000000080c0c723e */ /* 0x000fe400048070ff */
[----:B---3--:R-:W-:-:S05]  /*1eaa70*/  IADD3 R4, P1, R0, R25, RZ ;  /* 0x0000001900047210 */ /* 0x008fca0007f3e0ff */
[----:B------:R-:W-:-:S05]  /*1eaa80*/  IMAD.X R5, R27, 0x1, R24, P1 ;  /* 0x000000011b057824 */ /* 0x000fca00008e0618 */
[----:B------:R0:W-:Y:S01]  /*1eaa90*/  STL.64 [R1+0x2680], R4 ;  /* 0x0026800401007387 */ /* 0x0001e20000100a00 */
[----:B----4-:R-:W-:Y:S02]  /*1eaaa0*/  F2FP.SATFINITE.E4M3.F32.PACK_AB_MERGE_C R10, R2, R29, RZ ;  /* 0x0000001d020a723e */ /* 0x010fe400048070ff */
[----:B------:R-:W-:Y:S01]  /*1eaab0*/  F2FP.SATFINITE.E4M3.F32.PACK_AB_MERGE_C R2, R9, R6, RZ ;  /* 0x000000060902723e */ /* 0x000fe200048070ff */
[----:B0-----:R-:W3:Y:S04]  /*1eaac0*/  LDL.LU R4, [R1+0x23f0] ;  /* 0x0023f00001047983 */ /* 0x001ee80000300800 */
[----:B------:R-:W3:Y:S04]  /*1eaad0*/  LDL.LU R5, [R1+0x23f4] ;  /* 0x0023f40001057983 */ /* 0x000ee80000300800 */
[----:B------:R2:W-:Y:S04]  /*1eaae0*/  STL.64 [R1+0x80e8], R24 ;  /* 0x0080e81801007387 */ /* 0x0005e80000100a00 */
[----:B------:R0:W-:Y:S04]  /*1eaaf0*/  STL [R1+0x50c], R10 ;  /* 0x00050c0a01007387 */ /* 0x0001e80000100800 */
[----:B------:R-:W-:Y:S01]  /*1eab00*/  STL [R1+0x510], R2 ;  /* 0x0005100201007387 */ /* 0x000fe20000100800 */
[----:B--2---:R-:W-:-:S05]  /*1eab10*/  IADD3 R24, P1, R0, R23, RZ ;  /* 0x0000001700187210 */ /* 0x004fca0007f3e0ff */
[----:B------:R-:W-:Y:S01]  /*1eab20*/  IMAD.X R25, R27, 0x1, R22, P1 ;  /* 0x000000011b197824 */ /* 0x000fe200008e0616 */
[----:B0-----:R-:W-:-:S04]  /*1eab30*/  IADD3 R10, P1, R0, R21, RZ ;  /* 0x00000015000a7210 */ /* 0x001fc80007f3e0ff */
[----:B------:R0:W-:Y:S04]  /*1eab40*/  STL.64 [R1+0x2678], R24 ;  /* 0x0026781801007387 */ /* 0x0001e80000100a00 */
[----:B0-----:R-:W2:Y:S04]  /*1eab50*/  LDL.LU R24, [R1+0x23e4] ;  /* 0x0023e40001187983 */ /* 0x001ea80000300800 */
[----:B------:R-:W4:Y:S04]  /*1eab60*/  LDL.LU R6, [R1+0x23e8] ;  /* 0x0023e80001067983 */ /* 0x000f280000300800 */
[----:B------:R-:W4:Y:S04]  /*1eab70*/  LDL.LU R9, [R1+0x23ec] ;  /* 0x0023ec0001097983 */ /* 0x000f280000300800 */
[----:B------:R-:W4:Y:S04]  /*1eab80*/  LDL.LU R25, [R1+0x13e0] ;  /* 0x0013e00001197983 */ /* 0x000f280000300800 */
[----:B------:R-:W4:Y:S04]  /*1eab90*/  LDL.LU R2, [R1+0x13e4] ;  /* 0x0013e40001027983 */ /* 0x000f280000300800 */
[----:B------:R0:W-:Y:S04]  /*1eaba0*/  STL [R1+0x7a34], R11 ;  /* 0x007a340b01007387 */ /* 0x0001e80000100800 */
[----:B------:R-:W4:Y:S04]  /*1eabb0*/  LDL.LU R7, [R1+0x13e8] ;  /* 0x0013e80001077983 */ /* 0x000f280000300800 */
[----:B------:R-:W4:Y:S04]  /*1eabc0*/  LDL.LU R8, [R1+0x13ec] ;  /* 0x0013ec0001087983 */ /* 0x000f280000300800 */
[----:B------:R-:W-:Y:S04]  /*1eabd0*/  STL [R1+0x7a30], R12 ;  /* 0x007a300c01007387 */ /* 0x000fe80000100800 */
[----:B------:R1:W-:Y:S01]  /*1eabe0*/  STL.64 [R1+0x80d8], R20 ;  /* 0x0080d81401007387 */ /* 0x0003e20000100a00 */
[----:B0-----:R-:W-:-:S03]  /*1eabf0*/  IMAD.X R11, R27, 0x1, R20, P1 ;  /* 0x000000011b0b7824 */ /* 0x001fc600008e0614 */
[----:B-1----:R-:W2:Y:S04]  /*1eac00*/  LDL.LU R20, [R1+0x23fc] ;  /* 0x0023fc0001147983 */ /* 0x002ea80000300800 */
[----:B------:R-:W4:Y:S04]  /*1eac10*/  LDL.LU R21, [R1+0x23e0] ;  /* 0x0023e00001157983 */ /* 0x000f280000300800 */
[----:B------:R0:W-:Y:S01]  /*1eac20*/  STL.64 [R1+0x2670], R10 ;  /* 0x0026700a01007387 */ /* 0x0001e20000100a00 */
[----:B------:R-:W-:-:S03]  /*1eac30*/  F2FP.SATFINITE.E4M3.F32.PACK_AB_MERGE_C R3, R13, R3, RZ ;  /* 0x000000030d03723e */ /* 0x000fc600048070ff */
[----:B------:R-:W4:Y:S01]  /*1eac40*/  LDL.LU R29, [R1+0x23d0] ;  /* 0x0023d000011d7983 */ /* 0x000f220000300800 */
[----:B0-----:R-:W-:Y:S02]  /*1eac50*/  F2FP.SATFINITE.E4M3.F32.PACK_AB_MERGE_C R10, R17, R16, RZ ;  /* 0x00000010110a723e */ /* 0x001fe400048070ff */
[----:B------:R-:W-:-:S03]  /*1eac60*/  IADD3 R16, P1, R0, R19, RZ ;  /* 0x0000001300107210 */ /* 0x000fc60007f3e0ff */
[----:B------:R0:W-:Y:S02]  /*1eac70*/  STL [R1+0x4ec], R10 ;  /* 0x0004ec0a01007387 */ /* 0x0001e40000100800 */
[----:B------:R-:W-:Y:S02]  /*1eac80*/  IMAD.X R17, R27, 0x1, R18, P1 ;  /* 0x000000011b117824 */ /* 0x000fe400008e0612 */
[----:B------:R-:W4:Y:S04]  /*1eac90*/  LDL.LU R12, [R1+0x23d4] ;  /* 0x0023d400010c7983 */ /* 0x000f280000300800 */
[----:B------:R-:W-:Y:S04]  /*1eaca0*/  STL [R1+0x5320], R3 ;  /* 0x0053200301007387 */ /* 0x000fe80000100800 */
[----:B------:R-:W4:Y:S04]  /*1eacb0*/  LDL.LU R11, [R1+0x23d8] ;  /* 0x0023d800010b7983 */ /* 0x000f280000300800 */
[----:B0-----:R-:W4:Y:S04]  /*1eacc0*/  LDL.LU R10, [R1+0x23dc] ;  /* 0x0023dc00010a7983 */ /* 0x001f280000300800 */
[----:B------:R0:W-:Y:S04]  /*1eacd0*/  STL.64 [R1+0x2668], R16 ;  /* 0x0026681001007387 */ /* 0x0001e80000100a00 */
[----:B0-----:R-:W2:Y:S04]  /*1eace0*/  LDL.LU.64 R16, [R1+0x80f8] ;  /* 0x0080f80001107983 */ /* 0x001ea80000300a00 */
[----:B------:R0:W-:Y:S04]  /*1eacf0*/  STL.64 [R1+0x80d0], R18 ;  /* 0x0080d01201007387 */ /* 0x0001e80000100a00 */
[----:B0-----:R-:W4:Y:S04]  /*1ead00*/  LDL.LU R19, [R1+0x23f8] ;  /* 0x0023f80001137983 */ /* 0x001f280000300800 */
[----:B------:R-:W4:Y:S04]  /*1ead10*/  LDL.LU R3, [R1+0x23c0] ;  /* 0x0023c00001037983 */ /* 0x000f280000300800 */
[----:B------:R-:W4:Y:S01]  /*1ead20*/  LDL.LU R13, [R1+0x23c4] ;  /* 0x0023c400010d7983 */ /* 0x000f220000300800 */
[----:B---3--:R-:W-:-:S05]  /*1ead30*/  F2FP.SATFINITE.E4M3.F32.PACK_AB_MERGE_C R4, R5, R4, RZ ;  /* 0x000000040504723e */ /* 0x008fca00048070ff */
[----:B------:R0:W-:Y:S04]  /*1ead40*/  STL [R1+0x4d8], R4 ;  /* 0x0004d80401007387 */ /* 0x0001e80000100800 */
[----:B0-----:R-:W3:Y:S04]  /*1ead50*/  LDL.LU R4, [R1+0x23c8] ;  /* 0x0023c80001047983 */ /* 0x001ee80000300800 */
[----:B------:R-:W3:Y:S01]  /*1ead60*/  LDL.LU R5, [R1+0x23cc] ;  /* 0x0023cc0001057983 */ /* 0x000ee20000300800 */
[----:B--2---:R-:W-:Y:S02]  /*1ead70*/  IADD3 R18, P1, R0, R17, RZ ;  /* 0x0000001100127210 */ /* 0x004fe40007f3e0ff */
[----:B----4-:R-:W-:-:S03]  /*1ead80*/  F2FP.SATFINITE.E4M3.F32.PACK_AB_MERGE_C R20, R20, R19, RZ ;  /* 0x000000131414723e */ /* 0x010fc600048070ff */
[----:B------:R-:W-:Y:S02]  /*1ead90*/  IMAD.X R19, R27, 0x1, R15, P1 ;  /* 0x000000011b137824 */ /* 0x000fe400008e060f */
[----:B------:R0:W-:Y:S04]  /*1eada0*/  STL [R1+0x5314], R20 ;  /* 0x0053141401007387 */ /* 0x0001e80000100800 */
[----:B------:R1:W-:Y:S01]  /*1eadb0*/  STL.64 [R1+0x2660], R18 ;  /* 0x0026601201007387 */ /* 0x0003e20000100a00 */
[----:B0-----:R-:W-:Y:S02]  /*1eadc0*/  F2FP.SATFINITE.E4M3.F32.PACK_AB_MERGE_C R20, R24, R21, RZ ;  /* 0x000000151814723e */ /* 0x001fe400048070ff */
[----:B-1----:R-:W-:-:S03]  /*1eadd0*/  IADD3 R18, P1, R0, R16, RZ ;  /* 0x0000001000127210 */ /* 0x002fc60007f3e0ff */
[----:B------:R-:W-:Y:S02]  /*1eade0*/  STL [R1+0x200], R20 ;  /* 0x0002001401007387 */ /* 0x000fe40000100800 */
[----:B------:R-:W-:Y:S02]  /*1eadf0*/  IMAD.X R19, R27, 0x1, R14, P1 ;  /* 0x000000011b137824 */ /* 0x000fe400008e060e */
[----:B------:R-:W2:Y:S04]  /*1eae00*/  LDL.LU R27, [R1+0x80f0] ;  /* 0x0080f000011b7983 */ /* 0x000ea80000300800 */
[----:B------:R0:W-:Y:S01]  /*1eae10*/  STL.64 [R1+0x2658], R18 ;  /* 0x0026581201007387 */ /* 0x0001e20000100a00 */
[----:B------:R-:W-:Y:S01]  /*1eae20*/  F2FP.SATFINITE.E4M3.F32.PACK_AB_MERGE_C R2, R2, R25, RZ ;  /* 0x000000190202723e */ /* 0x000fe200048070ff */
[----:B------:R-:W-:Y:S01]  /*1eae30*/  VIADD R0, R0, UR6 ;  /* 0x0000000600007c36 */ /* 0x000fe20008000000 */
[----:B------:R-:W-:-:S02]  /*1eae40*/  F2FP.SATFINITE.E4M3.F32.PACK_AB_MERGE_C R12, R12, R29, RZ ;  /* 0x0000001d0c0c723e */ /* 0x000fc400048070ff */
[----:B------:R-:W-:Y:S01]  /*1eae50*/  F2FP.SATFINITE.E4M3.F32.PACK_AB_MERGE_C R13, R13, R3, RZ ;  /* 0x000000030d0d723e */ /* 0x000fe200048070ff */
[----:B------:R-:W-:Y:S01]  /*1eae60*/  ULDC UR6, c[0x0][0x248] ;  /* 0x0000920000067ab9 */ /* 0x000fe20000000800 */
[----:B0-----:R-:W-:Y:S02]  /*1eae70*/  F2FP.SATFINITE.E4M3.F32.PACK_AB_MERGE_C R18, R9, R6, RZ ;  /* 0x000000060912723e */ /* 0x001fe400048070ff */
[----:B------:R-:W4:Y:S04]  /*1eae80*/  LDL.LU R6, [R1+0x23b0] ;  /* 0x0023b00001067983 */ /* 0x000f280000300800 */
[----:B------:R-:W4:Y:S04]  /*1eae90*/  LDL.LU R9, [R1+0x23b4] ;  /* 0x0023b40001097983 */ /* 0x000f280000300800 */
[----:B------:R0:W-:Y:S04]  /*1eaea0*/  STL [R1+0x2d98], R18 ;  /* 0x002d981201007387 */ /* 0x0001e80000100800 */
[----:B------:R1:W-:Y:S04]  /*1eaeb0*/  STL [R1+0x1fc], R2 ;  /* 0x0001fc0201007387 */ /* 0x0003e80000100800 */
[----:B------:R-:W4:Y:S04]  /*1eaec0*/  LDL.LU R20, [R1+0x23b8] ;  /* 0x0023b80001147983 */ /* 0x000f280000300800 */
[----:B------:R-:W4:Y:S04]  /*1eaed0*/  LDL.LU R21, [R1+0x23bc] ;  /* 0x0023bc0001157983 */ /* 0x000f280000300800 */
[----:B0-----:R-:W4:Y:S01]  /*1eaee0*/  LDL.LU R18, [R1+0x23a0] ;  /* 0x0023a00001127983 */ /* 0x001f220000300800 */
[----:B-1----:R-:W-:-:S03]  /*1eaef0*/  F2FP.SATFINITE.E4M3.F32.PACK_AB_MERGE_C R2, R8, R7, RZ ;  /* 0x000000070802723e */ /* 0x002fc600048070ff */
[----:B------:R-:W4:Y:S04]  /*1eaf00*/  LDL.LU R19, [R1+0x23a4] ;  /* 0x0023a40001137983 */ /* 0x000f280000300800 */
[----:B------:R0:W-:Y:S04]  /*1eaf10*/  STL [R1+0x2d88], R2 ;  /* 0x002d880201007387 */ /* 0x0001e80000100800 */
[----:B------:R-:W4:Y:S04]  /*1eaf20*/  LDL.LU R7, [R1+0x23a8] ;  /* 0x0023a80001077983 */ /* 0x000f280000300800 */
[----:B------:R-:W4:Y:S01]  /*1eaf30*/  LDL.LU R8, [R1+0x23ac] ;  /* 0x0023ac0001087983 */ /* 0x000f220000300800 */
[----:B0-----:R-:W-:-:S02]  /*1eaf40*/  SHF.R.S32.HI R2, RZ, 0x1f, R0 ;  /* 0x0000001fff027819 */ /* 0x001fc40000011400 */
[----:B--2---:R-:W-:-:S05]  /*1eaf50*/  IADD3 R24, P1, R0, R27, RZ ;  /* 0x0000001b00187210 */ /* 0x004fca0007f3e0ff */
[----:B------:R-:W-:-:S05]  /*1eaf60*/  IMAD.X R25, R2, 0x1, R26, P1 ;  /* 0x0000000102197824 */ /* 0x000fca00008e061a */
[----:B------:R0:W-:Y:S04]  /*1eaf70*/  STL.64 [R1+0x2650], R24 ;  /* 0x0026501801007387 */ /* 0x0001e80000100a00 */
[----:B0-----:R-:W2:Y:S04]  /*1eaf80*/  LDL.LU.64 R24, [R1+0x80e8] ;  /* 0x0080e80001187983 */ /* 0x001ea80000300a00 */
[----:B------:R-:W2:Y:S04]  /*1eaf90*/  LDL.LU R29, [R1+0x80e0] ;  /* 0x0080e000011d7983 */ /* 0x000ea80000300800 */
[----:B------:R0:W-:Y:S02]  /*1eafa0*/  STL [R1+0x5394], R12 ;  /* 0x0053940c01007387 */ /* 0x0001e40000100800 */
[----:B0-----:R-:W-:-:S02]  /*1eafb0*/  F2FP.SATFINITE.E4M3.F32.PACK_AB_MERGE_C R12, R10, R11, RZ ;  /* 0x0000000b0a0c723e */ /* 0x001fc400048070ff */
[----:B---3--:R-:W-:-:S03]  /*1eafc0*/  F2FP.SATFINITE.E4M3.F32.PACK_AB_MERGE_C R4, R5, R4, RZ ;  /* 0x000000040504723e */ /* 0x008fc600048070ff */
[----:B------:R0:W-:Y:S04]  /*1eafd0*/  STL [R1+0x5390], R12 ;  /* 0x0053900c01007387 */ /* 0x0001e80000100800 */
[----:B0-----:R-:W3:Y:S01]  /*1eafe0*/  LDL.LU R12, [R1+0x2384] ;  /* 0x00238400010c7983 */ /* 0x001ee20000300800 */
[----:B----4-:R-:W-:Y:S02]  /*1eaff0*/  F2FP.SATFINITE.E4M3.F32.PACK_AB_MERGE_C R6, R9, R6, RZ ;  /* 0x000000060906723e */ /* 0x010fe400048070ff */
[----:B------:R-:W-:Y:S02]  /*1eb000*/  F2FP.SATFINITE.E4M3.F32.PACK_AB_MERGE_C R21, R21, R20, RZ ;  /* 0x000000141515723e */ /* 0x000fe400048070ff */
[----:B--2---:R-:W-:-:S05]  /*1eb010*/  IADD3 R10, P1, R0, R29, RZ ;  /* 0x0000001d000a7210 */ /* 0x004fca0007f3e0ff */
[----:B------:R-:W-:-:S05]  /*1eb020*/  IMAD.X R11, R2, 0x1, R28, P1 ;  /* 0x00000001020b7824 */ /* 0x000fca00008e061c */
[----:B------:R0:W-:Y:S04]  /*1eb030*/  STL.64 [R1+0x2648], R10 ;  /* 0x0026480a01007387 */ /* 0x0001e80000100a00 */
[----:B0-----:R-:W2:Y:S04]  /*1eb040*/  LDL.LU R11, [R1+0x2388] ;  /* 0x00238800010b7983 */ /* 0x001ea80000300800 */
[----:B------:R-:W2:Y:S04]  /*1eb050*/  LDL.LU R10, [R1+0x238c] ;  /* 0x00238c00010a7983 */ /* 0x000ea80000300800 */
[----:B------:R-:W4:Y:S04]  /*1eb060*/  LDL.LU R3, [R1+0x2370] ;  /* 0x0023700001037983 */ /* 0x000f280000300800 */
[----:B------:R0:W-:Y:S04]  /*1eb070*/  STL [R1+0x53b0], R13 ;  /* 0x0053b00d01007387 */ /* 0x0001e80000100800 */
[----:B0-----:R-:W4:Y:S04]  /*1eb080*/  LDL.LU R13, [R1+0x2374] ;  /* 0x00237400010d7983 */ /* 0x001f280000300800 */
[----:B------:R0:W-:Y:S04]  /*1eb090*/  STL [R1+0x53ac], R4 ;  /* 0x0053ac0401007387 */ /* 0x0001e80000100800 */
[----:B------:R1:W-:Y:S01]  /*1eb0a0*/  STL [R1+0x80c0], R25 ;  /* 0x0080c01901007387 */ /* 0x0003e20000100800 */
[----:B0-----:R-:W-:-:S03]  /*1eb0b0*/  IADD3 R4, P1, R0, R25, RZ ;  /* 0x0000001900047210 */ /* 0x001fc60007f3e0ff */
[----:B-1----:R-:W3:Y:S02]  /*1eb0c0*/  LDL.LU R25, [R1+0x2380] ;  /* 0x0023800001197983 */ /* 0x002ee40000300800 */
[----:B------:R-:W-:Y:S02]  /*1eb0d0*/  IMAD.X R5, R2, 0x1, R24, P1 ;  /* 0x0000000102057824 */ /* 0x000fe400008e0618 */
[----:B------:R0:W-:Y:S01]  /*1eb0e0*/  STL [R1+0x80c4], R24 ;  /* 0x0080c41801007387 */ /* 0x0001e20000100800 */
[----:B------:R-:W-:-:S03]  /*1eb0f0*/  IADD3 R20, P1, R0, R23, RZ ;  /* 0x0000001700147210 */ /* 0x000fc60007f3e0ff */
[----:B0-----:R-:W2:Y:S04]  /*1eb100*/  LDL.LU R24, [R1+0x239c] ;  /* 0x00239c0001187983 */ /* 0x001ea80000300800 */
[----:B------:R0:W-:Y:S04]  /*1eb110*/  STL.64 [R1+0x2640], R4 ;  /* 0x0026400401007387 */ /* 0x0001e80000100a00 */
[----:B0-----:R-:W4:Y:S04]  /*1eb120*/  LDL.LU R4, [R1+0x2378] ;  /* 0x0023780001047983 */ /* 0x001f280000300800 */
[----:B------:R-:W4:Y:S04]  /*1eb130*/  LDL.LU R5, [R1+0x237c] ;  /* 0x00237c0001057983 */ /* 0x000f280000300800 */
[----:B------:R0:W-:Y:S04]  /*1eb140*/  STL [R1+0x53c4], R6 ;  /* 0x0053c40601007387 */ /* 0x0001e80000100800 */
[----:B0-----:R-:W3:Y:S04]  /*1eb150*/  LDL.LU R6, [R1+0x2360] ;  /* 0x0023600001067983 */ /* 0x001ee80000300800 */
[----:B------:R-:W3:Y:S04]  /*1eb160*/  LDL.LU R9, [R1+0x2364] ;  /* 0x0023640001097983 */ /* 0x000ee80000300800 */
[----:B------:R0:W-:Y:S02]  /*1eb170*/  STL [R1+0x53c0], R21 ;  /* 0x0053c01501007387 */ /* 0x0001e40000100800 */
[----:B0-----:R-:W-:-:S05]  /*1eb180*/  IMAD.X R21, R2, 0x1, R22, P1 ;  /* 0x0000000102157824 */ /* 0x001fca00008e0616 */
[----:B------:R0:W-:Y:S04]  /*1eb190*/  STL.64 [R1+0x2638], R20 ;  /* 0x0026381401007387 */ /* 0x0001e80000100a00 */
[----:B0-----:R-:W2:Y:S01]  /*1eb1a0*/  LDL.LU.64 R20, [R1+0x80d8] ;  /* 0x0080d80001147983 */ /* 0x001ea20000300a00 */
[----:B------:R-:W-:-:S03]  /*1eb1b0*/  F2FP.SATFINITE.E4M3.F32.PACK_AB_MERGE_C R19, R19, R18, RZ ;  /* 0x000000121313723e */ /* 0x000fc600048070ff */
[----:B------:R0:W-:Y:S01]  /*1eb1c0*/  STL.64 [R1+0x80c8], R22 ;  /* 0x0080c81601007387 */ /* 0x0001e20000100a00 */
[----:B------:R-:W-:-:S03]  /*1eb1d0*/  F2FP.SATFINITE.E4M3.F32.PACK_AB_MERGE_C R7, R8, R7, RZ ;  /* 0x000000070807723e */ /* 0x000fc600048070ff */
[----:B0-----:R-:W3:Y:S04]  /*1eb1e0*/  LDL.LU R22, [R1+0x2394] ;  /* 0x0023940001167983 */ /* 0x001ee80000300800 */
[----:B------:R-:W3:Y:S04]  /*1eb1f0*/  LDL.LU R23, [R1+0x2398] ;  /* 0x0023980001177983 */ /* 0x000ee80000300800 */
[----:B------:R0:W-:Y:S04]  /*1eb200*/  STL [R1+0x53dc], R19 ;  /* 0x0053dc1301007387 */ /* 0x0001e80000100800 */
[----:B------:R-:W-:Y:S01]  /*1eb210*/  STL [R1+0x53d8], R7 ;  /* 0x0053d80701007387 */ /* 0x000fe20000100800 */
[----:B--2---:R-:W-:-:S05]  /*1eb220*/  IADD3 R18, P1, R0, R21, RZ ;  /* 0x0000001500127210 */ /* 0x004fca0007f3e0ff */
[----:B0-----:R-:W-:-:S05]  /*1eb230*/  IMAD.X R19, R2, 0x1, R20, P1 ;  /* 0x0000000102137824 */ /* 0x001fca00008e0614 */
[----:B------:R0:W-:Y:S04]  /*1eb240*/  STL.64 [R1+0x2630], R18 ;  /* 0x0026301201007387 */ /* 0x0001e80000100a00 */
[----:B0-----:R-:W2:Y:S04]  /*1eb250*/  LDL.LU.64 R18, [R1+0x80d0] ;  /* 0x0080d00001127983 */ /* 0x001ea80000300a00 */
[----:B------:R-:W3:Y:S04]  /*1eb260*/  LDL.LU R7, [R1+0x2368] ;  /* 0x0023680001077983 */ /* 0x000ee80000300800 */
[----:B------:R-:W3:Y:S04]  /*1eb270*/  LDL.LU R8, [R1+0x236c] ;  /* 0x00236c0001087983 */ /* 0x000ee80000300800 */
[----:B------:R0:W-:Y:S04]  /*1eb280*/  STL.64 [R1+0x80b8], R20 ;  /* 0x0080b81401007387 */ /* 0x0001e80000100a00 */
[----:B0-----:R-:W3:Y:S01]  /*1eb290*/  LDL.LU R21, [R1+0x2390] ;  /* 0x0023900001157983 */ /* 0x001ee20000300800 */
[----:B----4-:R-:W-:-:S02]  /*1eb2a0*/  F2FP.SATFINITE.E4M3.F32.PACK_AB_MERGE_C R4, R5, R4, RZ ;  /* 0x000000040504723e */ /* 0x010fc400048070ff */
[----:B--2---:R-:W-:Y:S02]  /*1eb2b0*/  IADD3 R20, P1, R0, R19, RZ ;  /* 0x0000001300147210 */ /* 0x004fe40007f3e0ff */
[----:B---3--:R-:W-:-:S05]  /*1eb2c0*/  F2FP.SATFINITE.E4M3.F32.PACK_AB_MERGE_C R21, R22, R21, RZ ;  /* 0x000000151615723e */ /* 0x008fca00048070ff */
[----:B------:R0:W-:Y:S04]  /*1eb2d0*/  STL [R1+0x53f4], R21 ;  /* 0x0053f41501007387 */ /* 0x0001e80000100800 */
[----:B------:R1:W-:Y:S01]  /*1eb2e0*/  STL [R1+0x80a8], R19 ;  /* 0x0080a81301007387 */ /* 0x0003e20000100800 */
[----:B------:R-:W-:Y:S01]  /*1eb2f0*/  F2FP.SATFINITE.E4M3.F32.PACK_AB_MERGE_C R22, R24, R23, RZ ;  /* 0x000000171816723e */ /* 0x000fe200048070ff */
[----:B0-----:R-:W-:Y:S01]  /*1eb300*/  IMAD.X R21, R2, 0x1, R18, P1 ;  /* 0x0000000102157824 */ /* 0x001fe200008e0612 */
[----:B-1----:R-:W-:Y:S02]  /*1eb310*/  F2FP.SATFINITE.E4M3.F32.PACK_AB_MERGE_C R19, R12, R25, RZ ;  /* 0x000000190c13723e */ /* 0x002fe400048070ff */
[----:B------:R-:W-:Y:S02]  /*1eb320*/  F2FP.SATFINITE.E4M3.F32.PACK_AB_MERGE_C R12, R10, R11, RZ ;  /* 0x0000000b0a0c723e */ /* 0x000fe400048070ff */
[----:B------:R-:W-:Y:S01]  /*1eb330*/  IADD3 R10, P1, R0, R17, RZ ;  /* 0x00000011000a7210 */ /* 0x000fe20007f3e0ff */
[----:B------:R-:W-:Y:S04]  /*1eb340*/  STL [R1+0x53f0], R22 ;  /* 0x0053f01601007387 */ /* 0x000fe80000100800 */
[----:B------:R0:W-:Y:S01]  /*1eb350*/  STL.64 [R1+0x2628], R20 ;  /* 0x0026281401007387 */ /* 0x0001e20000100a00 */
[----:B------:R-:W-:-:S03]  /*1eb360*/  IMAD.X R11, R2, 0x1, R15, P1 ;  /* 0x00000001020b7824 */ /* 0x000fc600008e060f */
[----:B------:R-:W-:Y:S04]  /*1eb370*/  STL [R1+0x5404], R19 ;  /* 0x0054041301007387 */ /* 0x000fe80000100800 */
[----:B------:R1:W-:Y:S04]  /*1eb380*/  STL [R1+0x5400], R12 ;  /* 0x0054000c01007387 */ /* 0x0003e80000100800 */
[----:B------:R2:W-:Y:S01]  /*1eb390*/  STL.64 [R1+0x2620], R10 ;  /* 0x0026200a01007387 */ /* 0x0005e20000100a00 */
[----:B0-----:R-:W-:Y:S02]  /*1eb3a0*/  IADD3 R20, P1, R0, R16, RZ ;  /* 0x0000001000147210 */ /* 0x001fe40007f3e0ff */
[----:B-1----:R-:W-:Y:S01]  /*1eb3b0*/  F2FP.SATFINITE.E4M3.F32.PACK_AB_MERGE_C R12, R13, R3, RZ ;  /* 0x000000030d0c723e */ /* 0x002fe200048070ff */
[----:B--2---:R-:W2:Y:S04]  /*1eb3c0*/  LDL.LU R11, [R1+0x2350] ;  /* 0x00235000010b7983 */ /* 0x004ea80000300800 */
[----:B------:R-:W2:Y:S04]  /*1eb3d0*/  LDL.LU R10, [R1+0x2354] ;  /* 0x00235400010a7983 */ /* 0x000ea80000300800 */
[----:B------:R-:W3:Y:S04]  /*1eb3e0*/  LDL.LU R3, [R1+0x2358] ;  /* 0x0023580001037983 */ /* 0x000ee80000300800 */
[----:B------:R-:W3:Y:S01]  /*1eb3f0*/  LDL.LU R13, [R1+0x235c] ;  /* 0x00235c00010d7983 */ /* 0x000ee20000300800 */
[----:B------:R-:W-:-:S03]  /*1eb400*/  IMAD.X R21, R2, 0x1, R14, P1 ;  /* 0x0000000102157824 */ /* 0x000fc600008e060e */
[----:B------:R-:W-:Y:S04]  /*1eb410*/  STL [R1+0x5418], R12 ;  /* 0x0054180c01007387 */ /* 0x000fe80000100800 */
[----:B------:R-:W-:Y:S04]  /*1eb420*/  STL.64 [R1+0x80a0], R16 ;  /* 0x0080a01001007387 */ /* 0x000fe80000100a00 */
[----:B------:R-:W-:Y:S04]  /*1eb430*/  STL.64 [R1+0x80b0], R14 ;  /* 0x0080b00e01007387 */ /* 0x000fe80000100a00 */
[----:B------:R0:W-:Y:S04]  /*1eb440*/  STL.64 [R1+0x2618], R20 ;  /* 0x0026181401007387 */ /* 0x0001e80000100a00 */
[----:B------:R-:W4:Y:S04]  /*1eb450*/  LDL.LU R24, [R1+0x2340] ;  /* 0x0023400001187983 */ /* 0x000f280000300800 */
[----:B------:R1:W-:Y:S04]  /*1eb460*/  STL [R1+0x5414], R4 ;  /* 0x0054140401007387 */ /* 0x0003e80000100800 */
[----:B------:R-:W4:Y:S01]  /*1eb470*/  LDL.LU R25, [R1+0x2344] ;  /* 0x0023440001197983 */ /* 0x000f220000300800 */
[----:B------:R-:W-:-:S05]  /*1eb480*/  F2FP.SATFINITE.E4M3.F32.PACK_AB_MERGE_C R2, R9, R6, RZ ;  /* 0x000000060902723e */ /* 0x000fca00048070ff */
[----:B------:R1:W-:Y:S04]  /*1eb490*/  STL [R1+0x5430], R2 ;  /* 0x0054300201007387 */ /* 0x0003e80000100800 */
[----:B0-----:R-:W4:Y:S04]  /*1eb4a0*/  LDL.LU R20, [R1+0x2348] ;  /* 0x0023480001147983 */ /* 0x001f280000300800 */
[----:B------:R-:W4:Y:S04]  /*1eb4b0*/  LDL.LU R21, [R1+0x234c] ;  /* 0x00234c0001157983 */ /* 0x000f280000300800 */
[----:B-1----:R-:W4:Y:S04]  /*1eb4c0*/  LDL.LU R4, [R1+0x2330] ;  /* 0x0023300001047983 */ /* 0x002f280000300800 */
[----:B------:R-:W4:Y:S04]  /*1eb4d0*/  LDL.LU R5, [R1+0x2334] ;  /* 0x0023340001057983 */ /* 0x000f280000300800 */
[----:B------:R-:W4:Y:S01]  /*1eb4e0*/  LDL.LU R6, [R1+0x2338] ;  /* 0x0023380001067983 */ /* 0x000f220000300800 */
[----:B------:R-:W-:-:S03]  /*1eb4f0*/  VIADD R0, R0, UR6 ;  /* 0x0000000600007c36 */ /* 0x000fc60008000000 */
[----:B------:R-:W4:Y:S04]  /*1eb500*/  LDL.LU R9, [R1+0x233c] ;  /* 0x00233c0001097983 */ /* 0x000f280000300800 */
[----:B------:R-:W4:Y:S04]  /*1eb510*/  LDL.LU R14, [R1+0x2320] ;  /* 0x00232000010e7983 */ /* 0x000f280000300800 */
[----:B------:R-:W4:Y:S01]  /*1eb520*/  LDL.LU R15, [R1+0x2324] ;  /* 0x00232400010f7983 */ /* 0x000f220000300800 */
[----:B------:R-:W-:Y:S02]  /*1eb530*/  F2FP.SATFINITE.E4M3.F32.PACK_AB_MERGE_C R2, R8, R7, RZ ;  /* 0x000000070802723e */ /* 0x000fe400048070ff */
[----:B------:R-:W-:Y:S01]  /*1eb540*/  IADD3 R16, P1, R0, R27, RZ ;  /* 0x0000001b00107210 */ /* 0x000fe20007f3e0ff */
[----:B------:R-:W-:-:S02]  /*1eb550*/  ULDC UR6, c[0x0][0x248] ;  /* 0x0000920000067ab9 */ /* 0x000fc40000000800 */
[----:B------:R0:W-:Y:S04]  /*1eb560*/  STL [R1+0x542c], R2 ;  /* 0x00542c0201007387 */ /* 0x0001e80000100800 */
[----:B------:R-:W4:Y:S04]  /*1eb570*/  LDL.LU R7, [R1+0x2328] ;  /* 0x0023280001077983 */ /* 0x000f280000300800 */
[----:B------:R-:W4:Y:S04]  /*1eb580*/  LDL.LU R8, [R1+0x232c] ;  /* 0x00232c0001087983 */ /* 0x000f280000300800 */
[----:B------:R-:W4:Y:S01]  /*1eb590*/  LDL.LU R19, [R1+0x2310] ;  /* 0x0023100001137983 */ /* 0x000f220000300800 */
[----:B0-----:R-:W-:-:S05]  /*1eb5a0*/  SHF.R.S32.HI R2, RZ, 0x1f, R0 ;  /* 0x0000001fff027819 */ /* 0x001fca0000011400 */
[----:B------:R-:W-:Y:S01]  /*1eb5b0*/  IMAD.X R17, R2, 0x1, R26, P1 ;  /* 0x0000000102117824 */ /* 0x000fe200008e061a */
[----:B------:R-:W-:-:S04]  /*1eb5c0*/  IADD3 R22, P1, R0, R29, RZ ;  /* 0x0000001d00167210 */ /* 0x000fc80007f3e0ff */
[----:B------:R0:W-:Y:S01]  /*1eb5d0*/  STL.64 [R1+0x2610], R16 ;  /* 0x0026101001007387 */ /* 0x0001e20000100a00 */
[----:B------:R-:W-:-:S03]  /*1eb5e0*/  IMAD.X R23, R2, 0x1, R28, P1 ;  /* 0x0000000102177824 */ /* 0x000fc600008e061c */
[----:B0-----:R-:W4:Y:S04]  /*1eb5f0*/  LDL.LU R16, [R1+0x2318] ;  /* 0x0023180001107983 */ /* 0x001f280000300800 */
[----:B------:R-:W4:Y:S04]  /*1eb600*/  LDL.LU R17, [R1+0x231c] ;  /* 0x00231c0001117983 */ /* 0x000f280000300800 */
[----:B------:R-:W4:Y:S01]  /*1eb610*/  LDL.LU R12, [R1+0x2304] ;  /* 0x00230400010c7983 */ /* 0x000f220000300800 */
[----:B--2---:R-:W-:Y:S02]  /*1eb620*/  F2FP.SATFINITE.E4M3.F32.PACK_AB_MERGE_C R10, R10, R11, RZ ;  /* 0x0000000b0a0a723e */ /* 0x004fe400048070ff */
[----:B---3--:R-:W-:Y:S01]  /*1eb630*/  F2FP.SATFINITE.E4M3.F32.PACK_AB_MERGE_C R3, R13, R3, RZ ;  /* 0x000000030d03723e */ /* 0x008fe200048070ff */
[----:B------:R-:W2:Y:S04]  /*1eb640*/  LDL.LU R11, [R1+0x2308] ;  /* 0x00230800010b7983 */ /* 0x000ea80000300800 */
[----:B------:R0:W-:Y:S04]  /*1eb650*/  STL [R1+0x544c], R10 ;  /* 0x00544c0a01007387 */ /* 0x0001e80000100800 */
[----:B0-----:R-:W2:Y:S04]  /*1eb660*/  LDL.LU R10, [R1+0x230c] ;  /* 0x00230c00010a7983 */ /* 0x001ea80000300800 */
[----:B------:R-:W-:Y:S04]  /*1eb670*/  STL [R1+0x5444], R3 ;  /* 0x0054440301007387 */ /* 0x000fe80000100800 */
[----:B------:R0:W-:Y:S01]  /*1eb680*/  STL.64 [R1+0x2608], R22 ;  /* 0x0026081601007387 */ /* 0x0001e20000100a00 */
[----:B----4-:R-:W-:-:S03]  /*1eb690*/  F2FP.SATFINITE.E4M3.F32.PACK_AB_MERGE_C R25, R25, R24, RZ ;  /* 0x000000181919723e */ /* 0x010fc600048070ff */
[----:B0-----:R-:W3:Y:S04]  /*1eb6a0*/  LDL.LU.64 R22, [R1+0x80c8] ;  /* 0x0080c80001167983 */ /* 0x001ee80000300a00 */
[----:B------:R-:W4:Y:S04]  /*1eb6b0*/  LDL.LU R3, [R1+0x22f0] ;  /* 0x0022f00001037983 */ /* 0x000f280000300800 */
[----:B------:R-:W4:Y:S04]  /*1eb6c0*/  LDL.LU R13, [R1+0x22f4] ;  /* 0x0022f400010d7983 */ /* 0x000f280000300800 */
[----:B------:R0:W-:Y:S04]  /*1eb6d0*/  STL.64 [R1+0x8098], R28 ;  /* 0x0080981c01007387 */ /* 0x0001e80000100a00 */
[----:B0-----:R-:W2:Y:S04]  /*1eb6e0*/  LDL.LU R28, [R1+0x2314] ;  /* 0x00231400011c7983 */ /* 0x001ea80000300800 */
        /* <DEDUP_REMOVED lines=20> */
[----:B0-----:R-:W4:Y:S01]  /*1eb830*/  LDL.LU.64 R20, [R1+0x80b8] ;  /* 0x0080b80001147983 */ /* 0x001f220000300a00 */
[----:B------:R-:W-:-:S02]  /*1eb840*/  F2FP.SATFINITE.E4M3.F32.PACK_AB_MERGE_C R15, R15, R14, RZ ;  /* 0x0000000e0f0f723e */ /* 0x000fc400048070ff */
[----:B------:R-:W-:-:S03]  /*1eb850*/  F2FP.SATFINITE.E4M3.F32.PACK_AB_MERGE_C R7, R8, R7, RZ ;  /* 0x000000070807723e */ /* 0x000fc600048070ff */
[----:B------:R0:W-:Y:S04]  /*1eb860*/  STL [R1+0x5480], R15 ;  /* 0x0054800f01007387 */ /* 0x0001e80000100800 */
[----:B------:R-:W-:Y:S01]  /*1eb870*/  STL [R1+0x547c], R7 ;  /* 0x00547c0701007387 */ /* 0x000fe20000100800 */
[----:B------:R-:W-:Y:S02]  /*1eb880*/  F2FP.SATFINITE.E4M3.F32.PACK_AB_MERGE_C R28, R28, R19, RZ ;  /* 0x000000131c1c723e */ /* 0x000fe400048070ff */
[----:B----4-:R-:W-:-:S05]  /*1eb890*/  IADD3 R14, P1, R0, R21, RZ ;  /* 0x00000015000e7210 */ /* 0x010fca0007f3e0ff */
[----:B0-----:R-:W-:-:S05]  /*1eb8a0*/  IMAD.X R15, R2, 0x1, R20, P1 ;  /* 0x00000001020f7824 */ /* 0x001fca00008e0614 */
[----:B------:R0:W-:Y:S04]  /*1eb8b0*/  STL.64 [R1+0x25f0], R14 ;  /* 0x0025f00e01007387 */ /* 0x0001e80000100a00 */
[----:B0-----:R-:W4:Y:S04]  /*1eb8c0*/  LDL.LU.64 R14, [R1+0x80b0] ;  /* 0x0080b000010e7983 */ /* 0x001f280000300a00 */
[----:B------:R-:W3:Y:S04]  /*1eb8d0*/  LDL.LU R7, [R1+0x22e8] ;  /* 0x0022e80001077983 */ /* 0x000ee80000300800 */
[----:B------:R-:W3:Y:S04]  /*1eb8e0*/  LDL.LU R8, [R1+0x22ec] ;  /* 0x0022ec0001087983 */ /* 0x000ee80000300800 */
[----:B------:R-:W2:Y:S04]  /*1eb8f0*/  LDL.LU R19, [R1+0x80a8] ;  /* 0x0080a80001137983 */ /* 0x000ea80000300800 */
[----:B------:R0:W-:Y:S02]  /*1eb900*/  STL [R1+0x5490], R28 ;  /* 0x0054901c01007387 */ /* 0x0001e40000100800 */
[----:B0-----:R-:W-:-:S02]  /*1eb910*/  F2FP.SATFINITE.E4M3.F32.PACK_AB_MERGE_C R28, R17, R16, RZ ;  /* 0x00000010111c723e */ /* 0x001fc400048070ff */
[----:B--2---:R-:W-:Y:S01]  /*1eb920*/  IADD3 R16, P1, R0, R19, RZ ;  /* 0x0000001300107210 */ /* 0x004fe20007f3e0ff */
[----:B------:R-:W-:Y:S04]  /*1eb930*/  STL [R1+0x8088], R19 ;  /* 0x0080881301007387 */ /* 0x000fe80000100800 */
[----:B------:R-:W-:Y:S01]  /*1eb940*/  IMAD.X R17, R2, 0x1, R18, P1 ;  /* 0x0000000102117824 */ /* 0x000fe200008e0612 */
[----:B------:R-:W-:Y:S04]  /*1eb950*/  STL [R1+0x548c], R28 ;  /* 0x00548c1c01007387 */ /* 0x000fe80000100800 */
[----:B------:R0:W-:Y:S04]  /*1eb960*/  STL.64 [R1+0x25e8], R16 ;  /* 0x0025e81001007387 */ /* 0x0001e80000100a00 */
[----:B0-----:R-:W2:Y:S01]  /*1eb970*/  LDL.LU.64 R16, [R1+0x80a0] ;  /* 0x0080a00001107983 */ /* 0x001ea20000300a00 */
[----:B------:R-:W-:-:S02]  /*1eb980*/  F2FP.SATFINITE.E4M3.F32.PACK_AB_MERGE_C R28, R12, R29, RZ ;  /* 0x0000001d0c1c723e */ /* 0x000fc400048070ff */
[----:B------:R-:W-:Y:S01]  /*1eb990*/  F2FP.SATFINITE.E4M3.F32.PACK_AB_MERGE_C R12, R10, R11, RZ ;  /* 0x0000000b0a0c723e */ /* 0x000fe200048070ff */
[----:B------:R-:W4:Y:S01]  /*1eb9a0*/  LDL.LU R19, [R1+0x22dc] ;  /* 0x0022dc0001137983 */ /* 0x000f220000300800 */
[----:B------:R-:W-:-:S03]  /*1eb9b0*/  F2FP.SATFINITE.E4M3.F32.PACK_AB_MERGE_C R13, R13, R3, RZ ;  /* 0x000000030d0d723e */ /* 0x000fc600048070ff */
[----:B------:R-:W-:Y:S04]  /*1eb9c0*/  STL [R1+0x54a0], R28 ;  /* 0x0054a01c01007387 */ /* 0x000fe80000100800 */
[----:B------:R0:W-:Y:S01]  /*1eb9d0*/  STL [R1+0x549c], R12 ;  /* 0x00549c0c01007387 */ /* 0x0001e20000100800 */
[----:B------:R-:W-:-:S03]  /*1eb9e0*/  F2FP.SATFINITE.E4M3.F32.PACK_AB_MERGE_C R5, R5, R4, RZ ;  /* 0x000000040505723e */ /* 0x000fc600048070ff */
[----:B0-----:R-:W4:Y:S01]  /*1eb9f0*/  LDL.LU R12, [R1+0x22c0] ;  /* 0x0022c000010c7983 */ /* 0x001f220000300800 */
[----:B---3--:R-:W-:Y:S02]  /*1eba00*/  F2FP.SATFINITE.E4M3.F32.PACK_AB_MERGE_C R7, R8, R7, RZ ;  /* 0x000000070807723e */ /* 0x008fe400048070ff */
[----:B--2---:R-:W-:-:S05]  /*1eba10*/  IADD3 R10, P1, R0, R17, RZ ;  /* 0x00000011000a7210 */ /* 0x004fca0007f3e0ff */
[----:B----4-:R-:W-:Y:S01]  /*1eba20*/  IMAD.X R11, R2, 0x1, R15, P1 ;  /* 0x00000001020b7824 */ /* 0x010fe200008e060f */
[----:B------:R-:W-:-:S04]  /*1eba30*/  IADD3 R28, P1, R0, R16, RZ ;  /* 0x00000010001c7210 */ /* 0x000fc80007f3e0ff */
[----:B------:R0:W-:Y:S01]  /*1eba40*/  STL.64 [R1+0x25e0], R10 ;  /* 0x0025e00a01007387 */ /* 0x0001e20000100a00 */
[----:B------:R-:W-:Y:S01]  /*1eba50*/  IMAD.X R29, R2, 0x1, R14, P1 ;  /* 0x00000001021d7824 */ /* 0x000fe200008e060e */
[----:B------:R-:W-:Y:S02]  /*1eba60*/  F2FP.SATFINITE.E4M3.F32.PACK_AB_MERGE_C R2, R9, R6, RZ ;  /* 0x000000060902723e */ /* 0x000fe400048070ff */
[----:B0-----:R-:W2:Y:S04]  /*1eba70*/  LDL.LU R11, [R1+0x22c4] ;  /* 0x0022c400010b7983 */ /* 0x001ea80000300800 */
[----:B------:R-:W3:Y:S04]  /*1eba80*/  LDL.LU R10, [R1+0x22c8] ;  /* 0x0022c800010a7983 */ /* 0x000ee80000300800 */
[----:B------:R-:W3:Y:S04]  /*1eba90*/  LDL.LU R3, [R1+0x22cc] ;  /* 0x0022cc0001037983 */ /* 0x000ee80000300800 */
[----:B------:R-:W-:Y:S04]  /*1ebaa0*/  STL [R1+0x54b0], R13 ;  /* 0x0054b00d01007387 */ /* 0x000fe80000100800 */
[----:B------:R0:W-:Y:S01]  /*1ebab0*/  STL.64 [R1+0x8080], R16 ;  /* 0x0080801001007387 */ /* 0x0001e20000100a00 */
[----:B------:R-:W-:Y:S01]  /*1ebac0*/  VIADD R0, R0, UR6 ;  /* 0x0000000600007c36 */ /* 0x000fe20008000000 */
[----:B------:R-:W-:-:S02]  /*1ebad0*/  ULDC UR6, c[0x0][0x248] ;  /* 0x0000920000067ab9 */ /* 0x000fc40000000800 */
[----:B0-----:R-:W4:Y:S04]  /*1ebae0*/  LDL.LU R16, [R1+0x22d4] ;  /* 0x0022d40001107983 */ /* 0x001f280000300800 */
[----:B------:R-:W4:Y:S04]  /*1ebaf0*/  LDL.LU R17, [R1+0x22d8] ;  /* 0x0022d80001117983 */ /* 0x000f280000300800 */
[----:B------:R0:W-:Y:S04]  /*1ebb00*/  STL.64 [R1+0x8090], R14 ;  /* 0x0080900e01007387 */ /* 0x0001e80000100a00 */
[----:B0-----:R-:W4:Y:S04]  /*1ebb10*/  LDL.LU R15, [R1+0x22d0] ;  /* 0x0022d000010f7983 */ /* 0x001f280000300800 */
[----:B------:R-:W-:Y:S04]  /*1ebb20*/  STL.64 [R1+0x25d8], R28 ;  /* 0x0025d81c01007387 */ /* 0x000fe80000100a00 */
[----:B------:R-:W4:Y:S04]  /*1ebb30*/  LDL.LU R4, [R1+0x22b0] ;  /* 0x0022b00001047983 */ /* 0x000f280000300800 */
[----:B------:R0:W-:Y:S04]  /*1ebb40*/  STL [R1+0x54ac], R5 ;  /* 0x0054ac0501007387 */ /* 0x0001e80000100800 */
[----:B0-----:R-:W4:Y:S04]  /*1ebb50*/  LDL.LU R5, [R1+0x22b4] ;  /* 0x0022b40001057983 */ /* 0x001f280000300800 */
[----:B------:R0:W-:Y:S04]  /*1ebb60*/  STL [R1+0x54c0], R2 ;  /* 0x0054c00201007387 */ /* 0x0001e80000100800 */
[----:B------:R-:W4:Y:S04]  /*1ebb70*/  LDL.LU R6, [R1+0x22b8] ;  /* 0x0022b80001067983 */ /* 0x000f280000300800 */
[----:B------:R-:W4:Y:S04]  /*1ebb80*/  LDL.LU R9, [R1+0x22bc] ;  /* 0x0022bc0001097983 */ /* 0x000f280000300800 */
[----:B------:R-:W4:Y:S01]  /*1ebb90*/  LDL.LU R13, [R1+0x22a0] ;  /* 0x0022a000010d7983 */ /* 0x000f220000300800 */
[----:B------:R-:W-:-:S03]  /*1ebba0*/  IADD3 R28, P1, R0, R27, RZ ;  /* 0x0000001b001c7210 */ /* 0x000fc60007f3e0ff */
[----:B0-----:R-:W4:Y:S04]  /*1ebbb0*/  LDL.LU R2, [R1+0x22a4] ;  /* 0x0022a40001027983 */ /* 0x001f280000300800 */
[----:B------:R0:W-:Y:S04]  /*1ebbc0*/  STL [R1+0x54bc], R7 ;  /* 0x0054bc0701007387 */ /* 0x0001e80000100800 */
[----:B0-----:R-:W4:Y:S04]  /*1ebbd0*/  LDL.LU R7, [R1+0x22a8] ;  /* 0x0022a80001077983 */ /* 0x001f280000300800 */
[----:B------:R-:W4:Y:S04]  /*1ebbe0*/  LDL.LU R8, [R1+0x22ac] ;  /* 0x0022ac0001087983 */ /* 0x000f280000300800 */
[----:B------:R0:W-:Y:S02]  /*1ebbf0*/  STL [R1+0x8070], R27 ;  /* 0x0080701b01007387 */ /* 0x0001e40000100800 */
[----:B0-----:R-:W-:-:S05]  /*1ebc00*/  SHF.R.S32.HI R27, RZ, 0x1f, R0 ;  /* 0x0000001fff1b7819 */ /* 0x001fca0000011400 */
[----:B------:R-:W-:-:S05]  /*1ebc10*/  IMAD.X R29, R27, 0x1, R26, P1 ;  /* 0x000000011b1d7824 */ /* 0x000fca00008e061a */
[----:B------:R0:W-:Y:S04]  /*1ebc20*/  STL.64 [R1+0x25d0], R28 ;  /* 0x0025d01c01007387 */ /* 0x0001e80000100a00 */
[----:B0-----:R-:W4:Y:S01]  /*1ebc30*/  LDL.LU.64 R28, [R1+0x8098] ;  /* 0x00809800011c7983 */ /* 0x001f220000300a00 */
[----:B--2---:R-:W-:Y:S02]  /*1ebc40*/  F2FP.SATFINITE.E4M3.F32.PACK_AB_MERGE_C R11, R11, R12, RZ ;  /* 0x0000000c0b0b723e */ /* 0x004fe400048070ff */
[----:B---3--:R-:W-:Y:S02]  /*1ebc50*/  F2FP.SATFINITE.E4M3.F32.PACK_AB_MERGE_C R3, R3, R10, RZ ;  /* 0x0000000a0303723e */ /* 0x008fe400048070ff */
[----:B----4-:R-:W-:Y:S02]  /*1ebc60*/  F2FP.SATFINITE.E4M3.F32.PACK_AB_MERGE_C R15, R16, R15, RZ ;  /* 0x0000000f100f723e */ /* 0x010fe400048070ff */
[----:B------:R-:W-:-:S03]  /*1ebc70*/  F2FP.SATFINITE.E4M3.F32.PACK_AB_MERGE_C R16, R19, R17, RZ ;  /* 0x000000111310723e */ /* 0x000fc600048070ff */
[----:B------:R0:W-:Y:S04]  /*1ebc80*/  STL [R1+0x5304], R15 ;  /* 0x0053040f01007387 */ /* 0x0001e80000100800 */
[----:B------:R1:W-:Y:S01]  /*1ebc90*/  STL [R1+0x5308], R16 ;  /* 0x0053081001007387 */ /* 0x0003e20000100800 */
[----:B------:R-:W-:Y:S02]  /*1ebca0*/  F2FP.SATFINITE.E4M3.F32.PACK_AB_MERGE_C R5, R5, R4, RZ ;  /* 0x000000040505723e */ /* 0x000fe400048070ff */
[----:B------:R-:W-:Y:S01]  /*1ebcb0*/  IADD3 R14, P1, R0, R29, RZ ;  /* 0x0000001d000e7210 */ /* 0x000fe20007f3e0ff */
[----:B------:R2:W-:Y:S04]  /*1ebcc0*/  STL.64 [R1+0x8078], R28 ;  /* 0x0080781c01007387 */ /* 0x0005e80000100a00 */
[----:B------:R-:W3:Y:S01]  /*1ebcd0*/  LDL.LU R19, [R1+0x2290] ;  /* 0x0022900001137983 */ /* 0x000ee20000300800 */
[----:B0-----:R-:W-:-:S05]  /*1ebce0*/  IMAD.X R15, R27, 0x1, R28, P1 ;  /* 0x000000011b0f7824 */ /* 0x001fca00008e061c */
[----:B------:R0:W-:Y:S04]  /*1ebcf0*/  STL.64 [R1+0x25c8], R14 ;  /* 0x0025c80e01007387 */ /* 0x0001e80000100a00 */
[----:B-1----:R-:W4:Y:S04]  /*1ebd00*/  LDL.LU R16, [R1+0x2298] ;  /* 0x0022980001107983 */ /* 0x002f280000300800 */
[----:B------:R1:W-:Y:S04]  /*1ebd10*/  STL [R1+0x52e0], R11 ;  /* 0x0052e00b01007387 */ /* 0x0003e80000100800 */
[----:B------:R-:W4:Y:S04]  /*1ebd20*/  LDL.LU R17, [R1+0x229c] ;  /* 0x00229c0001117983 */ /* 0x000f280000300800 */
[----:B--2---:R-:W2:Y:S04]  /*1ebd30*/  LDL.LU R28, [R1+0x2280] ;  /* 0x00228000011c7983 */ /* 0x004ea80000300800 */
[----:B------:R-:W2:Y:S01]  /*1ebd40*/  LDL.LU R29, [R1+0x2284] ;  /* 0x00228400011d7983 */ /* 0x000ea20000300800 */
[----:B0-----:R-:W-:-:S03]  /*1ebd50*/  IADD3 R14, P1, R0, R25, RZ ;  /* 0x00000019000e7210 */ /* 0x001fc60007f3e0ff */
[----:B------:R0:W-:Y:S04]  /*1ebd60*/  STL [R1+0x52dc], R3 ;  /* 0x0052dc0301007387 */ /* 0x0001e80000100800 */
[----:B-1----:R-:W2:Y:S01]  /*1ebd70*/  LDL.LU R11, [R1+0x2288] ;  /* 0x00228800010b7983 */ /* 0x002ea20000300800 */
[----:B------:R-:W-:-:S03]  /*1ebd80*/  IMAD.X R15, R27, 0x1, R24, P1 ;  /* 0x000000011b0f7824 */ /* 0x000fc600008e0618 */
[----:B------:R-:W2:Y:S04]  /*1ebd90*/  LDL.LU R10, [R1+0x228c] ;  /* 0x00228c00010a7983 */ /* 0x000ea80000300800 */
[----:B------:R-:W-:Y:S04]  /*1ebda0*/  STL.64 [R1+0x8068], R24 ;  /* 0x0080681801007387 */ /* 0x000fe80000100a00 */
[----:B------:R1:W-:Y:S04]  /*1ebdb0*/  STL.64 [R1+0x25c0], R14 ;  /* 0x0025c00e01007387 */ /* 0x0003e80000100a00 */
[----:B------:R-:W2:Y:S04]  /*1ebdc0*/  LDL.LU R4, [R1+0x2270] ;  /* 0x0022700001047983 */ /* 0x000ea80000300800 */
[----:B------:R1:W-:Y:S01]  /*1ebdd0*/  STL [R1+0x52b0], R5 ;  /* 0x0052b00501007387 */ /* 0x0003e20000100800 */
[----:B0-----:R-:W-:-:S02]  /*1ebde0*/  F2FP.SATFINITE.E4M3.F32.PACK_AB_MERGE_C R3, R9, R6, RZ ;  /* 0x000000060903723e */ /* 0x001fc400048070ff */
[----:B-1----:R-:W-:Y:S01]  /*1ebdf0*/  IADD3 R14, P1, R0, R23, RZ ;  /* 0x00000017000e7210 */ /* 0x002fe20007f3e0ff */
[----:B------:R-:W2:Y:S04]  /*1ebe00*/  LDL.LU R5, [R1+0x2274] ;  /* 0x0022740001057983 */ /* 0x000ea80000300800 */
[----:B------:R0:W-:Y:S01]  /*1ebe10*/  STL [R1+0x52ac], R3 ;  /* 0x0052ac0301007387 */ /* 0x0001e20000100800 */
[----:B------:R-:W-:-:S03]  /*1ebe20*/  IMAD.X R15, R27, 0x1, R22, P1 ;  /* 0x000000011b0f7824 */ /* 0x000fc600008e0616 */
[----:B------:R-:W2:Y:S04]  /*1ebe30*/  LDL.LU R6, [R1+0x2278] ;  /* 0x0022780001067983 */ /* 0x000ea80000300800 */
[----:B------:R-:W2:Y:S04]  /*1ebe40*/  LDL.LU R9, [R1+0x227c] ;  /* 0x00227c0001097983 */ /* 0x000ea80000300800 */
[----:B------:R-:W2:Y:S04]  /*1ebe50*/  LDL.LU R24, [R1+0x2260] ;  /* 0x0022600001187983 */ /* 0x000ea80000300800 */
[----:B------:R1:W-:Y:S01]  /*1ebe60*/  STL.64 [R1+0x25b8], R14 ;  /* 0x0025b80e01007387 */ /* 0x0003e20000100a00 */
[----:B0-----:R-:W-:-:S02]  /*1ebe70*/  F2FP.SATFINITE.E4M3.F32.PACK_AB_MERGE_C R3, R2, R13, RZ ;  /* 0x0000000d0203723e */ /* 0x001fc400048070ff */
[----:B------:R-:W-:-:S03]  /*1ebe80*/  F2FP.SATFINITE.E4M3.F32.PACK_AB_MERGE_C R2, R8, R7, RZ ;  /* 0x000000070802723e */ /* 0x000fc600048070ff */
[----:B------:R-:W-:Y:S04]  /*1ebe90*/  STL [R1+0x5294], R3 ;  /* 0x0052940301007387 */ /* 0x000fe80000100800 */
[----:B------:R-:W2:Y:S04]  /*1ebea0*/  LDL.LU R25, [R1+0x2264] ;  /* 0x0022640001197983 */ /* 0x000ea80000300800 */
[----:B------:R0:W-:Y:S04]  /*1ebeb0*/  STL [R1+0x5290], R2 ;  /* 0x0052900201007387 */ /* 0x0001e80000100800 */
[----:B------:R-:W2:Y:S01]  /*1ebec0*/  LDL.LU R12, [R1+0x2268] ;  /* 0x00226800010c7983 */ /* 0x000ea20000300800 */
[----:B-1----:R-:W-:-:S03]  /*1ebed0*/  IADD3 R14, P1, R0, R21, RZ ;  /* 0x00000015000e7210 */ /* 0x002fc60007f3e0ff */
[----:B0-----:R-:W2:Y:S04]  /*1ebee0*/  LDL.LU R2, [R1+0x226c] ;  /* 0x00226c0001027983 */ /* 0x001ea80000300800 */
[----:B------:R-:W2:Y:S04]  /*1ebef0*/  LDL.LU R3, [R1+0x2250] ;  /* 0x0022500001037983 */ /* 0x000ea80000300800 */
[----:B------:R-:W2:Y:S04]  /*1ebf00*/  LDL.LU R13, [R1+0x2254] ;  /* 0x00225400010d7983 */ /* 0x000ea80000300800 */
[----:B------:R-:W2:Y:S04]  /*1ebf10*/  LDL.LU R7, [R1+0x2258] ;  /* 0x0022580001077983 */ /* 0x000ea80000300800 */
[----:B------:R-:W2:Y:S04]  /*1ebf20*/  LDL.LU R8, [R1+0x225c] ;  /* 0x00225c0001087983 */ /* 0x000ea80000300800 */
[----:B------:R0:W-:Y:S04]  /*1ebf30*/  STL [R1+0x8058], R21 ;  /* 0x0080581501007387 */ /* 0x0001e80000100800 */
[----:B0-----:R-:W3:Y:S01]  /*1ebf40*/  LDL.LU R21, [R1+0x2294] ;  /* 0x0022940001157983 */ /* 0x001ee20000300800 */
[----:B------:R-:W-:-:S05]  /*1ebf50*/  IMAD.X R15, R27, 0x1, R20, P1 ;  /* 0x000000011b0f7824 */ /* 0x000fca00008e0614 */
[----:B------:R0:W-:Y:S04]  /*1ebf60*/  STL.64 [R1+0x25b0], R14 ;  /* 0x0025b00e01007387 */ /* 0x0001e80000100a00 */
[----:B0-----:R-:W2:Y:S01]  /*1ebf70*/  LDL.LU.64 R14, [R1+0x8090] ;  /* 0x00809000010e7983 */ /* 0x001ea20000300a00 */
[----:B---3--:R-:W-:-:S03]  /*1ebf80*/  F2FP.SATFINITE.E4M3.F32.PACK_AB_MERGE_C R21, R21, R19, RZ ;  /* 0x000000131515723e */ /* 0x008fc600048070ff */
[----:B------:R-:W3:Y:S04]  /*1ebf90*/  LDL.LU R19, [R1+0x8088] ;  /* 0x0080880001137983 */ /* 0x000ee80000300800 */
[----:B------:R4:W-:Y:S02]  /*1ebfa0*/  STL [R1+0x5270], R21 ;  /* 0x0052701501007387 */ /* 0x0009e40000100800 */
[----:B----4-:R-:W-:-:S05]  /*1ebfb0*/  F2FP.SATFINITE.E4M3.F32.PACK_AB_MERGE_C R21, R17, R16, RZ ;  /* 0x000000101115723e */ /* 0x010fca00048070ff */
[----:B------:R-:W-:Y:S01]  /*1ebfc0*/  STL [R1+0x5278], R21 ;  /* 0x0052781501007387 */ /* 0x000fe20000100800 */
[----:B---3--:R-:W-:-:S05]  /*1ebfd0*/  IADD3 R16, P1, R0, R19, RZ ;  /* 0x0000001300107210 */ /* 0x008fca0007f3e0ff */
[----:B------:R-:W-:-:S05]  /*1ebfe0*/  IMAD.X R17, R27, 0x1, R18, P1 ;  /* 0x000000011b117824 */ /* 0x000fca00008e0612 */
[----:B------:R0:W-:Y:S04]  /*1ebff0*/  STL.64 [R1+0x25a8], R16 ;  /* 0x0025a81001007387 */ /* 0x0001e80000100a00 */
[----:B0-----:R-:W3:Y:S04]  /*1ec000*/  LDL.LU.64 R16, [R1+0x8080] ;  /* 0x0080800001107983 */ /* 0x001ee80000300a00 */
[----:B------:R0:W-:Y:S01]  /*1ec010*/  STL.64 [R1+0x8060], R18 ;  /* 0x0080601201007387 */ /* 0x0001e20000100a00 */
[----:B--2---:R-:W-:Y:S02]  /*1ec020*/  F2FP.SATFINITE.E4M3.F32.PACK_AB_MERGE_C R10, R10, R11, RZ ;  /* 0x0000000b0a0a723e */ /* 0x004fe400048070ff */
[----:B------:R-:W-:-:S02]  /*1ec030*/  F2FP.SATFINITE.E4M3.F32.PACK_AB_MERGE_C R21, R5, R4, RZ ;  /* 0x000000040515723e */ /* 0x000fc400048070ff */
[----:B0-----:R-:W-:Y:S01]  /*1ec040*/  F2FP.SATFINITE.E4M3.F32.PACK_AB_MERGE_C R19, R29, R28, RZ ;  /* 0x0000001c1d13723e */ /* 0x001fe200048070ff */
[----:B------:R-:W2:Y:S04]  /*1ec050*/  LDL.LU R18, [R1+0x2240] ;  /* 0x0022400001127983 */ /* 0x000ea80000300800 */
[----:B------:R0:W-:Y:S04]  /*1ec060*/  STL [R1+0x5260], R19 ;  /* 0x0052601301007387 */ /* 0x0001e80000100800 */
[----:B0-----:R-:W2:Y:S04]  /*1ec070*/  LDL.LU R19, [R1+0x2244] ;  /* 0x0022440001137983 */ /* 0x001ea80000300800 */
[----:B------:R0:W-:Y:S04]  /*1ec080*/  STL [R1+0x5264], R10 ;  /* 0x0052640a01007387 */ /* 0x0001e80000100800 */
[----:B------:R-:W4:Y:S04]  /*1ec090*/  LDL.LU R11, [R1+0x2248] ;  /* 0x00224800010b7983 */ /* 0x000f280000300800 */
[----:B0-----:R-:W4:Y:S01]  /*1ec0a0*/  LDL.LU R10, [R1+0x224c] ;  /* 0x00224c00010a7983 */ /* 0x001f220000300800 */
[----:B---3--:R-:W-:-:S05]  /*1ec0b0*/  IADD3 R28, P1, R0, R17, RZ ;  /* 0x00000011001c7210 */ /* 0x008fca0007f3e0ff */
[----:B------:R-:W-:Y:S01]  /*1ec0c0*/  IMAD.X R29, R27, 0x1, R15, P1 ;  /* 0x000000011b1d7824 */ /* 0x000fe200008e060f */
[----:B------:R-:W-:-:S04]  /*1ec0d0*/  IADD3 R4, P1, R0, R16, RZ ;  /* 0x0000001000047210 */ /* 0x000fc80007f3e0ff */
[----:B------:R0:W-:Y:S01]  /*1ec0e0*/  STL.64 [R1+0x25a0], R28 ;  /* 0x0025a01c01007387 */ /* 0x0001e20000100a00 */
[----:B------:R-:W-:-:S03]  /*1ec0f0*/  IMAD.X R5, R27, 0x1, R14, P1 ;  /* 0x000000011b057824 */ /* 0x000fc600008e060e */
[----:B0-----:R-:W3:Y:S04]  /*1ec100*/  LDL.LU.64 R28, [R1+0x8078] ;  /* 0x00807800011c7983 */ /* 0x001ee80000300a00 */
[----:B------:R0:W-:Y:S04]  /*1ec110*/  STL [R1+0x523c], R21 ;  /* 0x00523c1501007387 */ /* 0x0001e80000100800 */
[----:B------:R-:W4:Y:S01]  /*1ec120*/  LDL.LU R27, [R1+0x8070] ;  /* 0x00807000011b7983 */ /* 0x000f220000300800 */
[----:B------:R-:W-:Y:S01]  /*1ec130*/  VIADD R0, R0, UR6 ;  /* 0x0000000600007c36 */ /* 0x000fe20008000000 */
[----:B------:R-:W-:-:S02]  /*1ec140*/  F2FP.SATFINITE.E4M3.F32.PACK_AB_MERGE_C R6, R9, R6, RZ ;  /* 0x000000060906723e */ /* 0x000fc400048070ff */
[----:B------:R-:W-:Y:S01]  /*1ec150*/  F2FP.SATFINITE.E4M3.F32.PACK_AB_MERGE_C R12, R2, R12, RZ ;  /* 0x0000000c020c723e */ /* 0x000fe200048070ff */
[----:B------:R1:W-:Y:S01]  /*1ec160*/  STL.64 [R1+0x2598], R4 ;  /* 0x0025980401007387 */ /* 0x0003e20000100a00 */
[----:B------:R-:W-:Y:S02]  /*1ec170*/  F2FP.SATFINITE.E4M3.F32.PACK_AB_MERGE_C R3, R13, R3, RZ ;  /* 0x000000030d03723e */ /* 0x000fe400048070ff */
[----:B------:R-:W-:Y:S02]  /*1ec180*/  SHF.R.S32.HI R2, RZ, 0x1f, R0 ;  /* 0x0000001fff027819 */ /* 0x000fe40000011400 */
[----:B------:R-:W-:Y:S02]  /*1ec190*/  F2FP.SATFINITE.E4M3.F32.PACK_AB_MERGE_C R7, R8, R7, RZ ;  /* 0x000000070807723e */ /* 0x000fe400048070ff */
[----:B--2---:R-:W-:Y:S02]  /*1ec1a0*/  F2FP.SATFINITE.E4M3.F32.PACK_AB_MERGE_C R19, R19, R18, RZ ;  /* 0x000000121313723e */ /* 0x004fe400048070ff */
[----:B0-----:R-:W-:Y:S01]  /*1ec1b0*/  F2FP.SATFINITE.E4M3.F32.PACK_AB_MERGE_C R21, R25, R24, RZ ;  /* 0x000000181915723e */ /* 0x001fe200048070ff */
[----:B------:R-:W-:Y:S01]  /*1ec1c0*/  ULDC UR6, c[0x0][0x248] ;  /* 0x0000920000067ab9 */ /* 0x000fe20000000800 */
[----:B-1----:R-:W2:Y:S04]  /*1ec1d0*/  LDL.LU R4, [R1+0x2230] ;  /* 0x0022300001047983 */ /* 0x002ea80000300800 */
[----:B------:R-:W2:Y:S04]  /*1ec1e0*/  LDL.LU R5, [R1+0x2234] ;  /* 0x0022340001057983 */ /* 0x000ea80000300800 */
[----:B------:R0:W-:Y:S04]  /*1ec1f0*/  STL [R1+0x5240], R6 ;  /* 0x0052400601007387 */ /* 0x0001e80000100800 */
[----:B0-----:R-:W2:Y:S04]  /*1ec200*/  LDL.LU R6, [R1+0x2238] ;  /* 0x0022380001067983 */ /* 0x001ea80000300800 */
[----:B------:R-:W2:Y:S04]  /*1ec210*/  LDL.LU R9, [R1+0x223c] ;  /* 0x00223c0001097983 */ /* 0x000ea80000300800 */
[----:B------:R0:W-:Y:S04]  /*1ec220*/  STL [R1+0x5220], R21 ;  /* 0x0052201501007387 */ /* 0x0001e80000100800 */
[----:B------:R-:W-:Y:S04]  /*1ec230*/  STL [R1+0x521c], R12 ;  /* 0x00521c0c01007387 */ /* 0x000fe80000100800 */
[----:B0-----:R-:W2:Y:S01]  /*1ec240*/  LDL.LU R21, [R1+0x2220] ;  /* 0x0022200001157983 */ /* 0x001ea20000300800 */
[----:B----4-:R-:W-:-:S05]  /*1ec250*/  IADD3 R24, P1, R0, R27, RZ ;  /* 0x0000001b00187210 */ /* 0x010fca0007f3e0ff */
[----:B------:R-:W-:-:S05]  /*1ec260*/  IMAD.X R25, R2, 0x1, R26, P1 ;  /* 0x0000000102197824 */ /* 0x000fca00008e061a */
[----:B------:R-:W-:Y:S04]  /*1ec270*/  STL.64 [R1+0x2590], R24 ;  /* 0x0025901801007387 */ /* 0x000fe80000100a00 */
[----:B------:R0:W-:Y:S04]  /*1ec280*/  STL [R1+0x54f0], R3 ;  /* 0x0054f00301007387 */ /* 0x0001e80000100800 */
[----:B0-----:R-:W4:Y:S01]  /*1ec290*/  LDL.LU R3, [R1+0x2210] ;  /* 0x0022100001037983 */ /* 0x001f220000300800 */
[----:B---3--:R-:W-:-:S03]  /*1ec2a0*/  IADD3 R24, P1, R0, R29, RZ ;  /* 0x0000001d00187210 */ /* 0x008fc60007f3e0ff */
[----:B------:R-:W-:Y:S04]  /*1ec2b0*/  STL [R1+0x54ec], R7 ;  /* 0x0054ec0701007387 */ /* 0x000fe80000100800 */
[----:B------:R-:W4:Y:S01]  /*1ec2c0*/  LDL.LU R13, [R1+0x2214] ;  /* 0x00221400010d7983 */ /* 0x000f220000300800 */
[----:B------:R-:W-:-:S05]  /*1ec2d0*/  IMAD.X R25, R2, 0x1, R28, P1 ;  /* 0x0000000102197824 */ /* 0x000fca00008e061c */
[----:B------:R0:W-:Y:S04]  /*1ec2e0*/  STL.64 [R1+0x2588], R24 ;  /* 0x0025881801007387 */ /* 0x0001e80000100a00 */
[----:B0-----:R-:W3:Y:S04]  /*1ec2f0*/  LDL.LU.64 R24, [R1+0x8068] ;  /* 0x0080680001187983 */ /* 0x001ee80000300a00 */
[----:B------:R-:W4:Y:S04]  /*1ec300*/  LDL.LU R7, [R1+0x2200] ;  /* 0x0022000001077983 */ /* 0x000f280000300800 */
[----:B------:R-:W4:Y:S04]  /*1ec310*/  LDL.LU R8, [R1+0x2204] ;  /* 0x0022040001087983 */ /* 0x000f280000300800 */
[----:B------:R-:W4:Y:S04]  /*1ec320*/  LDL.LU R12, [R1+0x220c] ;  /* 0x00220c00010c7983 */ /* 0x000f280000300800 */
[----:B------:R0:W-:Y:S01]  /*1ec330*/  STL.64 [R1+0x8050], R28 ;  /* 0x0080501c01007387 */ /* 0x0001e20000100a00 */
[----:B------:R-:W-:-:S03]  /*1ec340*/  F2FP.SATFINITE.E4M3.F32.PACK_AB_MERGE_C R18, R10, R11, RZ ;  /* 0x0000000b0a12723e */ /* 0x000fc600048070ff */
[----:B0-----:R-:W4:Y:S04]  /*1ec350*/  LDL.LU R28, [R1+0x221c] ;  /* 0x00221c00011c7983 */ /* 0x001f280000300800 */
[----:B------:R-:W4:Y:S04]  /*1ec360*/  LDL.LU R29, [R1+0x2208] ;  /* 0x00220800011d7983 */ /* 0x000f280000300800 */
[----:B------:R-:W4:Y:S04]  /*1ec370*/  LDL.LU R11, [R1+0x21f0] ;  /* 0x0021f000010b7983 */ /* 0x000f280000300800 */
[----:B------:R-:W-:Y:S04]  /*1ec380*/  STL [R1+0x5500], R19 ;  /* 0x0055001301007387 */ /* 0x000fe80000100800 */
[----:B------:R-:W4:Y:S04]  /*1ec390*/  LDL.LU R10, [R1+0x21f4] ;  /* 0x0021f400010a7983 */ /* 0x000f280000300800 */
[----:B------:R3:W-:Y:S01]  /*1ec3a0*/  STL [R1+0x54fc], R18 ;  /* 0x0054fc1201007387 */ /* 0x0007e20000100800 */
[----:B--2---:R-:W-:-:S02]  /*1ec3b0*/  F2FP.SATFINITE.E4M3.F32.PACK_AB_MERGE_C R5, R5, R4, RZ ;  /* 0x000000040505723e */ /* 0x004fc400048070ff */
[----:B------:R-:W-:Y:S02]  /*1ec3c0*/  F2FP.SATFINITE.E4M3.F32.PACK_AB_MERGE_C R6, R9, R6, RZ ;  /* 0x000000060906723e */ /* 0x000fe400048070ff */
[----:B---3--:R-:W-:Y:S01]  /*1ec3d0*/  IADD3 R18, P1, R0, R25, RZ ;  /* 0x0000001900127210 */ /* 0x008fe20007f3e0ff */
[----:B------:R0:W-:Y:S04]  /*1ec3e0*/  STL.64 [R1+0x8048], R24 ;  /* 0x0080481801007387 */ /* 0x0001e80000100a00 */
[----:B------:R-:W-:Y:S02]  /*1ec3f0*/  IMAD.X R19, R2, 0x1, R24, P1 ;  /* 0x0000000102137824 */ /* 0x000fe400008e0618 */
[----:B0-----:R-:W2:Y:S04]  /*1ec400*/  LDL.LU R24, [R1+0x222c] ;  /* 0x00222c0001187983 */ /* 0x001ea80000300800 */
[----:B------:R-:W3:Y:S04]  /*1ec410*/  LDL.LU R25, [R1+0x2218] ;  /* 0x0022180001197983 */ /* 0x000ee80000300800 */
[----:B------:R0:W-:Y:S04]  /*1ec420*/  STL.64 [R1+0x2580], R18 ;  /* 0x0025801201007387 */ /* 0x0001e80000100a00 */
[----:B------:R-:W3:Y:S04]  /*1ec430*/  LDL.LU R4, [R1+0x21f8] ;  /* 0x0021f80001047983 */ /* 0x000ee80000300800 */
[----:B------:R1:W-:Y:S01]  /*1ec440*/  STL [R1+0x5510], R5 ;  /* 0x0055100501007387 */ /* 0x0003e20000100800 */
[----:B0-----:R-:W-:-:S03]  /*1ec450*/  IADD3 R18, P1, R0, R23, RZ ;  /* 0x0000001700127210 */ /* 0x001fc60007f3e0ff */
[----:B-1----:R-:W3:Y:S04]  /*1ec460*/  LDL.LU R5, [R1+0x21fc] ;  /* 0x0021fc0001057983 */ /* 0x002ee80000300800 */
[----:B------:R0:W-:Y:S01]  /*1ec470*/  STL [R1+0x550c], R6 ;  /* 0x00550c0601007387 */ /* 0x0001e20000100800 */
[----:B------:R-:W-:-:S03]  /*1ec480*/  IMAD.X R19, R2, 0x1, R22, P1 ;  /* 0x0000000102137824 */ /* 0x000fc600008e0616 */
[----:B0-----:R-:W3:Y:S04]  /*1ec490*/  LDL.LU R6, [R1+0x1200] ;  /* 0x0012000001067983 */ /* 0x001ee80000300800 */
[----:B------:R-:W3:Y:S04]  /*1ec4a0*/  LDL.LU R9, [R1+0x1204] ;  /* 0x0012040001097983 */ /* 0x000ee80000300800 */
[----:B------:R0:W-:Y:S04]  /*1ec4b0*/  STL.64 [R1+0x2578], R18 ;  /* 0x0025781201007387 */ /* 0x0001e80000100a00 */
[----:B0-----:R-:W3:Y:S04]  /*1ec4c0*/  LDL.LU.64 R18, [R1+0x8060] ;  /* 0x0080600001127983 */ /* 0x001ee80000300a00 */
[----:B------:R0:W-:Y:S04]  /*1ec4d0*/  STL.64 [R1+0x8040], R22 ;  /* 0x0080401601007387 */ /* 0x0001e80000100a00 */
[----:B0-----:R-:W4:Y:S04]  /*1ec4e0*/  LDL.LU R22, [R1+0x2224] ;  /* 0x0022240001167983 */ /* 0x001f280000300800 */
[----:B------:R-:W2:Y:S01]  /*1ec4f0*/  LDL.LU R23, [R1+0x2228] ;  /* 0x0022280001177983 */ /* 0x000ea20000300800 */
[----:B----4-:R-:W-:-:S03]  /*1ec500*/  F2FP.SATFINITE.E4M3.F32.PACK_AB_MERGE_C R22, R22, R21, RZ ;  /* 0x000000151616723e */ /* 0x010fc600048070ff */
[----:B------:R-:W4:Y:S04]  /*1ec510*/  LDL.LU R21, [R1+0x8058] ;  /* 0x0080580001157983 */ /* 0x000f280000300800 */
[----:B------:R4:W-:Y:S01]  /*1ec520*/  STL [R1+0x5520], R22 ;  /* 0x0055201601007387 */ /* 0x0009e20000100800 */
[----:B--2---:R-:W-:-:S05]  /*1ec530*/  F2FP.SATFINITE.E4M3.F32.PACK_AB_MERGE_C R24, R24, R23, RZ ;  /* 0x000000171818723e */ /* 0x004fca00048070ff */
[----:B------:R-:W-:Y:S01]  /*1ec540*/  STL [R1+0x551c], R24 ;  /* 0x00551c1801007387 */ /* 0x000fe20000100800 */
[----:B------:R-:W-:Y:S02]  /*1ec550*/  F2FP.SATFINITE.E4M3.F32.PACK_AB_MERGE_C R12, R12, R29, RZ ;  /* 0x0000001d0c0c723e */ /* 0x000fe400048070ff */
[----:B----4-:R-:W-:Y:S01]  /*1ec560*/  IADD3 R22, P1, R0, R21, RZ ;  /* 0x0000001500167210 */ /* 0x010fe20007f3e0ff */
[----:B------:R0:W-:Y:S04]  /*1ec570*/  STL.64 [R1+0x8038], R20 ;  /* 0x0080381401007387 */ /* 0x0001e80000100a00 */
[----:B------:R-:W-:Y:S01]  /*1ec580*/  IMAD.X R23, R2, 0x1, R20, P1 ;  /* 0x0000000102177824 */ /* 0x000fe200008e0614 */
[----:B0-----:R-:W-:Y:S02]  /*1ec590*/  F2FP.SATFINITE.E4M3.F32.PACK_AB_MERGE_C R20, R13, R3, RZ ;  /* 0x000000030d14723e */ /* 0x001fe400048070ff */
[----:B------:R-:W2:Y:S04]  /*1ec5a0*/  LDL.LU R3, [R1+0x1208] ;  /* 0x0012080001037983 */ /* 0x000ea80000300800 */
[----:B------:R-:W-:Y:S04]  /*1ec5b0*/  STL.64 [R1+0x2570], R22 ;  /* 0x0025701601007387 */ /* 0x000fe80000100a00 */
[----:B------:R-:W2:Y:S04]  /*1ec5c0*/  LDL.LU R13, [R1+0x120c] ;  /* 0x00120c00010d7983 */ /* 0x000ea80000300800 */
[----:B------:R3:W-:Y:S02]  /*1ec5d0*/  STL [R1+0x5530], R20 ;  /* 0x0055301401007387 */ /* 0x0007e40000100800 */
[----:B---3--:R-:W-:-:S02]  /*1ec5e0*/  IADD3 R20, P1, R0, R19, RZ ;  /* 0x0000001300147210 */ /* 0x008fc40007f3e0ff */
[----:B------:R-:W-:-:S03]  /*1ec5f0*/  F2FP.SATFINITE.E4M3.F32.PACK_AB_MERGE_C R22, R28, R25, RZ ;  /* 0x000000191c16723e */ /* 0x000fc600048070ff */
[----:B------:R-:W-:Y:S02]  /*1ec600*/  IMAD.X R21, R2, 0x1, R18, P1 ;  /* 0x0000000102157824 */ /* 0x000fe400008e0612 */
[----:B------:R-:W-:Y:S04]  /*1ec610*/  STL [R1+0x552c], R22 ;  /* 0x00552c1601007387 */ /* 0x000fe80000100800 */
[----:B------:R0:W-:Y:S02]  /*1ec620*/  STL.64 [R1+0x2568], R20 ;  /* 0x0025681401007387 */ /* 0x0001e40000100a00 */
[----:B0-----:R-:W-:Y:S02]  /*1ec630*/  F2FP.SATFINITE.E4M3.F32.PACK_AB_MERGE_C R20, R8, R7, RZ ;  /* 0x000000070814723e */ /* 0x001fe400048070ff */
[----:B------:R-:W3:Y:S04]  /*1ec640*/  LDL.LU R7, [R1+0x21e0] ;  /* 0x0021e00001077983 */ /* 0x000ee80000300800 */
[----:B------:R-:W3:Y:S04]  /*1ec650*/  LDL.LU R8, [R1+0x21e4] ;  /* 0x0021e40001087983 */ /* 0x000ee80000300800 */
[----:B------:R0:W-:Y:S04]  /*1ec660*/  STL [R1+0x5538], R20 ;  /* 0x0055381401007387 */ /* 0x0001e80000100800 */
[----:B------:R1:W-:Y:S04]  /*1ec670*/  STL [R1+0x5534], R12 ;  /* 0x0055340c01007387 */ /* 0x0003e80000100800 */
[----:B------:R-:W4:Y:S01]  /*1ec680*/  LDL.LU R25, [R1+0x21e8] ;  /* 0x0021e80001197983 */ /* 0x000f220000300800 */
[----:B0-----:R-:W-:-:S03]  /*1ec690*/  IADD3 R20, P1, R0, R17, RZ ;  /* 0x0000001100147210 */ /* 0x001fc60007f3e0ff */
[----:B-1----:R-:W4:Y:S02]  /*1ec6a0*/  LDL.LU R12, [R1+0x21ec] ;  /* 0x0021ec00010c7983 */ /* 0x002f240000300800 */
[----:B------:R-:W-:-:S05]  /*1ec6b0*/  IMAD.X R21, R2, 0x1, R15, P1 ;  /* 0x0000000102157824 */ /* 0x000fca00008e060f */
[----:B------:R0:W-:Y:S02]  /*1ec6c0*/  STL.64 [R1+0x2560], R20 ;  /* 0x0025601401007387 */ /* 0x0001e40000100a00 */
[----:B0-----:R-:W-:Y:S02]  /*1ec6d0*/  F2FP.SATFINITE.E4M3.F32.PACK_AB_MERGE_C R20, R10, R11, RZ ;  /* 0x0000000b0a14723e */ /* 0x001fe400048070ff */
[----:B------:R-:W4:Y:S04]  /*1ec6e0*/  LDL.LU R11, [R1+0x21d0] ;  /* 0x0021d000010b7983 */ /* 0x000f280000300800 */
[----:B------:R-:W4:Y:S04]  /*1ec6f0*/  LDL.LU R10, [R1+0x21d4] ;  /* 0x0021d400010a7983 */ /* 0x000f280000300800 */
[----:B------:R0:W-:Y:S04]  /*1ec700*/  STL [R1+0x5540], R20 ;  /* 0x0055401401007387 */ /* 0x0001e80000100800 */
[----:B------:R-:W4:Y:S01]  /*1ec710*/  LDL.LU R22, [R1+0x21d8] ;  /* 0x0021d80001167983 */ /* 0x000f220000300800 */
[----:B------:R-:W-:-:S03]  /*1ec720*/  F2FP.SATFINITE.E4M3.F32.PACK_AB_MERGE_C R4, R5, R4, RZ ;  /* 0x000000040504723e */ /* 0x000fc600048070ff */
[----:B------:R-:W4:Y:S01]  /*1ec730*/  LDL.LU R23, [R1+0x21dc] ;  /* 0x0021dc0001177983 */ /* 0x000f220000300800 */
[----:B0-----:R-:W-:-:S03]  /*1ec740*/  IADD3 R20, P1, R0, R16, RZ ;  /* 0x0000001000147210 */ /* 0x001fc60007f3e0ff */
[----:B------:R-:W-:Y:S02]  /*1ec750*/  STL [R1+0x8030], R14 ;  /* 0x0080300e01007387 */ /* 0x000fe40000100800 */
[----:B------:R-:W-:Y:S01]  /*1ec760*/  IMAD.X R21, R2, 0x1, R14, P1 ;  /* 0x0000000102157824 */ /* 0x000fe200008e060e */
[----:B------:R-:W-:-:S04]  /*1ec770*/  F2FP.SATFINITE.E4M3.F32.PACK_AB_MERGE_C R2, R9, R6, RZ ;  /* 0x000000060902723e */ /* 0x000fc800048070ff */
[----:B------:R0:W-:Y:S04]  /*1ec780*/  STL.64 [R1+0x2558], R20 ;  /* 0x0025581401007387 */ /* 0x0001e80000100a00 */
[----:B------:R-:W4:Y:S04]  /*1ec790*/  LDL.LU R5, [R1+0x21c0] ;  /* 0x0021c00001057983 */ /* 0x000f280000300800 */
[----:B------:R-:W-:Y:S04]  /*1ec7a0*/  STL [R1+0x553c], R4 ;  /* 0x00553c0401007387 */ /* 0x000fe80000100800 */
[----:B------:R-:W4:Y:S04]  /*1ec7b0*/  LDL.LU R6, [R1+0x21c4] ;  /* 0x0021c40001067983 */ /* 0x000f280000300800 */
[----:B------:R1:W-:Y:S04]  /*1ec7c0*/  STL [R1+0x5548], R2 ;  /* 0x0055480201007387 */ /* 0x0003e80000100800 */
[----:B0-----:R-:W4:Y:S04]  /*1ec7d0*/  LDL.LU R20, [R1+0x21c8] ;  /* 0x0021c80001147983 */ /* 0x001f280000300800 */
[----:B------:R-:W4:Y:S01]  /*1ec7e0*/  LDL.LU R21, [R1+0x21cc] ;  /* 0x0021cc0001157983 */ /* 0x000f220000300800 */
[----:B-1----:R-:W-:-:S03]  /*1ec7f0*/  VIADD R2, R0, UR6 ;  /* 0x0000000600027c36 */ /* 0x002fc60008000000 */
[----:B------:R-:W4:Y:S04]  /*1ec800*/  LDL.LU R4, [R1+0x21b4] ;  /* 0x0021b40001047983 */ /* 0x000f280000300800 */
[----:B------:R-:W4:Y:S04]  /*1ec810*/  LDL.LU R9, [R1+0x21b8] ;  /* 0x0021b80001097983 */ /* 0x000f280000300800 */
[----:B------:R-:W4:Y:S01]  /*1ec820*/  LDL.LU R0, [R1+0x21bc] ;  /* 0x0021bc0001007983 */ /* 0x000f220000300800 */
[----:B------:R-:W-:Y:S01]  /*1ec830*/  ULDC UR6, c[0x0][0x248] ;  /* 0x0000920000067ab9 */ /* 0x000fe20000000800 */
[----:B------:R-:W-:-:S02]  /*1ec840*/  SHF.R.S32.HI R14, RZ, 0x1f, R2 ;  /* 0x0000001fff0e7819 */ /* 0x000fc40000011402 */
[----:B------:R-:W-:-:S05]  /*1ec850*/  IADD3 R28, P1, R2, R27, RZ ;  /* 0x0000001b021c7210 */ /* 0x000fca0007f3e0ff */
[----:B------:R-:W-:Y:S01]  /*1ec860*/  IMAD.X R29, R14, 0x1, R26, P1 ;  /* 0x000000010e1d7824 */ /* 0x000fe200008e061a */
[----:B--2---:R-:W-:-:S05]  /*1ec870*/  F2FP.SATFINITE.E4M3.F32.PACK_AB_MERGE_C R3, R13, R3, RZ ;  /* 0x000000030d03723e */ /* 0x004fca00048070ff */
[----:B------:R-:W-:Y:S04]  /*1ec880*/  STL [R1+0x5544], R3 ;  /* 0x0055440301007387 */ /* 0x000fe80000100800 */
[----:B------:R0:W-:Y:S04]  /*1ec890*/  STL.64 [R1+0x2550], R28 ;  /* 0x0025501c01007387 */ /* 0x0001e80000100a00 */
[----:B0-----:R-:W2:Y:S04]  /*1ec8a0*/  LDL.LU.64 R28, [R1+0x8050] ;  /* 0x00805000011c7983 */ /* 0x001ea80000300a00 */
[----:B------:R0:W-:Y:S04]  /*1ec8b0*/  STL.64 [R1+0x8028], R26 ;  /* 0x0080281a01007387 */ /* 0x0001e80000100a00 */
[----:B0-----:R-:W2:Y:S04]  /*1ec8c0*/  LDL.LU R26, [R1+0x21b0] ;  /* 0x0021b000011a7983 */ /* 0x001ea80000300800 */
[----:B------:R-:W2:Y:S04]  /*1ec8d0*/  LDL.LU R3, [R1+0x21a0] ;  /* 0x0021a00001037983 */ /* 0x000ea80000300800 */
[----:B------:R-:W2:Y:S01]  /*1ec8e0*/  LDL.LU R13, [R1+0x21a4] ;  /* 0x0021a400010d7983 */ /* 0x000ea20000300800 */
[----:B---3--:R-:W-:-:S05]  /*1ec8f0*/  F2FP.SATFINITE.E4M3.F32.PACK_AB_MERGE_C R7, R8, R7, RZ ;  /* 0x000000070807723e */ /* 0x008fca00048070ff */
[----:B------:R0:W-:Y:S01]  /*1ec900*/  STL [R1+0x534c], R7 ;  /* 0x00534c0701007387 */ /* 0x0001e20000100800 */
[----:B----4-:R-:W-:-:S03]  /*1ec910*/  F2FP.SATFINITE.E4M3.F32.PACK_AB_MERGE_C R12, R12, R25, RZ ;  /* 0x000000190c0c723e */ /* 0x010fc600048070ff */
[----:B0-----:R-:W3:Y:S04]  /*1ec920*/  LDL.LU R7, [R1+0x21a8] ;  /* 0x0021a80001077983 */ /* 0x001ee80000300800 */
[----:B------:R-:W3:Y:S04]  /*1ec930*/  LDL.LU R8, [R1+0x21ac] ;  /* 0x0021ac0001087983 */ /* 0x000ee80000300800 */
[----:B------:R-:W-:Y:S01]  /*1ec940*/  STL [R1+0x5348], R12 ;  /* 0x0053480c01007387 */ /* 0x000fe20000100800 */
[----:B--2---:R-:W-:-:S05]  /*1ec950*/  IADD3 R24, P1, R2, R29, RZ ;  /* 0x0000001d02187210 */ /* 0x004fca0007f3e0ff */
[----:B------:R-:W-:-:S05]  /*1ec960*/  IMAD.X R25, R14, 0x1, R28, P1 ;  /* 0x000000010e197824 */ /* 0x000fca00008e061c */
[----:B------:R0:W-:Y:S04]  /*1ec970*/  STL.64 [R1+0x2548], R24 ;  /* 0x0025481801007387 */ /* 0x0001e80000100a00 */
[----:B0-----:R-:W2:Y:S01]  /*1ec980*/  LDL.LU.64 R24, [R1+0x8048] ;  /* 0x0080480001187983 */ /* 0x001ea20000300a00 */
[----:B------:R-:W-:-:S03]  /*1ec990*/  F2FP.SATFINITE.E4M3.F32.PACK_AB_MERGE_C R10, R10, R11, RZ ;  /* 0x0000000b0a0a723e */ /* 0x000fc600048070ff */
[----:B------:R-:W4:Y:S01]  /*1ec9a0*/  LDL.LU R27, [R1+0x2190] ;  /* 0x00219000011b7983 */ /* 0x000f220000300800 */
[----:B------:R-:W-:-:S03]  /*1ec9b0*/  F2FP.SATFINITE.E4M3.F32.PACK_AB_MERGE_C R23, R23, R22, RZ ;  /* 0x000000161717723e */ /* 0x000fc600048070ff */
[----:B------:R-:W4:Y:S04]  /*1ec9c0*/  LDL.LU R12, [R1+0x2194] ;  /* 0x00219400010c7983 */ /* 0x000f280000300800 */
[----:B------:R0:W-:Y:S04]  /*1ec9d0*/  STL [R1+0x535c], R10 ;  /* 0x00535c0a01007387 */ /* 0x0001e80000100800 */
[----:B------:R-:W4:Y:S04]  /*1ec9e0*/  LDL.LU R11, [R1+0x2198] ;  /* 0x00219800010b7983 */ /* 0x000f280000300800 */
[----:B0-----:R-:W4:Y:S04]  /*1ec9f0*/  LDL.LU R10, [R1+0x219c] ;  /* 0x00219c00010a7983 */ /* 0x001f280000300800 */
[----:B------:R0:W-:Y:S01]  /*1eca00*/  STL [R1+0x5358], R23 ;  /* 0x0053581701007387 */ /* 0x0001e20000100800 */
[----:B--2---:R-:W-:-:S03]  /*1eca10*/  IADD3 R22, P1, R2, R25, RZ ;  /* 0x0000001902167210 */ /* 0x004fc60007f3e0ff */
[----:B------:R-:W-:Y:S02]  /*1eca20*/  STL [R1+0x8018], R25 ;  /* 0x0080181901007387 */ /* 0x000fe40000100800 */
[----:B0-----:R-:W-:-:S05]  /*1eca30*/  IMAD.X R23, R14, 0x1, R24, P1 ;  /* 0x000000010e177824 */ /* 0x001fca00008e0618 */
[----:B------:R0:W-:Y:S04]  /*1eca40*/  STL.64 [R1+0x2540], R22 ;  /* 0x0025401601007387 */ /* 0x0001e80000100a00 */
[----:B0-----:R-:W2:Y:S01]  /*1eca50*/  LDL.LU.64 R22, [R1+0x8040] ;  /* 0x0080400001167983 */ /* 0x001ea20000300a00 */
[----:B------:R-:W-:-:S03]  /*1eca60*/  F2FP.SATFINITE.E4M3.F32.PACK_AB_MERGE_C R25, R6, R5, RZ ;  /* 0x000000050619723e */ /* 0x000fc600048070ff */
[----:B------:R-:W4:Y:S04]  /*1eca70*/  LDL.LU R5, [R1+0x2180] ;  /* 0x0021800001057983 */ /* 0x000f280000300800 */
[----:B------:R-:W4:Y:S04]  /*1eca80*/  LDL.LU R6, [R1+0x2184] ;  /* 0x0021840001067983 */ /* 0x000f280000300800 */
[----:B------:R0:W-:Y:S02]  /*1eca90*/  STL [R1+0x5370], R25 ;  /* 0x0053701901007387 */ /* 0x0001e40000100800 */
[----:B0-----:R-:W-:-:S05]  /*1ecaa0*/  F2FP.SATFINITE.E4M3.F32.PACK_AB_MERGE_C R25, R21, R20, RZ ;  /* 0x000000141519723e */ /* 0x001fca00048070ff */
[----:B------:R-:W-:Y:S01]  /*1ecab0*/  STL [R1+0x536c], R25 ;  /* 0x00536c1901007387 */ /* 0x000fe20000100800 */
[----:B--2---:R-:W-:-:S05]  /*1ecac0*/  IADD3 R20, P1, R2, R23, RZ ;  /* 0x0000001702147210 */ /* 0x004fca0007f3e0ff */
[----:B------:R-:W-:-:S05]  /*1ecad0*/  IMAD.X R21, R14, 0x1, R22, P1 ;  /* 0x000000010e157824 */ /* 0x000fca00008e0616 */
[----:B------:R0:W-:Y:S04]  /*1ecae0*/  STL.64 [R1+0x2538], R20 ;  /* 0x0025381401007387 */ /* 0x0001e80000100a00 */
[----:B0-----:R-:W2:Y:S04]  /*1ecaf0*/  LDL.LU.64 R20, [R1+0x8038] ;  /* 0x0080380001147983 */ /* 0x001ea80000300a00 */
[----:B------:R0:W-:Y:S01]  /*1ecb00*/  STL.64 [R1+0x8010], R22 ;  /* 0x0080101601007387 */ /* 0x0001e20000100a00 */
[----:B------:R-:W-:Y:S02]  /*1ecb10*/  F2FP.SATFINITE.E4M3.F32.PACK_AB_MERGE_C R0, R0, R9, RZ ;  /* 0x000000090000723e */ /* 0x000fe400048070ff */
[----:B0-----:R-:W-:-:S02]  /*1ecb20*/  F2FP.SATFINITE.E4M3.F32.PACK_AB_MERGE_C R22, R4, R26, RZ ;  /* 0x0000001a0416723e */ /* 0x001fc400048070ff */
[----:B------:R-:W2:Y:S04]  /*1ecb30*/  LDL.LU R4, [R1+0x2174] ;  /* 0x0021740001047983 */ /* 0x000ea80000300800 */
[----:B------:R-:W-:Y:S04]  /*1ecb40*/  STL [R1+0x537c], R22 ;  /* 0x00537c1601007387 */ /* 0x000fe80000100800 */
[----:B------:R-:W2:Y:S04]  /*1ecb50*/  LDL.LU R9, [R1+0x2178] ;  /* 0x0021780001097983 */ /* 0x000ea80000300800 */
[----:B------:R0:W-:Y:S01]  /*1ecb60*/  STL [R1+0x5378], R0 ;  /* 0x0053780001007387 */ /* 0x0001e20000100800 */
[----:B------:R-:W-:-:S02]  /*1ecb70*/  F2FP.SATFINITE.E4M3.F32.PACK_AB_MERGE_C R13, R13, R3, RZ ;  /* 0x000000030d0d723e */ /* 0x000fc400048070ff */
[----:B---3--:R-:W-:Y:S01]  /*1ecb80*/  F2FP.SATFINITE.E4M3.F32.PACK_AB_MERGE_C R7, R8, R7, RZ ;  /* 0x000000070807723e */ /* 0x008fe200048070ff */
[----:B0-----:R-:W3:Y:S01]  /*1ecb90*/  LDL.LU R0, [R1+0x217c] ;  /* 0x00217c0001007983 */ /* 0x001ee20000300800 */
[----:B----4-:R-:W-:Y:S02]  /*1ecba0*/  F2FP.SATFINITE.E4M3.F32.PACK_AB_MERGE_C R12, R12, R27, RZ ;  /* 0x0000001b0c0c723e */ /* 0x010fe400048070ff */
[----:B------:R-:W-:Y:S02]  /*1ecbb0*/  F2FP.SATFINITE.E4M3.F32.PACK_AB_MERGE_C R10, R10, R11, RZ ;  /* 0x0000000b0a0a723e */ /* 0x000fe400048070ff */
[----:B--2---:R-:W-:Y:S01]  /*1ecbc0*/  IADD3 R22, P1, R2, R21, RZ ;  /* 0x0000001502167210 */ /* 0x004fe20007f3e0ff */
[----:B------:R0:W-:Y:S04]  /*1ecbd0*/  STL.64 [R1+0x8020], R20 ;  /* 0x0080201401007387 */ /* 0x0001e80000100a00 */
[----:B------:R-:W-:-:S02]  /*1ecbe0*/  IMAD.X R23, R14, 0x1, R20, P1 ;  /* 0x000000010e177824 */ /* 0x000fc400008e0614 */
[----:B0-----:R-:W2:Y:S04]  /*1ecbf0*/  LDL.LU R20, [R1+0x218c] ;  /* 0x00218c0001147983 */ /* 0x001ea80000300800 */
[----:B------:R-:W4:Y:S04]  /*1ecc00*/  LDL.LU R21, [R1+0x2170] ;  /* 0x0021700001157983 */ /* 0x000f280000300800 */
[----:B------:R0:W-:Y:S04]  /*1ecc10*/  STL.64 [R1+0x2530], R22 ;  /* 0x0025301601007387 */ /* 0x0001e80000100a00 */
[----:B------:R-:W3:Y:S04]  /*1ecc20*/  LDL.LU R3, [R1+0x2160] ;  /* 0x0021600001037983 */ /* 0x000ee80000300800 */
[----:B------:R1:W-:Y:S01]  /*1ecc30*/  STL [R1+0x53a0], R13 ;  /* 0x0053a00d01007387 */ /* 0x0003e20000100800 */
[----:B0-----:R-:W-:-:S03]  /*1ecc40*/  IADD3 R22, P1, R2, R19, RZ ;  /* 0x0000001302167210 */ /* 0x001fc60007f3e0ff */
[----:B-1----:R-:W3:Y:S04]  /*1ecc50*/  LDL.LU R13, [R1+0x2164] ;  /* 0x00216400010d7983 */ /* 0x002ee80000300800 */
[----:B------:R0:W-:Y:S01]  /*1ecc60*/  STL [R1+0x539c], R7 ;  /* 0x00539c0701007387 */ /* 0x0001e20000100800 */
[----:B------:R-:W-:-:S03]  /*1ecc70*/  IMAD.X R23, R14, 0x1, R18, P1 ;  /* 0x000000010e177824 */ /* 0x000fc600008e0612 */
[----:B0-----:R-:W2:Y:S04]  /*1ecc80*/  LDL.LU R7, [R1+0x2168] ;  /* 0x0021680001077983 */ /* 0x001ea80000300800 */
[----:B------:R-:W2:Y:S04]  /*1ecc90*/  LDL.LU R8, [R1+0x216c] ;  /* 0x00216c0001087983 */ /* 0x000ea80000300800 */
[----:B------:R-:W2:Y:S04]  /*1ecca0*/  LDL.LU R25, [R1+0x2150] ;  /* 0x0021500001197983 */ /* 0x000ea80000300800 */
[----:B------:R0:W-:Y:S04]  /*1eccb0*/  STL.64 [R1+0x2528], R22 ;  /* 0x0025281601007387 */ /* 0x0001e80000100a00 */
[----:B------:R1:W-:Y:S04]  /*1eccc0*/  STL [R1+0x53bc], R12 ;  /* 0x0053bc0c01007387 */ /* 0x0003e80000100800 */
[----:B0-----:R-:W2:Y:S04]  /*1eccd0*/  LDL.LU R22, [R1+0x2154] ;  /* 0x0021540001167983 */ /* 0x001ea80000300800 */
[----:B------:R0:W-:Y:S04]  /*1ecce0*/  STL [R1+0x53b8], R10 ;  /* 0x0053b80a01007387 */ /* 0x0001e80000100800 */
[----:B------:R-:W2:Y:S04]  /*1eccf0*/  LDL.LU R23, [R1+0x2158] ;  /* 0x0021580001177983 */ /* 0x000ea80000300800 */
[----:B-1----:R-:W2:Y:S01]  /*1ecd00*/  LDL.LU R12, [R1+0x215c] ;  /* 0x00215c00010c7983 */ /* 0x002ea20000300800 */
[----:B0-----:R-:W-:-:S05]  /*1ecd10*/  IADD3 R10, P1, R2, R17, RZ ;  /* 0x00000011020a7210 */ /* 0x001fca0007f3e0ff */
[----:B------:R-:W-:Y:S02]  /*1ecd20*/  IMAD.X R11, R14, 0x1, R15, P1 ;  /* 0x000000010e0b7824 */ /* 0x000fe400008e060f */
[----:B------:R-:W4:Y:S01]  /*1ecd30*/  LDL.LU R14, [R1+0x8030] ;  /* 0x00803000010e7983 */ /* 0x000f220000300800 */
[----:B------:R-:W-:-:S03]  /*1ecd40*/  F2FP.SATFINITE.E4M3.F32.PACK_AB_MERGE_C R5, R6, R5, RZ ;  /* 0x000000050605723e */ /* 0x000fc600048070ff */
[----:B------:R0:W-:Y:S01]  /*1ecd50*/  STL.64 [R1+0x2520], R10 ;  /* 0x0025200a01007387 */ /* 0x0001e20000100a00 */
[----:B------:R-:W-:Y:S02]  /*1ecd60*/  IADD3 R26, P1, R2, R16, RZ ;  /* 0x00000010021a7210 */ /* 0x000fe40007f3e0ff */
[----:B------:R-:W-:Y:S01]  /*1ecd70*/  SHF.R.S32.HI R27, RZ, 0x1f, R2 ;  /* 0x0000001fff1b7819 */ /* 0x000fe20000011402 */
[----:B0-----:R-:W2:Y:S04]  /*1ecd80*/  LDL.LU R11, [R1+0x2140] ;  /* 0x00214000010b7983 */ /* 0x001ea80000300800 */
[----:B------:R-:W2:Y:S04]  /*1ecd90*/  LDL.LU R10, [R1+0x2144] ;  /* 0x00214400010a7983 */ /* 0x000ea80000300800 */
[----:B------:R0:W-:Y:S04]  /*1ecda0*/  STL [R1+0x53cc], R5 ;  /* 0x0053cc0501007387 */ /* 0x0001e80000100800 */
[----:B0-----:R-:W2:Y:S04]  /*1ecdb0*/  LDL.LU R5, [R1+0x2148] ;  /* 0x0021480001057983 */ /* 0x001ea80000300800 */
[----:B------:R-:W2:Y:S04]  /*1ecdc0*/  LDL.LU R6, [R1+0x214c] ;  /* 0x00214c0001067983 */ /* 0x000ea80000300800 */
[----:B------:R0:W-:Y:S04]  /*1ecdd0*/  STL.64 [R1+0x8008], R16 ;  /* 0x0080081001007387 */ /* 0x0001e80000100a00 */
[----:B0-----:R-:W2:Y:S01]  /*1ecde0*/  LDL.LU R17, [R1+0x2188] ;  /* 0x0021880001117983 */ /* 0x001ea20000300800 */
[----:B----4-:R-:W-:-:S05]  /*1ecdf0*/  IMAD.X R27, R27, 0x1, R14, P1 ;  /* 0x000000011b1b7824 */ /* 0x010fca00008e060e */
[----:B------:R0:W-:Y:S04]  /*1ece00*/  STL.64 [R1+0x2518], R26 ;  /* 0x0025181a01007387 */ /* 0x0001e80000100a00 */
[----:B0-----:R-:W4:Y:S01]  /*1ece10*/  LDL.LU.64 R26, [R1+0x8028] ;  /* 0x00802800011a7983 */ /* 0x001f220000300a00 */
[----:B------:R-:W-:Y:S01]  /*1ece20*/  F2FP.SATFINITE.E4M3.F32.PACK_AB_MERGE_C R4, R4, R21, RZ ;  /* 0x000000150404723e */ /* 0x000fe200048070ff */
[----:B------:R-:W-:Y:S01]  /*1ece30*/  VIADD R2, R2, UR6 ;  /* 0x0000000602027c36 */ /* 0x000fe20008000000 */
[----:B---3--:R-:W-:Y:S02]  /*1ece40*/  F2FP.SATFINITE.E4M3.F32.PACK_AB_MERGE_C R13, R13, R3, RZ ;  /* 0x000000030d0d723e */ /* 0x008fe400048070ff */
[----:B--2---:R-:W-:Y:S02]  /*1ece50*/  F2FP.SATFINITE.E4M3.F32.PACK_AB_MERGE_C R7, R8, R7, RZ ;  /* 0x000000070807723e */ /* 0x004fe400048070ff */
[----:B------:R-:W-:-:S02]  /*1ece60*/  F2FP.SATFINITE.E4M3.F32.PACK_AB_MERGE_C R22, R22, R25, RZ ;  /* 0x000000191616723e */ /* 0x000fc400048070ff */
[----:B------:R-:W-:Y:S02]  /*1ece70*/  F2FP.SATFINITE.E4M3.F32.PACK_AB_MERGE_C R23, R12, R23, RZ ;  /* 0x000000170c17723e */ /* 0x000fe400048070ff */
[----:B------:R-:W-:Y:S01]  /*1ece80*/  F2FP.SATFINITE.E4M3.F32.PACK_AB_MERGE_C R11, R10, R11, RZ ;  /* 0x0000000b0a0b723e */ /* 0x000fe200048070ff */
[----:B------:R-:W-:Y:S01]  /*1ece90*/  ULDC UR6, c[0x0][0x248] ;  /* 0x0000920000067ab9 */ /* 0x000fe20000000800 */
[----:B------:R-:W-:-:S05]  /*1ecea0*/  F2FP.SATFINITE.E4M3.F32.PACK_AB_MERGE_C R16, R20, R17, RZ ;  /* 0x000000111410723e */ /* 0x000fca00048070ff */
[----:B------:R-:W-:Y:S04]  /*1eceb0*/  STL [R1+0x53c8], R16 ;  /* 0x0053c81001007387 */ /* 0x000fe80000100800 */
[----:B------:R0:W-:Y:S02]  /*1ecec0*/  STL [R1+0x53e4], R4 ;  /* 0x0053e40401007387 */ /* 0x0001e40000100800 */
[----:B0-----:R-:W-:Y:S02]  /*1eced0*/  F2FP.SATFINITE.E4M3.F32.PACK_AB_MERGE_C R4, R0, R9, RZ ;  /* 0x000000090004723e */ /* 0x001fe400048070ff */
[----:B------:R-:W2:Y:S04]  /*1ecee0*/  LDL.LU R9, [R1+0x1150] ;  /* 0x0011500001097983 */ /* 0x000ea80000300800 */
[----:B------:R-:W2:Y:S04]  /*1ecef0*/  LDL.LU R0, [R1+0x1154] ;  /* 0x0011540001007983 */ /* 0x000ea80000300800 */
[----:B------:R0:W-:Y:S04]  /*1ecf00*/  STL [R1+0x53e0], R4 ;  /* 0x0053e00401007387 */ /* 0x0001e80000100800 */
[----:B------:R-:W3:Y:S04]  /*1ecf10*/  LDL.LU R16, [R1+0x1158] ;  /* 0x0011580001107983 */ /* 0x000ee80000300800 */
[----:B------:R-:W3:Y:S04]  /*1ecf20*/  LDL.LU R17, [R1+0x115c] ;  /* 0x00115c0001117983 */ /* 0x000ee80000300800 */
[----:B------:R-:W3:Y:S01]  /*1ecf30*/  LDL.LU R3, [R1+0x1170] ;  /* 0x0011700001037983 */ /* 0x000ee20000300800 */
[----:B0-----:R-:W-:-:S02]  /*1ecf40*/  SHF.R.S32.HI R4, RZ, 0x1f, R2 ;  /* 0x0000001fff047819 */ /* 0x001fc40000011402 */
[----:B----4-:R-:W-:-:S05]  /*1ecf50*/  IADD3 R20, P1, R2, R27, RZ ;  /* 0x0000001b02147210 */ /* 0x010fca0007f3e0ff */
        /* <DEDUP_REMOVED lines=10> */
[----:B0-----:R-:W4:Y:S04]  /*1ed000*/  LDL.LU.64 R20, [R1+0x8020] ;  /* 0x0080200001147983 */ /* 0x001f280000300a00 */
[----:B------:R-:W2:Y:S04]  /*1ed010*/  LDL.LU R25, [R1+0x8018] ;  /* 0x0080180001197983 */ /* 0x000ea80000300800 */
[----:B------:R-:W4:Y:S04]  /*1ed020*/  LDL.LU R12, [R1+0x1194] ;  /* 0x00119400010c7983 */ /* 0x000f280000300800 */
[----:B------:R2:W-:Y:S04]  /*1ed030*/  STL [R1+0x5410], R22 ;  /* 0x0054101601007387 */ /* 0x0005e80000100800 */
[----:B------:R0:W-:Y:S01]  /*1ed040*/  STL [R1+0x540c], R23 ;  /* 0x00540c1701007387 */ /* 0x0001e20000100800 */
[----:B--2---:R-:W-:-:S03]  /*1ed050*/  IADD3 R22, P1, R2, R25, RZ ;  /* 0x0000001902167210 */ /* 0x004fc60007f3e0ff */
[----:B------:R1:W-:Y:S02]  /*1ed060*/  STL [R1+0x7ff8], R25 ;  /* 0x007ff81901007387 */ /* 0x0003e40000100800 */
[----:B0-----:R-:W-:Y:S02]  /*1ed070*/  IMAD.X R23, R4, 0x1, R24, P1 ;  /* 0x0000000104177824 */ /* 0x001fe400008e0618 */
[----:B-1----:R-:W2:Y:S04]  /*1ed080*/  LDL.LU R25, [R1+0x1190] ;  /* 0x0011900001197983 */ /* 0x002ea80000300800 */
[----:B------:R0:W-:Y:S04]  /*1ed090*/  STL.64 [R1+0x2500], R22 ;  /* 0x0025001601007387 */ /* 0x0001e80000100a00 */
[----:B0-----:R-:W2:Y:S01]  /*1ed0a0*/  LDL.LU.64 R22, [R1+0x8010] ;  /* 0x0080100001167983 */ /* 0x001ea20000300a00 */
[----:B------:R-:W-:-:S03]  /*1ed0b0*/  F2FP.SATFINITE.E4M3.F32.PACK_AB_MERGE_C R10, R6, R5, RZ ;  /* 0x00000005060a723e */ /* 0x000fc600048070ff */
[----:B------:R-:W2:Y:S04]  /*1ed0c0*/  LDL.LU R5, [R1+0x1198] ;  /* 0x0011980001057983 */ /* 0x000ea80000300800 */
[----:B------:R-:W-:Y:S04]  /*1ed0d0*/  STL [R1+0x5424], R11 ;  /* 0x0054240b01007387 */ /* 0x000fe80000100800 */
[----:B------:R-:W2:Y:S04]  /*1ed0e0*/  LDL.LU R6, [R1+0x119c] ;  /* 0x00119c0001067983 */ /* 0x000ea80000300800 */
[----:B------:R2:W-:Y:S01]  /*1ed0f0*/  STL [R1+0x5420], R10 ;  /* 0x0054200a01007387 */ /* 0x0005e20000100800 */
[----:B------:R-:W-:-:S02]  /*1ed100*/  F2FP.SATFINITE.E4M3.F32.PACK_AB_MERGE_C R0, R0, R9, RZ ;  /* 0x000000090000723e */ /* 0x000fc400048070ff */
[----:B---3--:R-:W-:Y:S02]  /*1ed110*/  F2FP.SATFINITE.E4M3.F32.PACK_AB_MERGE_C R17, R17, R16, RZ ;  /* 0x000000101111723e */ /* 0x008fe400048070ff */
[----:B----4-:R-:W-:Y:S02]  /*1ed120*/  F2FP.SATFINITE.E4M3.F32.PACK_AB_MERGE_C R13, R13, R3, RZ ;  /* 0x000000030d0d723e */ /* 0x010fe400048070ff */
[----:B------:R-:W-:Y:S02]  /*1ed130*/  F2FP.SATFINITE.E4M3.F32.PACK_AB_MERGE_C R3, R8, R7, RZ ;  /* 0x000000070803723e */ /* 0x000fe400048070ff */
[----:B--2---:R-:W-:-:S05]  /*1ed140*/  IADD3 R10, P1, R2, R23, RZ ;  /* 0x00000017020a7210 */ /* 0x004fca0007f3e0ff */
[----:B------:R-:W-:-:S05]  /*1ed150*/  IMAD.X R11, R4, 0x1, R22, P1 ;  /* 0x00000001040b7824 */ /* 0x000fca00008e0616 */
[----:B------:R0:W-:Y:S01]  /*1ed160*/  STL.64 [R1+0x24f8], R10 ;  /* 0x0024f80a01007387 */ /* 0x0001e20000100a00 */
[----:B------:R-:W-:-:S03]  /*1ed170*/  IADD3 R16, P1, R2, R21, RZ ;  /* 0x0000001502107210 */ /* 0x000fc60007f3e0ff */
[----:B0-----:R-:W2:Y:S04]  /*1ed180*/  LDL.LU R11, [R1+0x11a0] ;  /* 0x0011a000010b7983 */ /* 0x001ea80000300800 */
[----:B------:R-:W2:Y:S04]  /*1ed190*/  LDL.LU R10, [R1+0x11a4] ;  /* 0x0011a400010a7983 */ /* 0x000ea80000300800 */
[----:B------:R0:W-:Y:S04]  /*1ed1a0*/  STL.64 [R1+0x7ff0], R22 ;  /* 0x007ff01601007387 */ /* 0x0001e80000100a00 */
[----:B0-----:R-:W3:Y:S04]  /*1ed1b0*/  LDL.LU R22, [R1+0x1188] ;  /* 0x0011880001167983 */ /* 0x001ee80000300800 */
[----:B------:R-:W3:Y:S04]  /*1ed1c0*/  LDL.LU R23, [R1+0x118c] ;  /* 0x00118c0001177983 */ /* 0x000ee80000300800 */
[----:B------:R-:W4:Y:S04]  /*1ed1d0*/  LDL.LU R9, [R1+0x11a8] ;  /* 0x0011a80001097983 */ /* 0x000f280000300800 */
[----:B------:R0:W-:Y:S04]  /*1ed1e0*/  STL [R1+0x543c], R0 ;  /* 0x00543c0001007387 */ /* 0x0001e80000100800 */
[----:B0-----:R-:W4:Y:S04]  /*1ed1f0*/  LDL.LU R0, [R1+0x11ac] ;  /* 0x0011ac0001007983 */ /* 0x001f280000300800 */
[----:B------:R0:W-:Y:S04]  /*1ed200*/  STL [R1+0x5438], R17 ;  /* 0x0054381101007387 */ /* 0x0001e80000100800 */
[----:B------:R1:W-:Y:S01]  /*1ed210*/  STL.64 [R1+0x8000], R20 ;  /* 0x0080001401007387 */ /* 0x0003e20000100a00 */
[----:B0-----:R-:W-:-:S03]  /*1ed220*/  IMAD.X R17, R4, 0x1, R20, P1 ;  /* 0x0000000104117824 */ /* 0x001fc600008e0614 */
[----:B-1----:R-:W2:Y:S04]  /*1ed230*/  LDL.LU R20, [R1+0x1180] ;  /* 0x0011800001147983 */ /* 0x002ea80000300800 */
[----:B------:R-:W2:Y:S04]  /*1ed240*/  LDL.LU R21, [R1+0x1184] ;  /* 0x0011840001157983 */ /* 0x000ea80000300800 */
[----:B------:R0:W-:Y:S04]  /*1ed250*/  STL.64 [R1+0x24f0], R16 ;  /* 0x0024f01001007387 */ /* 0x0001e80000100a00 */
[----:B------:R-:W-:Y:S04]  /*1ed260*/  STL [R1+0x5454], R13 ;  /* 0x0054540d01007387 */ /* 0x000fe80000100800 */
[----:B------:R-:W-:Y:S01]  /*1ed270*/  STL [R1+0x5450], R3 ;  /* 0x0054500301007387 */ /* 0x000fe20000100800 */
[----:B0-----:R-:W-:-:S05]  /*1ed280*/  IADD3 R16, P1, R2, R19, RZ ;  /* 0x0000001302107210 */ /* 0x001fca0007f3e0ff */
[----:B------:R-:W-:-:S05]  /*1ed290*/  IMAD.X R17, R4, 0x1, R18, P1 ;  /* 0x0000000104117824 */ /* 0x000fca00008e0612 */
[----:B------:R0:W-:Y:S04]  /*1ed2a0*/  STL.64 [R1+0x24e8], R16 ;  /* 0x0024e81001007387 */ /* 0x0001e80000100a00 */
[----:B0-----:R-:W4:Y:S04]  /*1ed2b0*/  LDL.LU.64 R16, [R1+0x8008] ;  /* 0x0080080001107983 */ /* 0x001f280000300a00 */
[----:B------:R-:W4:Y:S04]  /*1ed2c0*/  LDL.LU R3, [R1+0x11c0] ;  /* 0x0011c00001037983 */ /* 0x000f280000300800 */
[----:B------:R-:W4:Y:S04]  /*1ed2d0*/  LDL.LU R8, [R1+0x11c4] ;  /* 0x0011c40001087983 */ /* 0x000f280000300800 */
[----:B------:R-:W4:Y:S04]  /*1ed2e0*/  LDL.LU R13, [R1+0x11c8] ;  /* 0x0011c800010d7983 */ /* 0x000f280000300800 */
[----:B------:R-:W4:Y:S04]  /*1ed2f0*/  LDL.LU R7, [R1+0x11cc] ;  /* 0x0011cc0001077983 */ /* 0x000f280000300800 */
[----:B------:R4:W-:Y:S01]  /*1ed300*/  STL.64 [R1+0x7fe8], R18 ;  /* 0x007fe81201007387 */ /* 0x0009e20000100a00 */
[----:B------:R-:W-:-:S02]  /*1ed310*/  F2FP.SATFINITE.E4M3.F32.PACK_AB_MERGE_C R12, R12, R25, RZ ;  /* 0x000000190c0c723e */ /* 0x000fc400048070ff */
[----:B--2---:R-:W-:Y:S02]  /*1ed320*/  F2FP.SATFINITE.E4M3.F32.PACK_AB_MERGE_C R21, R21, R20, RZ ;  /* 0x000000141515723e */ /* 0x004fe400048070ff */
[----:B---3--:R-:W-:-:S03]  /*1ed330*/  F2FP.SATFINITE.E4M3.F32.PACK_AB_MERGE_C R20, R23, R22, RZ ;  /* 0x000000161714723e */ /* 0x008fc600048070ff */
[----:B------:R-:W-:Y:S04]  /*1ed340*/  STL [R1+0x5468], R21 ;  /* 0x0054681501007387 */ /* 0x000fe80000100800 */
[----:B------:R-:W-:Y:S01]  /*1ed350*/  STL [R1+0x5464], R20 ;  /* 0x0054641401007387 */ /* 0x000fe20000100800 */
[----:B----4-:R-:W-:-:S05]  /*1ed360*/  IADD3 R18, P1, R2, R17, RZ ;  /* 0x0000001102127210 */ /* 0x010fca0007f3e0ff */
[----:B------:R-:W-:-:S05]  /*1ed370*/  IMAD.X R19, R4, 0x1, R15, P1 ;  /* 0x0000000104137824 */ /* 0x000fca00008e060f */
[----:B------:R0:W-:Y:S04]  /*1ed380*/  STL.64 [R1+0x24d8], R18 ;  /* 0x0024d81201007387 */ /* 0x0001e80000100a00 */
[----:B------:R-:W-:Y:S04]  /*1ed390*/  STL [R1+0x5478], R12 ;  /* 0x0054780c01007387 */ /* 0x000fe80000100800 */
[----:B------:R-:W2:Y:S01]  /*1ed3a0*/  LDL.LU R25, [R1+0x11d0] ;  /* 0x0011d00001197983 */ /* 0x000ea20000300800 */
[----:B0-----:R-:W-:-:S05]  /*1ed3b0*/  IADD3 R18, P1, R2, R16, RZ ;  /* 0x0000001002127210 */ /* 0x001fca0007f3e0ff */
[----:B------:R-:W-:Y:S02]  /*1ed3c0*/  IMAD.X R19, R4, 0x1, R14, P1 ;  /* 0x0000000104137824 */ /* 0x000fe400008e060e */
[----:B------:R-:W2:Y:S01]  /*1ed3d0*/  LDL.LU R4, [R1+0x11d4] ;  /* 0x0011d40001047983 */ /* 0x000ea20000300800 */
[----:B------:R-:W-:-:S03]  /*1ed3e0*/  F2FP.SATFINITE.E4M3.F32.PACK_AB_MERGE_C R5, R6, R5, RZ ;  /* 0x000000050605723e */ /* 0x000fc600048070ff */
[----:B------:R-:W-:Y:S04]  /*1ed3f0*/  STL.64 [R1+0x24e0], R18 ;  /* 0x0024e01201007387 */ /* 0x000fe80000100a00 */
[----:B------:R-:W3:Y:S01]  /*1ed400*/  LDL.LU R22, [R1+0x11d8] ;  /* 0x0011d80001167983 */ /* 0x000ee20000300800 */
[----:B------:R-:W-:-:S03]  /*1ed410*/  F2FP.SATFINITE.E4M3.F32.PACK_AB_MERGE_C R10, R10, R11, RZ ;  /* 0x0000000b0a0a723e */ /* 0x000fc600048070ff */
[----:B------:R-:W3:Y:S04]  /*1ed420*/  LDL.LU R23, [R1+0x11dc] ;  /* 0x0011dc0001177983 */ /* 0x000ee80000300800 */
[----:B------:R0:W-:Y:S01]  /*1ed430*/  STL [R1+0x5474], R5 ;  /* 0x0054740501007387 */ /* 0x0001e20000100800 */
[----:B------:R-:W-:Y:S01]  /*1ed440*/  F2FP.SATFINITE.E4M3.F32.PACK_AB_MERGE_C R0, R0, R9, RZ ;  /* 0x000000090000723e */ /* 0x000fe200048070ff */
[----:B------:R-:W-:Y:S01]  /*1ed450*/  VIADD R2, R2, UR6 ;  /* 0x0000000602027c36 */ /* 0x000fe20008000000 */
[----:B------:R-:W-:Y:S01]  /*1ed460*/  F2FP.SATFINITE.E4M3.F32.PACK_AB_MERGE_C R8, R8, R3, RZ ;  /* 0x000000030808723e */ /* 0x000fe200048070ff */
[----:B0-----:R-:W4:Y:S04]  /*1ed470*/  LDL.LU R5, [R1+0x11e8] ;  /* 0x0011e80001057983 */ /* 0x001f280000300800 */
[----:B------:R-:W4:Y:S04]  /*1ed480*/  LDL.LU R6, [R1+0x11ec] ;  /* 0x0011ec0001067983 */ /* 0x000f280000300800 */
[----:B------:R0:W-:Y:S04]  /*1ed490*/  STL [R1+0x5488], R10 ;  /* 0x0054880a01007387 */ /* 0x0001e80000100800 */
[----:B------:R-:W4:Y:S04]  /*1ed4a0*/  LDL.LU R18, [R1+0x11f0] ;  /* 0x0011f00001127983 */ /* 0x000f280000300800 */
[----:B------:R-:W4:Y:S04]  /*1ed4b0*/  LDL.LU R19, [R1+0x11f4] ;  /* 0x0011f40001137983 */ /* 0x000f280000300800 */
[----:B------:R1:W-:Y:S04]  /*1ed4c0*/  STL [R1+0x5484], R0 ;  /* 0x0054840001007387 */ /* 0x0003e80000100800 */
[----:B------:R-:W4:Y:S01]  /*1ed4d0*/  LDL.LU R9, [R1+0x11f8] ;  /* 0x0011f80001097983 */ /* 0x000f220000300800 */
[----:B------:R-:W-:Y:S01]  /*1ed4e0*/  ULDC UR6, c[0x0][0x248] ;  /* 0x0000920000067ab9 */ /* 0x000fe20000000800 */
[----:B0-----:R-:W-:-:S02]  /*1ed4f0*/  IADD3 R10, P1, R2, R27, RZ ;  /* 0x0000001b020a7210 */ /* 0x001fc40007f3e0ff */
[----:B-1----:R-:W4:Y:S04]  /*1ed500*/  LDL.LU R0, [R1+0x11fc] ;  /* 0x0011fc0001007983 */ /* 0x002f280000300800 */
[----:B------:R0:W-:Y:S04]  /*1ed510*/  STL [R1+0x7fe0], R27 ;  /* 0x007fe01b01007387 */ /* 0x0001e80000100800 */
[----:B------:R1:W-:Y:S01]  /*1ed520*/  STL [R1+0x74bc], R8 ;  /* 0x0074bc0801007387 */ /* 0x0003e20000100800 */
[----:B------:R-:W-:Y:S02]  /*1ed530*/  F2FP.SATFINITE.E4M3.F32.PACK_AB_MERGE_C R3, R7, R13, RZ ;  /* 0x0000000d0703723e */ /* 0x000fe400048070ff */
[----:B0-----:R-:W-:Y:S01]  /*1ed540*/  SHF.R.S32.HI R27, RZ, 0x1f, R2 ;  /* 0x0000001fff1b7819 */ /* 0x001fe20000011402 */
[----:B-1----:R-:W4:Y:S04]  /*1ed550*/  LDL.LU R8, [R1+0x11e4] ;  /* 0x0011e40001087983 */ /* 0x002f280000300800 */
[----:B------:R-:W-:Y:S01]  /*1ed560*/  IMAD.X R11, R27, 0x1, R26, P1 ;  /* 0x000000011b0b7824 */ /* 0x000fe200008e061a */
[----:B------:R-:W-:-:S04]  /*1ed570*/  IADD3 R20, P1, R2, R29, RZ ;  /* 0x0000001d02147210 */ /* 0x000fc80007f3e0ff */
[----:B------:R0:W-:Y:S04]  /*1ed580*/  STL.64 [R1+0x24d0], R10 ;  /* 0x0024d00a01007387 */ /* 0x0001e80000100a00 */
[----:B------:R-:W4:Y:S01]  /*1ed590*/  LDL.LU R12, [R1+0x1210] ;  /* 0x00121000010c7983 */ /* 0x000f220000300800 */
[----:B------:R-:W-:-:S03]  /*1ed5a0*/  IMAD.X R21, R27, 0x1, R28, P1 ;  /* 0x000000011b157824 */ /* 0x000fc600008e061c */
[----:B0-----:R-:W4:Y:S04]  /*1ed5b0*/  LDL.LU R11, [R1+0x1214] ;  /* 0x00121400010b7983 */ /* 0x001f280000300800 */
[----:B------:R0:W-:Y:S04]  /*1ed5c0*/  STL [R1+0x5494], R3 ;  /* 0x0054940301007387 */ /* 0x0001e80000100800 */
[----:B------:R-:W4:Y:S04]  /*1ed5d0*/  LDL.LU R10, [R1+0x1218] ;  /* 0x00121800010a7983 */ /* 0x000f280000300800 */
[----:B0-----:R-:W4:Y:S04]  /*1ed5e0*/  LDL.LU R3, [R1+0x121c] ;  /* 0x00121c0001037983 */ /* 0x001f280000300800 */
[----:B------:R0:W-:Y:S04]  /*1ed5f0*/  STL.64 [R1+0x24c8], R20 ;  /* 0x0024c81401007387 */ /* 0x0001e80000100a00 */
[----:B0-----:R-:W4:Y:S04]  /*1ed600*/  LDL.LU.64 R20, [R1+0x8000] ;  /* 0x0080000001147983 */ /* 0x001f280000300a00 */
[----:B------:R-:W4:Y:S04]  /*1ed610*/  LDL.LU R13, [R1+0x1220] ;  /* 0x00122000010d7983 */ /* 0x000f280000300800 */
[----:B------:R-:W4:Y:S01]  /*1ed620*/  LDL.LU R7, [R1+0x1224] ;  /* 0x0012240001077983 */ /* 0x000f220000300800 */
[----:B--2---:R-:W-:-:S03]  /*1ed630*/  F2FP.SATFINITE.E4M3.F32.PACK_AB_MERGE_C R4, R4, R25, RZ ;  /* 0x000000190404723e */ /* 0x004fc600048070ff */
[----:B------:R-:W2:Y:S01]  /*1ed640*/  LDL.LU R25, [R1+0x7ff8] ;  /* 0x007ff80001197983 */ /* 0x000ea20000300800 */
[----:B---3--:R-:W-:-:S03]  /*1ed650*/  F2FP.SATFINITE.E4M3.F32.PACK_AB_MERGE_C R23, R23, R22, RZ ;  /* 0x000000161717723e */ /* 0x008fc600048070ff */
[----:B------:R0:W-:Y:S04]  /*1ed660*/  STL [R1+0x7784], R4 ;  /* 0x0077840401007387 */ /* 0x0001e80000100800 */
[----:B0-----:R-:W4:Y:S04]  /*1ed670*/  LDL.LU R4, [R1+0x11e0] ;  /* 0x0011e00001047983 */ /* 0x001f280000300800 */
[----:B------:R0:W-:Y:S01]  /*1ed680*/  STL [R1+0x5498], R23 ;  /* 0x0054981701007387 */ /* 0x0001e20000100800 */
[----:B--2---:R-:W-:-:S05]  /*1ed690*/  IADD3 R22, P1, R2, R25, RZ ;  /* 0x0000001902167210 */ /* 0x004fca0007f3e0ff */
[----:B0-----:R-:W-:-:S05]  /*1ed6a0*/  IMAD.X R23, R27, 0x1, R24, P1 ;  /* 0x000000011b177824 */ /* 0x001fca00008e0618 */
[----:B------:R0:W-:Y:S04]  /*1ed6b0*/  STL.64 [R1+0x24c0], R22 ;  /* 0x0024c01601007387 */ /* 0x0001e80000100a00 */
[----:B0-----:R-:W2:Y:S01]  /*1ed6c0*/  LDL.LU.64 R22, [R1+0x7ff0] ;  /* 0x007ff00001167983 */ /* 0x001ea20000300a00 */
[----:B----4-:R-:W-:Y:S02]  /*1ed6d0*/  F2FP.SATFINITE.E4M3.F32.PACK_AB_MERGE_C R8, R8, R4, RZ ;  /* 0x000000040808723e */ /* 0x010fe400048070ff */
[----:B------:R-:W-:-:S03]  /*1ed6e0*/  F2FP.SATFINITE.E4M3.F32.PACK_AB_MERGE_C R6, R6, R5, RZ ;  /* 0x000000050606723e */ /* 0x000fc600048070ff */
[----:B------:R-:W-:Y:S04]  /*1ed6f0*/  STL [R1+0x5268], R8 ;  /* 0x0052680801007387 */ /* 0x000fe80000100800 */
[----:B------:R-:W-:Y:S01]  /*1ed700*/  STL [R1+0x54a4], R6 ;  /* 0x0054a40601007387 */ /* 0x000fe20000100800 */
[----:B------:R-:W-:Y:S02]  /*1ed710*/  F2FP.SATFINITE.E4M3.F32.PACK_AB_MERGE_C R19, R19, R18, RZ ;  /* 0x000000121313723e */ /* 0x000fe400048070ff */
[----:B------:R-:W-:Y:S02]  /*1ed720*/  F2FP.SATFINITE.E4M3.F32.PACK_AB_MERGE_C R0, R0, R9, RZ ;  /* 0x000000090000723e */ /* 0x000fe400048070ff */
[----:B--2---:R-:W-:-:S05]  /*1ed730*/  IADD3 R4, P1, R2, R23, RZ ;  /* 0x0000001702047210 */ /* 0x004fca0007f3e0ff */
[----:B------:R-:W-:Y:S01]  /*1ed740*/  IMAD.X R5, R27, 0x1, R22, P1 ;  /* 0x000000011b057824 */ /* 0x000fe200008e0616 */
[----:B------:R-:W-:-:S04]  /*1ed750*/  IADD3 R18, P1, R2, R21, RZ ;  /* 0x0000001502127210 */ /* 0x000fc80007f3e0ff */
[----:B------:R0:W-:Y:S04]  /*1ed760*/  STL.64 [R1+0x24b8], R4 ;  /* 0x0024b80401007387 */ /* 0x0001e80000100a00 */
        /* <DEDUP_REMOVED lines=8> */
[----:B------:R-:W-:Y:S01]  /*1ed7f0*/  STL [R1+0x54a8], R0 ;  /* 0x0054a80001007387 */ /* 0x000fe20000100800 */
[----:B0-----:R-:W-:-:S05]  /*1ed800*/  IMAD.X R19, R27, 0x1, R20, P1 ;  /* 0x000000011b137824 */ /* 0x001fca00008e0614 */
[----:B------:R0:W-:Y:S04]  /*1ed810*/  STL.64 [R1+0x24b0], R18 ;  /* 0x0024b01201007387 */ /* 0x0001e80000100a00 */
[----:B0-----:R-:W2:Y:S04]  /*1ed820*/  LDL.LU.64 R18, [R1+0x7fe8] ;  /* 0x007fe80001127983 */ /* 0x001ea80000300a00 */
[----:B------:R-:W3:Y:S04]  /*1ed830*/  LDL.LU R9, [R1+0x1238] ;  /* 0x0012380001097983 */ /* 0x000ee80000300800 */
[----:B------:R-:W3:Y:S04]  /*1ed840*/  LDL.LU R0, [R1+0x123c] ;  /* 0x00123c0001007983 */ /* 0x000ee80000300800 */
[----:B------:R0:W-:Y:S04]  /*1ed850*/  STL.64 [R1+0x7fd0], R20 ;  /* 0x007fd01401007387 */ /* 0x0001e80000100a00 */
[----:B0-----:R-:W2:Y:S04]  /*1ed860*/  LDL.LU R20, [R1+0x12b0] ;  /* 0x0012b00001147983 */ /* 0x001ea80000300800 */
[----:B------:R-:W2:Y:S01]  /*1ed870*/  LDL.LU R21, [R1+0x12b4] ;  /* 0x0012b40001157983 */ /* 0x000ea20000300800 */
[----:B------:R-:W-:-:S02]  /*1ed880*/  F2FP.SATFINITE.E4M3.F32.PACK_AB_MERGE_C R12, R11, R12, RZ ;  /* 0x0000000c0b0c723e */ /* 0x000fc400048070ff */
[----:B------:R-:W-:Y:S02]  /*1ed890*/  F2FP.SATFINITE.E4M3.F32.PACK_AB_MERGE_C R11, R3, R10, RZ ;  /* 0x0000000a030b723e */ /* 0x000fe400048070ff */
[----:B------:R-:W-:Y:S02]  /*1ed8a0*/  F2FP.SATFINITE.E4M3.F32.PACK_AB_MERGE_C R7, R7, R13, RZ ;  /* 0x0000000d0707723e */ /* 0x000fe400048070ff */
[----:B----4-:R-:W-:Y:S02]  /*1ed8b0*/  F2FP.SATFINITE.E4M3.F32.PACK_AB_MERGE_C R22, R23, R22, RZ ;  /* 0x000000161716723e */ /* 0x010fe400048070ff */
[----:B--2---:R-:W-:Y:S02]  /*1ed8c0*/  F2FP.SATFINITE.E4M3.F32.PACK_AB_MERGE_C R21, R21, R20, RZ ;  /* 0x000000141515723e */ /* 0x004fe400048070ff */
[----:B------:R-:W-:-:S03]  /*1ed8d0*/  IADD3 R20, P1, R2, R19, RZ ;  /* 0x0000001302147210 */ /* 0x000fc60007f3e0ff */
[----:B------:R0:W-:Y:S04]  /*1ed8e0*/  STL [R1+0x522c], R21 ;  /* 0x00522c1501007387 */ /* 0x0001e80000100800 */
[----:B------:R-:W-:Y:S04]  /*1ed8f0*/  STL [R1+0x54b4], R22 ;  /* 0x0054b41601007387 */ /* 0x000fe80000100800 */
[----:B------:R1:W-:Y:S01]  /*1ed900*/  STL.64 [R1+0x7fc8], R18 ;  /* 0x007fc81201007387 */ /* 0x0003e20000100a00 */
[----:B0-----:R-:W-:Y:S01]  /*1ed910*/  IMAD.X R21, R27, 0x1, R18, P1 ;  /* 0x000000011b157824 */ /* 0x001fe200008e0612 */
[----:B-1----:R-:W-:-:S04]  /*1ed920*/  IADD3 R18, P1, R2, R17, RZ ;  /* 0x0000001102127210 */ /* 0x002fc80007f3e0ff */
[----:B------:R-:W-:Y:S04]  /*1ed930*/  STL.64 [R1+0x24a8], R20 ;  /* 0x0024a81401007387 */ /* 0x000fe80000100a00 */
[----:B------:R-:W2:Y:S04]  /*1ed940*/  LDL.LU R10, [R1+0x1240] ;  /* 0x00124000010a7983 */ /* 0x000ea80000300800 */
[----:B------:R0:W-:Y:S01]  /*1ed950*/  STL [R1+0x520c], R12 ;  /* 0x00520c0c01007387 */ /* 0x0001e20000100800 */
[----:B------:R-:W-:-:S03]  /*1ed960*/  IMAD.X R19, R27, 0x1, R15, P1 ;  /* 0x000000011b137824 */ /* 0x000fc600008e060f */
[----:B------:R-:W2:Y:S04]  /*1ed970*/  LDL.LU R3, [R1+0x1244] ;  /* 0x0012440001037983 */ /* 0x000ea80000300800 */
[----:B------:R1:W-:Y:S04]  /*1ed980*/  STL [R1+0x54b8], R11 ;  /* 0x0054b80b01007387 */ /* 0x0003e80000100800 */
[----:B------:R-:W4:Y:S04]  /*1ed990*/  LDL.LU R22, [R1+0x1248] ;  /* 0x0012480001167983 */ /* 0x000f280000300800 */
[----:B------:R-:W4:Y:S04]  /*1ed9a0*/  LDL.LU R23, [R1+0x124c] ;  /* 0x00124c0001177983 */ /* 0x000f280000300800 */
[----:B------:R-:W-:Y:S04]  /*1ed9b0*/  STL.64 [R1+0x24a0], R18 ;  /* 0x0024a01201007387 */ /* 0x000fe80000100a00 */
[----:B------:R3:W-:Y:S04]  /*1ed9c0*/  STL [R1+0x51f4], R7 ;  /* 0x0051f40701007387 */ /* 0x0007e80000100800 */
[----:B0-----:R-:W4:Y:S04]  /*1ed9d0*/  LDL.LU R12, [R1+0x1250] ;  /* 0x00125000010c7983 */ /* 0x001f280000300800 */
[----:B-1----:R-:W4:Y:S04]  /*1ed9e0*/  LDL.LU R11, [R1+0x1254] ;  /* 0x00125400010b7983 */ /* 0x002f280000300800 */
[----:B------:R-:W4:Y:S04]  /*1ed9f0*/  LDL.LU R13, [R1+0x1258] ;  /* 0x00125800010d7983 */ /* 0x000f280000300800 */
[----:B---3--:R-:W3:Y:S01]  /*1eda00*/  LDL.LU R7, [R1+0x125c] ;  /* 0x00125c0001077983 */ /* 0x008ee20000300800 */
[----:B------:R-:W-:-:S03]  /*1eda10*/  IADD3 R18, P1, R2, R16, RZ ;  /* 0x0000001002127210 */ /* 0x000fc60007f3e0ff */
[----:B------:R-:W-:Y:S02]  /*1eda20*/  STL.64 [R1+0x7fc0], R16 ;  /* 0x007fc01001007387 */ /* 0x000fe40000100a00 */
[----:B------:R-:W-:Y:S02]  /*1eda30*/  IMAD.X R19, R27, 0x1, R14, P1 ;  /* 0x000000011b137824 */ /* 0x000fe400008e060e */
[----:B------:R-:W4:Y:S01]  /*1eda40*/  LDL.LU R27, [R1+0x7fe0] ;  /* 0x007fe000011b7983 */ /* 0x000f220000300800 */
[----:B------:R-:W-:Y:S02]  /*1eda50*/  F2FP.SATFINITE.E4M3.F32.PACK_AB_MERGE_C R4, R8, R4, RZ ;  /* 0x000000040804723e */ /* 0x000fe400048070ff */
[----:B------:R-:W-:Y:S01]  /*1eda60*/  F2FP.SATFINITE.E4M3.F32.PACK_AB_MERGE_C R5, R6, R5, RZ ;  /* 0x000000050605723e */ /* 0x000fe200048070ff */
[----:B------:R-:W3:Y:S04]  /*1eda70*/  LDL.LU R21, [R1+0x1260] ;  /* 0x0012600001157983 */ /* 0x000ee80000300800 */
[----:B------:R-:W-:Y:S04]  /*1eda80*/  STL.64 [R1+0x2498], R18 ;  /* 0x0024981201007387 */ /* 0x000fe80000100a00 */
[----:B------:R0:W-:Y:S01]  /*1eda90*/  STL [R1+0x54c4], R4 ;  /* 0x0054c40401007387 */ /* 0x0001e20000100800 */
[----:B------:R-:W-:Y:S01]  /*1edaa0*/  F2FP.SATFINITE.E4M3.F32.PACK_AB_MERGE_C R0, R0, R9, RZ ;  /* 0x000000090000723e */ /* 0x000fe200048070ff */
[----:B------:R-:W-:Y:S01]  /*1edab0*/  VIADD R2, R2, UR6 ;  /* 0x0000000602027c36 */ /* 0x000fe20008000000 */
[----:B------:R-:W-:Y:S01]  /*1edac0*/  ULDC UR6, c[0x0][0x248] ;  /* 0x0000920000067ab9 */ /* 0x000fe20000000800 */
[----:B0-----:R-:W3:Y:S04]  /*1edad0*/  LDL.LU R4, [R1+0x1264] ;  /* 0x0012640001047983 */ /* 0x001ee80000300800 */
[----:B------:R0:W-:Y:S04]  /*1edae0*/  STL [R1+0x51e8], R5 ;  /* 0x0051e80501007387 */ /* 0x0001e80000100800 */
[----:B0-----:R-:W3:Y:S04]  /*1edaf0*/  LDL.LU R5, [R1+0x1268] ;  /* 0x0012680001057983 */ /* 0x001ee80000300800 */
[----:B------:R-:W3:Y:S04]  /*1edb00*/  LDL.LU R6, [R1+0x126c] ;  /* 0x00126c0001067983 */ /* 0x000ee80000300800 */
[----:B------:R-:W3:Y:S04]  /*1edb10*/  LDL.LU R18, [R1+0x1270] ;  /* 0x0012700001127983 */ /* 0x000ee80000300800 */
[----:B------:R-:W3:Y:S04]  /*1edb20*/  LDL.LU R19, [R1+0x1274] ;  /* 0x0012740001137983 */ /* 0x000ee80000300800 */
[----:B------:R0:W-:Y:S04]  /*1edb30*/  STL [R1+0x54c8], R0 ;  /* 0x0054c80001007387 */ /* 0x0001e80000100800 */
[----:B------:R-:W3:Y:S04]  /*1edb40*/  LDL.LU R9, [R1+0x1278] ;  /* 0x0012780001097983 */ /* 0x000ee80000300800 */
[----:B0-----:R-:W3:Y:S01]  /*1edb50*/  LDL.LU R0, [R1+0x127c] ;  /* 0x00127c0001007983 */ /* 0x001ee20000300800 */
[----:B--2---:R-:W-:-:S02]  /*1edb60*/  F2FP.SATFINITE.E4M3.F32.PACK_AB_MERGE_C R3, R3, R10, RZ ;  /* 0x0000000a0303723e */ /* 0x004fc400048070ff */
[----:B----4-:R-:W-:Y:S01]  /*1edb70*/  IADD3 R16, P1, R2, R27, RZ ;  /* 0x0000001b02107210 */ /* 0x010fe20007f3e0ff */
[----:B------:R0:W-:Y:S02]  /*1edb80*/  STL [R1+0x7fb8], R27 ;  /* 0x007fb81b01007387 */ /* 0x0001e40000100800 */
[----:B0-----:R-:W-:-:S05]  /*1edb90*/  SHF.R.S32.HI R27, RZ, 0x1f, R2 ;  /* 0x0000001fff1b7819 */ /* 0x001fca0000011402 */
[----:B------:R-:W-:-:S05]  /*1edba0*/  IMAD.X R17, R27, 0x1, R26, P1 ;  /* 0x000000011b117824 */ /* 0x000fca00008e061a */
[----:B------:R0:W-:Y:S01]  /*1edbb0*/  STL.64 [R1+0x2490], R16 ;  /* 0x0024901001007387 */ /* 0x0001e20000100a00 */
[----:B------:R-:W-:Y:S02]  /*1edbc0*/  F2FP.SATFINITE.E4M3.F32.PACK_AB_MERGE_C R11, R11, R12, RZ ;  /* 0x0000000c0b0b723e */ /* 0x000fe400048070ff */
[----:B0-----:R-:W-:Y:S02]  /*1edbd0*/  F2FP.SATFINITE.E4M3.F32.PACK_AB_MERGE_C R16, R23, R22, RZ ;  /* 0x000000161710723e */ /* 0x001fe400048070ff */
[----:B------:R-:W-:Y:S01]  /*1edbe0*/  IADD3 R22, P1, R2, R29, RZ ;  /* 0x0000001d02167210 */ /* 0x000fe20007f3e0ff */
[----:B------:R-:W2:Y:S04]  /*1edbf0*/  LDL.LU R17, [R1+0x1280] ;  /* 0x0012800001117983 */ /* 0x000ea80000300800 */
[----:B------:R-:W2:Y:S04]  /*1edc00*/  LDL.LU R8, [R1+0x1284] ;  /* 0x0012840001087983 */ /* 0x000ea80000300800 */
[----:B------:R0:W-:Y:S01]  /*1edc10*/  STL [R1+0x54d0], R3 ;  /* 0x0054d00301007387 */ /* 0x0001e20000100800 */
[----:B------:R-:W-:-:S03]  /*1edc20*/  IMAD.X R23, R27, 0x1, R28, P1 ;  /* 0x000000011b177824 */ /* 0x000fc600008e061c */
[----:B------:R-:W4:Y:S01]  /*1edc30*/  LDL.LU R10, [R1+0x1288] ;  /* 0x00128800010a7983 */ /* 0x000f220000300800 */
[----:B---3--:R-:W-:-:S03]  /*1edc40*/  F2FP.SATFINITE.E4M3.F32.PACK_AB_MERGE_C R7, R7, R13, RZ ;  /* 0x0000000d0707723e */ /* 0x008fc600048070ff */
[----:B0-----:R-:W4:Y:S04]  /*1edc50*/  LDL.LU R3, [R1+0x128c] ;  /* 0x00128c0001037983 */ /* 0x001f280000300800 */
[----:B------:R-:W-:Y:S04]  /*1edc60*/  STL [R1+0x54cc], R16 ;  /* 0x0054cc1001007387 */ /* 0x000fe80000100800 */
[----:B------:R-:W3:Y:S04]  /*1edc70*/  LDL.LU R12, [R1+0x1290] ;  /* 0x00129000010c7983 */ /* 0x000ee80000300800 */
[----:B------:R-:W-:Y:S04]  /*1edc80*/  STL.64 [R1+0x2488], R22 ;  /* 0x0024881601007387 */ /* 0x000fe80000100a00 */
[----:B------:R0:W-:Y:S04]  /*1edc90*/  STL [R1+0x54d8], R11 ;  /* 0x0054d80b01007387 */ /* 0x0001e80000100800 */
[----:B0-----:R-:W3:Y:S01]  /*1edca0*/  LDL.LU R11, [R1+0x1294] ;  /* 0x00129400010b7983 */ /* 0x001ee20000300800 */
[----:B------:R-:W-:-:S03]  /*1edcb0*/  IADD3 R22, P1, R2, R25, RZ ;  /* 0x0000001902167210 */ /* 0x000fc60007f3e0ff */
[----:B------:R0:W-:Y:S04]  /*1edcc0*/  STL [R1+0x54d4], R7 ;  /* 0x0054d40701007387 */ /* 0x0001e80000100800 */
[----:B------:R-:W3:Y:S01]  /*1edcd0*/  LDL.LU R13, [R1+0x1298] ;  /* 0x00129800010d7983 */ /* 0x000ee20000300800 */
[----:B------:R-:W-:-:S03]  /*1edce0*/  IMAD.X R23, R27, 0x1, R24, P1 ;  /* 0x000000011b177824 */ /* 0x000fc600008e0618 */
[----:B0-----:R-:W3:Y:S04]  /*1edcf0*/  LDL.LU R7, [R1+0x129c] ;  /* 0x00129c0001077983 */ /* 0x001ee80000300800 */
[----:B------:R0:W-:Y:S04]  /*1edd00*/  STL.64 [R1+0x2480], R22 ;  /* 0x0024801601007387 */ /* 0x0001e80000100a00 */
[----:B0-----:R-:W2:Y:S01]  /*1edd10*/  LDL.LU.64 R22, [R1+0x7fd8] ;  /* 0x007fd80001167983 */ /* 0x001ea20000300a00 */
[----:B------:R-:W-:Y:S02]  /*1edd20*/  F2FP.SATFINITE.E4M3.F32.PACK_AB_MERGE_C R4, R4, R21, RZ ;  /* 0x000000150404723e */ /* 0x000fe400048070ff */
[----:B------:R-:W-:Y:S01]  /*1edd30*/  F2FP.SATFINITE.E4M3.F32.PACK_AB_MERGE_C R5, R6, R5, RZ ;  /* 0x000000050605723e */ /* 0x000fe200048070ff */
[----:B------:R0:W-:Y:S04]  /*1edd40*/  STL.64 [R1+0x7fb0], R24 ;  /* 0x007fb01801007387 */ /* 0x0001e80000100a00 */
[----:B0-----:R-:W3:Y:S04]  /*1edd50*/  LDL.LU R24, [R1+0x12a8] ;  /* 0x0012a80001187983 */ /* 0x001ee80000300800 */
[----:B------:R0:W-:Y:S04]  /*1edd60*/  STL [R1+0x54e0], R4 ;  /* 0x0054e00401007387 */ /* 0x0001e80000100800 */
[----:B0-----:R-:W3:Y:S04]  /*1edd70*/  LDL.LU R4, [R1+0x12ac] ;  /* 0x0012ac0001047983 */ /* 0x001ee80000300800 */
[----:B------:R0:W-:Y:S04]  /*1edd80*/  STL [R1+0x54dc], R5 ;  /* 0x0054dc0501007387 */ /* 0x0001e80000100800 */
[----:B0-----:R-:W3:Y:S04]  /*1edd90*/  LDL.LU R5, [R1+0x1040] ;  /* 0x0010400001057983 */ /* 0x001ee80000300800 */
[----:B------:R-:W3:Y:S01]  /*1edda0*/  LDL.LU R6, [R1+0x1044] ;  /* 0x0010440001067983 */ /* 0x000ee20000300800 */
[----:B--2---:R-:W-:-:S05]  /*1eddb0*/  IADD3 R20, P1, R2, R23, RZ ;  /* 0x0000001702147210 */ /* 0x004fca0007f3e0ff */
[----:B------:R-:W-:-:S05]  /*1eddc0*/  IMAD.X R21, R27, 0x1, R22, P1 ;  /* 0x000000011b157824 */ /* 0x000fca00008e0616 */
[----:B------:R0:W-:Y:S04]  /*1eddd0*/  STL.64 [R1+0x2478], R20 ;  /* 0x0024781401007387 */ /* 0x0001e80000100a00 */
[----:B0-----:R-:W2:Y:S01]  /*1edde0*/  LDL.LU.64 R20, [R1+0x7fd0] ;  /* 0x007fd00001147983 */ /* 0x001ea20000300a00 */
[----:B------:R-:W-:Y:S02]  /*1eddf0*/  F2FP.SATFINITE.E4M3.F32.PACK_AB_MERGE_C R18, R19, R18, RZ ;  /* 0x000000121312723e */ /* 0x000fe400048070ff */
[----:B------:R-:W-:Y:S02]  /*1ede00*/  F2FP.SATFINITE.E4M3.F32.PACK_AB_MERGE_C R16, R0, R9, RZ ;  /* 0x000000090010723e */ /* 0x000fe400048070ff */
[----:B------:R-:W3:Y:S04]  /*1ede10*/  LDL.LU R9, [R1+0x1048] ;  /* 0x0010480001097983 */ /* 0x000ee80000300800 */
[----:B------:R2:W-:Y:S04]  /*1ede20*/  STL [R1+0x54e8], R18 ;  /* 0x0054e81201007387 */ /* 0x0005e80000100800 */
[----:B------:R-:W3:Y:S04]  /*1ede30*/  LDL.LU R0, [R1+0x104c] ;  /* 0x00104c0001007983 */ /* 0x000ee80000300800 */
[----:B------:R-:W-:Y:S01]  /*1ede40*/  STL [R1+0x54e4], R16 ;  /* 0x0054e41001007387 */ /* 0x000fe20000100800 */
[----:B--2---:R-:W-:-:S05]  /*1ede50*/  IADD3 R18, P1, R2, R21, RZ ;  /* 0x0000001502127210 */ /* 0x004fca0007f3e0ff */
[----:B------:R-:W-:-:S05]  /*1ede60*/  IMAD.X R19, R27, 0x1, R20, P1 ;  /* 0x000000011b137824 */ /* 0x000fca00008e0614 */
[----:B------:R0:W-:Y:S04]  /*1ede70*/  STL.64 [R1+0x2470], R18 ;  /* 0x0024701201007387 */ /* 0x0001e80000100a00 */
[----:B0-----:R-:W2:Y:S01]  /*1ede80*/  LDL.LU.64 R18, [R1+0x7fc8] ;  /* 0x007fc80001127983 */ /* 0x001ea20000300a00 */
[----:B------:R-:W-:Y:S02]  /*1ede90*/  F2FP.SATFINITE.E4M3.F32.PACK_AB_MERGE_C R8, R8, R17, RZ ;  /* 0x000000110808723e */ /* 0x000fe400048070ff */
[----:B----4-:R-:W-:Y:S01]  /*1edea0*/  F2FP.SATFINITE.E4M3.F32.PACK_AB_MERGE_C R3, R3, R10, RZ ;  /* 0x0000000a0303723e */ /* 0x010fe200048070ff */
[----:B------:R0:W-:Y:S04]  /*1edeb0*/  STL.64 [R1+0x7fa8], R20 ;  /* 0x007fa81401007387 */ /* 0x0001e80000100a00 */
[----:B0-----:R-:W4:Y:S04]  /*1edec0*/  LDL.LU R20, [R1+0x12a0] ;  /* 0x0012a00001147983 */ /* 0x001f280000300800 */
[----:B------:R-:W4:Y:S04]  /*1eded0*/  LDL.LU R21, [R1+0x12a4] ;  /* 0x0012a40001157983 */ /* 0x000f280000300800 */
[----:B------:R-:W-:Y:S04]  /*1edee0*/  STL [R1+0x54f8], R8 ;  /* 0x0054f80801007387 */ /* 0x000fe80000100800 */
[----:B------:R-:W-:Y:S01]  /*1edef0*/  STL [R1+0x54f4], R3 ;  /* 0x0054f40301007387 */ /* 0x000fe20000100800 */
[----:B--2---:R-:W-:-:S05]  /*1edf00*/  IADD3 R16, P1, R2, R19, RZ ;  /* 0x0000001302107210 */ /* 0x004fca0007f3e0ff */
[----:B------:R-:W-:-:S05]  /*1edf10*/  IMAD.X R17, R27, 0x1, R18, P1 ;  /* 0x000000011b117824 */ /* 0x000fca00008e0612 */
[----:B------:R0:W-:Y:S04]  /*1edf20*/  STL.64 [R1+0x2468], R16 ;  /* 0x0024681001007387 */ /* 0x0001e80000100a00 */
[----:B0-----:R-:W2:Y:S01]  /*1edf30*/  LDL.LU.64 R16, [R1+0x7fc0] ;  /* 0x007fc00001107983 */ /* 0x001ea20000300a00 */
[----:B---3--:R-:W-:-:S03]  /*1edf40*/  F2FP.SATFINITE.E4M3.F32.PACK_AB_MERGE_C R11, R11, R12, RZ ;  /* 0x0000000c0b0b723e */ /* 0x008fc600048070ff */
[----:B------:R-:W3:Y:S04]  /*1edf50*/  LDL.LU R25, [R1+0x12c0] ;  /* 0x0012c00001197983 */ /* 0x000ee80000300800 */
[----:B------:R-:W3:Y:S01]  /*1edf60*/  LDL.LU R8, [R1+0x12c4] ;  /* 0x0012c40001087983 */ /* 0x000ee20000300800 */
[----:B------:R-:W-:-:S03]  /*1edf70*/  F2FP.SATFINITE.E4M3.F32.PACK_AB_MERGE_C R7, R7, R13, RZ ;  /* 0x0000000d0707723e */ /* 0x000fc600048070ff */
[----:B------:R-:W3:Y:S04]  /*1edf80*/  LDL.LU R10, [R1+0x12c8] ;  /* 0x0012c800010a7983 */ /* 0x000ee80000300800 */
[----:B------:R-:W3:Y:S04]  /*1edf90*/  LDL.LU R3, [R1+0x12cc] ;  /* 0x0012cc0001037983 */ /* 0x000ee80000300800 */
[----:B------:R0:W-:Y:S04]  /*1edfa0*/  STL.64 [R1+0x7fa0], R18 ;  /* 0x007fa01201007387 */ /* 0x0001e80000100a00 */
[----:B------:R-:W-:Y:S04]  /*1edfb0*/  STL [R1+0x5508], R11 ;  /* 0x0055080b01007387 */ /* 0x000fe80000100800 */
[----:B------:R-:W-:Y:S01]  /*1edfc0*/  STL [R1+0x5504], R7 ;  /* 0x0055040701007387 */ /* 0x000fe20000100800 */
[----:B----4-:R-:W-:-:S02]  /*1edfd0*/  F2FP.SATFINITE.E4M3.F32.PACK_AB_MERGE_C R20, R21, R20, RZ ;  /* 0x000000141514723e */ /* 0x010fc400048070ff */
[----:B--2---:R-:W-:-:S05]  /*1edfe0*/  IADD3 R12, P1, R2, R17, RZ ;  /* 0x00000011020c7210 */ /* 0x004fca0007f3e0ff */
[----:B------:R-:W-:Y:S01]  /*1edff0*/  IMAD.X R13, R27, 0x1, R15, P1 ;  /* 0x000000011b0d7824 */ /* 0x000fe200008e060f */
[----:B0-----:R-:W-:-:S04]  /*1ee000*/  IADD3 R18, P1, R2, R16, RZ ;  /* 0x0000001002127210 */ /* 0x001fc80007f3e0ff */
[----:B------:R0:W-:Y:S01]  /*1ee010*/  STL.64 [R1+0x2460], R12 ;  /* 0x0024600c01007387 */ /* 0x0001e20000100a00 */
[----:B------:R-:W-:-:S03]  /*1ee020*/  IMAD.X R19, R27, 0x1, R14, P1 ;  /* 0x000000011b137824 */ /* 0x000fc600008e060e */
[----:B0-----:R-:W2:Y:S04]  /*1ee030*/  LDL.LU R12, [R1+0x12d0] ;  /* 0x0012d000010c7983 */ /* 0x001ea80000300800 */
[----:B------:R-:W2:Y:S04]  /*1ee040*/  LDL.LU R11, [R1+0x12d4] ;  /* 0x0012d400010b7983 */ /* 0x000ea80000300800 */
[----:B------:R-:W4:Y:S04]  /*1ee050*/  LDL.LU R13, [R1+0x12d8] ;  /* 0x0012d800010d7983 */ /* 0x000f280000300800 */
[----:B------:R-:W4:Y:S04]  /*1ee060*/  LDL.LU R7, [R1+0x12dc] ;  /* 0x0012dc0001077983 */ /* 0x000f280000300800 */
[----:B------:R-:W-:Y:S04]  /*1ee070*/  STL [R1+0x5518], R20 ;  /* 0x0055181401007387 */ /* 0x000fe80000100800 */
[----:B------:R-:W2:Y:S01]  /*1ee080*/  LDL.LU R27, [R1+0x7fb8] ;  /* 0x007fb800011b7983 */ /* 0x000ea20000300800 */
[----:B------:R-:W-:-:S02]  /*1ee090*/  F2FP.SATFINITE.E4M3.F32.PACK_AB_MERGE_C R4, R4, R24, RZ ;  /* 0x000000180404723e */ /* 0x000fc400048070ff */
[----:B------:R-:W-:Y:S01]  /*1ee0a0*/  F2FP.SATFINITE.E4M3.F32.PACK_AB_MERGE_C R5, R6, R5, RZ ;  /* 0x000000050605723e */ /* 0x000fe200048070ff */
[----:B------:R-:W4:Y:S04]  /*1ee0b0*/  LDL.LU R21, [R1+0x12e0] ;  /* 0x0012e00001157983 */ /* 0x000f280000300800 */
[----:B------:R-:W-:Y:S04]  /*1ee0c0*/  STL.64 [R1+0x2458], R18 ;  /* 0x0024581201007387 */ /* 0x000fe80000100a00 */
[----:B------:R0:W-:Y:S01]  /*1ee0d0*/  STL [R1+0x5514], R4 ;  /* 0x0055140401007387 */ /* 0x0001e20000100800 */
[----:B------:R-:W-:Y:S01]  /*1ee0e0*/  VIADD R2, R2, UR6 ;  /* 0x0000000602027c36 */ /* 0x000fe20008000000 */
[----:B------:R-:W-:-:S02]  /*1ee0f0*/  F2FP.SATFINITE.E4M3.F32.PACK_AB_MERGE_C R0, R0, R9, RZ ;  /* 0x000000090000723e */ /* 0x000fc400048070ff */
[----:B---3--:R-:W-:Y:S02]  /*1ee100*/  F2FP.SATFINITE.E4M3.F32.PACK_AB_MERGE_C R8, R8, R25, RZ ;  /* 0x000000190808723e */ /* 0x008fe400048070ff */
[----:B------:R-:W-:Y:S01]  /*1ee110*/  F2FP.SATFINITE.E4M3.F32.PACK_AB_MERGE_C R3, R3, R10, RZ ;  /* 0x0000000a0303723e */ /* 0x000fe200048070ff */
[----:B------:R-:W-:Y:S01]  /*1ee120*/  ULDC UR6, c[0x0][0x248] ;  /* 0x0000920000067ab9 */ /* 0x000fe20000000800 */
[----:B0-----:R-:W3:Y:S04]  /*1ee130*/  LDL.LU R4, [R1+0x12e4] ;  /* 0x0012e40001047983 */ /* 0x001ee80000300800 */
[----:B------:R0:W-:Y:S04]  /*1ee140*/  STL [R1+0x5528], R5 ;  /* 0x0055280501007387 */ /* 0x0001e80000100800 */
[----:B0-----:R-:W3:Y:S04]  /*1ee150*/  LDL.LU R5, [R1+0x12e8] ;  /* 0x0012e80001057983 */ /* 0x001ee80000300800 */
[----:B------:R-:W3:Y:S01]  /*1ee160*/  LDL.LU R6, [R1+0x12ec] ;  /* 0x0012ec0001067983 */ /* 0x000ee20000300800 */
[----:B--2---:R-:W-:-:S03]  /*1ee170*/  IADD3 R18, P1, R2, R27, RZ ;  /* 0x0000001b02127210 */ /* 0x004fc60007f3e0ff */
[----:B------:R0:W-:Y:S04]  /*1ee180*/  STL [R1+0x7f98], R27 ;  /* 0x007f981b01007387 */ /* 0x0001e80000100800 */
[----:B------:R1:W-:Y:S04]  /*1ee190*/  STL [R1+0x5524], R0 ;  /* 0x0055240001007387 */ /* 0x0003e80000100800 */
[----:B------:R-:W2:Y:S01]  /*1ee1a0*/  LDL.LU R9, [R1+0x12f0] ;  /* 0x0012f00001097983 */ /* 0x000ea20000300800 */
[----:B0-----:R-:W-:-:S03]  /*1ee1b0*/  SHF.R.S32.HI R27, RZ, 0x1f, R2 ;  /* 0x0000001fff1b7819 */ /* 0x001fc60000011402 */
[----:B-1----:R-:W2:Y:S02]  /*1ee1c0*/  LDL.LU R0, [R1+0x12f4] ;  /* 0x0012f40001007983 */ /* 0x002ea40000300800 */
[----:B------:R-:W-:Y:S01]  /*1ee1d0*/  IMAD.X R19, R27, 0x1, R26, P1 ;  /* 0x000000011b137824 */ /* 0x000fe200008e061a */
[----:B------:R-:W-:-:S04]  /*1ee1e0*/  IADD3 R24, P1, R2, R29, RZ ;  /* 0x0000001d02187210 */ /* 0x000fc80007f3e0ff */
[----:B------:R0:W-:Y:S01]  /*1ee1f0*/  STL.64 [R1+0x2450], R18 ;  /* 0x0024501201007387 */ /* 0x0001e20000100a00 */
[----:B------:R-:W-:-:S03]  /*1ee200*/  IMAD.X R25, R27, 0x1, R28, P1 ;  /* 0x000000011b197824 */ /* 0x000fc600008e061c */
[----:B0-----:R-:W2:Y:S04]  /*1ee210*/  LDL.LU R18, [R1+0x12f8] ;  /* 0x0012f80001127983 */ /* 0x001ea80000300800 */
[----:B------:R-:W2:Y:S04]  /*1ee220*/  LDL.LU R19, [R1+0x12fc] ;  /* 0x0012fc0001137983 */ /* 0x000ea80000300800 */
[----:B------:R0:W-:Y:S04]  /*1ee230*/  STL [R1+0x2e8c], R8 ;  /* 0x002e8c0801007387 */ /* 0x0001e80000100800 */
[----:B0-----:R-:W2:Y:S04]  /*1ee240*/  LDL.LU R8, [R1+0x1304] ;  /* 0x0013040001087983 */ /* 0x001ea80000300800 */
[----:B------:R-:W2:Y:S04]  /*1ee250*/  LDL.LU R10, [R1+0x1308] ;  /* 0x00130800010a7983 */ /* 0x000ea80000300800 */
[----:B------:R0:W-:Y:S04]  /*1ee260*/  STL [R1+0x2ecc], R3 ;  /* 0x002ecc0301007387 */ /* 0x0001e80000100800 */
[----:B0-----:R-:W2:Y:S04]  /*1ee270*/  LDL.LU R3, [R1+0x130c] ;  /* 0x00130c0001037983 */ /* 0x001ea80000300800 */
[----:B------:R0:W-:Y:S04]  /*1ee280*/  STL.64 [R1+0x2448], R24 ;  /* 0x0024481801007387 */ /* 0x0001e80000100a00 */
[----:B0-----:R-:W2:Y:S01]  /*1ee290*/  LDL.LU.64 R24, [R1+0x7fb0] ;  /* 0x007fb00001187983 */ /* 0x001ea20000300a00 */
[----:B------:R-:W-:-:S03]  /*1ee2a0*/  F2FP.SATFINITE.E4M3.F32.PACK_AB_MERGE_C R11, R11, R12, RZ ;  /* 0x0000000c0b0b723e */ /* 0x000fc600048070ff */
[----:B------:R-:W-:Y:S01]  /*1ee2b0*/  STL.64 [R1+0x7f90], R28 ;  /* 0x007f901c01007387 */ /* 0x000fe20000100a00 */
[----:B----4-:R-:W-:-:S03]  /*1ee2c0*/  F2FP.SATFINITE.E4M3.F32.PACK_AB_MERGE_C R7, R7, R13, RZ ;  /* 0x0000000d0707723e */ /* 0x010fc600048070ff */
[----:B------:R-:W4:Y:S04]  /*1ee2d0*/  LDL.LU R12, [R1+0x1310] ;  /* 0x00131000010c7983 */ /* 0x000f280000300800 */
[----:B------:R0:W-:Y:S01]  /*1ee2e0*/  STL [R1+0x2e28], R11 ;  /* 0x002e280b01007387 */ /* 0x0001e20000100800 */
[----:B---3--:R-:W-:-:S03]  /*1ee2f0*/  F2FP.SATFINITE.E4M3.F32.PACK_AB_MERGE_C R20, R4, R21, RZ ;  /* 0x000000150414723e */ /* 0x008fc600048070ff */
[----:B0-----:R-:W4:Y:S04]  /*1ee300*/  LDL.LU R11, [R1+0x1314] ;  /* 0x00131400010b7983 */ /* 0x001f280000300800 */
[----:B------:R0:W-:Y:S04]  /*1ee310*/  STL [R1+0x2e38], R7 ;  /* 0x002e380701007387 */ /* 0x0001e80000100800 */
[----:B------:R-:W3:Y:S01]  /*1ee320*/  LDL.LU R13, [R1+0x1318] ;  /* 0x00131800010d7983 */ /* 0x000ee20000300800 */
[----:B------:R-:W-:-:S03]  /*1ee330*/  F2FP.SATFINITE.E4M3.F32.PACK_AB_MERGE_C R4, R6, R5, RZ ;  /* 0x000000050604723e */ /* 0x000fc600048070ff */
[----:B0-----:R-:W3:Y:S01]  /*1ee340*/  LDL.LU R7, [R1+0x131c] ;  /* 0x00131c0001077983 */ /* 0x001ee20000300800 */
[----:B--2---:R-:W-:-:S03]  /*1ee350*/  IADD3 R28, P1, R2, R25, RZ ;  /* 0x00000019021c7210 */ /* 0x004fc60007f3e0ff */
[----:B------:R0:W-:Y:S02]  /*1ee360*/  STL.64 [R1+0x7f88], R24 ;  /* 0x007f881801007387 */ /* 0x0001e40000100a00 */
[----:B------:R-:W-:Y:S02]  /*1ee370*/  IMAD.X R29, R27, 0x1, R24, P1 ;  /* 0x000000011b1d7824 */ /* 0x000fe400008e0618 */
[----:B0-----:R-:W2:Y:S04]  /*1ee380*/  LDL.LU R25, [R1+0x1300] ;  /* 0x0013000001197983 */ /* 0x001ea80000300800 */
[----:B------:R-:W-:Y:S04]  /*1ee390*/  STL.64 [R1+0x2440], R28 ;  /* 0x0024401c01007387 */ /* 0x000fe80000100a00 */
[----:B------:R-:W3:Y:S04]  /*1ee3a0*/  LDL.LU R24, [R1+0x1320] ;  /* 0x0013200001187983 */ /* 0x000ee80000300800 */
[----:B------:R0:W-:Y:S02]  /*1ee3b0*/  STL [R1+0x2dc8], R20 ;  /* 0x002dc81401007387 */ /* 0x0001e40000100800 */
[----:B0-----:R-:W-:-:S02]  /*1ee3c0*/  IADD3 R20, P1, R2, R23, RZ ;  /* 0x0000001702147210 */ /* 0x001fc40007f3e0ff */
[----:B------:R-:W3:Y:S04]  /*1ee3d0*/  LDL.LU R28, [R1+0x1324] ;  /* 0x00132400011c7983 */ /* 0x000ee80000300800 */
[----:B------:R0:W-:Y:S01]  /*1ee3e0*/  STL [R1+0x2de8], R4 ;  /* 0x002de80401007387 */ /* 0x0001e20000100800 */
[----:B------:R-:W-:-:S03]  /*1ee3f0*/  IMAD.X R21, R27, 0x1, R22, P1 ;  /* 0x000000011b157824 */ /* 0x000fc600008e0616 */
[----:B------:R-:W3:Y:S04]  /*1ee400*/  LDL.LU R29, [R1+0x1328] ;  /* 0x00132800011d7983 */ /* 0x000ee80000300800 */
[----:B0-----:R-:W3:Y:S04]  /*1ee410*/  LDL.LU R4, [R1+0x132c] ;  /* 0x00132c0001047983 */ /* 0x001ee80000300800 */
[----:B------:R-:W3:Y:S04]  /*1ee420*/  LDL.LU R5, [R1+0x1330] ;  /* 0x0013300001057983 */ /* 0x000ee80000300800 */
[----:B------:R-:W3:Y:S04]  /*1ee430*/  LDL.LU R6, [R1+0x1334] ;  /* 0x0013340001067983 */ /* 0x000ee80000300800 */
[----:B------:R0:W-:Y:S04]  /*1ee440*/  STL.64 [R1+0x2438], R20 ;  /* 0x0024381401007387 */ /* 0x0001e80000100a00 */
[----:B0-----:R-:W4:Y:S01]  /*1ee450*/  LDL.LU.64 R20, [R1+0x7fa8] ;  /* 0x007fa80001147983 */ /* 0x001f220000300a00 */
[----:B------:R-:W-:-:S02]  /*1ee460*/  F2FP.SATFINITE.E4M3.F32.PACK_AB_MERGE_C R0, R0, R9, RZ ;  /* 0x000000090000723e */ /* 0x000fc400048070ff */
[----:B------:R-:W-:Y:S01]  /*1ee470*/  F2FP.SATFINITE.E4M3.F32.PACK_AB_MERGE_C R19, R19, R18, RZ ;  /* 0x000000121313723e */ /* 0x000fe200048070ff */
[----:B------:R-:W3:Y:S04]  /*1ee480*/  LDL.LU R9, [R1+0x1338] ;  /* 0x0013380001097983 */ /* 0x000ee80000300800 */
[----:B------:R0:W-:Y:S04]  /*1ee490*/  STL [R1+0x2d18], R0 ;  /* 0x002d180001007387 */ /* 0x0001e80000100800 */
[----:B0-----:R-:W3:Y:S04]  /*1ee4a0*/  LDL.LU R0, [R1+0x133c] ;  /* 0x00133c0001007983 */ /* 0x001ee80000300800 */
[----:B------:R0:W-:Y:S01]  /*1ee4b0*/  STL [R1+0x2d1c], R19 ;  /* 0x002d1c1301007387 */ /* 0x0001e20000100800 */
[----:B----4-:R-:W-:-:S05]  /*1ee4c0*/  IADD3 R18, P1, R2, R21, RZ ;  /* 0x0000001502127210 */ /* 0x010fca0007f3e0ff */
[----:B0-----:R-:W-:-:S05]  /*1ee4d0*/  IMAD.X R19, R27, 0x1, R20, P1 ;  /* 0x000000011b137824 */ /* 0x001fca00008e0614 */
[----:B------:R0:W-:Y:S04]  /*1ee4e0*/  STL.64 [R1+0x2430], R18 ;  /* 0x0024301201007387 */ /* 0x0001e80000100a00 */
[----:B0-----:R-:W4:Y:S04]  /*1ee4f0*/  LDL.LU.64 R18, [R1+0x7fa0] ;  /* 0x007fa00001127983 */ /* 0x001f280000300a00 */
[----:B------:R-:W-:Y:S01]  /*1ee500*/  STL.64 [R1+0x7f80], R20 ;  /* 0x007f801401007387 */ /* 0x000fe20000100a00 */
[----:B--2---:R-:W-:Y:S02]  /*1ee510*/  F2FP.SATFINITE.E4M3.F32.PACK_AB_MERGE_C R8, R8, R25, RZ ;  /* 0x000000190808723e */ /* 0x004fe400048070ff */
[----:B------:R-:W-:-:S02]  /*1ee520*/  F2FP.SATFINITE.E4M3.F32.PACK_AB_MERGE_C R3, R3, R10, RZ ;  /* 0x0000000a0303723e */ /* 0x000fc400048070ff */
[----:B------:R-:W-:Y:S01]  /*1ee530*/  F2FP.SATFINITE.E4M3.F32.PACK_AB_MERGE_C R11, R11, R12, RZ ;  /* 0x0000000c0b0b723e */ /* 0x000fe200048070ff */
[----:B------:R-:W2:Y:S04]  /*1ee540*/  LDL.LU R25, [R1+0x1340] ;  /* 0x0013400001197983 */ /* 0x000ea80000300800 */
[----:B------:R0:W-:Y:S01]  /*1ee550*/  STL [R1+0x2c68], R8 ;  /* 0x002c680801007387 */ /* 0x0001e20000100800 */
[----:B---3--:R-:W-:-:S03]  /*1ee560*/  F2FP.SATFINITE.E4M3.F32.PACK_AB_MERGE_C R7, R7, R13, RZ ;  /* 0x0000000d0707723e */ /* 0x008fc600048070ff */
[----:B0-----:R-:W2:Y:S04]  /*1ee570*/  LDL.LU R8, [R1+0x1344] ;  /* 0x0013440001087983 */ /* 0x001ea80000300800 */
[----:B------:R0:W-:Y:S04]  /*1ee580*/  STL [R1+0x2c88], R3 ;  /* 0x002c880301007387 */ /* 0x0001e80000100800 */
[----:B------:R-:W3:Y:S04]  /*1ee590*/  LDL.LU R10, [R1+0x1348] ;  /* 0x00134800010a7983 */ /* 0x000ee80000300800 */
[----:B0-----:R-:W3:Y:S01]  /*1ee5a0*/  LDL.LU R3, [R1+0x134c] ;  /* 0x00134c0001037983 */ /* 0x001ee20000300800 */
[----:B----4-:R-:W-:-:S05]  /*1ee5b0*/  IADD3 R20, P1, R2, R19, RZ ;  /* 0x0000001302147210 */ /* 0x010fca0007f3e0ff */
[C---:B------:R-:W-:Y:S01]  /*1ee5c0*/  IMAD.X R21, R27.reuse, 0x1, R18, P1 ;  /* 0x000000011b157824 */ /* 0x040fe200008e0612 */
[----:B------:R-:W-:Y:S01]  /*1ee5d0*/  IADD3 R12, P1, R2, R17, RZ ;  /* 0x00000011020c7210 */ /* 0x000fe20007f3e0ff */
[----:B------:R0:W-:Y:S04]  /*1ee5e0*/  STL.64 [R1+0x7f78], R18 ;  /* 0x007f781201007387 */ /* 0x0001e80000100a00 */
[----:B------:R1:W-:Y:S01]  /*1ee5f0*/  STL.64 [R1+0x2428], R20 ;  /* 0x0024281401007387 */ /* 0x0003e20000100a00 */
[----:B------:R-:W-:-:S03]  /*1ee600*/  IMAD.X R13, R27, 0x1, R15, P1 ;  /* 0x000000011b0d7824 */ /* 0x000fc600008e060f */
[----:B------:R-:W-:Y:S04]  /*1ee610*/  STL [R1+0x2bfc], R11 ;  /* 0x002bfc0b01007387 */ /* 0x000fe80000100800 */
[----:B------:R-:W-:Y:S04]  /*1ee620*/  STL [R1+0x2c08], R7 ;  /* 0x002c080701007387 */ /* 0x000fe80000100800 */
[----:B------:R4:W-:Y:S01]  /*1ee630*/  STL.64 [R1+0x2420], R12 ;  /* 0x0024200c01007387 */ /* 0x0009e20000100a00 */
[----:B0-----:R-:W-:Y:S02]  /*1ee640*/  IADD3 R18, P1, R2, R16, RZ ;  /* 0x0000001002127210 */ /* 0x001fe40007f3e0ff */
[----:B-1----:R-:W-:Y:S01]  /*1ee650*/  F2FP.SATFINITE.E4M3.F32.PACK_AB_MERGE_C R20, R28, R24, RZ ;  /* 0x000000181c14723e */ /* 0x002fe200048070ff */
[----:B----4-:R-:W4:Y:S04]  /*1ee660*/  LDL.LU R12, [R1+0x1350] ;  /* 0x00135000010c7983 */ /* 0x010f280000300800 */
[----:B------:R-:W4:Y:S04]  /*1ee670*/  LDL.LU R11, [R1+0x1354] ;  /* 0x00135400010b7983 */ /* 0x000f280000300800 */
[----:B------:R-:W4:Y:S04]  /*1ee680*/  LDL.LU R13, [R1+0x1358] ;  /* 0x00135800010d7983 */ /* 0x000f280000300800 */
[----:B------:R-:W4:Y:S01]  /*1ee690*/  LDL.LU R7, [R1+0x135c] ;  /* 0x00135c0001077983 */ /* 0x000f220000300800 */
[----:B------:R-:W-:-:S03]  /*1ee6a0*/  IMAD.X R19, R27, 0x1, R14, P1 ;  /* 0x000000011b137824 */ /* 0x000fc600008e060e */
[----:B------:R-:W-:Y:S04]  /*1ee6b0*/  STL [R1+0x2b78], R20 ;  /* 0x002b781401007387 */ /* 0x000fe80000100800 */
[----:B------:R-:W4:Y:S04]  /*1ee6c0*/  LDL.LU R27, [R1+0x7f98] ;  /* 0x007f9800011b7983 */ /* 0x000f280000300800 */
[----:B------:R0:W-:Y:S01]  /*1ee6d0*/  STL.64 [R1+0x2418], R18 ;  /* 0x0024181201007387 */ /* 0x0001e20000100a00 */
[----:B------:R-:W-:Y:S01]  /*1ee6e0*/  VIADD R2, R2, UR6 ;  /* 0x0000000602027c36 */ /* 0x000fe20008000000 */
[----:B------:R-:W-:-:S02]  /*1ee6f0*/  F2FP.SATFINITE.E4M3.F32.PACK_AB_MERGE_C R0, R0, R9, RZ ;  /* 0x000000090000723e */ /* 0x000fc400048070ff */
[----:B--2---:R-:W-:Y:S02]  /*1ee700*/  F2FP.SATFINITE.E4M3.F32.PACK_AB_MERGE_C R8, R8, R25, RZ ;  /* 0x000000190808723e */ /* 0x004fe400048070ff */
[----:B---3--:R-:W-:Y:S01]  /*1ee710*/  F2FP.SATFINITE.E4M3.F32.PACK_AB_MERGE_C R3, R3, R10, RZ ;  /* 0x0000000a0303723e */ /* 0x008fe200048070ff */
[----:B------:R-:W-:Y:S01]  /*1ee720*/  ULDC UR6, c[0x0][0x248] ;  /* 0x0000920000067ab9 */ /* 0x000fe20000000800 */
[----:B0-----:R-:W-:Y:S02]  /*1ee730*/  F2FP.SATFINITE.E4M3.F32.PACK_AB_MERGE_C R18, R4, R29, RZ ;  /* 0x0000001d0412723e */ /* 0x001fe400048070ff */
[----:B------:R-:W-:Y:S02]  /*1ee740*/  F2FP.SATFINITE.E4M3.F32.PACK_AB_MERGE_C R4, R6, R5, RZ ;  /* 0x000000050604723e */ /* 0x000fe400048070ff */
[----:B------:R-:W2:Y:S04]  /*1ee750*/  LDL.LU R5, [R1+0x1360] ;  /* 0x0013600001057983 */ /* 0x000ea80000300800 */
[----:B------:R0:W-:Y:S04]  /*1ee760*/  STL [R1+0x2b6c], R18 ;  /* 0x002b6c1201007387 */ /* 0x0001e80000100800 */
[----:B------:R-:W2:Y:S04]  /*1ee770*/  LDL.LU R6, [R1+0x1364] ;  /* 0x0013640001067983 */ /* 0x000ea80000300800 */
[----:B------:R1:W-:Y:S04]  /*1ee780*/  STL [R1+0x291c], R4 ;  /* 0x00291c0401007387 */ /* 0x0003e80000100800 */
[----:B------:R-:W3:Y:S04]  /*1ee790*/  LDL.LU R20, [R1+0x1368] ;  /* 0x0013680001147983 */ /* 0x000ee80000300800 */
[----:B------:R-:W3:Y:S04]  /*1ee7a0*/  LDL.LU R21, [R1+0x136c] ;  /* 0x00136c0001157983 */ /* 0x000ee80000300800 */
[----:B------:R1:W-:Y:S04]  /*1ee7b0*/  STL [R1+0x2918], R0 ;  /* 0x0029180001007387 */ /* 0x0003e80000100800 */
[----:B0-----:R-:W3:Y:S04]  /*1ee7c0*/  LDL.LU R18, [R1+0x1370] ;  /* 0x0013700001127983 */ /* 0x001ee80000300800 */
[----:B------:R-:W3:Y:S01]  /*1ee7d0*/  LDL.LU R19, [R1+0x1374] ;  /* 0x0013740001137983 */ /* 0x000ee20000300800 */
[----:B-1----:R-:W-:-:S03]  /*1ee7e0*/  SHF.R.S32.HI R4, RZ, 0x1f, R2 ;  /* 0x0000001fff047819 */ /* 0x002fc60000011402 */
[----:B------:R-:W3:Y:S04]  /*1ee7f0*/  LDL.LU R9, [R1+0x1378] ;  /* 0x0013780001097983 */ /* 0x000ee80000300800 */
[----:B------:R-:W3:Y:S01]  /*1ee800*/  LDL.LU R0, [R1+0x137c] ;  /* 0x00137c0001007983 */ /* 0x000ee20000300800 */
[----:B----4-:R-:W-:-:S05]  /*1ee810*/  IADD3 R28, P1, R2, R27, RZ ;  /* 0x0000001b021c7210 */ /* 0x010fca0007f3e0ff */
[----:B------:R-:W-:-:S05]  /*1ee820*/  IMAD.X R29, R4, 0x1, R26, P1 ;  /* 0x00000001041d7824 */ /* 0x000fca00008e061a */
[----:B------:R0:W-:Y:S04]  /*1ee830*/  STL.64 [R1+0x2410], R28 ;  /* 0x0024101c01007387 */ /* 0x0001e80000100a00 */
[----:B0-----:R-:W4:Y:S04]  /*1ee840*/  LDL.LU.64 R28, [R1+0x7f90] ;  /* 0x007f9000011c7983 */ /* 0x001f280000300a00 */
[----:B------:R-:W-:Y:S04]  /*1ee850*/  STL [R1+0x84c], R8 ;  /* 0x00084c0801007387 */ /* 0x000fe80000100800 */
[----:B------:R-:W-:Y:S01]  /*1ee860*/  STL [R1+0x85c], R3 ;  /* 0x00085c0301007387 */ /* 0x000fe20000100800 */
[----:B----4-:R-:W-:-:S05]  /*1ee870*/  IADD3 R24, P1, R2, R29, RZ ;  /* 0x0000001d02187210 */ /* 0x010fca0007f3e0ff */
[----:B------:R-:W-:-:S05]  /*1ee880*/  IMAD.X R25, R4, 0x1, R28, P1 ;  /* 0x0000000104197824 */ /* 0x000fca00008e061c */
[----:B------:R0:W-:Y:S04]  /*1ee890*/  STL.64 [R1+0x2408], R24 ;  /* 0x0024081801007387 */ /* 0x0001e80000100a00 */
[----:B0-----:R-:W4:Y:S01]  /*1ee8a0*/  LDL.LU.64 R24, [R1+0x7f88] ;  /* 0x007f880001187983 */ /* 0x001f220000300a00 */
[----:B------:R-:W-:-:S03]  /*1ee8b0*/  F2FP.SATFINITE.E4M3.F32.PACK_AB_MERGE_C R11, R11, R12, RZ ;  /* 0x0000000c0b0b723e */ /* 0x000fc600048070ff */
[----:B------:R-:W4:Y:S04]  /*1ee8c0*/  LDL.LU R8, [R1+0x1394] ;  /* 0x0013940001087983 */ /* 0x000f280000300800 */
[----:B------:R-:W4:Y:S04]  /*1ee8d0*/  LDL.LU R10, [R1+0x1398] ;  /* 0x00139800010a7983 */ /* 0x000f280000300800 */
[----:B------:R-:W4:Y:S01]  /*1ee8e0*/  LDL.LU R3, [R1+0x139c] ;  /* 0x00139c0001037983 */ /* 0x000f220000300800 */
[----:B------:R-:W-:-:S03]  /*1ee8f0*/  F2FP.SATFINITE.E4M3.F32.PACK_AB_MERGE_C R7, R7, R13, RZ ;  /* 0x0000000d0707723e */ /* 0x000fc600048070ff */
[----:B------:R0:W-:Y:S01]  /*1ee900*/  STL.64 [R1+0x7f70], R28 ;  /* 0x007f701c01007387 */ /* 0x0001e20000100a00 */
[----:B--2---:R-:W-:Y:S02]  /*1ee910*/  F2FP.SATFINITE.E4M3.F32.PACK_AB_MERGE_C R5, R6, R5, RZ ;  /* 0x000000050605723e */ /* 0x004fe400048070ff */
[----:B---3--:R-:W-:Y:S01]  /*1ee920*/  F2FP.SATFINITE.E4M3.F32.PACK_AB_MERGE_C R21, R21, R20, RZ ;  /* 0x000000141515723e */ /* 0x008fe200048070ff */
[----:B0-----:R-:W2:Y:S04]  /*1ee930*/  LDL.LU R28, [R1+0x138c] ;  /* 0x00138c00011c7983 */ /* 0x001ea80000300800 */
[----:B------:R-:W3:Y:S04]  /*1ee940*/  LDL.LU R29, [R1+0x1390] ;  /* 0x00139000011d7983 */ /* 0x000ee80000300800 */
[----:B------:R-:W-:Y:S04]  /*1ee950*/  STL [R1+0x7e8], R11 ;  /* 0x0007e80b01007387 */ /* 0x000fe80000100800 */
[----:B------:R-:W-:Y:S01]  /*1ee960*/  STL [R1+0x7f8], R7 ;  /* 0x0007f80701007387 */ /* 0x000fe20000100800 */
[----:B----4-:R-:W-:-:S05]  /*1ee970*/  IADD3 R12, P1, R2, R25, RZ ;  /* 0x00000019020c7210 */ /* 0x010fca0007f3e0ff */
[----:B------:R-:W-:-:S05]  /*1ee980*/  IMAD.X R13, R4, 0x1, R24, P1 ;  /* 0x00000001040d7824 */ /* 0x000fca00008e0618 */
[----:B------:R0:W-:Y:S01]  /*1ee990*/  STL.64 [R1+0x2400], R12 ;  /* 0x0024000c01007387 */ /* 0x0001e20000100a00 */
[----:B------:R-:W-:-:S03]  /*1ee9a0*/  IADD3 R20, P1, R2, R23, RZ ;  /* 0x0000001702147210 */ /* 0x000fc60007f3e0ff */
[----:B0-----:R-:W4:Y:S04]  /*1ee9b0*/  LDL.LU R13, [R1+0x13a0] ;  /* 0x0013a000010d7983 */ /* 0x001f280000300800 */
[----:B------:R-:W4:Y:S04]  /*1ee9c0*/  LDL.LU R7, [R1+0x13a4] ;  /* 0x0013a40001077983 */ /* 0x000f280000300800 */
[----:B------:R0:W-:Y:S04]  /*1ee9d0*/  STL.64 [R1+0x7f68], R24 ;  /* 0x007f681801007387 */ /* 0x0001e80000100a00 */
[----:B0-----:R-:W2:Y:S04]  /*1ee9e0*/  LDL.LU R24, [R1+0x1384] ;  /* 0x0013840001187983 */ /* 0x001ea80000300800 */
[----:B------:R-:W4:Y:S04]  /*1ee9f0*/  LDL.LU R25, [R1+0x1388] ;  /* 0x0013880001197983 */ /* 0x000f280000300800 */
[----:B------:R-:W4:Y:S04]  /*1eea00*/  LDL.LU R12, [R1+0x13a8] ;  /* 0x0013a800010c7983 */ /* 0x000f280000300800 */
[----:B------:R-:W4:Y:S04]  /*1eea10*/  LDL.LU R11, [R1+0x13ac] ;  /* 0x0013ac00010b7983 */ /* 0x000f280000300800 */
[----:B------:R0:W-:Y:S04]  /*1eea20*/  STL [R1+0x784], R5 ;  /* 0x0007840501007387 */ /* 0x0001e80000100800 */
[----:B0-----:R-:W4:Y:S04]  /*1eea30*/  LDL.LU R5, [R1+0x13b0] ;  /* 0x0013b00001057983 */ /* 0x001f280000300800 */
[----:B------:R-:W4:Y:S04]  /*1eea40*/  LDL.LU R6, [R1+0x13b4] ;  /* 0x0013b40001067983 */ /* 0x000f280000300800 */
[----:B------:R0:W-:Y:S02]  /*1eea50*/  STL [R1+0x79c], R21 ;  /* 0x00079c1501007387 */ /* 0x0001e40000100800 */
[----:B0-----:R-:W-:-:S05]  /*1eea60*/  IMAD.X R21, R4, 0x1, R22, P1 ;  /* 0x0000000104157824 */ /* 0x001fca00008e0616 */
[----:B------:R0:W-:Y:S04]  /*1eea70*/  STL.64 [R1+0x23f8], R20 ;  /* 0x0023f81401007387 */ /* 0x0001e80000100a00 */
[----:B0-----:R-:W3:Y:S01]  /*1eea80*/  LDL.LU.64 R20, [R1+0x7f80] ;  /* 0x007f800001147983 */ /* 0x001ee20000300a00 */
[----:B------:R-:W-:Y:S02]  /*1eea90*/  F2FP.SATFINITE.E4M3.F32.PACK_AB_MERGE_C R19, R19, R18, RZ ;  /* 0x000000121313723e */ /* 0x000fe400048070ff */
[----:B------:R-:W-:Y:S02]  /*1eeaa0*/  F2FP.SATFINITE.E4M3.F32.PACK_AB_MERGE_C R18, R0, R9, RZ ;  /* 0x000000090012723e */ /* 0x000fe400048070ff */
[----:B------:R-:W2:Y:S04]  /*1eeab0*/  LDL.LU R9, [R1+0x13b8] ;  /* 0x0013b80001097983 */ /* 0x000ea80000300800 */
[----:B------:R-:W-:Y:S04]  /*1eeac0*/  STL [R1+0x728], R19 ;  /* 0x0007281301007387 */ /* 0x000fe80000100800 */
[----:B------:R-:W2:Y:S04]  /*1eead0*/  LDL.LU R0, [R1+0x13bc] ;  /* 0x0013bc0001007983 */ /* 0x000ea80000300800 */
[----:B------:R3:W-:Y:S02]  /*1eeae0*/  STL [R1+0x734], R18 ;  /* 0x0007341201007387 */ /* 0x0007e40000100800 */
[----:B---3--:R-:W-:-:S02]  /*1eeaf0*/  IADD3 R18, P1, R2, R21, RZ ;  /* 0x0000001502127210 */ /* 0x008fc40007f3e0ff */
[----:B------:R0:W-:Y:S03]  /*1eeb00*/  STL [R1+0x7f58], R21 ;  /* 0x007f581501007387 */ /* 0x0001e60000100800 */
[----:B------:R-:W-:Y:S01]  /*1eeb10*/  IMAD.X R19, R4, 0x1, R20, P1 ;  /* 0x0000000104137824 */ /* 0x000fe200008e0614 */
[----:B0-----:R-:W3:Y:S04]  /*1eeb20*/  LDL.LU R21, [R1+0x1380] ;  /* 0x0013800001157983 */ /* 0x001ee80000300800 */
[----:B------:R0:W-:Y:S04]  /*1eeb30*/  STL.64 [R1+0x23f0], R18 ;  /* 0x0023f01201007387 */ /* 0x0001e80000100a00 */
[----:B0-----:R-:W4:Y:S04]  /*1eeb40*/  LDL.LU.64 R18, [R1+0x7f78] ;  /* 0x007f780001127983 */ /* 0x001f280000300a00 */
[----:B------:R0:W-:Y:S01]  /*1eeb50*/  STL [R1+0x7f5c], R20 ;  /* 0x007f5c1401007387 */ /* 0x0001e20000100800 */
[----:B------:R-:W-:-:S02]  /*1eeb60*/  F2FP.SATFINITE.E4M3.F32.PACK_AB_MERGE_C R8, R8, R29, RZ ;  /* 0x0000001d0808723e */ /* 0x000fc400048070ff */
[----:B------:R-:W-:Y:S02]  /*1eeb70*/  F2FP.SATFINITE.E4M3.F32.PACK_AB_MERGE_C R3, R3, R10, RZ ;  /* 0x0000000a0303723e */ /* 0x000fe400048070ff */
[----:B--2---:R-:W-:Y:S02]  /*1eeb80*/  F2FP.SATFINITE.E4M3.F32.PACK_AB_MERGE_C R0, R0, R9, RZ ;  /* 0x000000090000723e */ /* 0x004fe400048070ff */
[----:B---3--:R-:W-:Y:S02]  /*1eeb90*/  F2FP.SATFINITE.E4M3.F32.PACK_AB_MERGE_C R21, R24, R21, RZ ;  /* 0x000000151815723e */ /* 0x008fe400048070ff */
[----:B----4-:R-:W-:-:S03]  /*1eeba0*/  F2FP.SATFINITE.E4M3.F32.PACK_AB_MERGE_C R24, R28, R25, RZ ;  /* 0x000000191c18723e */ /* 0x010fc600048070ff */
[----:B------:R1:W-:Y:S04]  /*1eebb0*/  STL [R1+0x6d4], R21 ;  /* 0x0006d41501007387 */ /* 0x0003e80000100800 */
[----:B------:R2:W-:Y:S01]  /*1eebc0*/  STL [R1+0x6e0], R24 ;  /* 0x0006e01801007387 */ /* 0x0005e20000100800 */
[----:B0-----:R-:W-:-:S03]  /*1eebd0*/  IADD3 R20, P1, R2, R19, RZ ;  /* 0x0000001302147210 */ /* 0x001fc60007f3e0ff */
[----:B------:R0:W-:Y:S02]  /*1eebe0*/  STL.64 [R1+0x7f60], R18 ;  /* 0x007f601201007387 */ /* 0x0001e40000100a00 */
[----:B-1----:R-:W-:-:S05]  /*1eebf0*/  IMAD.X R21, R4, 0x1, R18, P1 ;  /* 0x0000000104157824 */ /* 0x002fca00008e0612 */
[----:B------:R-:W-:Y:S04]  /*1eec00*/  STL.64 [R1+0x23e8], R20 ;  /* 0x0023e81401007387 */ /* 0x000fe80000100a00 */
[----:B--2---:R-:W2:Y:S01]  /*1eec10*/  LDL.LU R24, [R1+0x13c0] ;  /* 0x0013c00001187983 */ /* 0x004ea20000300800 */
[----:B0-----:R-:W-:-:S03]  /*1eec20*/  IADD3 R18, P1, R2, R17, RZ ;  /* 0x0000001102127210 */ /* 0x001fc60007f3e0ff */
[----:B------:R0:W-:Y:S04]  /*1eec30*/  STL [R1+0x514], R8 ;  /* 0x0005140801007387 */ /* 0x0001e80000100800 */
[----:B------:R-:W2:Y:S04]  /*1eec40*/  LDL.LU R25, [R1+0x13c4] ;  /* 0x0013c40001197983 */ /* 0x000ea80000300800 */
[----:B------:R1:W-:Y:S01]  /*1eec50*/  STL [R1+0x518], R3 ;  /* 0x0005180301007387 */ /* 0x0003e20000100800 */
[----:B------:R-:W-:-:S03]  /*1eec60*/  IMAD.X R19, R4, 0x1, R15, P1 ;  /* 0x0000000104137824 */ /* 0x000fc600008e060f */
[----:B------:R-:W3:Y:S01]  /*1eec70*/  LDL.LU R10, [R1+0x13c8] ;  /* 0x0013c800010a7983 */ /* 0x000ee20000300800 */
[----:B0-----:R-:W-:-:S03]  /*1eec80*/  F2FP.SATFINITE.E4M3.F32.PACK_AB_MERGE_C R8, R7, R13, RZ ;  /* 0x0000000d0708723e */ /* 0x001fc600048070ff */
[----:B-1----:R-:W3:Y:S04]  /*1eec90*/  LDL.LU R3, [R1+0x13cc] ;  /* 0x0013cc0001037983 */ /* 0x002ee80000300800 */
[----:B------:R-:W4:Y:S04]  /*1eeca0*/  LDL.LU R13, [R1+0x13d0] ;  /* 0x0013d000010d7983 */ /* 0x000f280000300800 */
[----:B------:R-:W4:Y:S04]  /*1eecb0*/  LDL.LU R7, [R1+0x13d4] ;  /* 0x0013d40001077983 */ /* 0x000f280000300800 */
[----:B------:R0:W-:Y:S04]  /*1eecc0*/  STL.64 [R1+0x23e0], R18 ;  /* 0x0023e01201007387 */ /* 0x0001e80000100a00 */
[----:B------:R1:W-:Y:S01]  /*1eecd0*/  STL [R1+0x504], R8 ;  /* 0x0005040801007387 */ /* 0x0003e20000100800 */
[----:B0-----:R-:W-:-:S02]  /*1eece0*/  IADD3 R18, P1, R2, R16, RZ ;  /* 0x0000001002127210 */ /* 0x001fc40007f3e0ff */
[----:B-1----:R-:W-:-:S03]  /*1eecf0*/  F2FP.SATFINITE.E4M3.F32.PACK_AB_MERGE_C R8, R11, R12, RZ ;  /* 0x0000000c0b08723e */ /* 0x002fc600048070ff */
[----:B------:R-:W-:Y:S01]  /*1eed00*/  IMAD.X R19, R4, 0x1, R14, P1 ;  /* 0x0000000104137824 */ /* 0x000fe200008e060e */
[----:B------:R-:W-:-:S04]  /*1eed10*/  F2FP.SATFINITE.E4M3.F32.PACK_AB_MERGE_C R4, R6, R5, RZ ;  /* 0x000000050604723e */ /* 0x000fc800048070ff */
[----:B------:R0:W-:Y:S01]  /*1eed20*/  STL.64 [R1+0x23d8], R18 ;  /* 0x0023d81201007387 */ /* 0x0001e20000100a00 */
[----:B------:R-:W-:Y:S01]  /*1eed30*/  VIADD R2, R2, UR6 ;  /* 0x0000000602027c36 */ /* 0x000fe20008000000 */
[----:B------:R-:W-:Y:S02]  /*1eed40*/  ULDC UR6, c[0x0][0x248] ;  /* 0x0000920000067ab9 */ /* 0x000fe40000000800 */
[----:B0-----:R-:W4:Y:S04]  /*1eed50*/  LDL.LU R18, [R1+0x13d8] ;  /* 0x0013d80001127983 */ /* 0x001f280000300800 */
[----:B------:R-:W-:Y:S04]  /*1eed60*/  STL [R1+0x508], R8 ;  /* 0x0005080801007387 */ /* 0x000fe80000100800 */
[----:B------:R-:W4:Y:S04]  /*1eed70*/  LDL.LU R19, [R1+0x13dc] ;  /* 0x0013dc0001137983 */ /* 0x000f280000300800 */
[----:B------:R0:W-:Y:S04]  /*1eed80*/  STL [R1+0x4f4], R4 ;  /* 0x0004f40401007387 */ /* 0x0001e80000100800 */
[----:B0-----:R-:W4:Y:S04]  /*1eed90*/  LDL.LU R4, [R1+0x14b0] ;  /* 0x0014b00001047983 */ /* 0x001f280000300800 */
        /* <DEDUP_REMOVED lines=8> */
[----:B------:R-:W4:Y:S01]  /*1eee20*/  LDL.LU R9, [R1+0x1408] ;  /* 0x0014080001097983 */ /* 0x000f220000300800 */
[----:B------:R-:W-:-:S03]  /*1eee30*/  IADD3 R28, P1, R2, R27, RZ ;  /* 0x0000001b021c7210 */ /* 0x000fc60007f3e0ff */
[----:B0-----:R-:W4:Y:S04]  /*1eee40*/  LDL.LU R0, [R1+0x140c] ;  /* 0x00140c0001007983 */ /* 0x001f280000300800 */
[----:B------:R0:W-:Y:S02]  /*1eee50*/  STL [R1+0x7f48], R27 ;  /* 0x007f481b01007387 */ /* 0x0001e40000100800 */
[----:B0-----:R-:W-:-:S05]  /*1eee60*/  SHF.R.S32.HI R27, RZ, 0x1f, R2 ;  /* 0x0000001fff1b7819 */ /* 0x001fca0000011402 */
[----:B------:R-:W-:-:S05]  /*1eee70*/  IMAD.X R29, R27, 0x1, R26, P1 ;  /* 0x000000011b1d7824 */ /* 0x000fca00008e061a */
[----:B------:R0:W-:Y:S04]  /*1eee80*/  STL.64 [R1+0x23d0], R28 ;  /* 0x0023d01c01007387 */ /* 0x0001e80000100a00 */
[----:B0-----:R-:W4:Y:S01]  /*1eee90*/  LDL.LU.64 R28, [R1+0x7f70] ;  /* 0x007f7000011c7983 */ /* 0x001f220000300a00 */
[----:B--2---:R-:W-:-:S05]  /*1eeea0*/  F2FP.SATFINITE.E4M3.F32.PACK_AB_MERGE_C R25, R25, R24, RZ ;  /* 0x000000181919723e */ /* 0x004fca00048070ff */
[----:B------:R0:W-:Y:S01]  /*1eeeb0*/  STL [R1+0x4dc], R25 ;  /* 0x0004dc1901007387 */ /* 0x0001e20000100800 */
[----:B---3--:R-:W-:-:S05]  /*1eeec0*/  F2FP.SATFINITE.E4M3.F32.PACK_AB_MERGE_C R3, R3, R10, RZ ;  /* 0x0000000a0303723e */ /* 0x008fca00048070ff */
[----:B------:R-:W-:Y:S01]  /*1eeed0*/  STL [R1+0x4e0], R3 ;  /* 0x0004e00301007387 */ /* 0x000fe20000100800 */
[----:B----4-:R-:W-:-:S05]  /*1eeee0*/  IADD3 R24, P1, R2, R29, RZ ;  /* 0x0000001d02187210 */ /* 0x010fca0007f3e0ff */
[----:B0-----:R-:W-:-:S05]  /*1eeef0*/  IMAD.X R25, R27, 0x1, R28, P1 ;  /* 0x000000011b197824 */ /* 0x001fca00008e061c */
[----:B------:R0:W-:Y:S04]  /*1eef00*/  STL.64 [R1+0x23c8], R24 ;  /* 0x0023c81801007387 */ /* 0x0001e80000100a00 */
[----:B0-----:R-:W2:Y:S04]  /*1eef10*/  LDL.LU.64 R24, [R1+0x7f68] ;  /* 0x007f680001187983 */ /* 0x001ea80000300a00 */
[----:B------:R0:W-:Y:S01]  /*1eef20*/  STL.64 [R1+0x7f50], R28 ;  /* 0x007f501c01007387 */ /* 0x0001e20000100a00 */
[----:B------:R-:W-:Y:S02]  /*1eef30*/  F2FP.SATFINITE.E4M3.F32.PACK_AB_MERGE_C R7, R7, R13, RZ ;  /* 0x0000000d0707723e */ /* 0x000fe400048070ff */
[----:B------:R-:W-:Y:S01]  /*1eef40*/  F2FP.SATFINITE.E4M3.F32.PACK_AB_MERGE_C R19, R19, R18, RZ ;  /* 0x000000121313723e */ /* 0x000fe200048070ff */
[----:B0-----:R-:W3:Y:S04]  /*1eef50*/  LDL.LU R28, [R1+0x13f8] ;  /* 0x0013f800011c7983 */ /* 0x001ee80000300800 */
[----:B------:R-:W3:Y:S04]  /*1eef60*/  LDL.LU R29, [R1+0x13fc] ;  /* 0x0013fc00011d7983 */ /* 0x000ee80000300800 */
[----:B------:R-:W4:Y:S04]  /*1eef70*/  LDL.LU R10, [R1+0x1410] ;  /* 0x00141000010a7983 */ /* 0x000f280000300800 */
[----:B------:R-:W4:Y:S04]  /*1eef80*/  LDL.LU R3, [R1+0x1414] ;  /* 0x0014140001037983 */ /* 0x000f280000300800 */
[----:B------:R0:W-:Y:S04]  /*1eef90*/  STL [R1+0x4c8], R7 ;  /* 0x0004c80701007387 */ /* 0x0001e80000100800 */
[----:B------:R-:W4:Y:S01]  /*1eefa0*/  LDL.LU R13, [R1+0x1418] ;  /* 0x00141800010d7983 */ /* 0x000f220000300800 */
[----:B------:R-:W-:-:S03]  /*1eefb0*/  F2FP.SATFINITE.E4M3.F32.PACK_AB_MERGE_C R8, R8, R4, RZ ;  /* 0x000000040808723e */ /* 0x000fc600048070ff */
[----:B0-----:R-:W4:Y:S04]  /*1eefc0*/  LDL.LU R7, [R1+0x141c] ;  /* 0x00141c0001077983 */ /* 0x001f280000300800 */
[----:B------:R0:W-:Y:S04]  /*1eefd0*/  STL [R1+0x4d0], R19 ;  /* 0x0004d01301007387 */ /* 0x0001e80000100800 */
[----:B------:R-:W4:Y:S01]  /*1eefe0*/  LDL.LU R4, [R1+0x1430] ;  /* 0x0014300001047983 */ /* 0x000f220000300800 */
[----:B------:R-:W-:Y:S02]  /*1eeff0*/  F2FP.SATFINITE.E4M3.F32.PACK_AB_MERGE_C R5, R6, R5, RZ ;  /* 0x000000050605723e */ /* 0x000fe400048070ff */
[----:B------:R-:W-:-:S02]  /*1ef000*/  F2FP.SATFINITE.E4M3.F32.PACK_AB_MERGE_C R21, R21, R20, RZ ;  /* 0x000000141515723e */ /* 0x000fc400048070ff */
[----:B--2---:R-:W-:-:S05]  /*1ef010*/  IADD3 R18, P1, R2, R25, RZ ;  /* 0x0000001902127210 */ /* 0x004fca0007f3e0ff */
[----:B0-----:R-:W-:-:S05]  /*1ef020*/  IMAD.X R19, R27, 0x1, R24, P1 ;  /* 0x000000011b137824 */ /* 0x001fca00008e0618 */
[----:B------:R-:W-:Y:S04]  /*1ef030*/  STL.64 [R1+0x23c0], R18 ;  /* 0x0023c01201007387 */ /* 0x000fe80000100a00 */
[----:B------:R0:W-:Y:S04]  /*1ef040*/  STL [R1+0x4b8], R8 ;  /* 0x0004b80801007387 */ /* 0x0001e80000100800 */
[----:B0-----:R-:W2:Y:S01]  /*1ef050*/  LDL.LU R8, [R1+0x1434] ;  /* 0x0014340001087983 */ /* 0x001ea20000300800 */
[----:B------:R-:W-:-:S03]  /*1ef060*/  IADD3 R18, P1, R2, R23, RZ ;  /* 0x0000001702127210 */ /* 0x000fc60007f3e0ff */
[----:B------:R-:W-:Y:S02]  /*1ef070*/  STL [R1+0x4c0], R5 ;  /* 0x0004c00501007387 */ /* 0x000fe40000100800 */
[----:B------:R-:W-:-:S05]  /*1ef080*/  IMAD.X R19, R27, 0x1, R22, P1 ;  /* 0x000000011b137824 */ /* 0x000fca00008e0616 */
[----:B------:R0:W-:Y:S04]  /*1ef090*/  STL.64 [R1+0x23b8], R18 ;  /* 0x0023b81201007387 */ /* 0x0001e80000100a00 */
[----:B0-----:R-:W4:Y:S04]  /*1ef0a0*/  LDL.LU.64 R18, [R1+0x7f60] ;  /* 0x007f600001127983 */ /* 0x001f280000300a00 */
[----:B------:R-:W2:Y:S04]  /*1ef0b0*/  LDL.LU R5, [R1+0x1438] ;  /* 0x0014380001057983 */ /* 0x000ea80000300800 */
[----:B------:R-:W2:Y:S04]  /*1ef0c0*/  LDL.LU R6, [R1+0x143c] ;  /* 0x00143c0001067983 */ /* 0x000ea80000300800 */
[----:B------:R0:W-:Y:S04]  /*1ef0d0*/  STL.64 [R1+0x7f40], R22 ;  /* 0x007f401601007387 */ /* 0x0001e80000100a00 */
[----:B0-----:R-:W2:Y:S04]  /*1ef0e0*/  LDL.LU R22, [R1+0x1428] ;  /* 0x0014280001167983 */ /* 0x001ea80000300800 */
[----:B------:R-:W2:Y:S04]  /*1ef0f0*/  LDL.LU R23, [R1+0x142c] ;  /* 0x00142c0001177983 */ /* 0x000ea80000300800 */
[----:B------:R-:W4:Y:S04]  /*1ef100*/  LDL.LU R20, [R1+0x7f5c] ;  /* 0x007f5c0001147983 */ /* 0x000f280000300800 */
[----:B------:R0:W-:Y:S04]  /*1ef110*/  STL [R1+0x4a4], R21 ;  /* 0x0004a41501007387 */ /* 0x0001e80000100800 */
[----:B0-----:R-:W2:Y:S01]  /*1ef120*/  LDL.LU R21, [R1+0x7f58] ;  /* 0x007f580001157983 */ /* 0x001ea20000300800 */
[----:B---3--:R-:W-:-:S02]  /*1ef130*/  F2FP.SATFINITE.E4M3.F32.PACK_AB_MERGE_C R29, R29, R28, RZ ;  /* 0x0000001c1d1d723e */ /* 0x008fc400048070ff */
[----:B------:R-:W-:-:S03]  /*1ef140*/  F2FP.SATFINITE.E4M3.F32.PACK_AB_MERGE_C R11, R11, R12, RZ ;  /* 0x0000000c0b0b723e */ /* 0x000fc600048070ff */
[----:B------:R4:W-:Y:S01]  /*1ef150*/  STL [R1+0x4a8], R29 ;  /* 0x0004a81d01007387 */ /* 0x0009e20000100800 */
[----:B------:R-:W-:-:S03]  /*1ef160*/  F2FP.SATFINITE.E4M3.F32.PACK_AB_MERGE_C R0, R0, R9, RZ ;  /* 0x000000090000723e */ /* 0x000fc600048070ff */
[----:B------:R-:W3:Y:S01]  /*1ef170*/  LDL.LU R12, [R1+0x1440] ;  /* 0x00144000010c7983 */ /* 0x000ee20000300800 */
[----:B--2---:R-:W-:-:S05]  /*1ef180*/  IADD3 R28, P1, R2, R21, RZ ;  /* 0x00000015021c7210 */ /* 0x004fca0007f3e0ff */
[----:B----4-:R-:W-:-:S05]  /*1ef190*/  IMAD.X R29, R27, 0x1, R20, P1 ;  /* 0x000000011b1d7824 */ /* 0x010fca00008e0614 */
[----:B------:R-:W-:Y:S04]  /*1ef1a0*/  STL.64 [R1+0x23b0], R28 ;  /* 0x0023b01c01007387 */ /* 0x000fe80000100a00 */
[----:B------:R0:W-:Y:S04]  /*1ef1b0*/  STL [R1+0x48c], R11 ;  /* 0x00048c0b01007387 */ /* 0x0001e80000100800 */
[----:B0-----:R-:W3:Y:S01]  /*1ef1c0*/  LDL.LU R11, [R1+0x1444] ;  /* 0x00144400010b7983 */ /* 0x001ee20000300800 */
[----:B------:R-:W-:-:S03]  /*1ef1d0*/  IADD3 R28, P1, R2, R19, RZ ;  /* 0x00000013021c7210 */ /* 0x000fc60007f3e0ff */
[----:B------:R0:W-:Y:S04]  /*1ef1e0*/  STL [R1+0x490], R0 ;  /* 0x0004900001007387 */ /* 0x0001e80000100800 */
[----:B------:R-:W2:Y:S01]  /*1ef1f0*/  LDL.LU R9, [R1+0x1448] ;  /* 0x0014480001097983 */ /* 0x000ea20000300800 */
[----:B------:R-:W-:-:S03]  /*1ef200*/  IMAD.X R29, R27, 0x1, R18, P1 ;  /* 0x000000011b1d7824 */ /* 0x000fc600008e0612 */
[----:B0-----:R-:W2:Y:S04]  /*1ef210*/  LDL.LU R0, [R1+0x144c] ;  /* 0x00144c0001007983 */ /* 0x001ea80000300800 */
[----:B------:R0:W-:Y:S04]  /*1ef220*/  STL.64 [R1+0x7f38], R18 ;  /* 0x007f381201007387 */ /* 0x0001e80000100a00 */
[----:B0-----:R-:W4:Y:S04]  /*1ef230*/  LDL.LU R18, [R1+0x1420] ;  /* 0x0014200001127983 */ /* 0x001f280000300800 */
[----:B------:R-:W4:Y:S04]  /*1ef240*/  LDL.LU R19, [R1+0x1424] ;  /* 0x0014240001137983 */ /* 0x000f280000300800 */
[----:B------:R0:W-:Y:S01]  /*1ef250*/  STL.64 [R1+0x23a8], R28 ;  /* 0x0023a81c01007387 */ /* 0x0001e20000100a00 */
[----:B------:R-:W-:-:S02]  /*1ef260*/  F2FP.SATFINITE.E4M3.F32.PACK_AB_MERGE_C R10, R3, R10, RZ ;  /* 0x0000000a030a723e */ /* 0x000fc400048070ff */
[----:B------:R-:W-:Y:S02]  /*1ef270*/  F2FP.SATFINITE.E4M3.F32.PACK_AB_MERGE_C R3, R7, R13, RZ ;  /* 0x0000000d0703723e */ /* 0x000fe400048070ff */
[----:B0-----:R-:W-:Y:S01]  /*1ef280*/  IADD3 R28, P1, R2, R17, RZ ;  /* 0x00000011021c7210 */ /* 0x001fe20007f3e0ff */
[----:B------:R-:W-:Y:S04]  /*1ef290*/  STL [R1+0x478], R10 ;  /* 0x0004780a01007387 */ /* 0x000fe80000100800 */
[----:B------:R-:W-:Y:S01]  /*1ef2a0*/  IMAD.X R29, R27, 0x1, R15, P1 ;  /* 0x000000011b1d7824 */ /* 0x000fe200008e060f */
[----:B------:R-:W-:Y:S04]  /*1ef2b0*/  STL [R1+0x47c], R3 ;  /* 0x00047c0301007387 */ /* 0x000fe80000100800 */
[----:B------:R0:W-:Y:S04]  /*1ef2c0*/  STL.64 [R1+0x23a0], R28 ;  /* 0x0023a01c01007387 */ /* 0x0001e80000100a00 */
[----:B0-----:R-:W2:Y:S04]  /*1ef2d0*/  LDL.LU.64 R28, [R1+0x7f50] ;  /* 0x007f5000011c7983 */ /* 0x001ea80000300a00 */
[----:B------:R-:W2:Y:S04]  /*1ef2e0*/  LDL.LU R10, [R1+0x1450] ;  /* 0x00145000010a7983 */ /* 0x000ea80000300800 */
[----:B------:R-:W2:Y:S04]  /*1ef2f0*/  LDL.LU R3, [R1+0x1454] ;  /* 0x0014540001037983 */ /* 0x000ea80000300800 */
[----:B------:R-:W2:Y:S04]  /*1ef300*/  LDL.LU R13, [R1+0x1458] ;  /* 0x00145800010d7983 */ /* 0x000ea80000300800 */
[----:B------:R-:W2:Y:S01]  /*1ef310*/  LDL.LU R7, [R1+0x145c] ;  /* 0x00145c0001077983 */ /* 0x000ea20000300800 */
[----:B----4-:R-:W-:-:S02]  /*1ef320*/  F2FP.SATFINITE.E4M3.F32.PACK_AB_MERGE_C R19, R19, R18, RZ ;  /* 0x000000121313723e */ /* 0x010fc400048070ff */
[----:B------:R-:W-:-:S03]  /*1ef330*/  IADD3 R18, P1, R2, R16, RZ ;  /* 0x0000001002127210 */ /* 0x000fc60007f3e0ff */
[----:B------:R0:W-:Y:S02]  /*1ef340*/  STL [R1+0x458], R19 ;  /* 0x0004581301007387 */ /* 0x0001e40000100800 */
[----:B0-----:R-:W-:Y:S02]  /*1ef350*/  IMAD.X R19, R27, 0x1, R14, P1 ;  /* 0x000000011b137824 */ /* 0x001fe400008e060e */
[----:B------:R-:W4:Y:S04]  /*1ef360*/  LDL.LU R27, [R1+0x7f48] ;  /* 0x007f4800011b7983 */ /* 0x000f280000300800 */
[----:B------:R0:W-:Y:S01]  /*1ef370*/  STL.64 [R1+0x2398], R18 ;  /* 0x0023981201007387 */ /* 0x0001e20000100a00 */
[----:B------:R-:W-:Y:S02]  /*1ef380*/  F2FP.SATFINITE.E4M3.F32.PACK_AB_MERGE_C R4, R8, R4, RZ ;  /* 0x000000040804723e */ /* 0x000fe400048070ff */
[----:B------:R-:W-:Y:S01]  /*1ef390*/  F2FP.SATFINITE.E4M3.F32.PACK_AB_MERGE_C R5, R6, R5, RZ ;  /* 0x000000050605723e */ /* 0x000fe200048070ff */
[----:B------:R-:W-:Y:S01]  /*1ef3a0*/  VIADD R2, R2, UR6 ;  /* 0x0000000602027c36 */ /* 0x000fe20008000000 */
[----:B---3--:R-:W-:-:S02]  /*1ef3b0*/  F2FP.SATFINITE.E4M3.F32.PACK_AB_MERGE_C R11, R11, R12, RZ ;  /* 0x0000000c0b0b723e */ /* 0x008fc400048070ff */
[----:B--2---:R-:W-:Y:S01]  /*1ef3c0*/  F2FP.SATFINITE.E4M3.F32.PACK_AB_MERGE_C R0, R0, R9, RZ ;  /* 0x000000090000723e */ /* 0x004fe200048070ff */
[----:B------:R-:W-:Y:S01]  /*1ef3d0*/  ULDC UR6, c[0x0][0x248] ;  /* 0x0000920000067ab9 */ /* 0x000fe20000000800 */
[----:B0-----:R-:W-:-:S05]  /*1ef3e0*/  F2FP.SATFINITE.E4M3.F32.PACK_AB_MERGE_C R18, R23, R22, RZ ;  /* 0x000000161712723e */ /* 0x001fca00048070ff */
[----:B------:R0:W-:Y:S04]  /*1ef3f0*/  STL [R1+0x454], R18 ;  /* 0x0004541201007387 */ /* 0x0001e80000100800 */
[----:B------:R1:W-:Y:S04]  /*1ef400*/  STL [R1+0x434], R4 ;  /* 0x0004340401007387 */ /* 0x0003e80000100800 */
[----:B0-----:R-:W2:Y:S04]  /*1ef410*/  LDL.LU R18, [R1+0x146c] ;  /* 0x00146c0001127983 */ /* 0x001ea80000300800 */
[----:B------:R-:W3:Y:S04]  /*1ef420*/  LDL.LU R19, [R1+0x1470] ;  /* 0x0014700001137983 */ /* 0x000ee80000300800 */
[----:B-1----:R-:W3:Y:S04]  /*1ef430*/  LDL.LU R4, [R1+0x1474] ;  /* 0x0014740001047983 */ /* 0x002ee80000300800 */
[----:B------:R0:W-:Y:S02]  /*1ef440*/  STL [R1+0x42c], R5 ;  /* 0x00042c0501007387 */ /* 0x0001e40000100800 */
[----:B0-----:R-:W-:-:S02]  /*1ef450*/  SHF.R.S32.HI R5, RZ, 0x1f, R2 ;  /* 0x0000001fff057819 */ /* 0x001fc40000011402 */
[----:B------:R-:W-:Y:S02]  /*1ef460*/  F2FP.SATFINITE.E4M3.F32.PACK_AB_MERGE_C R3, R3, R10, RZ ;  /* 0x0000000a0303723e */ /* 0x000fe400048070ff */
[----:B------:R-:W-:Y:S02]  /*1ef470*/  F2FP.SATFINITE.E4M3.F32.PACK_AB_MERGE_C R13, R7, R13, RZ ;  /* 0x0000000d070d723e */ /* 0x000fe400048070ff */
[----:B----4-:R-:W-:-:S05]  /*1ef480*/  IADD3 R22, P1, R2, R27, RZ ;  /* 0x0000001b02167210 */ /* 0x010fca0007f3e0ff */
[----:B------:R-:W-:Y:S02]  /*1ef490*/  IMAD.X R23, R5, 0x1, R26, P1 ;  /* 0x0000000105177824 */ /* 0x000fe400008e061a */
[----:B------:R-:W4:Y:S04]  /*1ef4a0*/  LDL.LU R5, [R1+0x1478] ;  /* 0x0014780001057983 */ /* 0x000f280000300800 */
[----:B------:R-:W4:Y:S04]  /*1ef4b0*/  LDL.LU R6, [R1+0x147c] ;  /* 0x00147c0001067983 */ /* 0x000f280000300800 */
[----:B------:R0:W-:Y:S04]  /*1ef4c0*/  STL.64 [R1+0x7f28], R26 ;  /* 0x007f281a01007387 */ /* 0x0001e80000100a00 */
[----:B------:R1:W-:Y:S04]  /*1ef4d0*/  STL.64 [R1+0x2390], R22 ;  /* 0x0023901601007387 */ /* 0x0003e80000100a00 */
[----:B0-----:R-:W2:Y:S04]  /*1ef4e0*/  LDL.LU R26, [R1+0x1464] ;  /* 0x00146400011a7983 */ /* 0x001ea80000300800 */
[----:B------:R-:W4:Y:S04]  /*1ef4f0*/  LDL.LU R27, [R1+0x1468] ;  /* 0x00146800011b7983 */ /* 0x000f280000300800 */
[----:B------:R-:W4:Y:S04]  /*1ef500*/  LDL.LU R8, [R1+0x1480] ;  /* 0x0014800001087983 */ /* 0x000f280000300800 */
[----:B------:R-:W-:Y:S04]  /*1ef510*/  STL [R1+0x3d8], R11 ;  /* 0x0003d80b01007387 */ /* 0x000fe80000100800 */
[----:B------:R-:W4:Y:S04]  /*1ef520*/  LDL.LU R12, [R1+0x1484] ;  /* 0x00148400010c7983 */ /* 0x000f280000300800 */
[----:B------:R0:W-:Y:S04]  /*1ef530*/  STL [R1+0x3e0], R0 ;  /* 0x0003e00001007387 */ /* 0x0001e80000100800 */
[----:B------:R-:W4:Y:S01]  /*1ef540*/  LDL.LU R9, [R1+0x1488] ;  /* 0x0014880001097983 */ /* 0x000f220000300800 */
[----:B-1----:R-:W-:-:S03]  /*1ef550*/  IADD3 R22, P1, R2, R29, RZ ;  /* 0x0000001d02167210 */ /* 0x002fc60007f3e0ff */
[----:B0-----:R-:W4:Y:S04]  /*1ef560*/  LDL.LU R0, [R1+0x148c] ;  /* 0x00148c0001007983 */ /* 0x001f280000300800 */
[----:B------:R0:W-:Y:S04]  /*1ef570*/  STL [R1+0x7f30], R29 ;  /* 0x007f301d01007387 */ /* 0x0001e80000100800 */
[----:B------:R-:W4:Y:S01]  /*1ef580*/  LDL.LU R11, [R1+0x1490] ;  /* 0x00149000010b7983 */ /* 0x000f220000300800 */
[----:B0-----:R-:W-:-:S05]  /*1ef590*/  SHF.R.S32.HI R29, RZ, 0x1f, R2 ;  /* 0x0000001fff1d7819 */ /* 0x001fca0000011402 */
[----:B------:R-:W-:-:S05]  /*1ef5a0*/  IMAD.X R23, R29, 0x1, R28, P1 ;  /* 0x000000011d177824 */ /* 0x000fca00008e061c */
[----:B------:R-:W-:Y:S04]  /*1ef5b0*/  STL.64 [R1+0x2388], R22 ;  /* 0x0023881601007387 */ /* 0x000fe80000100a00 */
[----:B------:R0:W-:Y:S04]  /*1ef5c0*/  STL [R1+0x3c4], R3 ;  /* 0x0003c40301007387 */ /* 0x0001e80000100800 */
[----:B------:R-:W4:Y:S04]  /*1ef5d0*/  LDL.LU R10, [R1+0x1494] ;  /* 0x00149400010a7983 */ /* 0x000f280000300800 */
[----:B0-----:R-:W4:Y:S01]  /*1ef5e0*/  LDL.LU R3, [R1+0x1498] ;  /* 0x0014980001037983 */ /* 0x001f220000300800 */
[----:B------:R-:W-:-:S03]  /*1ef5f0*/  IADD3 R22, P1, R2, R25, RZ ;  /* 0x0000001902167210 */ /* 0x000fc60007f3e0ff */
[----:B------:R-:W4:Y:S04]  /*1ef600*/  LDL.LU R7, [R1+0x149c] ;  /* 0x00149c0001077983 */ /* 0x000f280000300800 */
[----:B------:R0:W-:Y:S01]  /*1ef610*/  STL [R1+0x7a10], R13 ;  /* 0x007a100d01007387 */ /* 0x0001e20000100800 */
[----:B------:R-:W-:-:S03]  /*1ef620*/  IMAD.X R23, R29, 0x1, R24, P1 ;  /* 0x000000011d177824 */ /* 0x000fc600008e0618 */
[----:B0-----:R-:W2:Y:S04]  /*1ef630*/  LDL.LU R13, [R1+0x1460] ;  /* 0x00146000010d7983 */ /* 0x001ea80000300800 */
[----:B------:R0:W-:Y:S04]  /*1ef640*/  STL.64 [R1+0x2380], R22 ;  /* 0x0023801601007387 */ /* 0x0001e80000100a00 */
[----:B0-----:R-:W4:Y:S04]  /*1ef650*/  LDL.LU.64 R22, [R1+0x7f40] ;  /* 0x007f400001167983 */ /* 0x001f280000300a00 */
[----:B------:R0:W-:Y:S01]  /*1ef660*/  STL.64 [R1+0x7f20], R24 ;  /* 0x007f201801007387 */ /* 0x0001e20000100a00 */
[----:B---3--:R-:W-:-:S02]  /*1ef670*/  F2FP.SATFINITE.E4M3.F32.PACK_AB_MERGE_C R4, R4, R19, RZ ;  /* 0x000000130404723e */ /* 0x008fc400048070ff */
[----:B--2---:R-:W-:Y:S02]  /*1ef680*/  F2FP.SATFINITE.E4M3.F32.PACK_AB_MERGE_C R26, R26, R13, RZ ;  /* 0x0000000d1a1a723e */ /* 0x004fe400048070ff */
[----:B----4-:R-:W-:-:S03]  /*1ef690*/  F2FP.SATFINITE.E4M3.F32.PACK_AB_MERGE_C R13, R18, R27, RZ ;  /* 0x0000001b120d723e */ /* 0x010fc600048070ff */
[----:B------:R1:W-:Y:S04]  /*1ef6a0*/  STL [R1+0x3a0], R26 ;  /* 0x0003a01a01007387 */ /* 0x0003e80000100800 */
[----:B------:R-:W-:Y:S01]  /*1ef6b0*/  STL [R1+0x39c], R13 ;  /* 0x00039c0d01007387 */ /* 0x000fe20000100800 */
[----:B0-----:R-:W-:-:S03]  /*1ef6c0*/  IADD3 R24, P1, R2, R23, RZ ;  /* 0x0000001702187210 */ /* 0x001fc60007f3e0ff */
[----:B-1----:R-:W2:Y:S04]  /*1ef6d0*/  LDL.LU R26, [R1+0x14a0] ;  /* 0x0014a000011a7983 */ /* 0x002ea80000300800 */
[----:B------:R-:W2:Y:S01]  /*1ef6e0*/  LDL.LU R27, [R1+0x14a4] ;  /* 0x0014a400011b7983 */ /* 0x000ea20000300800 */
[----:B------:R-:W-:Y:S01]  /*1ef6f0*/  IMAD.X R25, R29, 0x1, R22, P1 ;  /* 0x000000011d197824 */ /* 0x000fe200008e0616 */
[----:B------:R-:W-:-:S04]  /*1ef700*/  IADD3 R18, P1, R2, R21, RZ ;  /* 0x0000001502127210 */ /* 0x000fc80007f3e0ff */
[----:B------:R-:W-:Y:S04]  /*1ef710*/  STL.64 [R1+0x2378], R24 ;  /* 0x0023781801007387 */ /* 0x000fe80000100a00 */
[----:B------:R0:W-:Y:S01]  /*1ef720*/  STL [R1+0x37c], R4 ;  /* 0x00037c0401007387 */ /* 0x0001e20000100800 */
[----:B------:R-:W-:Y:S01]  /*1ef730*/  IMAD.X R19, R29, 0x1, R20, P1 ;  /* 0x000000011d137824 */ /* 0x000fe200008e0614 */
[----:B0-----:R-:W-:Y:S02]  /*1ef740*/  F2FP.SATFINITE.E4M3.F32.PACK_AB_MERGE_C R4, R6, R5, RZ ;  /* 0x000000050604723e */ /* 0x001fe400048070ff */
[----:B------:R-:W3:Y:S04]  /*1ef750*/  LDL.LU R24, [R1+0x14ac] ;  /* 0x0014ac0001187983 */ /* 0x000ee80000300800 */
[----:B------:R-:W4:Y:S04]  /*1ef760*/  LDL.LU R25, [R1+0x1010] ;  /* 0x0010100001197983 */ /* 0x000f280000300800 */
[----:B------:R-:W4:Y:S04]  /*1ef770*/  LDL.LU R13, [R1+0x1014] ;  /* 0x00101400010d7983 */ /* 0x000f280000300800 */
[----:B------:R-:W3:Y:S04]  /*1ef780*/  LDL.LU R5, [R1+0x1018] ;  /* 0x0010180001057983 */ /* 0x000ee80000300800 */
[----:B------:R-:W3:Y:S04]  /*1ef790*/  LDL.LU R6, [R1+0x101c] ;  /* 0x00101c0001067983 */ /* 0x000ee80000300800 */
[----:B------:R-:W-:Y:S04]  /*1ef7a0*/  STL [R1+0x380], R4 ;  /* 0x0003800401007387 */ /* 0x000fe80000100800 */
[----:B------:R0:W-:Y:S04]  /*1ef7b0*/  STL.64 [R1+0x2370], R18 ;  /* 0x0023701201007387 */ /* 0x0001e80000100a00 */
[----:B0-----:R-:W2:Y:S01]  /*1ef7c0*/  LDL.LU.64 R18, [R1+0x7f38] ;  /* 0x007f380001127983 */ /* 0x001ea20000300a00 */
[----:B------:R-:W-:-:S03]  /*1ef7d0*/  F2FP.SATFINITE.E4M3.F32.PACK_AB_MERGE_C R8, R12, R8, RZ ;  /* 0x000000080c08723e */ /* 0x000fc600048070ff */
[----:B------:R-:W-:Y:S01]  /*1ef7e0*/  STL.64 [R1+0x7f18], R20 ;  /* 0x007f181401007387 */ /* 0x000fe20000100a00 */
[----:B------:R-:W-:-:S03]  /*1ef7f0*/  F2FP.SATFINITE.E4M3.F32.PACK_AB_MERGE_C R0, R0, R9, RZ ;  /* 0x000000090000723e */ /* 0x000fc600048070ff */
[----:B------:R-:W3:Y:S04]  /*1ef800*/  LDL.LU R4, [R1+0x14c0] ;  /* 0x0014c00001047983 */ /* 0x000ee80000300800 */
[----:B------:R0:W-:Y:S01]  /*1ef810*/  STL [R1+0x360], R8 ;  /* 0x0003600801007387 */ /* 0x0001e20000100800 */
[----:B------:R-:W-:-:S03]  /*1ef820*/  F2FP.SATFINITE.E4M3.F32.PACK_AB_MERGE_C R10, R10, R11, RZ ;  /* 0x0000000b0a0a723e */ /* 0x000fc600048070ff */
[----:B0-----:R-:W3:Y:S04]  /*1ef830*/  LDL.LU R8, [R1+0x14c4] ;  /* 0x0014c40001087983 */ /* 0x001ee80000300800 */
        /* <DEDUP_REMOVED lines=8> */
[----:B------:R0:W-:Y:S01]  /*1ef8c0*/  STL.64 [R1+0x2368], R20 ;  /* 0x0023681401007387 */ /* 0x0001e20000100a00 */
[----:B------:R-:W-:-:S03]  /*1ef8d0*/  F2FP.SATFINITE.E4M3.F32.PACK_AB_MERGE_C R18, R27, R26, RZ ;  /* 0x0000001a1b12723e */ /* 0x000fc600048070ff */
[----:B0-----:R-:W2:Y:S04]  /*1ef8e0*/  LDL.LU R20, [R1+0x14d4] ;  /* 0x0014d40001147983 */ /* 0x001ea80000300800 */
[----:B------:R0:W-:Y:S04]  /*1ef8f0*/  STL [R1+0x1f0], R10 ;  /* 0x0001f00a01007387 */ /* 0x0001e80000100800 */
[----:B------:R-:W2:Y:S04]  /*1ef900*/  LDL.LU R21, [R1+0x14d8] ;  /* 0x0014d80001157983 */ /* 0x000ea80000300800 */
[----:B------:R-:W-:Y:S04]  /*1ef910*/  STL [R1+0x1f4], R3 ;  /* 0x0001f40301007387 */ /* 0x000fe80000100800 */
[----:B------:R-:W2:Y:S04]  /*1ef920*/  LDL.LU R7, [R1+0x14dc] ;  /* 0x0014dc0001077983 */ /* 0x000ea80000300800 */
[----:B------:R-:W2:Y:S01]  /*1ef930*/  LDL.LU R12, [R1+0x14e0] ;  /* 0x0014e000010c7983 */ /* 0x000ea20000300800 */
[----:B0-----:R-:W-:-:S05]  /*1ef940*/  IADD3 R10, P1, R2, R17, RZ ;  /* 0x00000011020a7210 */ /* 0x001fca0007f3e0ff */
[----:B------:R-:W-:Y:S01]  /*1ef950*/  IMAD.X R11, R29, 0x1, R15, P1 ;  /* 0x000000011d0b7824 */ /* 0x000fe200008e060f */
[----:B------:R-:W-:-:S04]  /*1ef960*/  IADD3 R26, P1, R2, R16, RZ ;  /* 0x00000010021a7210 */ /* 0x000fc80007f3e0ff */
[----:B------:R0:W-:Y:S01]  /*1ef970*/  STL.64 [R1+0x2360], R10 ;  /* 0x0023600a01007387 */ /* 0x0001e20000100a00 */
[----:B------:R-:W-:-:S03]  /*1ef980*/  IMAD.X R27, R29, 0x1, R14, P1 ;  /* 0x000000011d1b7824 */ /* 0x000fc600008e060e */
[----:B0-----:R-:W2:Y:S04]  /*1ef990*/  LDL.LU R11, [R1+0x14e4] ;  /* 0x0014e400010b7983 */ /* 0x001ea80000300800 */
[----:B------:R-:W2:Y:S04]  /*1ef9a0*/  LDL.LU R10, [R1+0x14e8] ;  /* 0x0014e800010a7983 */ /* 0x000ea80000300800 */
[----:B------:R-:W2:Y:S04]  /*1ef9b0*/  LDL.LU R3, [R1+0x14ec] ;  /* 0x0014ec0001037983 */ /* 0x000ea80000300800 */
[----:B------:R-:W-:Y:S04]  /*1ef9c0*/  STL [R1+0x1d8], R18 ;  /* 0x0001d81201007387 */ /* 0x000fe80000100800 */
[----:B------:R-:W2:Y:S04]  /*1ef9d0*/  LDL.LU R29, [R1+0x7f30] ;  /* 0x007f3000011d7983 */ /* 0x000ea80000300800 */
[----:B------:R0:W-:Y:S04]  /*1ef9e0*/  STL.64 [R1+0x2358], R26 ;  /* 0x0023581a01007387 */ /* 0x0001e80000100a00 */
[----:B0-----:R-:W2:Y:S01]  /*1ef9f0*/  LDL.LU.64 R26, [R1+0x7f28] ;  /* 0x007f2800011a7983 */ /* 0x001ea20000300a00 */
[----:B----4-:R-:W-:Y:S01]  /*1efa00*/  F2FP.SATFINITE.E4M3.F32.PACK_AB_MERGE_C R13, R13, R25, RZ ;  /* 0x000000190d0d723e */ /* 0x010fe200048070ff */
[----:B------:R-:W-:Y:S01]  /*1efa10*/  VIADD R2, R2, UR6 ;  /* 0x0000000602027c36 */ /* 0x000fe20008000000 */
[----:B---3--:R-:W-:-:S02]  /*1efa20*/  F2FP.SATFINITE.E4M3.F32.PACK_AB_MERGE_C R5, R6, R5, RZ ;  /* 0x000000050605723e */ /* 0x008fc400048070ff */
[----:B------:R-:W-:Y:S02]  /*1efa30*/  F2FP.SATFINITE.E4M3.F32.PACK_AB_MERGE_C R8, R8, R4, RZ ;  /* 0x000000040808723e */ /* 0x000fe400048070ff */
[----:B------:R-:W-:Y:S01]  /*1efa40*/  F2FP.SATFINITE.E4M3.F32.PACK_AB_MERGE_C R0, R0, R9, RZ ;  /* 0x000000090000723e */ /* 0x000fe200048070ff */
[----:B------:R-:W-:Y:S01]  /*1efa50*/  ULDC UR6, c[0x0][0x248] ;  /* 0x0000920000067ab9 */ /* 0x000fe20000000800 */
[----:B--2---:R-:W-:-:S05]  /*1efa60*/  F2FP.SATFINITE.E4M3.F32.PACK_AB_MERGE_C R18, R24, R19, RZ ;  /* 0x000000131812723e */ /* 0x004fca00048070ff */
[----:B------:R0:W-:Y:S04]  /*1efa70*/  STL [R1+0x1e4], R18 ;  /* 0x0001e41201007387 */ /* 0x0001e80000100800 */
[----:B------:R1:W-:Y:S04]  /*1efa80*/  STL [R1+0x1d0], R13 ;  /* 0x0001d00d01007387 */ /* 0x0003e80000100800 */
[----:B0-----:R-:W2:Y:S01]  /*1efa90*/  LDL.LU R18, [R1+0x14f0] ;  /* 0x0014f00001127983 */ /* 0x001ea20000300800 */
[----:B-1----:R-:W-:-:S03]  /*1efaa0*/  SHF.R.S32.HI R13, RZ, 0x1f, R2 ;  /* 0x0000001fff0d7819 */ /* 0x002fc60000011402 */
[----:B------:R-:W2:Y:S04]  /*1efab0*/  LDL.LU R19, [R1+0x14f4] ;  /* 0x0014f40001137983 */ /* 0x000ea80000300800 */
[----:B------:R0:W-:Y:S04]  /*1efac0*/  STL [R1+0x1d4], R5 ;  /* 0x0001d40501007387 */ /* 0x0001e80000100800 */
[----:B0-----:R-:W3:Y:S04]  /*1efad0*/  LDL.LU R5, [R1+0x14f8] ;  /* 0x0014f80001057983 */ /* 0x001ee80000300800 */
[----:B------:R-:W3:Y:S04]  /*1efae0*/  LDL.LU R6, [R1+0x14fc] ;  /* 0x0014fc0001067983 */ /* 0x000ee80000300800 */
[----:B------:R-:W4:Y:S01]  /*1efaf0*/  LDL.LU R4, [R1+0x1500] ;  /* 0x0015000001047983 */ /* 0x000f220000300800 */
[----:B------:R-:W-:-:S05]  /*1efb00*/  IADD3 R24, P1, R2, R27, RZ ;  /* 0x0000001b02187210 */ /* 0x000fca0007f3e0ff */
[----:B------:R-:W-:-:S05]  /*1efb10*/  IMAD.X R25, R13, 0x1, R26, P1 ;  /* 0x000000010d197824 */ /* 0x000fca00008e061a */
[----:B------:R-:W-:Y:S04]  /*1efb20*/  STL.64 [R1+0x2350], R24 ;  /* 0x0023501801007387 */ /* 0x000fe80000100a00 */
[----:B------:R0:W-:Y:S04]  /*1efb30*/  STL [R1+0x2e4c], R8 ;  /* 0x002e4c0801007387 */ /* 0x0001e80000100800 */
[----:B0-----:R-:W4:Y:S01]  /*1efb40*/  LDL.LU R8, [R1+0x1504] ;  /* 0x0015040001087983 */ /* 0x001f220000300800 */
[----:B------:R-:W-:-:S03]  /*1efb50*/  IADD3 R24, P1, R2, R29, RZ ;  /* 0x0000001d02187210 */ /* 0x000fc60007f3e0ff */
[----:B------:R0:W-:Y:S04]  /*1efb60*/  STL [R1+0x2e58], R0 ;  /* 0x002e580001007387 */ /* 0x0001e80000100800 */
[----:B------:R-:W4:Y:S01]  /*1efb70*/  LDL.LU R9, [R1+0x1508] ;  /* 0x0015080001097983 */ /* 0x000f220000300800 */
[----:B------:R-:W-:-:S03]  /*1efb80*/  IMAD.X R25, R13, 0x1, R28, P1 ;  /* 0x000000010d197824 */ /* 0x000fc600008e061c */
[----:B0-----:R-:W4:Y:S04]  /*1efb90*/  LDL.LU R0, [R1+0x150c] ;  /* 0x00150c0001007983 */ /* 0x001f280000300800 */
[----:B------:R0:W-:Y:S04]  /*1efba0*/  STL.64 [R1+0x2348], R24 ;  /* 0x0023481801007387 */ /* 0x0001e80000100a00 */
[----:B0-----:R-:W2:Y:S04]  /*1efbb0*/  LDL.LU.64 R24, [R1+0x7f20] ;  /* 0x007f200001187983 */ /* 0x001ea80000300a00 */
[----:B------:R0:W-:Y:S04]  /*1efbc0*/  STL.64 [R1+0x7f08], R28 ;  /* 0x007f081c01007387 */ /* 0x0001e80000100a00 */
[----:B0-----:R-:W3:Y:S01]  /*1efbd0*/  LDL.LU R29, [R1+0x14d0] ;  /* 0x0014d000011d7983 */ /* 0x001ee20000300800 */
[----:B------:R-:W-:-:S03]  /*1efbe0*/  F2FP.SATFINITE.E4M3.F32.PACK_AB_MERGE_C R28, R7, R21, RZ ;  /* 0x00000015071c723e */ /* 0x000fc600048070ff */
[----:B------:R-:W4:Y:S01]  /*1efbf0*/  LDL.LU R7, [R1+0x151c] ;  /* 0x00151c0001077983 */ /* 0x000f220000300800 */
[----:B------:R-:W-:Y:S02]  /*1efc00*/  F2FP.SATFINITE.E4M3.F32.PACK_AB_MERGE_C R11, R11, R12, RZ ;  /* 0x0000000c0b0b723e */ /* 0x000fe400048070ff */
[----:B------:R-:W-:Y:S02]  /*1efc10*/  F2FP.SATFINITE.E4M3.F32.PACK_AB_MERGE_C R3, R3, R10, RZ ;  /* 0x0000000a0303723e */ /* 0x000fe400048070ff */
[----:B---3--:R-:W-:-:S05]  /*1efc20*/  F2FP.SATFINITE.E4M3.F32.PACK_AB_MERGE_C R20, R20, R29, RZ ;  /* 0x0000001d1414723e */ /* 0x008fca00048070ff */
[----:B------:R2:W-:Y:S04]  /*1efc30*/  STL [R1+0x2dec], R20 ;  /* 0x002dec1401007387 */ /* 0x0005e80000100800 */
[----:B------:R0:W-:Y:S01]  /*1efc40*/  STL [R1+0x2df8], R28 ;  /* 0x002df81c01007387 */ /* 0x0001e20000100800 */
[----:B--2---:R-:W-:-:S03]  /*1efc50*/  IADD3 R20, P1, R2, R25, RZ ;  /* 0x0000001902147210 */ /* 0x004fc60007f3e0ff */
[----:B0-----:R-:W2:Y:S02]  /*1efc60*/  LDL.LU R28, [R1+0x1520] ;  /* 0x00152000011c7983 */ /* 0x001ea40000300800 */
[----:B------:R-:W-:-:S05]  /*1efc70*/  IMAD.X R21, R13, 0x1, R24, P1 ;  /* 0x000000010d157824 */ /* 0x000fca00008e0618 */
[----:B------:R-:W-:Y:S04]  /*1efc80*/  STL.64 [R1+0x2340], R20 ;  /* 0x0023401401007387 */ /* 0x000fe80000100a00 */
[----:B------:R0:W-:Y:S04]  /*1efc90*/  STL [R1+0x2d3c], R11 ;  /* 0x002d3c0b01007387 */ /* 0x0001e80000100800 */
[----:B------:R-:W2:Y:S04]  /*1efca0*/  LDL.LU R29, [R1+0x1524] ;  /* 0x00152400011d7983 */ /* 0x000ea80000300800 */
[----:B------:R1:W-:Y:S04]  /*1efcb0*/  STL [R1+0x2d6c], R3 ;  /* 0x002d6c0301007387 */ /* 0x0003e80000100800 */
[----:B------:R-:W3:Y:S04]  /*1efcc0*/  LDL.LU R12, [R1+0x1528] ;  /* 0x00152800010c7983 */ /* 0x000ee80000300800 */
[----:B0-----:R-:W3:Y:S01]  /*1efcd0*/  LDL.LU R11, [R1+0x152c] ;  /* 0x00152c00010b7983 */ /* 0x001ee20000300800 */
[----:B------:R-:W-:-:S03]  /*1efce0*/  IADD3 R20, P1, R2, R23, RZ ;  /* 0x0000001702147210 */ /* 0x000fc60007f3e0ff */
[----:B------:R-:W2:Y:S04]  /*1efcf0*/  LDL.LU R10, [R1+0x1530] ;  /* 0x00153000010a7983 */ /* 0x000ea80000300800 */
[----:B-1----:R-:W2:Y:S01]  /*1efd00*/  LDL.LU R3, [R1+0x1534] ;  /* 0x0015340001037983 */ /* 0x002ea20000300800 */
[----:B------:R-:W-:-:S05]  /*1efd10*/  IMAD.X R21, R13, 0x1, R22, P1 ;  /* 0x000000010d157824 */ /* 0x000fca00008e0616 */
[----:B------:R0:W-:Y:S04]  /*1efd20*/  STL.64 [R1+0x2338], R20 ;  /* 0x0023381401007387 */ /* 0x0001e80000100a00 */
[----:B0-----:R-:W4:Y:S01]  /*1efd30*/  LDL.LU.64 R20, [R1+0x7f18] ;  /* 0x007f180001147983 */ /* 0x001f220000300a00 */
[----:B------:R-:W-:-:S03]  /*1efd40*/  F2FP.SATFINITE.E4M3.F32.PACK_AB_MERGE_C R19, R19, R18, RZ ;  /* 0x000000121313723e */ /* 0x000fc600048070ff */
[----:B------:R0:W-:Y:S01]  /*1efd50*/  STL.64 [R1+0x7f00], R22 ;  /* 0x007f001601007387 */ /* 0x0001e20000100a00 */
[----:B------:R-:W-:-:S03]  /*1efd60*/  F2FP.SATFINITE.E4M3.F32.PACK_AB_MERGE_C R18, R6, R5, RZ ;  /* 0x000000050612723e */ /* 0x000fc600048070ff */
[----:B0-----:R-:W2:Y:S04]  /*1efd70*/  LDL.LU R22, [R1+0x1514] ;  /* 0x0015140001167983 */ /* 0x001ea80000300800 */
[----:B------:R-:W3:Y:S04]  /*1efd80*/  LDL.LU R23, [R1+0x1518] ;  /* 0x0015180001177983 */ /* 0x000ee80000300800 */
[----:B------:R-:W2:Y:S04]  /*1efd90*/  LDL.LU R5, [R1+0x1538] ;  /* 0x0015380001057983 */ /* 0x000ea80000300800 */
[----:B------:R-:W-:Y:S04]  /*1efda0*/  STL [R1+0x2c8c], R19 ;  /* 0x002c8c1301007387 */ /* 0x000fe80000100800 */
[----:B------:R-:W2:Y:S04]  /*1efdb0*/  LDL.LU R6, [R1+0x153c] ;  /* 0x00153c0001067983 */ /* 0x000ea80000300800 */
[----:B------:R4:W-:Y:S02]  /*1efdc0*/  STL [R1+0x2cac], R18 ;  /* 0x002cac1201007387 */ /* 0x0009e40000100800 */
[----:B----4-:R-:W-:-:S05]  /*1efdd0*/  IADD3 R18, P1, R2, R21, RZ ;  /* 0x0000001502127210 */ /* 0x010fca0007f3e0ff */
[----:B------:R-:W-:-:S05]  /*1efde0*/  IMAD.X R19, R13, 0x1, R20, P1 ;  /* 0x000000010d137824 */ /* 0x000fca00008e0614 */
[----:B------:R0:W-:Y:S04]  /*1efdf0*/  STL.64 [R1+0x2330], R18 ;  /* 0x0023301201007387 */ /* 0x0001e80000100a00 */
[----:B0-----:R-:W4:Y:S04]  /*1efe00*/  LDL.LU.64 R18, [R1+0x7f10] ;  /* 0x007f100001127983 */ /* 0x001f280000300a00 */
[----:B------:R0:W-:Y:S04]  /*1efe10*/  STL.64 [R1+0x7ef8], R20 ;  /* 0x007ef81401007387 */ /* 0x0001e80000100a00 */
[----:B0-----:R-:W4:Y:S01]  /*1efe20*/  LDL.LU R21, [R1+0x1510] ;  /* 0x0015100001157983 */ /* 0x001f220000300800 */
[----:B------:R-:W-:-:S02]  /*1efe30*/  F2FP.SATFINITE.E4M3.F32.PACK_AB_MERGE_C R4, R8, R4, RZ ;  /* 0x000000040804723e */ /* 0x000fc400048070ff */
[----:B------:R-:W-:-:S03]  /*1efe40*/  F2FP.SATFINITE.E4M3.F32.PACK_AB_MERGE_C R0, R0, R9, RZ ;  /* 0x000000090000723e */ /* 0x000fc600048070ff */
[----:B------:R0:W-:Y:S04]  /*1efe50*/  STL [R1+0x2c1c], R4 ;  /* 0x002c1c0401007387 */ /* 0x0001e80000100800 */
[----:B------:R-:W-:Y:S04]  /*1efe60*/  STL [R1+0x2c2c], R0 ;  /* 0x002c2c0001007387 */ /* 0x000fe80000100800 */
[----:B0-----:R-:W4:Y:S01]  /*1efe70*/  LDL.LU R4, [R1+0x1540] ;  /* 0x0015400001047983 */ /* 0x001f220000300800 */
[----:B---3--:R-:W-:Y:S02]  /*1efe80*/  F2FP.SATFINITE.E4M3.F32.PACK_AB_MERGE_C R7, R7, R23, RZ ;  /* 0x000000170707723e */ /* 0x008fe400048070ff */
[----:B------:R-:W-:-:S02]  /*1efe90*/  F2FP.SATFINITE.E4M3.F32.PACK_AB_MERGE_C R11, R11, R12, RZ ;  /* 0x0000000c0b0b723e */ /* 0x000fc400048070ff */
[----:B--2---:R-:W-:Y:S02]  /*1efea0*/  F2FP.SATFINITE.E4M3.F32.PACK_AB_MERGE_C R3, R3, R10, RZ ;  /* 0x0000000a0303723e */ /* 0x004fe400048070ff */
[----:B------:R-:W-:Y:S02]  /*1efeb0*/  F2FP.SATFINITE.E4M3.F32.PACK_AB_MERGE_C R5, R6, R5, RZ ;  /* 0x000000050605723e */ /* 0x000fe400048070ff */
[----:B----4-:R-:W-:-:S05]  /*1efec0*/  IADD3 R8, P1, R2, R19, RZ ;  /* 0x0000001302087210 */ /* 0x010fca0007f3e0ff */
[----:B------:R-:W-:-:S05]  /*1efed0*/  IMAD.X R9, R13, 0x1, R18, P1 ;  /* 0x000000010d097824 */ /* 0x000fca00008e0612 */
[----:B------:R0:W-:Y:S04]  /*1efee0*/  STL.64 [R1+0x2328], R8 ;  /* 0x0023280801007387 */ /* 0x0001e80000100a00 */
[----:B0-----:R-:W2:Y:S04]  /*1efef0*/  LDL.LU R8, [R1+0x1544] ;  /* 0x0015440001087983 */ /* 0x001ea80000300800 */
[----:B------:R-:W3:Y:S04]  /*1eff00*/  LDL.LU R9, [R1+0x1548] ;  /* 0x0015480001097983 */ /* 0x000ee80000300800 */
[----:B------:R-:W3:Y:S04]  /*1eff10*/  LDL.LU R0, [R1+0x154c] ;  /* 0x00154c0001007983 */ /* 0x000ee80000300800 */
[----:B------:R0:W-:Y:S04]  /*1eff20*/  STL.64 [R1+0x7ef0], R18 ;  /* 0x007ef01201007387 */ /* 0x0001e80000100a00 */
[----:B------:R-:W4:Y:S01]  /*1eff30*/  LDL.LU R20, [R1+0x1550] ;  /* 0x0015500001147983 */ /* 0x000f220000300800 */
[----:B0-----:R-:W-:-:S05]  /*1eff40*/  F2FP.SATFINITE.E4M3.F32.PACK_AB_MERGE_C R18, R22, R21, RZ ;  /* 0x000000151612723e */ /* 0x001fca00048070ff */
[----:B------:R0:W-:Y:S04]  /*1eff50*/  STL [R1+0x2b9c], R18 ;  /* 0x002b9c1201007387 */ /* 0x0001e80000100800 */
[----:B------:R-:W4:Y:S04]  /*1eff60*/  LDL.LU R22, [R1+0x1554] ;  /* 0x0015540001167983 */ /* 0x000f280000300800 */
[----:B------:R1:W-:Y:S04]  /*1eff70*/  STL [R1+0x2bb8], R7 ;  /* 0x002bb80701007387 */ /* 0x0003e80000100800 */
[----:B------:R-:W4:Y:S01]  /*1eff80*/  LDL.LU R23, [R1+0x1558] ;  /* 0x0015580001177983 */ /* 0x000f220000300800 */
[----:B0-----:R-:W-:-:S03]  /*1eff90*/  IADD3 R18, P1, R2, R17, RZ ;  /* 0x0000001102127210 */ /* 0x001fc60007f3e0ff */
[----:B-1----:R-:W4:Y:S02]  /*1effa0*/  LDL.LU R7, [R1+0x155c] ;  /* 0x00155c0001077983 */ /* 0x002f240000300800 */
[----:B------:R-:W-:Y:S01]  /*1effb0*/  IMAD.X R19, R13, 0x1, R15, P1 ;  /* 0x000000010d137824 */ /* 0x000fe200008e060f */
[----:B------:R-:W-:-:S04]  /*1effc0*/  F2FP.SATFINITE.E4M3.F32.PACK_AB_MERGE_C R21, R29, R28, RZ ;  /* 0x0000001c1d15723e */ /* 0x000fc800048070ff */
[----:B------:R-:W-:Y:S04]  /*1effd0*/  STL.64 [R1+0x2320], R18 ;  /* 0x0023201201007387 */ /* 0x000fe80000100a00 */
[----:B------:R0:W-:Y:S04]  /*1effe0*/  STL [R1+0x1010], R21 ;  /* 0x0010101501007387 */ /* 0x0001e80000100800 */
[----:B0-----:R-:W4:Y:S01]  /*1efff0*/  LDL.LU R21, [R1+0x1560] ;  /* 0x0015600001157983 */ /* 0x001f220000300800 */
[C---:B------:R-:W-:Y:S01]  /*1f0000*/  IADD3 R18, P1, R2.reuse, R16, RZ ;  /* 0x0000001002127210 */ /* 0x040fe20007f3e0ff */
[----:B------:R-:W-:Y:S01]  /*1f0010*/  VIADD R2, R2, UR6 ;  /* 0x0000000602027c36 */ /* 0x000fe20008000000 */
[----:B------:R-:W-:-:S03]  /*1f0020*/  ULDC UR6, c[0x0][0x248] ;  /* 0x0000920000067ab9 */ /* 0x000fc60000000800 */
[----:B------:R-:W-:Y:S01]  /*1f0030*/  IMAD.X R19, R13, 0x1, R14, P1 ;  /* 0x000000010d137824 */ /* 0x000fe200008e060e */
[----:B------:R-:W-:-:S04]  /*1f0040*/  IADD3 R28, P1, R2, R27, RZ ;  /* 0x0000001b021c7210 */ /* 0x000fc80007f3e0ff */
[----:B------:R-:W-:Y:S04]  /*1f0050*/  STL.64 [R1+0x2318], R18 ;  /* 0x0023181201007387 */ /* 0x000fe80000100a00 */
[----:B------:R0:W-:Y:S04]  /*1f0060*/  STL [R1+0x1014], R11 ;  /* 0x0010140b01007387 */ /* 0x0001e80000100800 */
[----:B------:R-:W4:Y:S04]  /*1f0070*/  LDL.LU R12, [R1+0x1564] ;  /* 0x00156400010c7983 */ /* 0x000f280000300800 */
[----:B------:R1:W-:Y:S04]  /*1f0080*/  STL [R1+0x858], R3 ;  /* 0x0008580301007387 */ /* 0x0003e80000100800 */
[----:B------:R-:W4:Y:S01]  /*1f0090*/  LDL.LU R10, [R1+0x1568] ;  /* 0x00156800010a7983 */ /* 0x000f220000300800 */
[----:B0-----:R-:W-:-:S03]  /*1f00a0*/  SHF.R.S32.HI R11, RZ, 0x1f, R2 ;  /* 0x0000001fff0b7819 */ /* 0x001fc60000011402 */
[----:B-1----:R-:W4:Y:S04]  /*1f00b0*/  LDL.LU R3, [R1+0x156c] ;  /* 0x00156c0001037983 */ /* 0x002f280000300800 */
[----:B------:R-:W4:Y:S01]  /*1f00c0*/  LDL.LU R19, [R1+0x1570] ;  /* 0x0015700001137983 */ /* 0x000f220000300800 */
[----:B------:R-:W-:-:S03]  /*1f00d0*/  IMAD.X R29, R11, 0x1, R26, P1 ;  /* 0x000000010b1d7824 */ /* 0x000fc600008e061a */
[----:B------:R-:W4:Y:S04]  /*1f00e0*/  LDL.LU R13, [R1+0x1574] ;  /* 0x00157400010d7983 */ /* 0x000f280000300800 */
[----:B------:R0:W-:Y:S04]  /*1f00f0*/  STL [R1+0x868], R5 ;  /* 0x0008680501007387 */ /* 0x0001e80000100800 */
[----:B0-----:R-:W4:Y:S04]  /*1f0100*/  LDL.LU R5, [R1+0x1578] ;  /* 0x0015780001057983 */ /* 0x001f280000300800 */
[----:B------:R-:W4:Y:S04]  /*1f0110*/  LDL.LU R6, [R1+0x157c] ;  /* 0x00157c0001067983 */ /* 0x000f280000300800 */
[----:B------:R0:W-:Y:S04]  /*1f0120*/  STL.64 [R1+0x2310], R28 ;  /* 0x0023101c01007387 */ /* 0x0001e80000100a00 */
[----:B0-----:R-:W4:Y:S04]  /*1f0130*/  LDL.LU.64 R28, [R1+0x7f08] ;  /* 0x007f0800011c7983 */ /* 0x001f280000300a00 */
[----:B------:R-:W-:Y:S01]  /*1f0140*/  STL.64 [R1+0x7ee8], R26 ;  /* 0x007ee81a01007387 */ /* 0x000fe20000100a00 */
[----:B--2---:R-:W-:-:S02]  /*1f0150*/  F2FP.SATFINITE.E4M3.F32.PACK_AB_MERGE_C R8, R8, R4, RZ ;  /* 0x000000040808723e */ /* 0x004fc400048070ff */
[----:B---3--:R-:W-:Y:S01]  /*1f0160*/  F2FP.SATFINITE.E4M3.F32.PACK_AB_MERGE_C R0, R0, R9, RZ ;  /* 0x000000090000723e */ /* 0x008fe200048070ff */
[----:B------:R-:W2:Y:S04]  /*1f0170*/  LDL.LU R4, [R1+0x1580] ;  /* 0x0015800001047983 */ /* 0x000ea80000300800 */
[----:B------:R0:W-:Y:S04]  /*1f0180*/  STL [R1+0x7f4], R8 ;  /* 0x0007f40801007387 */ /* 0x0001e80000100800 */
[----:B0-----:R-:W2:Y:S04]  /*1f0190*/  LDL.LU R8, [R1+0x1584] ;  /* 0x0015840001087983 */ /* 0x001ea80000300800 */
[----:B------:R0:W-:Y:S04]  /*1f01a0*/  STL [R1+0x7fc], R0 ;  /* 0x0007fc0001007387 */ /* 0x0001e80000100800 */
[----:B------:R-:W3:Y:S01]  /*1f01b0*/  LDL.LU R9, [R1+0x1588] ;  /* 0x0015880001097983 */ /* 0x000ee20000300800 */
[----:B----4-:R-:W-:-:S03]  /*1f01c0*/  F2FP.SATFINITE.E4M3.F32.PACK_AB_MERGE_C R20, R22, R20, RZ ;  /* 0x000000141614723e */ /* 0x010fc600048070ff */
[----:B0-----:R-:W3:Y:S01]  /*1f01d0*/  LDL.LU R0, [R1+0x158c] ;  /* 0x00158c0001007983 */ /* 0x001ee20000300800 */
[----:B------:R-:W-:Y:S02]  /*1f01e0*/  F2FP.SATFINITE.E4M3.F32.PACK_AB_MERGE_C R18, R7, R23, RZ ;  /* 0x000000170712723e */ /* 0x000fe400048070ff */
[----:B------:R-:W-:-:S05]  /*1f01f0*/  IADD3 R26, P1, R2, R29, RZ ;  /* 0x0000001d021a7210 */ /* 0x000fca0007f3e0ff */
[----:B------:R-:W-:Y:S01]  /*1f0200*/  IMAD.X R27, R11, 0x1, R28, P1 ;  /* 0x000000010b1b7824 */ /* 0x000fe200008e061c */
[----:B------:R-:W-:-:S04]  /*1f0210*/  IADD3 R22, P1, R2, R25, RZ ;  /* 0x0000001902167210 */ /* 0x000fc80007f3e0ff */
[----:B------:R0:W-:Y:S01]  /*1f0220*/  STL.64 [R1+0x2308], R26 ;  /* 0x0023081a01007387 */ /* 0x0001e20000100a00 */
[----:B------:R-:W-:-:S03]  /*1f0230*/  IMAD.X R23, R11, 0x1, R24, P1 ;  /* 0x000000010b177824 */ /* 0x000fc600008e0618 */
[----:B0-----:R-:W4:Y:S04]  /*1f0240*/  LDL.LU R26, [R1+0x1598] ;  /* 0x00159800011a7983 */ /* 0x001f280000300800 */
[----:B------:R-:W-:Y:S04]  /*1f0250*/  STL [R1+0x78c], R20 ;  /* 0x00078c1401007387 */ /* 0x000fe80000100800 */
[----:B------:R-:W4:Y:S04]  /*1f0260*/  LDL.LU R7, [R1+0x159c] ;  /* 0x00159c0001077983 */ /* 0x000f280000300800 */
[----:B------:R-:W-:Y:S04]  /*1f0270*/  STL [R1+0x794], R18 ;  /* 0x0007941201007387 */ /* 0x000fe80000100800 */
[----:B------:R0:W-:Y:S04]  /*1f0280*/  STL [R1+0x7ed8], R25 ;  /* 0x007ed81901007387 */ /* 0x0001e80000100800 */
[----:B0-----:R-:W4:Y:S04]  /*1f0290*/  LDL.LU R25, [R1+0x1594] ;  /* 0x0015940001197983 */ /* 0x001f280000300800 */
[----:B------:R0:W-:Y:S04]  /*1f02a0*/  STL.64 [R1+0x2300], R22 ;  /* 0x0023001601007387 */ /* 0x0001e80000100a00 */
[----:B0-----:R-:W2:Y:S01]  /*1f02b0*/  LDL.LU.64 R22, [R1+0x7f00] ;  /* 0x007f000001167983 */ /* 0x001ea20000300a00 */
[----:B------:R-:W-:-:S03]  /*1f02c0*/  F2FP.SATFINITE.E4M3.F32.PACK_AB_MERGE_C R12, R12, R21, RZ ;  /* 0x000000150c0c723e */ /* 0x000fc600048070ff */
[----:B------:R0:W-:Y:S01]  /*1f02d0*/  STL [R1+0x7edc], R24 ;  /* 0x007edc1801007387 */ /* 0x0001e20000100800 */
[----:B------:R-:W-:-:S03]  /*1f02e0*/  F2FP.SATFINITE.E4M3.F32.PACK_AB_MERGE_C R3, R3, R10, RZ ;  /* 0x0000000a0303723e */ /* 0x000fc600048070ff */
[----:B0-----:R-:W4:Y:S04]  /*1f02f0*/  LDL.LU R24, [R1+0x1590] ;  /* 0x0015900001187983 */ /* 0x001f280000300800 */
[----:B------:R-:W4:Y:S04]  /*1f0300*/  LDL.LU R27, [R1+0x15a0] ;  /* 0x0015a000011b7983 */ /* 0x000f280000300800 */
[----:B------:R0:W-:Y:S04]  /*1f0310*/  STL [R1+0x720], R12 ;  /* 0x0007200c01007387 */ /* 0x0001e80000100800 */
[----:B0-----:R-:W4:Y:S04]  /*1f0320*/  LDL.LU R12, [R1+0x15a4] ;  /* 0x0015a400010c7983 */ /* 0x001f280000300800 */
[----:B------:R-:W-:Y:S01]  /*1f0330*/  STL [R1+0x744], R3 ;  /* 0x0007440301007387 */ /* 0x000fe20000100800 */
[----:B--2---:R-:W-:-:S05]  /*1f0340*/  IADD3 R20, P1, R2, R23, RZ ;  /* 0x0000001702147210 */ /* 0x004fca0007f3e0ff */
[----:B------:R-:W-:-:S05]  /*1f0350*/  IMAD.X R21, R11, 0x1, R22, P1 ;  /* 0x000000010b157824 */ /* 0x000fca00008e0616 */
[----:B------:R0:W-:Y:S04]  /*1f0360*/  STL.64 [R1+0x22f8], R20 ;  /* 0x0022f81401007387 */ /* 0x0001e80000100a00 */
[----:B0-----:R-:W2:Y:S01]  /*1f0370*/  LDL.LU.64 R20, [R1+0x7ef8] ;  /* 0x007ef80001147983 */ /* 0x001ea20000300a00 */
[----:B------:R-:W-:-:S03]  /*1f0380*/  F2FP.SATFINITE.E4M3.F32.PACK_AB_MERGE_C R13, R13, R19, RZ ;  /* 0x000000130d0d723e */ /* 0x000fc600048070ff */
[----:B------:R-:W4:Y:S04]  /*1f0390*/  LDL.LU R10, [R1+0x15a8] ;  /* 0x0015a800010a7983 */ /* 0x000f280000300800 */
[----:B------:R-:W4:Y:S01]  /*1f03a0*/  LDL.LU R3, [R1+0x15ac] ;  /* 0x0015ac0001037983 */ /* 0x000f220000300800 */
[----:B------:R-:W-:-:S03]  /*1f03b0*/  F2FP.SATFINITE.E4M3.F32.PACK_AB_MERGE_C R5, R6, R5, RZ ;  /* 0x000000050605723e */ /* 0x000fc600048070ff */
[----:B------:R0:W-:Y:S04]  /*1f03c0*/  STL.64 [R1+0x7ee0], R22 ;  /* 0x007ee01601007387 */ /* 0x0001e80000100a00 */
[----:B0-----:R-:W4:Y:S04]  /*1f03d0*/  LDL.LU R23, [R1+0x15b0] ;  /* 0x0015b00001177983 */ /* 0x001f280000300800 */
[----:B------:R0:W-:Y:S04]  /*1f03e0*/  STL [R1+0x4f0], R13 ;  /* 0x0004f00d01007387 */ /* 0x0001e80000100800 */
[----:B0-----:R-:W4:Y:S04]  /*1f03f0*/  LDL.LU R13, [R1+0x15b4] ;  /* 0x0015b400010d7983 */ /* 0x001f280000300800 */
[----:B------:R-:W-:Y:S01]  /*1f0400*/  STL [R1+0x6e4], R5 ;  /* 0x0006e40501007387 */ /* 0x000fe20000100800 */
[----:B--2---:R-:W-:-:S05]  /*1f0410*/  IADD3 R18, P1, R2, R21, RZ ;  /* 0x0000001502127210 */ /* 0x004fca0007f3e0ff */
[----:B------:R-:W-:-:S05]  /*1f0420*/  IMAD.X R19, R11, 0x1, R20, P1 ;  /* 0x000000010b137824 */ /* 0x000fca00008e0614 */
[----:B------:R0:W-:Y:S04]  /*1f0430*/  STL.64 [R1+0x22f0], R18 ;  /* 0x0022f01201007387 */ /* 0x0001e80000100a00 */
[----:B0-----:R-:W2:Y:S04]  /*1f0440*/  LDL.LU.64 R18, [R1+0x7ef0] ;  /* 0x007ef00001127983 */ /* 0x001ea80000300a00 */
[----:B------:R-:W2:Y:S04]  /*1f0450*/  LDL.LU R5, [R1+0x15b8] ;  /* 0x0015b80001057983 */ /* 0x000ea80000300800 */
[----:B------:R-:W2:Y:S04]  /*1f0460*/  LDL.LU R6, [R1+0x15bc] ;  /* 0x0015bc0001067983 */ /* 0x000ea80000300800 */
[----:B------:R-:W-:Y:S01]  /*1f0470*/  STL.64 [R1+0x7ed0], R20 ;  /* 0x007ed01401007387 */ /* 0x000fe20000100a00 */
[----:B------:R-:W-:-:S02]  /*1f0480*/  F2FP.SATFINITE.E4M3.F32.PACK_AB_MERGE_C R8, R8, R4, RZ ;  /* 0x000000040808723e */ /* 0x000fc400048070ff */
[----:B---3--:R-:W-:Y:S01]  /*1f0490*/  F2FP.SATFINITE.E4M3.F32.PACK_AB_MERGE_C R0, R0, R9, RZ ;  /* 0x000000090000723e */ /* 0x008fe200048070ff */
[----:B------:R-:W3:Y:S04]  /*1f04a0*/  LDL.LU R4, [R1+0x16b0] ;  /* 0x0016b00001047983 */ /* 0x000ee80000300800 */
[----:B------:R0:W-:Y:S01]  /*1f04b0*/  STL [R1+0x4e4], R8 ;  /* 0x0004e40801007387 */ /* 0x0001e20000100800 */
[----:B----4-:R-:W-:-:S03]  /*1f04c0*/  F2FP.SATFINITE.E4M3.F32.PACK_AB_MERGE_C R7, R7, R26, RZ ;  /* 0x0000001a0707723e */ /* 0x010fc600048070ff */
[----:B0-----:R-:W3:Y:S04]  /*1f04d0*/  LDL.LU R8, [R1+0x16b4] ;  /* 0x0016b40001087983 */ /* 0x001ee80000300800 */
[----:B------:R0:W-:Y:S04]  /*1f04e0*/  STL [R1+0x4e8], R0 ;  /* 0x0004e80001007387 */ /* 0x0001e80000100800 */
[----:B------:R-:W4:Y:S04]  /*1f04f0*/  LDL.LU R9, [R1+0x16b8] ;  /* 0x0016b80001097983 */ /* 0x000f280000300800 */
[----:B0-----:R-:W4:Y:S01]  /*1f0500*/  LDL.LU R0, [R1+0x16bc] ;  /* 0x0016bc0001007983 */ /* 0x001f220000300800 */
[----:B--2---:R-:W-:-:S05]  /*1f0510*/  IADD3 R20, P1, R2, R19, RZ ;  /* 0x0000001302147210 */ /* 0x004fca0007f3e0ff */
[----:B------:R-:W-:-:S05]  /*1f0520*/  IMAD.X R21, R11, 0x1, R18, P1 ;  /* 0x000000010b157824 */ /* 0x000fca00008e0612 */
[----:B------:R0:W-:Y:S04]  /*1f0530*/  STL.64 [R1+0x22e8], R20 ;  /* 0x0022e81401007387 */ /* 0x0001e80000100a00 */
[----:B------:R1:W-:Y:S01]  /*1f0540*/  STL [R1+0x78c0], R7 ;  /* 0x0078c00701007387 */ /* 0x0003e20000100800 */
[----:B0-----:R-:W-:-:S05]  /*1f0550*/  F2FP.SATFINITE.E4M3.F32.PACK_AB_MERGE_C R20, R25, R24, RZ ;  /* 0x000000181914723e */ /* 0x001fca00048070ff */
[----:B------:R0:W-:Y:S04]  /*1f0560*/  STL [R1+0x4cc], R20 ;  /* 0x0004cc1401007387 */ /* 0x0001e80000100800 */
[----:B------:R-:W2:Y:S01]  /*1f0570*/  LDL.LU R24, [R1+0x15d0] ;  /* 0x0015d00001187983 */ /* 0x000ea20000300800 */
[----:B-1----:R-:W-:-:S03]  /*1f0580*/  F2FP.SATFINITE.E4M3.F32.PACK_AB_MERGE_C R7, R12, R27, RZ ;  /* 0x0000001b0c07723e */ /* 0x002fc600048070ff */
        /* <DEDUP_REMOVED lines=8> */
[----:B------:R-:W-:Y:S04]  /*1f0610*/  STL [R1+0x78d8], R7 ;  /* 0x0078d80701007387 */ /* 0x000fe80000100800 */
[----:B------:R0:W-:Y:S04]  /*1f0620*/  STL.64 [R1+0x22d8], R26 ;  /* 0x0022d81a01007387 */ /* 0x0001e80000100a00 */
[----:B0-----:R-:W2:Y:S01]  /*1f0630*/  LDL.LU.64 R26, [R1+0x7ee8] ;  /* 0x007ee800011a7983 */ /* 0x001ea20000300a00 */
[----:B------:R-:W-:-:S03]  /*1f0640*/  F2FP.SATFINITE.E4M3.F32.PACK_AB_MERGE_C R3, R3, R10, RZ ;  /* 0x0000000a0303723e */ /* 0x000fc600048070ff */
[----:B------:R-:W2:Y:S01]  /*1f0650*/  LDL.LU R12, [R1+0x15e0] ;  /* 0x0015e000010c7983 */ /* 0x000ea20000300800 */
[----:B------:R-:W-:-:S03]  /*1f0660*/  F2FP.SATFINITE.E4M3.F32.PACK_AB_MERGE_C R7, R13, R23, RZ ;  /* 0x000000170d07723e */ /* 0x000fc600048070ff */
[----:B------:R-:W2:Y:S04]  /*1f0670*/  LDL.LU R11, [R1+0x15e4] ;  /* 0x0015e400010b7983 */ /* 0x000ea80000300800 */
[----:B------:R0:W-:Y:S04]  /*1f0680*/  STL [R1+0x4c4], R3 ;  /* 0x0004c40301007387 */ /* 0x0001e80000100800 */
[----:B------:R-:W2:Y:S01]  /*1f0690*/  LDL.LU R10, [R1+0x15e8] ;  /* 0x0015e800010a7983 */ /* 0x000ea20000300800 */
[----:B------:R-:W-:Y:S01]  /*1f06a0*/  VIADD R2, R2, UR6 ;  /* 0x0000000602027c36 */ /* 0x000fe20008000000 */
[----:B---3--:R-:W-:-:S02]  /*1f06b0*/  F2FP.SATFINITE.E4M3.F32.PACK_AB_MERGE_C R8, R8, R4, RZ ;  /* 0x000000040808723e */ /* 0x008fc400048070ff */
[----:B0-----:R-:W3:Y:S04]  /*1f06c0*/  LDL.LU R3, [R1+0x15ec] ;  /* 0x0015ec0001037983 */ /* 0x001ee80000300800 */
[----:B------:R0:W-:Y:S01]  /*1f06d0*/  STL [R1+0x5228], R7 ;  /* 0x0052280701007387 */ /* 0x0001e20000100800 */
[----:B------:R-:W-:Y:S01]  /*1f06e0*/  ULDC UR6, c[0x0][0x248] ;  /* 0x0000920000067ab9 */ /* 0x000fe20000000800 */
[----:B0-----:R-:W-:Y:S02]  /*1f06f0*/  F2FP.SATFINITE.E4M3.F32.PACK_AB_MERGE_C R7, R6, R5, RZ ;  /* 0x000000050607723e */ /* 0x001fe400048070ff */
[----:B------:R-:W3:Y:S04]  /*1f0700*/  LDL.LU R5, [R1+0x15f0] ;  /* 0x0015f00001057983 */ /* 0x000ee80000300800 */
[----:B------:R-:W3:Y:S04]  /*1f0710*/  LDL.LU R6, [R1+0x15f4] ;  /* 0x0015f40001067983 */ /* 0x000ee80000300800 */
[----:B------:R0:W-:Y:S01]  /*1f0720*/  STL [R1+0x4ac], R7 ;  /* 0x0004ac0701007387 */ /* 0x0001e20000100800 */
[----:B----4-:R-:W-:-:S03]  /*1f0730*/  F2FP.SATFINITE.E4M3.F32.PACK_AB_MERGE_C R4, R0, R9, RZ ;  /* 0x000000090004723e */ /* 0x010fc600048070ff */
[----:B------:R-:W4:Y:S01]  /*1f0740*/  LDL.LU R9, [R1+0x1600] ;  /* 0x0016000001097983 */ /* 0x000f220000300800 */
[----:B0-----:R-:W-:Y:S02]  /*1f0750*/  SHF.R.S32.HI R7, RZ, 0x1f, R2 ;  /* 0x0000001fff077819 */ /* 0x001fe40000011402 */
[----:B--2---:R-:W-:Y:S02]  /*1f0760*/  F2FP.SATFINITE.E4M3.F32.PACK_AB_MERGE_C R25, R25, R24, RZ ;  /* 0x000000181919723e */ /* 0x004fe400048070ff */
[----:B------:R-:W-:-:S05]  /*1f0770*/  IADD3 R22, P1, R2, R27, RZ ;  /* 0x0000001b02167210 */ /* 0x000fca0007f3e0ff */
[----:B------:R-:W-:-:S05]  /*1f0780*/  IMAD.X R23, R7, 0x1, R26, P1 ;  /* 0x0000000107177824 */ /* 0x000fca00008e061a */
[----:B------:R0:W-:Y:S04]  /*1f0790*/  STL.64 [R1+0x22d0], R22 ;  /* 0x0022d01601007387 */ /* 0x0001e80000100a00 */
[----:B------:R-:W-:Y:S04]  /*1f07a0*/  STL [R1+0x494], R8 ;  /* 0x0004940801007387 */ /* 0x000fe80000100800 */
[----:B------:R-:W4:Y:S04]  /*1f07b0*/  LDL.LU R0, [R1+0x1604] ;  /* 0x0016040001007983 */ /* 0x000f280000300800 */
[----:B------:R1:W-:Y:S04]  /*1f07c0*/  STL [R1+0x498], R4 ;  /* 0x0004980401007387 */ /* 0x0003e80000100800 */
[----:B------:R-:W2:Y:S01]  /*1f07d0*/  LDL.LU R13, [R1+0x1614] ;  /* 0x00161400010d7983 */ /* 0x000ea20000300800 */
[----:B0-----:R-:W-:-:S03]  /*1f07e0*/  IADD3 R22, P1, R2, R29, RZ ;  /* 0x0000001d02167210 */ /* 0x001fc60007f3e0ff */
[----:B-1----:R-:W4:Y:S04]  /*1f07f0*/  LDL.LU R4, [R1+0x1618] ;  /* 0x0016180001047983 */ /* 0x002f280000300800 */
[----:B------:R-:W4:Y:S01]  /*1f0800*/  LDL.LU R8, [R1+0x161c] ;  /* 0x00161c0001087983 */ /* 0x000f220000300800 */
[----:B------:R-:W-:-:S03]  /*1f0810*/  IMAD.X R23, R7, 0x1, R28, P1 ;  /* 0x0000000107177824 */ /* 0x000fc600008e061c */
[----:B------:R0:W-:Y:S04]  /*1f0820*/  STL [R1+0x7ec0], R29 ;  /* 0x007ec01d01007387 */ /* 0x0001e80000100800 */
[----:B0-----:R-:W2:Y:S04]  /*1f0830*/  LDL.LU R29, [R1+0x1610] ;  /* 0x00161000011d7983 */ /* 0x001ea80000300800 */
[----:B------:R0:W-:Y:S04]  /*1f0840*/  STL.64 [R1+0x22c8], R22 ;  /* 0x0022c81601007387 */ /* 0x0001e80000100a00 */
[----:B0-----:R-:W4:Y:S04]  /*1f0850*/  LDL.LU.64 R22, [R1+0x7ee0] ;  /* 0x007ee00001167983 */ /* 0x001f280000300a00 */
[----:B------:R0:W-:Y:S04]  /*1f0860*/  STL [R1+0x7ec4], R28 ;  /* 0x007ec41c01007387 */ /* 0x0001e80000100800 */
[----:B0-----:R-:W2:Y:S04]  /*1f0870*/  LDL.LU R28, [R1+0x160c] ;  /* 0x00160c00011c7983 */ /* 0x001ea80000300800 */
[----:B------:R-:W4:Y:S04]  /*1f0880*/  LDL.LU R24, [R1+0x7edc] ;  /* 0x007edc0001187983 */ /* 0x000f280000300800 */
[----:B------:R0:W-:Y:S04]  /*1f0890*/  STL [R1+0x474], R25 ;  /* 0x0004741901007387 */ /* 0x0001e80000100800 */
[----:B0-----:R-:W2:Y:S01]  /*1f08a0*/  LDL.LU R25, [R1+0x7ed8] ;  /* 0x007ed80001197983 */ /* 0x001ea20000300800 */
[----:B------:R-:W-:-:S05]  /*1f08b0*/  F2FP.SATFINITE.E4M3.F32.PACK_AB_MERGE_C R21, R21, R20, RZ ;  /* 0x000000141515723e */ /* 0x000fca00048070ff */
[----:B------:R0:W-:Y:S01]  /*1f08c0*/  STL [R1+0x480], R21 ;  /* 0x0004801501007387 */ /* 0x0001e20000100800 */
[----:B------:R-:W-:Y:S02]  /*1f08d0*/  F2FP.SATFINITE.E4M3.F32.PACK_AB_MERGE_C R11, R11, R12, RZ ;  /* 0x0000000c0b0b723e */ /* 0x000fe400048070ff */
[----:B---3--:R-:W-:Y:S02]  /*1f08e0*/  F2FP.SATFINITE.E4M3.F32.PACK_AB_MERGE_C R3, R3, R10, RZ ;  /* 0x0000000a0303723e */ /* 0x008fe400048070ff */
[----:B--2---:R-:W-:Y:S01]  /*1f08f0*/  IADD3 R20, P1, R2, R25, RZ ;  /* 0x0000001902147210 */ /* 0x004fe20007f3e0ff */
[----:B----4-:R1:W-:Y:S04]  /*1f0900*/  STL.64 [R1+0x7eb8], R24 ;  /* 0x007eb81801007387 */ /* 0x0103e80000100a00 */
[----:B0-----:R-:W-:-:S02]  /*1f0910*/  IMAD.X R21, R7, 0x1, R24, P1 ;  /* 0x0000000107157824 */ /* 0x001fc400008e0618 */
[----:B-1----:R-:W2:Y:S04]  /*1f0920*/  LDL.LU R24, [R1+0x15fc] ;  /* 0x0015fc0001187983 */ /* 0x002ea80000300800 */
[----:B------:R-:W3:Y:S04]  /*1f0930*/  LDL.LU R25, [R1+0x1608] ;  /* 0x0016080001197983 */ /* 0x000ee80000300800 */
[----:B------:R0:W-:Y:S04]  /*1f0940*/  STL.64 [R1+0x22c0], R20 ;  /* 0x0022c01401007387 */ /* 0x0001e80000100a00 */
[----:B------:R-:W4:Y:S04]  /*1f0950*/  LDL.LU R12, [R1+0x1620] ;  /* 0x00162000010c7983 */ /* 0x000f280000300800 */
[----:B------:R-:W-:Y:S04]  /*1f0960*/  STL [R1+0x450], R11 ;  /* 0x0004500b01007387 */ /* 0x000fe80000100800 */
[----:B------:R-:W4:Y:S01]  /*1f0970*/  LDL.LU R10, [R1+0x1624] ;  /* 0x00162400010a7983 */ /* 0x000f220000300800 */
[----:B0-----:R-:W-:-:S03]  /*1f0980*/  IADD3 R20, P1, R2, R23, RZ ;  /* 0x0000001702147210 */ /* 0x001fc60007f3e0ff */
[----:B------:R-:W-:Y:S02]  /*1f0990*/  STL [R1+0x460], R3 ;  /* 0x0004600301007387 */ /* 0x000fe40000100800 */
[----:B------:R-:W-:-:S05]  /*1f09a0*/  IMAD.X R21, R7, 0x1, R22, P1 ;  /* 0x0000000107157824 */ /* 0x000fca00008e0616 */
[----:B------:R0:W-:Y:S04]  /*1f09b0*/  STL.64 [R1+0x22b8], R20 ;  /* 0x0022b81401007387 */ /* 0x0001e80000100a00 */
[----:B0-----:R-:W2:Y:S04]  /*1f09c0*/  LDL.LU.64 R20, [R1+0x7ed0] ;  /* 0x007ed00001147983 */ /* 0x001ea80000300a00 */
[----:B------:R0:W-:Y:S04]  /*1f09d0*/  STL.64 [R1+0x7eb0], R22 ;  /* 0x007eb01601007387 */ /* 0x0001e80000100a00 */
[----:B0-----:R-:W3:Y:S01]  /*1f09e0*/  LDL.LU R23, [R1+0x15f8] ;  /* 0x0015f80001177983 */ /* 0x001ee20000300800 */
[----:B------:R-:W-:-:S03]  /*1f09f0*/  F2FP.SATFINITE.E4M3.F32.PACK_AB_MERGE_C R5, R6, R5, RZ ;  /* 0x000000050605723e */ /* 0x000fc600048070ff */
[----:B------:R-:W4:Y:S04]  /*1f0a00*/  LDL.LU R11, [R1+0x1628] ;  /* 0x00162800010b7983 */ /* 0x000f280000300800 */
[----:B------:R-:W4:Y:S04]  /*1f0a10*/  LDL.LU R3, [R1+0x162c] ;  /* 0x00162c0001037983 */ /* 0x000f280000300800 */
[----:B------:R0:W-:Y:S04]  /*1f0a20*/  STL [R1+0x43c], R5 ;  /* 0x00043c0501007387 */ /* 0x0001e80000100800 */
[----:B0-----:R-:W4:Y:S04]  /*1f0a30*/  LDL.LU R5, [R1+0x1630] ;  /* 0x0016300001057983 */ /* 0x001f280000300800 */
[----:B------:R-:W4:Y:S01]  /*1f0a40*/  LDL.LU R6, [R1+0x1634] ;  /* 0x0016340001067983 */ /* 0x000f220000300800 */
[----:B------:R-:W-:-:S02]  /*1f0a50*/  F2FP.SATFINITE.E4M3.F32.PACK_AB_MERGE_C R13, R13, R29, RZ ;  /* 0x0000001d0d0d723e */ /* 0x000fc400048070ff */
[----:B--2---:R-:W-:Y:S02]  /*1f0a60*/  IADD3 R22, P1, R2, R21, RZ ;  /* 0x0000001502167210 */ /* 0x004fe40007f3e0ff */
[----:B---3--:R-:W-:-:S03]  /*1f0a70*/  F2FP.SATFINITE.E4M3.F32.PACK_AB_MERGE_C R24, R24, R23, RZ ;  /* 0x000000171818723e */ /* 0x008fc600048070ff */
[----:B------:R-:W-:Y:S02]  /*1f0a80*/  IMAD.X R23, R7, 0x1, R20, P1 ;  /* 0x0000000107177824 */ /* 0x000fe400008e0614 */
[----:B------:R-:W-:Y:S04]  /*1f0a90*/  STL [R1+0x440], R24 ;  /* 0x0004401801007387 */ /* 0x000fe80000100800 */
[----:B------:R0:W-:Y:S02]  /*1f0aa0*/  STL.64 [R1+0x7ec8], R20 ;  /* 0x007ec81401007387 */ /* 0x0001e40000100a00 */
[----:B0-----:R-:W-:Y:S02]  /*1f0ab0*/  F2FP.SATFINITE.E4M3.F32.PACK_AB_MERGE_C R20, R0, R9, RZ ;  /* 0x000000090014723e */ /* 0x001fe400048070ff */
[----:B------:R-:W2:Y:S04]  /*1f0ac0*/  LDL.LU R9, [R1+0x1638] ;  /* 0x0016380001097983 */ /* 0x000ea80000300800 */
[----:B------:R-:W-:Y:S04]  /*1f0ad0*/  STL.64 [R1+0x22b0], R22 ;  /* 0x0022b01601007387 */ /* 0x000fe80000100a00 */
[----:B------:R-:W2:Y:S04]  /*1f0ae0*/  LDL.LU R0, [R1+0x163c] ;  /* 0x00163c0001007983 */ /* 0x000ea80000300800 */
[----:B------:R0:W-:Y:S02]  /*1f0af0*/  STL [R1+0x3e4], R20 ;  /* 0x0003e41401007387 */ /* 0x0001e40000100800 */
[----:B0-----:R-:W-:-:S02]  /*1f0b00*/  IADD3 R20, P1, R2, R19, RZ ;  /* 0x0000001302147210 */ /* 0x001fc40007f3e0ff */
[----:B------:R-:W-:-:S03]  /*1f0b10*/  F2FP.SATFINITE.E4M3.F32.PACK_AB_MERGE_C R22, R28, R25, RZ ;  /* 0x000000191c16723e */ /* 0x000fc600048070ff */
[----:B------:R-:W-:Y:S02]  /*1f0b20*/  IMAD.X R21, R7, 0x1, R18, P1 ;  /* 0x0000000107157824 */ /* 0x000fe400008e0612 */
[----:B------:R0:W-:Y:S04]  /*1f0b30*/  STL [R1+0x420], R22 ;  /* 0x0004201601007387 */ /* 0x0001e80000100800 */
[----:B------:R-:W3:Y:S04]  /*1f0b40*/  LDL.LU R28, [R1+0x1640] ;  /* 0x00164000011c7983 */ /* 0x000ee80000300800 */
[----:B------:R1:W-:Y:S04]  /*1f0b50*/  STL.64 [R1+0x22a8], R20 ;  /* 0x0022a81401007387 */ /* 0x0003e80000100a00 */
[----:B------:R4:W-:Y:S04]  /*1f0b60*/  STL [R1+0x3cc], R13 ;  /* 0x0003cc0d01007387 */ /* 0x0009e80000100800 */
[----:B------:R-:W3:Y:S01]  /*1f0b70*/  LDL.LU R29, [R1+0x1644] ;  /* 0x00164400011d7983 */ /* 0x000ee20000300800 */
[----:B------:R-:W-:-:S05]  /*1f0b80*/  F2FP.SATFINITE.E4M3.F32.PACK_AB_MERGE_C R4, R8, R4, RZ ;  /* 0x000000040804723e */ /* 0x000fca00048070ff */
[----:B------:R4:W-:Y:S04]  /*1f0b90*/  STL [R1+0x3d0], R4 ;  /* 0x0003d00401007387 */ /* 0x0009e80000100800 */
[----:B------:R-:W3:Y:S04]  /*1f0ba0*/  LDL.LU R24, [R1+0x1648] ;  /* 0x0016480001187983 */ /* 0x000ee80000300800 */
[----:B------:R-:W3:Y:S04]  /*1f0bb0*/  LDL.LU R25, [R1+0x164c] ;  /* 0x00164c0001197983 */ /* 0x000ee80000300800 */
[----:B0-----:R-:W3:Y:S01]  /*1f0bc0*/  LDL.LU R22, [R1+0x1650] ;  /* 0x0016500001167983 */ /* 0x001ee20000300800 */
[----:B-1----:R-:W-:-:S03]  /*1f0bd0*/  IADD3 R20, P1, R2, R17, RZ ;  /* 0x0000001102147210 */ /* 0x002fc60007f3e0ff */
[----:B------:R-:W3:Y:S04]  /*1f0be0*/  LDL.LU R23, [R1+0x1654] ;  /* 0x0016540001177983 */ /* 0x000ee80000300800 */
[----:B----4-:R-:W4:Y:S01]  /*1f0bf0*/  LDL.LU R13, [R1+0x1658] ;  /* 0x00165800010d7983 */ /* 0x010f220000300800 */
[----:B------:R-:W-:Y:S01]  /*1f0c00*/  IMAD.X R21, R7, 0x1, R15, P1 ;  /* 0x0000000107157824 */ /* 0x000fe200008e060f */
[----:B------:R-:W-:-:S04]  /*1f0c10*/  F2FP.SATFINITE.E4M3.F32.PACK_AB_MERGE_C R8, R10, R12, RZ ;  /* 0x0000000c0a08723e */ /* 0x000fc800048070ff */
[----:B------:R0:W-:Y:S04]  /*1f0c20*/  STL.64 [R1+0x22a0], R20 ;  /* 0x0022a01401007387 */ /* 0x0001e80000100a00 */
[----:B------:R-:W4:Y:S04]  /*1f0c30*/  LDL.LU R4, [R1+0x165c] ;  /* 0x00165c0001047983 */ /* 0x000f280000300800 */
[----:B------:R-:W4:Y:S04]  /*1f0c40*/  LDL.LU R12, [R1+0x1668] ;  /* 0x00166800010c7983 */ /* 0x000f280000300800 */
[----:B------:R-:W4:Y:S04]  /*1f0c50*/  LDL.LU R10, [R1+0x166c] ;  /* 0x00166c00010a7983 */ /* 0x000f280000300800 */
[----:B------:R-:W-:Y:S04]  /*1f0c60*/  STL [R1+0x3b0], R8 ;  /* 0x0003b00801007387 */ /* 0x000fe80000100800 */
[----:B------:R1:W-:Y:S01]  /*1f0c70*/  STL.64 [R1+0x7ea8], R16 ;  /* 0x007ea81001007387 */ /* 0x0003e20000100a00 */
[C---:B0-----:R-:W-:Y:S01]  /*1f0c80*/  IADD3 R20, P1, R2.reuse, R16, RZ ;  /* 0x0000001002147210 */ /* 0x041fe20007f3e0ff */
[----:B------:R-:W-:Y:S01]  /*1f0c90*/  VIADD R2, R2, UR6 ;  /* 0x0000000602027c36 */ /* 0x000fe20008000000 */
[----:B------:R-:W-:-:S02]  /*1f0ca0*/  F2FP.SATFINITE.E4M3.F32.PACK_AB_MERGE_C R3, R3, R11, RZ ;  /* 0x0000000b0303723e */ /* 0x000fc400048070ff */
[----:B------:R-:W-:Y:S01]  /*1f0cb0*/  F2FP.SATFINITE.E4M3.F32.PACK_AB_MERGE_C R5, R6, R5, RZ ;  /* 0x000000050605723e */ /* 0x000fe200048070ff */
[----:B------:R-:W-:Y:S01]  /*1f0cc0*/  ULDC UR6, c[0x0][0x248] ;  /* 0x0000920000067ab9 */ /* 0x000fe20000000800 */
[----:B------:R-:W-:Y:S01]  /*1f0cd0*/  IMAD.X R21, R7, 0x1, R14, P1 ;  /* 0x0000000107157824 */ /* 0x000fe200008e060e */
[----:B-1----:R-:W4:Y:S04]  /*1f0ce0*/  LDL.LU R16, [R1+0x1664] ;  /* 0x0016640001107983 */ /* 0x002f280000300800 */
[----:B------:R-:W4:Y:S01]  /*1f0cf0*/  LDL.LU R11, [R1+0x1670] ;  /* 0x00167000010b7983 */ /* 0x000f220000300800 */
[----:B------:R-:W-:-:S03]  /*1f0d00*/  SHF.R.S32.HI R8, RZ, 0x1f, R2 ;  /* 0x0000001fff087819 */ /* 0x000fc60000011402 */
[----:B------:R-:W-:Y:S04]  /*1f0d10*/  STL.64 [R1+0x2298], R20 ;  /* 0x0022981401007387 */ /* 0x000fe80000100a00 */
[----:B------:R0:W-:Y:S04]  /*1f0d20*/  STL [R1+0x3b8], R3 ;  /* 0x0003b80301007387 */ /* 0x0001e80000100800 */
[----:B0-----:R-:W4:Y:S01]  /*1f0d30*/  LDL.LU R3, [R1+0x1674] ;  /* 0x0016740001037983 */ /* 0x001f220000300800 */
[----:B------:R-:W-:-:S03]  /*1f0d40*/  IADD3 R20, P1, R2, R27, RZ ;  /* 0x0000001b02147210 */ /* 0x000fc60007f3e0ff */
[----:B------:R0:W-:Y:S02]  /*1f0d50*/  STL [R1+0x390], R5 ;  /* 0x0003900501007387 */ /* 0x0001e40000100800 */
[----:B------:R-:W-:Y:S02]  /*1f0d60*/  IMAD.X R21, R8, 0x1, R26, P1 ;  /* 0x0000000108157824 */ /* 0x000fe400008e061a */
[----:B0-----:R-:W4:Y:S04]  /*1f0d70*/  LDL.LU R5, [R1+0x1678] ;  /* 0x0016780001057983 */ /* 0x001f280000300800 */
[----:B------:R-:W4:Y:S01]  /*1f0d80*/  LDL.LU R6, [R1+0x167c] ;  /* 0x00167c0001067983 */ /* 0x000f220000300800 */
[----:B--2---:R-:W-:-:S05]  /*1f0d90*/  F2FP.SATFINITE.E4M3.F32.PACK_AB_MERGE_C R0, R0, R9, RZ ;  /* 0x000000090000723e */ /* 0x004fca00048070ff */
[----:B------:R-:W-:Y:S04]  /*1f0da0*/  STL [R1+0x394], R0 ;  /* 0x0003940001007387 */ /* 0x000fe80000100800 */
[----:B------:R0:W-:Y:S04]  /*1f0db0*/  STL.64 [R1+0x2290], R20 ;  /* 0x0022901401007387 */ /* 0x0001e80000100a00 */
[----:B0-----:R-:W2:Y:S04]  /*1f0dc0*/  LDL.LU.64 R20, [R1+0x7ec8] ;  /* 0x007ec80001147983 */ /* 0x001ea80000300a00 */
[----:B------:R-:W2:Y:S04]  /*1f0dd0*/  LDL.LU R17, [R1+0x1680] ;  /* 0x0016800001117983 */ /* 0x000ea80000300800 */
[----:B------:R-:W2:Y:S04]  /*1f0de0*/  LDL.LU R7, [R1+0x1684] ;  /* 0x0016840001077983 */ /* 0x000ea80000300800 */
[----:B------:R-:W2:Y:S04]  /*1f0df0*/  LDL.LU R9, [R1+0x1688] ;  /* 0x0016880001097983 */ /* 0x000ea80000300800 */
[----:B------:R-:W2:Y:S01]  /*1f0e00*/  LDL.LU R0, [R1+0x168c] ;  /* 0x00168c0001007983 */ /* 0x000ea20000300800 */
[----:B---3--:R-:W-:-:S03]  /*1f0e10*/  F2FP.SATFINITE.E4M3.F32.PACK_AB_MERGE_C R29, R29, R28, RZ ;  /* 0x0000001c1d1d723e */ /* 0x008fc600048070ff */
[----:B------:R-:W3:Y:S04]  /*1f0e20*/  LDL.LU R28, [R1+0x7ec4] ;  /* 0x007ec400011c7983 */ /* 0x000ee80000300800 */
[----:B------:R0:W-:Y:S04]  /*1f0e30*/  STL [R1+0x370], R29 ;  /* 0x0003701d01007387 */ /* 0x0001e80000100800 */
[----:B0-----:R-:W4:Y:S01]  /*1f0e40*/  LDL.LU R29, [R1+0x7ec0] ;  /* 0x007ec000011d7983 */ /* 0x001f220000300800 */
[----:B------:R-:W-:-:S05]  /*1f0e50*/  F2FP.SATFINITE.E4M3.F32.PACK_AB_MERGE_C R25, R25, R24, RZ ;  /* 0x000000181919723e */ /* 0x000fca00048070ff */
[----:B------:R3:W-:Y:S01]  /*1f0e60*/  STL [R1+0x368], R25 ;  /* 0x0003681901007387 */ /* 0x0007e20000100800 */
[----:B----4-:R-:W-:-:S05]  /*1f0e70*/  IADD3 R24, P1, R2, R29, RZ ;  /* 0x0000001d02187210 */ /* 0x010fca0007f3e0ff */
[----:B---3--:R-:W-:-:S05]  /*1f0e80*/  IMAD.X R25, R8, 0x1, R28, P1 ;  /* 0x0000000108197824 */ /* 0x008fca00008e061c */
[----:B------:R0:W-:Y:S04]  /*1f0e90*/  STL.64 [R1+0x2288], R24 ;  /* 0x0022881801007387 */ /* 0x0001e80000100a00 */
[----:B0-----:R-:W3:Y:S01]  /*1f0ea0*/  LDL.LU.64 R24, [R1+0x7eb8] ;  /* 0x007eb80001187983 */ /* 0x001ee20000300a00 */
[----:B------:R-:W-:-:S03]  /*1f0eb0*/  F2FP.SATFINITE.E4M3.F32.PACK_AB_MERGE_C R23, R23, R22, RZ ;  /* 0x000000161717723e */ /* 0x000fc600048070ff */
[----:B------:R0:W-:Y:S01]  /*1f0ec0*/  STL.64 [R1+0x7ea0], R28 ;  /* 0x007ea01c01007387 */ /* 0x0001e20000100a00 */
[----:B------:R-:W-:-:S03]  /*1f0ed0*/  F2FP.SATFINITE.E4M3.F32.PACK_AB_MERGE_C R22, R4, R13, RZ ;  /* 0x0000000d0416723e */ /* 0x000fc600048070ff */
[----:B0-----:R-:W4:Y:S04]  /*1f0ee0*/  LDL.LU R29, [R1+0x1660] ;  /* 0x00166000011d7983 */ /* 0x001f280000300800 */
[----:B------:R-:W2:Y:S04]  /*1f0ef0*/  LDL.LU R13, [R1+0x1698] ;  /* 0x00169800010d7983 */ /* 0x000ea80000300800 */
[----:B------:R-:W-:Y:S04]  /*1f0f00*/  STL [R1+0x344], R23 ;  /* 0x0003441701007387 */ /* 0x000fe80000100800 */
[----:B------:R-:W2:Y:S04]  /*1f0f10*/  LDL.LU R4, [R1+0x169c] ;  /* 0x00169c0001047983 */ /* 0x000ea80000300800 */
[----:B------:R3:W-:Y:S02]  /*1f0f20*/  STL [R1+0x348], R22 ;  /* 0x0003481601007387 */ /* 0x0007e40000100800 */
[----:B---3--:R-:W-:-:S05]  /*1f0f30*/  IADD3 R22, P1, R2, R25, RZ ;  /* 0x0000001902167210 */ /* 0x008fca0007f3e0ff */
[----:B------:R-:W-:-:S05]  /*1f0f40*/  IMAD.X R23, R8, 0x1, R24, P1 ;  /* 0x0000000108177824 */ /* 0x000fca00008e0618 */
[----:B------:R0:W-:Y:S04]  /*1f0f50*/  STL.64 [R1+0x2280], R22 ;  /* 0x0022801601007387 */ /* 0x0001e80000100a00 */
[----:B0-----:R-:W3:Y:S04]  /*1f0f60*/  LDL.LU.64 R22, [R1+0x7eb0] ;  /* 0x007eb00001167983 */ /* 0x001ee80000300a00 */
[----:B------:R4:W-:Y:S01]  /*1f0f70*/  STL.64 [R1+0x7e98], R24 ;  /* 0x007e981801007387 */ /* 0x0009e20000100a00 */
[----:B------:R-:W-:Y:S02]  /*1f0f80*/  F2FP.SATFINITE.E4M3.F32.PACK_AB_MERGE_C R11, R3, R11, RZ ;  /* 0x0000000b030b723e */ /* 0x000fe400048070ff */
[----:B----4-:R-:W-:-:S02]  /*1f0f90*/  F2FP.SATFINITE.E4M3.F32.PACK_AB_MERGE_C R24, R16, R29, RZ ;  /* 0x0000001d1018723e */ /* 0x010fc400048070ff */
[----:B------:R-:W-:Y:S02]  /*1f0fa0*/  F2FP.SATFINITE.E4M3.F32.PACK_AB_MERGE_C R16, R10, R12, RZ ;  /* 0x0000000c0a10723e */ /* 0x000fe400048070ff */
[----:B------:R-:W4:Y:S04]  /*1f0fb0*/  LDL.LU R12, [R1+0x16a0] ;  /* 0x0016a000010c7983 */ /* 0x000f280000300800 */
[----:B------:R-:W-:Y:S04]  /*1f0fc0*/  STL [R1+0x314], R24 ;  /* 0x0003141801007387 */ /* 0x000fe80000100800 */
[----:B------:R-:W4:Y:S04]  /*1f0fd0*/  LDL.LU R10, [R1+0x16a4] ;  /* 0x0016a400010a7983 */ /* 0x000f280000300800 */
[----:B------:R-:W-:Y:S04]  /*1f0fe0*/  STL [R1+0x310], R16 ;  /* 0x0003101001007387 */ /* 0x000fe80000100800 */
[----:B------:R0:W-:Y:S01]  /*1f0ff0*/  STL [R1+0x7a60], R11 ;  /* 0x007a600b01007387 */ /* 0x0001e20000100800 */
[----:B------:R-:W-:-:S02]  /*1f1000*/  F2FP.SATFINITE.E4M3.F32.PACK_AB_MERGE_C R6, R6, R5, RZ ;  /* 0x000000050606723e */ /* 0x000fc400048070ff */
[----:B--2---:R-:W-:Y:S01]  /*1f1010*/  F2FP.SATFINITE.E4M3.F32.PACK_AB_MERGE_C R7, R7, R17, RZ ;  /* 0x000000110707723e */ /* 0x004fe200048070ff */
[----:B0-----:R-:W2:Y:S01]  /*1f1020*/  LDL.LU R11, [R1+0x1694] ;  /* 0x00169400010b7983 */ /* 0x001ea20000300800 */
[----:B------:R-:W-:Y:S02]  /*1f1030*/  F2FP.SATFINITE.E4M3.F32.PACK_AB_MERGE_C R0, R0, R9, RZ ;  /* 0x000000090000723e */ /* 0x000fe400048070ff */
[----:B---3--:R-:W-:-:S05]  /*1f1040*/  IADD3 R24, P1, R2, R23, RZ ;  /* 0x0000001702187210 */ /* 0x008fca0007f3e0ff */
[----:B------:R-:W-:-:S05]  /*1f1050*/  IMAD.X R25, R8, 0x1, R22, P1 ;  /* 0x0000000108197824 */ /* 0x000fca00008e0616 */
[----:B------:R0:W-:Y:S04]  /*1f1060*/  STL.64 [R1+0x2278], R24 ;  /* 0x0022781801007387 */ /* 0x0001e80000100a00 */
[----:B------:R-:W3:Y:S04]  /*1f1070*/  LDL.LU R28, [R1+0x16ac] ;  /* 0x0016ac00011c7983 */ /* 0x000ee80000300800 */
[----:B------:R-:W2:Y:S04]  /*1f1080*/  LDL.LU R3, [R1+0xf90] ;  /* 0x000f900001037983 */ /* 0x000ea80000300800 */
[----:B------:R-:W2:Y:S04]  /*1f1090*/  LDL.LU R5, [R1+0xf94] ;  /* 0x000f940001057983 */ /* 0x000ea80000300800 */
[----:B------:R1:W-:Y:S01]  /*1f10a0*/  STL [R1+0x7c70], R6 ;  /* 0x007c700601007387 */ /* 0x0003e20000100800 */
[----:B0-----:R-:W-:-:S03]  /*1f10b0*/  IADD3 R24, P1, R2, R21, RZ ;  /* 0x0000001502187210 */ /* 0x001fc60007f3e0ff */
[----:B-1----:R-:W3:Y:S04]  /*1f10c0*/  LDL.LU R6, [R1+0x16a8] ;  /* 0x0016a80001067983 */ /* 0x002ee80000300800 */
[----:B------:R-:W3:Y:S01]  /*1f10d0*/  LDL.LU R29, [R1+0xf98] ;  /* 0x000f9800011d7983 */ /* 0x000ee20000300800 */
[----:B------:R-:W-:Y:S01]  /*1f10e0*/  IMAD.X R25, R8, 0x1, R20, P1 ;  /* 0x0000000108197824 */ /* 0x000fe200008e0614 */
[----:B------:R-:W-:-:S04]  /*1f10f0*/  IADD3 R16, P1, R2, R19, RZ ;  /* 0x0000001302107210 */ /* 0x000fc80007f3e0ff */
[----:B------:R-:W-:Y:S04]  /*1f1100*/  STL.64 [R1+0x2270], R24 ;  /* 0x0022701801007387 */ /* 0x000fe80000100a00 */
[----:B------:R0:W-:Y:S01]  /*1f1110*/  STL [R1+0x1c8], R7 ;  /* 0x0001c80701007387 */ /* 0x0001e20000100800 */
[----:B------:R-:W-:-:S03]  /*1f1120*/  IMAD.X R17, R8, 0x1, R18, P1 ;  /* 0x0000000108117824 */ /* 0x000fc600008e0612 */
[----:B0-----:R-:W3:Y:S04]  /*1f1130*/  LDL.LU R7, [R1+0xf9c] ;  /* 0x000f9c0001077983 */ /* 0x001ee80000300800 */
[----:B------:R0:W-:Y:S04]  /*1f1140*/  STL [R1+0x1cc], R0 ;  /* 0x0001cc0001007387 */ /* 0x0001e80000100800 */
[----:B------:R-:W3:Y:S04]  /*1f1150*/  LDL.LU R24, [R1+0x16c0] ;  /* 0x0016c00001187983 */ /* 0x000ee80000300800 */
[----:B------:R-:W3:Y:S04]  /*1f1160*/  LDL.LU R25, [R1+0x16c4] ;  /* 0x0016c40001197983 */ /* 0x000ee80000300800 */
[----:B------:R-:W3:Y:S04]  /*1f1170*/  LDL.LU R9, [R1+0x16c8] ;  /* 0x0016c80001097983 */ /* 0x000ee80000300800 */
[----:B0-----:R-:W3:Y:S04]  /*1f1180*/  LDL.LU R0, [R1+0x16cc] ;  /* 0x0016cc0001007983 */ /* 0x001ee80000300800 */
[----:B------:R0:W-:Y:S04]  /*1f1190*/  STL.64 [R1+0x2268], R16 ;  /* 0x0022681001007387 */ /* 0x0001e80000100a00 */
[----:B0-----:R-:W3:Y:S04]  /*1f11a0*/  LDL.LU.64 R16, [R1+0x7ea8] ;  /* 0x007ea80001107983 */ /* 0x001ee80000300a00 */
[----:B------:R0:W-:Y:S04]  /*1f11b0*/  STL.64 [R1+0x7e90], R18 ;  /* 0x007e901201007387 */ /* 0x0001e80000100a00 */
[----:B0-----:R-:W3:Y:S01]  /*1f11c0*/  LDL.LU R19, [R1+0x1690] ;  /* 0x0016900001137983 */ /* 0x001ee20000300800 */
[----:B------:R-:W-:-:S02]  /*1f11d0*/  F2FP.SATFINITE.E4M3.F32.PACK_AB_MERGE_C R4, R4, R13, RZ ;  /* 0x0000000d0404723e */ /* 0x000fc400048070ff */
[----:B----4-:R-:W-:Y:S02]  /*1f11e0*/  F2FP.SATFINITE.E4M3.F32.PACK_AB_MERGE_C R10, R10, R12, RZ ;  /* 0x0000000c0a0a723e */ /* 0x010fe400048070ff */
[----:B--2---:R-:W-:Y:S02]  /*1f11f0*/  F2FP.SATFINITE.E4M3.F32.PACK_AB_MERGE_C R3, R5, R3, RZ ;  /* 0x000000030503723e */ /* 0x004fe400048070ff */
[----:B---3--:R-:W-:Y:S02]  /*1f1200*/  F2FP.SATFINITE.E4M3.F32.PACK_AB_MERGE_C R6, R28, R6, RZ ;  /* 0x000000061c06723e */ /* 0x008fe400048070ff */
[----:B------:R-:W-:Y:S02]  /*1f1210*/  IADD3 R18, P1, R2, R17, RZ ;  /* 0x0000001102127210 */ /* 0x000fe40007f3e0ff */
[----:B------:R-:W-:-:S03]  /*1f1220*/  F2FP.SATFINITE.E4M3.F32.PACK_AB_MERGE_C R11, R11, R19, RZ ;  /* 0x000000130b0b723e */ /* 0x000fc600048070ff */
[----:B------:R-:W-:Y:S02]  /*1f1230*/  IMAD.X R19, R8, 0x1, R15, P1 ;  /* 0x0000000108137824 */ /* 0x000fe400008e060f */
[----:B------:R0:W-:Y:S04]  /*1f1240*/  STL [R1+0x1bc], R11 ;  /* 0x0001bc0b01007387 */ /* 0x0001e80000100800 */
[----:B------:R1:W-:Y:S04]  /*1f1250*/  STL [R1+0x1c4], R4 ;  /* 0x0001c40401007387 */ /* 0x0003e80000100800 */
[----:B0-----:R-:W2:Y:S04]  /*1f1260*/  LDL.LU R11, [R1+0x16d4] ;  /* 0x0016d400010b7983 */ /* 0x001ea80000300800 */
[----:B------:R-:W3:Y:S04]  /*1f1270*/  LDL.LU R13, [R1+0x16d8] ;  /* 0x0016d800010d7983 */ /* 0x000ee80000300800 */
[----:B-1----:R-:W3:Y:S04]  /*1f1280*/  LDL.LU R4, [R1+0x16dc] ;  /* 0x0016dc0001047983 */ /* 0x002ee80000300800 */
[----:B------:R0:W-:Y:S04]  /*1f1290*/  STL.64 [R1+0x2260], R18 ;  /* 0x0022601201007387 */ /* 0x0001e80000100a00 */
[----:B------:R1:W-:Y:S04]  /*1f12a0*/  STL.64 [R1+0x7e88], R16 ;  /* 0x007e881001007387 */ /* 0x0003e80000100a00 */
[----:B------:R4:W-:Y:S01]  /*1f12b0*/  STL [R1+0x1b0], R10 ;  /* 0x0001b00a01007387 */ /* 0x0009e20000100800 */
[----:B0-----:R-:W-:-:S03]  /*1f12c0*/  IADD3 R18, P1, R2, R16, RZ ;  /* 0x0000001002127210 */ /* 0x001fc60007f3e0ff */
[----:B-1----:R-:W2:Y:S02]  /*1f12d0*/  LDL.LU R16, [R1+0x16f0] ;  /* 0x0016f00001107983 */ /* 0x002ea40000300800 */
[----:B------:R-:W-:Y:S02]  /*1f12e0*/  IMAD.X R19, R8, 0x1, R14, P1 ;  /* 0x0000000108137824 */ /* 0x000fe400008e060e */
[----:B------:R-:W-:Y:S01]  /*1f12f0*/  VIADD R2, R2, UR6 ;  /* 0x0000000602027c36 */ /* 0x000fe20008000000 */
[----:B------:R-:W2:Y:S04]  /*1f1300*/  LDL.LU R8, [R1+0x16f4] ;  /* 0x0016f40001087983 */ /* 0x000ea80000300800 */
[----:B------:R-:W2:Y:S04]  /*1f1310*/  LDL.LU R12, [R1+0x16f8] ;  /* 0x0016f800010c7983 */ /* 0x000ea80000300800 */
[----:B------:R-:W-:Y:S04]  /*1f1320*/  STL.64 [R1+0x2258], R18 ;  /* 0x0022581201007387 */ /* 0x000fe80000100a00 */
[----:B----4-:R-:W4:Y:S04]  /*1f1330*/  LDL.LU R10, [R1+0x16fc] ;  /* 0x0016fc00010a7983 */ /* 0x010f280000300800 */
[----:B------:R0:W-:Y:S01]  /*1f1340*/  STL [R1+0x1b8], R6 ;  /* 0x0001b80601007387 */ /* 0x0001e20000100800 */
[----:B------:R-:W-:-:S03]  /*1f1350*/  IADD3 R28, P1, R2, R27, RZ ;  /* 0x0000001b021c7210 */ /* 0x000fc60007f3e0ff */
[----:B------:R1:W-:Y:S01]  /*1f1360*/  STL [R1+0x1a0], R3 ;  /* 0x0001a00301007387 */ /* 0x0003e20000100800 */
[----:B------:R-:W-:Y:S01]  /*1f1370*/  F2FP.SATFINITE.E4M3.F32.PACK_AB_MERGE_C R0, R0, R9, RZ ;  /* 0x000000090000723e */ /* 0x000fe200048070ff */
[----:B------:R-:W-:Y:S01]  /*1f1380*/  ULDC UR6, c[0x0][0x248] ;  /* 0x0000920000067ab9 */ /* 0x000fe20000000800 */
[----:B0-----:R-:W-:Y:S02]  /*1f1390*/  F2FP.SATFINITE.E4M3.F32.PACK_AB_MERGE_C R6, R7, R29, RZ ;  /* 0x0000001d0706723e */ /* 0x001fe400048070ff */
[----:B------:R-:W-:Y:S01]  /*1f13a0*/  SHF.R.S32.HI R7, RZ, 0x1f, R2 ;  /* 0x0000001fff077819 */ /* 0x000fe20000011402 */
[----:B------:R-:W4:Y:S04]  /*1f13b0*/  LDL.LU R18, [R1+0x1700] ;  /* 0x0017000001127983 */ /* 0x000f280000300800 */
[----:B------:R-:W4:Y:S01]  /*1f13c0*/  LDL.LU R19, [R1+0x1704] ;  /* 0x0017040001137983 */ /* 0x000f220000300800 */
[----:B------:R-:W-:-:S03]  /*1f13d0*/  IMAD.X R29, R7, 0x1, R26, P1 ;  /* 0x00000001071d7824 */ /* 0x000fc600008e061a */
[----:B-1----:R-:W4:Y:S04]  /*1f13e0*/  LDL.LU R3, [R1+0x1708] ;  /* 0x0017080001037983 */ /* 0x002f280000300800 */
[----:B------:R-:W4:Y:S04]  /*1f13f0*/  LDL.LU R5, [R1+0x170c] ;  /* 0x00170c0001057983 */ /* 0x000f280000300800 */
[----:B------:R-:W-:Y:S04]  /*1f1400*/  STL [R1+0x1a4], R6 ;  /* 0x0001a40601007387 */ /* 0x000fe80000100800 */
[----:B------:R0:W-:Y:S04]  /*1f1410*/  STL.64 [R1+0x2250], R28 ;  /* 0x0022501c01007387 */ /* 0x0001e80000100a00 */
[----:B0-----:R-:W3:Y:S01]  /*1f1420*/  LDL.LU.64 R28, [R1+0x7ea0] ;  /* 0x007ea000011c7983 */ /* 0x001ee20000300a00 */
[----:B------:R-:W-:-:S03]  /*1f1430*/  F2FP.SATFINITE.E4M3.F32.PACK_AB_MERGE_C R6, R25, R24, RZ ;  /* 0x000000181906723e */ /* 0x000fc600048070ff */
[----:B------:R-:W4:Y:S04]  /*1f1440*/  LDL.LU R17, [R1+0x1710] ;  /* 0x0017100001117983 */ /* 0x000f280000300800 */
[----:B------:R0:W-:Y:S04]  /*1f1450*/  STL [R1+0x2da8], R6 ;  /* 0x002da80601007387 */ /* 0x0001e80000100800 */
[----:B0-----:R-:W4:Y:S04]  /*1f1460*/  LDL.LU R6, [R1+0x1714] ;  /* 0x0017140001067983 */ /* 0x001f280000300800 */
[----:B------:R0:W-:Y:S04]  /*1f1470*/  STL [R1+0x2dac], R0 ;  /* 0x002dac0001007387 */ /* 0x0001e80000100800 */
[----:B------:R-:W4:Y:S04]  /*1f1480*/  LDL.LU R9, [R1+0x1718] ;  /* 0x0017180001097983 */ /* 0x000f280000300800 */
[----:B0-----:R-:W4:Y:S01]  /*1f1490*/  LDL.LU R0, [R1+0x171c] ;  /* 0x00171c0001007983 */ /* 0x001f220000300800 */
[----:B---3--:R-:W-:-:S05]  /*1f14a0*/  IADD3 R24, P1, R2, R29, RZ ;  /* 0x0000001d02187210 */ /* 0x008fca0007f3e0ff */
[----:B------:R-:W-:-:S05]  /*1f14b0*/  IMAD.X R25, R7, 0x1, R28, P1 ;  /* 0x0000000107197824 */ /* 0x000fca00008e061c */
[----:B------:R0:W-:Y:S04]  /*1f14c0*/  STL.64 [R1+0x2248], R24 ;  /* 0x0022481801007387 */ /* 0x0001e80000100a00 */
[----:B0-----:R-:W3:Y:S04]  /*1f14d0*/  LDL.LU.64 R24, [R1+0x7e98] ;  /* 0x007e980001187983 */ /* 0x001ee80000300a00 */
[----:B------:R0:W-:Y:S04]  /*1f14e0*/  STL.64 [R1+0x7e80], R28 ;  /* 0x007e801c01007387 */ /* 0x0001e80000100a00 */
[----:B0-----:R-:W3:Y:S01]  /*1f14f0*/  LDL.LU R29, [R1+0x16d0] ;  /* 0x0016d000011d7983 */ /* 0x001ee20000300800 */
[----:B------:R-:W-:-:S02]  /*1f1500*/  F2FP.SATFINITE.E4M3.F32.PACK_AB_MERGE_C R4, R4, R13, RZ ;  /* 0x0000000d0404723e */ /* 0x000fc400048070ff */
[----:B--2---:R-:W-:Y:S02]  /*1f1510*/  F2FP.SATFINITE.E4M3.F32.PACK_AB_MERGE_C R8, R8, R16, RZ ;  /* 0x000000100808723e */ /* 0x004fe400048070ff */
[----:B----4-:R-:W-:Y:S02]  /*1f1520*/  F2FP.SATFINITE.E4M3.F32.PACK_AB_MERGE_C R10, R10, R12, RZ ;  /* 0x0000000c0a0a723e */ /* 0x010fe400048070ff */
[----:B------:R-:W-:Y:S02]  /*1f1530*/  F2FP.SATFINITE.E4M3.F32.PACK_AB_MERGE_C R16, R19, R18, RZ ;  /* 0x000000121310723e */ /* 0x000fe400048070ff */
[----:B------:R-:W-:Y:S02]  /*1f1540*/  F2FP.SATFINITE.E4M3.F32.PACK_AB_MERGE_C R3, R5, R3, RZ ;  /* 0x000000030503723e */ /* 0x000fe400048070ff */
[----:B---3--:R-:W-:Y:S02]  /*1f1550*/  F2FP.SATFINITE.E4M3.F32.PACK_AB_MERGE_C R28, R11, R29, RZ ;  /* 0x0000001d0b1c723e */ /* 0x008fe400048070ff */
[----:B------:R-:W2:Y:S04]  /*1f1560*/  LDL.LU R11, [R1+0x1724] ;  /* 0x00172400010b7983 */ /* 0x000ea80000300800 */
[----:B------:R0:W-:Y:S04]  /*1f1570*/  STL [R1+0x2d08], R28 ;  /* 0x002d081c01007387 */ /* 0x0001e80000100800 */
[----:B------:R-:W3:Y:S04]  /*1f1580*/  LDL.LU R13, [R1+0x1728] ;  /* 0x00172800010d7983 */ /* 0x000ee80000300800 */
[----:B------:R1:W-:Y:S01]  /*1f1590*/  STL [R1+0x2d2c], R4 ;  /* 0x002d2c0401007387 */ /* 0x0003e20000100800 */
[----:B0-----:R-:W-:-:S03]  /*1f15a0*/  IADD3 R28, P1, R2, R25, RZ ;  /* 0x00000019021c7210 */ /* 0x001fc60007f3e0ff */
[----:B-1----:R-:W3:Y:S02]  /*1f15b0*/  LDL.LU R4, [R1+0x172c] ;  /* 0x00172c0001047983 */ /* 0x002ee40000300800 */
[----:B------:R-:W-:Y:S02]  /*1f15c0*/  IMAD.X R29, R7, 0x1, R24, P1 ;  /* 0x00000001071d7824 */ /* 0x000fe400008e0618 */
[----:B------:R0:W-:Y:S04]  /*1f15d0*/  STL.64 [R1+0x7e78], R24 ;  /* 0x007e781801007387 */ /* 0x0001e80000100a00 */
[----:B------:R1:W-:Y:S04]  /*1f15e0*/  STL.64 [R1+0x2240], R28 ;  /* 0x0022401c01007387 */ /* 0x0003e80000100a00 */
[----:B0-----:R-:W4:Y:S01]  /*1f15f0*/  LDL.LU R24, [R1+0x1740] ;  /* 0x0017400001187983 */ /* 0x001f220000300800 */
[----:B-1----:R-:W-:-:S03]  /*1f1600*/  IADD3 R28, P1, R2, R23, RZ ;  /* 0x00000017021c7210 */ /* 0x002fc60007f3e0ff */
[----:B------:R0:W-:Y:S02]  /*1f1610*/  STL [R1+0x2c4c], R8 ;  /* 0x002c4c0801007387 */ /* 0x0001e40000100800 */
[C---:B------:R-:W-:Y:S01]  /*1f1620*/  IMAD.X R29, R7.reuse, 0x1, R22, P1 ;  /* 0x00000001071d7824 */ /* 0x040fe200008e0616 */
[----:B------:R-:W-:Y:S01]  /*1f1630*/  IADD3 R18, P1, R2, R21, RZ ;  /* 0x0000001502127210 */ /* 0x000fe20007f3e0ff */
[----:B0-----:R-:W4:Y:S04]  /*1f1640*/  LDL.LU R8, [R1+0x1744] ;  /* 0x0017440001087983 */ /* 0x001f280000300800 */
[----:B------:R0:W-:Y:S04]  /*1f1650*/  STL [R1+0x2c6c], R10 ;  /* 0x002c6c0a01007387 */ /* 0x0001e80000100800 */
[----:B------:R-:W4:Y:S01]  /*1f1660*/  LDL.LU R12, [R1+0x1748] ;  /* 0x00174800010c7983 */ /* 0x000f220000300800 */
[----:B------:R-:W-:-:S03]  /*1f1670*/  IMAD.X R19, R7, 0x1, R20, P1 ;  /* 0x0000000107137824 */ /* 0x000fc600008e0614 */
[----:B0-----:R-:W4:Y:S04]  /*1f1680*/  LDL.LU R10, [R1+0x174c] ;  /* 0x00174c00010a7983 */ /* 0x001f280000300800 */
[----:B------:R0:W-:Y:S04]  /*1f1690*/  STL.64 [R1+0x2238], R28 ;  /* 0x0022381c01007387 */ /* 0x0001e80000100a00 */
[----:B0-----:R-:W4:Y:S04]  /*1f16a0*/  LDL.LU R28, [R1+0x1770] ;  /* 0x00177000011c7983 */ /* 0x001f280000300800 */
[----:B------:R-:W-:Y:S04]  /*1f16b0*/  STL [R1+0x2bdc], R16 ;  /* 0x002bdc1001007387 */ /* 0x000fe80000100800 */
[----:B------:R-:W4:Y:S04]  /*1f16c0*/  LDL.LU R29, [R1+0x1774] ;  /* 0x00177400011d7983 */ /* 0x000f280000300800 */
[----:B------:R0:W-:Y:S04]  /*1f16d0*/  STL [R1+0x2be8], R3 ;  /* 0x002be80301007387 */ /* 0x0001e80000100800 */
[----:B0-----:R-:W4:Y:S04]  /*1f16e0*/  LDL.LU R3, [R1+0x1778] ;  /* 0x0017780001037983 */ /* 0x001f280000300800 */
[----:B------:R-:W4:Y:S04]  /*1f16f0*/  LDL.LU R5, [R1+0x177c] ;  /* 0x00177c0001057983 */ /* 0x000f280000300800 */
[----:B------:R0:W-:Y:S04]  /*1f1700*/  STL.64 [R1+0x2230], R18 ;  /* 0x0022301201007387 */ /* 0x0001e80000100a00 */
[----:B0-----:R-:W2:Y:S01]  /*1f1710*/  LDL.LU.64 R18, [R1+0x7e90] ;  /* 0x007e900001127983 */ /* 0x001ea20000300a00 */
[----:B------:R-:W-:-:S02]  /*1f1720*/  F2FP.SATFINITE.E4M3.F32.PACK_AB_MERGE_C R6, R6, R17, RZ ;  /* 0x000000110606723e */ /* 0x000fc400048070ff */
[----:B------:R-:W-:Y:S01]  /*1f1730*/  F2FP.SATFINITE.E4M3.F32.PACK_AB_MERGE_C R0, R0, R9, RZ ;  /* 0x000000090000723e */ /* 0x000fe200048070ff */
[----:B------:R0:W-:Y:S04]  /*1f1740*/  STL.64 [R1+0x7e70], R20 ;  /* 0x007e701401007387 */ /* 0x0001e80000100a00 */
[----:B0-----:R-:W3:Y:S04]  /*1f1750*/  LDL.LU R21, [R1+0x1720] ;  /* 0x0017200001157983 */ /* 0x001ee80000300800 */
[----:B------:R-:W-:Y:S04]  /*1f1760*/  STL [R1+0x295c], R6 ;  /* 0x00295c0601007387 */ /* 0x000fe80000100800 */
[----:B------:R-:W-:Y:S01]  /*1f1770*/  STL [R1+0x2b88], R0 ;  /* 0x002b880001007387 */ /* 0x000fe20000100800 */
[----:B--2---:R-:W-:-:S05]  /*1f1780*/  IADD3 R16, P1, R2, R19, RZ ;  /* 0x0000001302107210 */ /* 0x004fca0007f3e0ff */
[----:B------:R-:W-:-:S05]  /*1f1790*/  IMAD.X R17, R7, 0x1, R18, P1 ;  /* 0x0000000107117824 */ /* 0x000fca00008e0612 */
[----:B------:R0:W-:Y:S04]  /*1f17a0*/  STL.64 [R1+0x2228], R16 ;  /* 0x0022281001007387 */ /* 0x0001e80000100a00 */
[----:B0-----:R-:W2:Y:S04]  /*1f17b0*/  LDL.LU.64 R16, [R1+0x7e88] ;  /* 0x007e880001107983 */ /* 0x001ea80000300a00 */
[----:B------:R-:W2:Y:S04]  /*1f17c0*/  LDL.LU R25, [R1+0x1780] ;  /* 0x0017800001197983 */ /* 0x000ea80000300800 */
[----:B------:R-:W2:Y:S04]  /*1f17d0*/  LDL.LU R6, [R1+0x1784] ;  /* 0x0017840001067983 */ /* 0x000ea80000300800 */
[----:B------:R-:W2:Y:S04]  /*1f17e0*/  LDL.LU R9, [R1+0x1788] ;  /* 0x0017880001097983 */ /* 0x000ea80000300800 */
[----:B------:R-:W2:Y:S04]  /*1f17f0*/  LDL.LU R0, [R1+0x178c] ;  /* 0x00178c0001007983 */ /* 0x000ea80000300800 */
[----:B------:R-:W-:Y:S01]  /*1f1800*/  STL.64 [R1+0x7e68], R18 ;  /* 0x007e681201007387 */ /* 0x000fe20000100a00 */
[----:B---3--:R-:W-:-:S02]  /*1f1810*/  F2FP.SATFINITE.E4M3.F32.PACK_AB_MERGE_C R11, R11, R21, RZ ;  /* 0x000000150b0b723e */ /* 0x008fc400048070ff */
[----:B------:R-:W-:Y:S01]  /*1f1820*/  F2FP.SATFINITE.E4M3.F32.PACK_AB_MERGE_C R4, R4, R13, RZ ;  /* 0x0000000d0404723e */ /* 0x000fe200048070ff */
[----:B------:R-:W3:Y:S04]  /*1f1830*/  LDL.LU R21, [R1+0x1950] ;  /* 0x0019500001157983 */ /* 0x000ee80000300800 */
[----:B------:R0:W-:Y:S01]  /*1f1840*/  STL [R1+0x2908], R11 ;  /* 0x0029080b01007387 */ /* 0x0001e20000100800 */
[----:B----4-:R-:W-:-:S03]  /*1f1850*/  F2FP.SATFINITE.E4M3.F32.PACK_AB_MERGE_C R8, R8, R24, RZ ;  /* 0x000000180808723e */ /* 0x010fc600048070ff */
[----:B0-----:R-:W3:Y:S04]  /*1f1860*/  LDL.LU R11, [R1+0x1954] ;  /* 0x00195400010b7983 */ /* 0x001ee80000300800 */
[----:B------:R0:W-:Y:S04]  /*1f1870*/  STL [R1+0x290c], R4 ;  /* 0x00290c0401007387 */ /* 0x0001e80000100800 */
[----:B------:R-:W4:Y:S04]  /*1f1880*/  LDL.LU R13, [R1+0x1958] ;  /* 0x00195800010d7983 */ /* 0x000f280000300800 */
[----:B0-----:R-:W4:Y:S01]  /*1f1890*/  LDL.LU R4, [R1+0x195c] ;  /* 0x00195c0001047983 */ /* 0x001f220000300800 */
[----:B------:R-:W-:-:S02]  /*1f18a0*/  F2FP.SATFINITE.E4M3.F32.PACK_AB_MERGE_C R10, R10, R12, RZ ;  /* 0x0000000c0a0a723e */ /* 0x000fc400048070ff */
[----:B------:R-:W-:Y:S02]  /*1f18b0*/  F2FP.SATFINITE.E4M3.F32.PACK_AB_MERGE_C R3, R5, R3, RZ ;  /* 0x000000030503723e */ /* 0x000fe400048070ff */
[----:B--2---:R-:W-:-:S05]  /*1f18c0*/  IADD3 R18, P1, R2, R17, RZ ;  /* 0x0000001102127210 */ /* 0x004fca0007f3e0ff */
[----:B------:R-:W-:-:S05]  /*1f18d0*/  IMAD.X R19, R7, 0x1, R15, P1 ;  /* 0x0000000107137824 */ /* 0x000fca00008e060f */
[----:B------:R0:W-:Y:S04]  /*1f18e0*/  STL.64 [R1+0x2220], R18 ;  /* 0x0022201201007387 */ /* 0x0001e80000100a00 */
[----:B------:R1:W-:Y:S01]  /*1f18f0*/  STL [R1+0x82c], R8 ;  /* 0x00082c0801007387 */ /* 0x0003e20000100800 */
[----:B0-----:R-:W-:-:S05]  /*1f1900*/  IADD3 R18, P1, R2, R16, RZ ;  /* 0x0000001002127210 */ /* 0x001fca0007f3e0ff */
[----:B------:R-:W-:Y:S02]  /*1f1910*/  IMAD.X R19, R7, 0x1, R14, P1 ;  /* 0x0000000107137824 */ /* 0x000fe400008e060e */
[----:B------:R-:W2:Y:S04]  /*1f1920*/  LDL.LU R7, [R1+0x17b0] ;  /* 0x0017b00001077983 */ /* 0x000ea80000300800 */
[----:B-1----:R-:W2:Y:S04]  /*1f1930*/  LDL.LU R8, [R1+0x17b4] ;  /* 0x0017b40001087983 */ /* 0x002ea80000300800 */
[----:B------:R-:W-:Y:S04]  /*1f1940*/  STL.64 [R1+0x2218], R18 ;  /* 0x0022181201007387 */ /* 0x000fe80000100a00 */
[----:B------:R0:W-:Y:S04]  /*1f1950*/  STL [R1+0x830], R10 ;  /* 0x0008300a01007387 */ /* 0x0001e80000100800 */
[----:B------:R-:W2:Y:S01]  /*1f1960*/  LDL.LU R12, [R1+0x17b8] ;  /* 0x0017b800010c7983 */ /* 0x000ea20000300800 */
[----:B------:R-:W-:Y:S01]  /*1f1970*/  VIADD R2, R2, UR6 ;  /* 0x0000000602027c36 */ /* 0x000fe20008000000 */
[----:B------:R-:W-:-:S02]  /*1f1980*/  F2FP.SATFINITE.E4M3.F32.PACK_AB_MERGE_C R20, R6, R25, RZ ;  /* 0x000000190614723e */ /* 0x000fc400048070ff */
[----:B------:R-:W-:Y:S02]  /*1f1990*/  F2FP.SATFINITE.E4M3.F32.PACK_AB_MERGE_C R0, R0, R9, RZ ;  /* 0x000000090000723e */ /* 0x000fe400048070ff */
[----:B----4-:R-:W-:Y:S01]  /*1f19a0*/  F2FP.SATFINITE.E4M3.F32.PACK_AB_MERGE_C R4, R4, R13, RZ ;  /* 0x0000000d0404723e */ /* 0x010fe200048070ff */
[----:B------:R-:W-:Y:S01]  /*1f19b0*/  ULDC UR6, c[0x0][0x248] ;  /* 0x0000920000067ab9 */ /* 0x000fe20000000800 */
[----:B0-----:R-:W4:Y:S01]  /*1f19c0*/  LDL.LU R10, [R1+0x17bc] ;  /* 0x0017bc00010a7983 */ /* 0x001f220000300800 */
[----:B------:R-:W-:-:S05]  /*1f19d0*/  F2FP.SATFINITE.E4M3.F32.PACK_AB_MERGE_C R18, R29, R28, RZ ;  /* 0x0000001c1d12723e */ /* 0x000fca00048070ff */
[----:B------:R0:W-:Y:S01]  /*1f19e0*/  STL [R1+0x7c4], R18 ;  /* 0x0007c41201007387 */ /* 0x0001e20000100800 */
[----:B------:R-:W-:-:S03]  /*1f19f0*/  IADD3 R28, P1, R2, R27, RZ ;  /* 0x0000001b021c7210 */ /* 0x000fc60007f3e0ff */
[----:B0-----:R-:W4:Y:S04]  /*1f1a00*/  LDL.LU R18, [R1+0x17d0] ;  /* 0x0017d00001127983 */ /* 0x001f280000300800 */
[----:B------:R-:W4:Y:S04]  /*1f1a10*/  LDL.LU R19, [R1+0x17d4] ;  /* 0x0017d40001137983 */ /* 0x000f280000300800 */
[----:B------:R0:W-:Y:S04]  /*1f1a20*/  STL [R1+0x7c8], R3 ;  /* 0x0007c80301007387 */ /* 0x0001e80000100800 */
[----:B0-----:R-:W4:Y:S04]  /*1f1a30*/  LDL.LU R3, [R1+0x17d8] ;  /* 0x0017d80001037983 */ /* 0x001f280000300800 */
[----:B------:R-:W4:Y:S04]  /*1f1a40*/  LDL.LU R5, [R1+0x17dc] ;  /* 0x0017dc0001057983 */ /* 0x000f280000300800 */
[----:B------:R0:W-:Y:S02]  /*1f1a50*/  STL [R1+0x7e60], R27 ;  /* 0x007e601b01007387 */ /* 0x0001e40000100800 */
[----:B0-----:R-:W-:-:S05]  /*1f1a60*/  SHF.R.S32.HI R27, RZ, 0x1f, R2 ;  /* 0x0000001fff1b7819 */ /* 0x001fca0000011402 */
[----:B------:R-:W-:-:S05]  /*1f1a70*/  IMAD.X R29, R27, 0x1, R26, P1 ;  /* 0x000000011b1d7824 */ /* 0x000fca00008e061a */
[----:B------:R0:W-:Y:S04]  /*1f1a80*/  STL.64 [R1+0x2210], R28 ;  /* 0x0022101c01007387 */ /* 0x0001e80000100a00 */
[----:B0-----:R-:W3:Y:S04]  /*1f1a90*/  LDL.LU.64 R28, [R1+0x7e80] ;  /* 0x007e8000011c7983 */ /* 0x001ee80000300a00 */
[----:B------:R-:W4:Y:S04]  /*1f1aa0*/  LDL.LU R6, [R1+0x17e4] ;  /* 0x0017e40001067983 */ /* 0x000f280000300800 */
[----:B------:R-:W-:Y:S04]  /*1f1ab0*/  STL [R1+0x764], R20 ;  /* 0x0007641401007387 */ /* 0x000fe80000100800 */
[----:B------:R-:W4:Y:S04]  /*1f1ac0*/  LDL.LU R9, [R1+0x17e8] ;  /* 0x0017e80001097983 */ /* 0x000f280000300800 */
[----:B------:R0:W-:Y:S04]  /*1f1ad0*/  STL [R1+0x778], R0 ;  /* 0x0007780001007387 */ /* 0x0001e80000100800 */
[----:B0-----:R-:W4:Y:S01]  /*1f1ae0*/  LDL.LU R0, [R1+0x17ec] ;  /* 0x0017ec0001007983 */ /* 0x001f220000300800 */
[----:B---3--:R-:W-:-:S05]  /*1f1af0*/  IADD3 R24, P1, R2, R29, RZ ;  /* 0x0000001d02187210 */ /* 0x008fca0007f3e0ff */
[----:B------:R-:W-:-:S05]  /*1f1b00*/  IMAD.X R25, R27, 0x1, R28, P1 ;  /* 0x000000011b197824 */ /* 0x000fca00008e061c */
[----:B------:R0:W-:Y:S04]  /*1f1b10*/  STL.64 [R1+0x2208], R24 ;  /* 0x0022081801007387 */ /* 0x0001e80000100a00 */
[----:B0-----:R-:W3:Y:S01]  /*1f1b20*/  LDL.LU.64 R24, [R1+0x7e78] ;  /* 0x007e780001187983 */ /* 0x001ee20000300a00 */
[----:B------:R-:W-:-:S03]  /*1f1b30*/  F2FP.SATFINITE.E4M3.F32.PACK_AB_MERGE_C R20, R11, R21, RZ ;  /* 0x000000150b14723e */ /* 0x000fc600048070ff */
[----:B------:R-:W4:Y:S04]  /*1f1b40*/  LDL.LU R11, [R1+0x17f4] ;  /* 0x0017f400010b7983 */ /* 0x000f280000300800 */
[----:B------:R-:W-:Y:S04]  /*1f1b50*/  STL [R1+0x700], R20 ;  /* 0x0007001401007387 */ /* 0x000fe80000100800 */
[----:B------:R-:W4:Y:S04]  /*1f1b60*/  LDL.LU R13, [R1+0x17f8] ;  /* 0x0017f800010d7983 */ /* 0x000f280000300800 */
[----:B------:R0:W-:Y:S04]  /*1f1b70*/  STL [R1+0x70c], R4 ;  /* 0x00070c0401007387 */ /* 0x0001e80000100800 */
[----:B0-----:R-:W4:Y:S01]  /*1f1b80*/  LDL.LU R4, [R1+0x17fc] ;  /* 0x0017fc0001047983 */ /* 0x001f220000300800 */
[----:B---3--:R-:W-:-:S03]  /*1f1b90*/  IADD3 R20, P1, R2, R25, RZ ;  /* 0x0000001902147210 */ /* 0x008fc60007f3e0ff */
[----:B------:R0:W-:Y:S02]  /*1f1ba0*/  STL.64 [R1+0x7e58], R24 ;  /* 0x007e581801007387 */ /* 0x0001e40000100a00 */
[----:B------:R-:W-:Y:S02]  /*1f1bb0*/  IMAD.X R21, R27, 0x1, R24, P1 ;  /* 0x000000011b157824 */ /* 0x000fe400008e0618 */
[----:B0-----:R-:W3:Y:S04]  /*1f1bc0*/  LDL.LU R25, [R1+0x17e0] ;  /* 0x0017e00001197983 */ /* 0x001ee80000300800 */
[----:B------:R2:W-:Y:S02]  /*1f1bd0*/  STL.64 [R1+0x2200], R20 ;  /* 0x0022001401007387 */ /* 0x0005e40000100a00 */
[----:B--2---:R-:W-:-:S02]  /*1f1be0*/  F2FP.SATFINITE.E4M3.F32.PACK_AB_MERGE_C R20, R8, R7, RZ ;  /* 0x000000070814723e */ /* 0x004fc400048070ff */
[----:B------:R-:W2:Y:S04]  /*1f1bf0*/  LDL.LU R7, [R1+0x1814] ;  /* 0x0018140001077983 */ /* 0x000ea80000300800 */
[----:B------:R0:W-:Y:S01]  /*1f1c00*/  STL [R1+0x4b0], R20 ;  /* 0x0004b01401007387 */ /* 0x0001e20000100800 */
[----:B----4-:R-:W-:Y:S02]  /*1f1c10*/  F2FP.SATFINITE.E4M3.F32.PACK_AB_MERGE_C R8, R10, R12, RZ ;  /* 0x0000000c0a08723e */ /* 0x010fe400048070ff */
[----:B0-----:R-:W-:-:S03]  /*1f1c20*/  IADD3 R20, P1, R2, R23, RZ ;  /* 0x0000001702147210 */ /* 0x001fc60007f3e0ff */
[----:B------:R-:W-:Y:S02]  /*1f1c30*/  STL [R1+0x4b4], R8 ;  /* 0x0004b40801007387 */ /* 0x000fe40000100800 */
[----:B------:R-:W-:-:S05]  /*1f1c40*/  IMAD.X R21, R27, 0x1, R22, P1 ;  /* 0x000000011b157824 */ /* 0x000fca00008e0616 */
[----:B------:R0:W-:Y:S04]  /*1f1c50*/  STL.64 [R1+0x21f8], R20 ;  /* 0x0021f81401007387 */ /* 0x0001e80000100a00 */
[----:B0-----:R-:W4:Y:S04]  /*1f1c60*/  LDL.LU.64 R20, [R1+0x7e70] ;  /* 0x007e700001147983 */ /* 0x001f280000300a00 */
[----:B------:R-:W2:Y:S04]  /*1f1c70*/  LDL.LU R24, [R1+0x1818] ;  /* 0x0018180001187983 */ /* 0x000ea80000300800 */
[----:B------:R-:W2:Y:S04]  /*1f1c80*/  LDL.LU R8, [R1+0x181c] ;  /* 0x00181c0001087983 */ /* 0x000ea80000300800 */
[----:B------:R-:W2:Y:S01]  /*1f1c90*/  LDL.LU R12, [R1+0x1820] ;  /* 0x00182000010c7983 */ /* 0x000ea20000300800 */
[----:B------:R-:W-:-:S03]  /*1f1ca0*/  F2FP.SATFINITE.E4M3.F32.PACK_AB_MERGE_C R19, R19, R18, RZ ;  /* 0x000000121313723e */ /* 0x000fc600048070ff */
[----:B------:R-:W2:Y:S04]  /*1f1cb0*/  LDL.LU R10, [R1+0x1824] ;  /* 0x00182400010a7983 */ /* 0x000ea80000300800 */
[----:B------:R0:W-:Y:S01]  /*1f1cc0*/  STL.64 [R1+0x7e50], R22 ;  /* 0x007e501601007387 */ /* 0x0001e20000100a00 */
[----:B------:R-:W-:-:S03]  /*1f1cd0*/  F2FP.SATFINITE.E4M3.F32.PACK_AB_MERGE_C R3, R5, R3, RZ ;  /* 0x000000030503723e */ /* 0x000fc600048070ff */
[----:B0-----:R-:W2:Y:S04]  /*1f1ce0*/  LDL.LU R23, [R1+0x17f0] ;  /* 0x0017f00001177983 */ /* 0x001ea80000300800 */
[----:B------:R-:W2:Y:S04]  /*1f1cf0*/  LDL.LU R22, [R1+0x1810] ;  /* 0x0018100001167983 */ /* 0x000ea80000300800 */
[----:B------:R0:W-:Y:S04]  /*1f1d00*/  STL [R1+0x49c], R19 ;  /* 0x00049c1301007387 */ /* 0x0001e80000100800 */
[----:B------:R-:W-:Y:S01]  /*1f1d10*/  STL [R1+0x4a0], R3 ;  /* 0x0004a00301007387 */ /* 0x000fe20000100800 */
[----:B----4-:R-:W-:-:S05]  /*1f1d20*/  IADD3 R18, P1, R2, R21, RZ ;  /* 0x0000001502127210 */ /* 0x010fca0007f3e0ff */
[----:B0-----:R-:W-:-:S05]  /*1f1d30*/  IMAD.X R19, R27, 0x1, R20, P1 ;  /* 0x000000011b137824 */ /* 0x001fca00008e0614 */
[----:B------:R0:W-:Y:S04]  /*1f1d40*/  STL.64 [R1+0x21f0], R18 ;  /* 0x0021f01201007387 */ /* 0x0001e80000100a00 */
[----:B0-----:R-:W4:Y:S04]  /*1f1d50*/  LDL.LU.64 R18, [R1+0x7e68] ;  /* 0x007e680001127983 */ /* 0x001f280000300a00 */
[----:B------:R-:W4:Y:S04]  /*1f1d60*/  LDL.LU R3, [R1+0x1828] ;  /* 0x0018280001037983 */ /* 0x000f280000300800 */
[----:B------:R-:W4:Y:S04]  /*1f1d70*/  LDL.LU R5, [R1+0x182c] ;  /* 0x00182c0001057983 */ /* 0x000f280000300800 */
[----:B------:R3:W-:Y:S02]  /*1f1d80*/  STL.64 [R1+0x7e48], R20 ;  /* 0x007e481401007387 */ /* 0x0007e40000100a00 */
[----:B---3--:R-:W-:-:S02]  /*1f1d90*/  F2FP.SATFINITE.E4M3.F32.PACK_AB_MERGE_C R20, R6, R25, RZ ;  /* 0x000000190614723e */ /* 0x008fc400048070ff */
[----:B------:R-:W-:Y:S02]  /*1f1da0*/  F2FP.SATFINITE.E4M3.F32.PACK_AB_MERGE_C R6, R0, R9, RZ ;  /* 0x000000090006723e */ /* 0x000fe400048070ff */
[----:B------:R-:W3:Y:S04]  /*1f1db0*/  LDL.LU R9, [R1+0x1840] ;  /* 0x0018400001097983 */ /* 0x000ee80000300800 */
[----:B------:R-:W-:Y:S04]  /*1f1dc0*/  STL [R1+0x484], R20 ;  /* 0x0004841401007387 */ /* 0x000fe80000100800 */
[----:B------:R-:W3:Y:S04]  /*1f1dd0*/  LDL.LU R0, [R1+0x1844] ;  /* 0x0018440001007983 */ /* 0x000ee80000300800 */
[----:B------:R0:W-:Y:S04]  /*1f1de0*/  STL [R1+0x488], R6 ;  /* 0x0004880601007387 */ /* 0x0001e80000100800 */
[----:B------:R-:W3:Y:S01]  /*1f1df0*/  LDL.LU R25, [R1+0x1848] ;  /* 0x0018480001197983 */ /* 0x000ee20000300800 */
[----:B--2---:R-:W-:-:S02]  /*1f1e00*/  F2FP.SATFINITE.E4M3.F32.PACK_AB_MERGE_C R11, R11, R23, RZ ;  /* 0x000000170b0b723e */ /* 0x004fc400048070ff */
[----:B------:R-:W-:Y:S01]  /*1f1e10*/  F2FP.SATFINITE.E4M3.F32.PACK_AB_MERGE_C R4, R4, R13, RZ ;  /* 0x0000000d0404723e */ /* 0x000fe200048070ff */
[----:B0-----:R-:W3:Y:S01]  /*1f1e20*/  LDL.LU R6, [R1+0x184c] ;  /* 0x00184c0001067983 */ /* 0x001ee20000300800 */
[----:B------:R-:W-:Y:S02]  /*1f1e30*/  F2FP.SATFINITE.E4M3.F32.PACK_AB_MERGE_C R7, R7, R22, RZ ;  /* 0x000000160707723e */ /* 0x000fe400048070ff */
[----:B----4-:R-:W-:-:S05]  /*1f1e40*/  IADD3 R20, P1, R2, R19, RZ ;  /* 0x0000001302147210 */ /* 0x010fca0007f3e0ff */
[----:B------:R-:W-:-:S05]  /*1f1e50*/  IMAD.X R21, R27, 0x1, R18, P1 ;  /* 0x000000011b157824 */ /* 0x000fca00008e0612 */
[----:B------:R-:W-:Y:S04]  /*1f1e60*/  STL.64 [R1+0x21e8], R20 ;  /* 0x0021e81401007387 */ /* 0x000fe80000100a00 */
[----:B------:R0:W-:Y:S04]  /*1f1e70*/  STL [R1+0x464], R11 ;  /* 0x0004640b01007387 */ /* 0x0001e80000100800 */
[----:B------:R1:W-:Y:S04]  /*1f1e80*/  STL [R1+0x468], R4 ;  /* 0x0004680401007387 */ /* 0x0003e80000100800 */
[----:B------:R-:W2:Y:S04]  /*1f1e90*/  LDL.LU R23, [R1+0x1850] ;  /* 0x0018500001177983 */ /* 0x000ea80000300800 */
[----:B0-----:R-:W2:Y:S01]  /*1f1ea0*/  LDL.LU R11, [R1+0x1854] ;  /* 0x00185400010b7983 */ /* 0x001ea20000300800 */
[----:B------:R-:W-:-:S03]  /*1f1eb0*/  IADD3 R20, P1, R2, R17, RZ ;  /* 0x0000001102147210 */ /* 0x000fc60007f3e0ff */
[----:B------:R-:W4:Y:S02]  /*1f1ec0*/  LDL.LU R13, [R1+0x1858] ;  /* 0x00185800010d7983 */ /* 0x000f240000300800 */
[----:B------:R-:W-:-:S05]  /*1f1ed0*/  IMAD.X R21, R27, 0x1, R15, P1 ;  /* 0x000000011b157824 */ /* 0x000fca00008e060f */
[----:B------:R0:W-:Y:S04]  /*1f1ee0*/  STL.64 [R1+0x21e0], R20 ;  /* 0x0021e01401007387 */ /* 0x0001e80000100a00 */
[----:B-1----:R-:W4:Y:S04]  /*1f1ef0*/  LDL.LU R4, [R1+0x185c] ;  /* 0x00185c0001047983 */ /* 0x002f280000300800 */
[----:B------:R1:W-:Y:S04]  /*1f1f00*/  STL [R1+0x78e8], R7 ;  /* 0x0078e80701007387 */ /* 0x0003e80000100800 */
[----:B------:R-:W-:Y:S01]  /*1f1f10*/  STL.64 [R1+0x7e40], R16 ;  /* 0x007e401001007387 */ /* 0x000fe20000100a00 */
[----:B0-----:R-:W-:-:S05]  /*1f1f20*/  IADD3 R20, P1, R2, R16, RZ ;  /* 0x0000001002147210 */ /* 0x001fca0007f3e0ff */
[----:B------:R-:W-:Y:S02]  /*1f1f30*/  IMAD.X R21, R27, 0x1, R14, P1 ;  /* 0x000000011b157824 */ /* 0x000fe400008e060e */
[----:B------:R-:W2:Y:S01]  /*1f1f40*/  LDL.LU R27, [R1+0x7e60] ;  /* 0x007e6000011b7983 */ /* 0x000ea20000300800 */
[----:B------:R-:W-:Y:S02]  /*1f1f50*/  F2FP.SATFINITE.E4M3.F32.PACK_AB_MERGE_C R8, R8, R24, RZ ;  /* 0x000000180808723e */ /* 0x000fe400048070ff */
[----:B-1----:R-:W-:Y:S01]  /*1f1f60*/  F2FP.SATFINITE.E4M3.F32.PACK_AB_MERGE_C R7, R10, R12, RZ ;  /* 0x0000000c0a07723e */ /* 0x002fe200048070ff */
[----:B------:R0:W-:Y:S01]  /*1f1f70*/  STL.64 [R1+0x21d8], R20 ;  /* 0x0021d81401007387 */ /* 0x0001e20000100a00 */
[----:B------:R-:W-:Y:S01]  /*1f1f80*/  F2FP.SATFINITE.E4M3.F32.PACK_AB_MERGE_C R3, R5, R3, RZ ;  /* 0x000000030503723e */ /* 0x000fe200048070ff */
[----:B------:R-:W-:Y:S01]  /*1f1f90*/  VIADD R2, R2, UR6 ;  /* 0x0000000602027c36 */ /* 0x000fe20008000000 */
[----:B---3--:R-:W-:Y:S01]  /*1f1fa0*/  F2FP.SATFINITE.E4M3.F32.PACK_AB_MERGE_C R6, R6, R25, RZ ;  /* 0x000000190606723e */ /* 0x008fe200048070ff */
[----:B------:R-:W-:Y:S01]  /*1f1fb0*/  ULDC UR6, c[0x0][0x248] ;  /* 0x0000920000067ab9 */ /* 0x000fe20000000800 */
[----:B0-----:R-:W3:Y:S04]  /*1f1fc0*/  LDL.LU R20, [R1+0x1870] ;  /* 0x0018700001147983 */ /* 0x001ee80000300800 */
[----:B------:R0:W-:Y:S04]  /*1f1fd0*/  STL [R1+0x44c], R8 ;  /* 0x00044c0801007387 */ /* 0x0001e80000100800 */
[----:B------:R-:W3:Y:S04]  /*1f1fe0*/  LDL.LU R21, [R1+0x1874] ;  /* 0x0018740001157983 */ /* 0x000ee80000300800 */
[----:B------:R1:W-:Y:S04]  /*1f1ff0*/  STL [R1+0x428], R7 ;  /* 0x0004280701007387 */ /* 0x0003e80000100800 */
[----:B0-----:R-:W3:Y:S04]  /*1f2000*/  LDL.LU R8, [R1+0x1878] ;  /* 0x0018780001087983 */ /* 0x001ee80000300800 */
[----:B------:R-:W3:Y:S04]  /*1f2010*/  LDL.LU R12, [R1+0x187c] ;  /* 0x00187c00010c7983 */ /* 0x000ee80000300800 */
[----:B------:R-:W3:Y:S04]  /*1f2020*/  LDL.LU R10, [R1+0x1880] ;  /* 0x00188000010a7983 */ /* 0x000ee80000300800 */
[----:B------:R-:W3:Y:S04]  /*1f2030*/  LDL.LU R5, [R1+0x1884] ;  /* 0x0018840001057983 */ /* 0x000ee80000300800 */
[----:B------:R0:W-:Y:S01]  /*1f2040*/  STL [R1+0x430], R3 ;  /* 0x0004300301007387 */ /* 0x0001e20000100800 */
[----:B-1----:R-:W-:-:S03]  /*1f2050*/  F2FP.SATFINITE.E4M3.F32.PACK_AB_MERGE_C R7, R0, R9, RZ ;  /* 0x000000090007723e */ /* 0x002fc600048070ff */
[----:B------:R-:W3:Y:S04]  /*1f2060*/  LDL.LU R9, [R1+0x1888] ;  /* 0x0018880001097983 */ /* 0x000ee80000300800 */
[----:B------:R-:W3:Y:S01]  /*1f2070*/  LDL.LU R0, [R1+0x188c] ;  /* 0x00188c0001007983 */ /* 0x000ee20000300800 */
[----:B0-----:R-:W-:Y:S02]  /*1f2080*/  SHF.R.S32.HI R3, RZ, 0x1f, R2 ;  /* 0x0000001fff037819 */ /* 0x001fe40000011402 */
[----:B--2---:R-:W-:-:S05]  /*1f2090*/  IADD3 R16, P1, R2, R27, RZ ;  /* 0x0000001b02107210 */ /* 0x004fca0007f3e0ff */
[----:B------:R-:W-:Y:S01]  /*1f20a0*/  IMAD.X R17, R3, 0x1, R26, P1 ;  /* 0x0000000103117824 */ /* 0x000fe200008e061a */
[----:B------:R-:W-:-:S04]  /*1f20b0*/  IADD3 R24, P1, R2, R29, RZ ;  /* 0x0000001d02187210 */ /* 0x000fc80007f3e0ff */
[----:B------:R0:W-:Y:S04]  /*1f20c0*/  STL.64 [R1+0x21d0], R16 ;  /* 0x0021d01001007387 */ /* 0x0001e80000100a00 */
[----:B------:R-:W-:Y:S01]  /*1f20d0*/  STL [R1+0x3d4], R7 ;  /* 0x0003d40701007387 */ /* 0x000fe20000100800 */
[----:B------:R-:W-:-:S03]  /*1f20e0*/  IMAD.X R25, R3, 0x1, R28, P1 ;  /* 0x0000000103197824 */ /* 0x000fc600008e061c */
[----:B0-----:R-:W2:Y:S04]  /*1f20f0*/  LDL.LU R16, [R1+0x1894] ;  /* 0x0018940001107983 */ /* 0x001ea80000300800 */
[----:B------:R-:W2:Y:S04]  /*1f2100*/  LDL.LU R17, [R1+0x1898] ;  /* 0x0018980001117983 */ /* 0x000ea80000300800 */
[----:B------:R0:W-:Y:S04]  /*1f2110*/  STL [R1+0x3dc], R6 ;  /* 0x0003dc0601007387 */ /* 0x0001e80000100800 */
[----:B0-----:R-:W2:Y:S04]  /*1f2120*/  LDL.LU R6, [R1+0x189c] ;  /* 0x00189c0001067983 */ /* 0x001ea80000300800 */
[----:B------:R0:W-:Y:S04]  /*1f2130*/  STL.64 [R1+0x21c8], R24 ;  /* 0x0021c81801007387 */ /* 0x0001e80000100a00 */
[----:B0-----:R-:W3:Y:S01]  /*1f2140*/  LDL.LU.64 R24, [R1+0x7e58] ;  /* 0x007e580001187983 */ /* 0x001ee20000300a00 */
[----:B------:R-:W-:-:S03]  /*1f2150*/  F2FP.SATFINITE.E4M3.F32.PACK_AB_MERGE_C R7, R11, R23, RZ ;  /* 0x000000170b07723e */ /* 0x000fc600048070ff */
[----:B------:R0:W-:Y:S01]  /*1f2160*/  STL.64 [R1+0x7e38], R28 ;  /* 0x007e381c01007387 */ /* 0x0001e20000100a00 */
[----:B----4-:R-:W-:-:S03]  /*1f2170*/  F2FP.SATFINITE.E4M3.F32.PACK_AB_MERGE_C R4, R4, R13, RZ ;  /* 0x0000000d0404723e */ /* 0x010fc600048070ff */
[----:B0-----:R-:W4:Y:S04]  /*1f2180*/  LDL.LU R28, [R1+0x18b4] ;  /* 0x0018b400011c7983 */ /* 0x001f280000300800 */
[----:B------:R-:W-:Y:S04]  /*1f2190*/  STL [R1+0x3c0], R7 ;  /* 0x0003c00701007387 */ /* 0x000fe80000100800 */
[----:B------:R-:W4:Y:S04]  /*1f21a0*/  LDL.LU R11, [R1+0x18b8] ;  /* 0x0018b800010b7983 */ /* 0x000f280000300800 */
[----:B------:R-:W4:Y:S04]  /*1f21b0*/  LDL.LU R13, [R1+0x18bc] ;  /* 0x0018bc00010d7983 */ /* 0x000f280000300800 */
[----:B------:R0:W-:Y:S04]  /*1f21c0*/  STL [R1+0x7928], R4 ;  /* 0x0079280401007387 */ /* 0x0001e80000100800 */
[----:B0-----:R-:W2:Y:S01]  /*1f21d0*/  LDL.LU R4, [R1+0x1890] ;  /* 0x0018900001047983 */ /* 0x001ea20000300800 */
[----:B---3--:R-:W-:-:S03]  /*1f21e0*/  IADD3 R22, P1, R2, R25, RZ ;  /* 0x0000001902167210 */ /* 0x008fc60007f3e0ff */
[----:B------:R0:W-:Y:S02]  /*1f21f0*/  STL [R1+0x7e28], R25 ;  /* 0x007e281901007387 */ /* 0x0001e40000100800 */
[----:B------:R-:W-:Y:S02]  /*1f2200*/  IMAD.X R23, R3, 0x1, R24, P1 ;  /* 0x0000000103177824 */ /* 0x000fe400008e0618 */
[----:B0-----:R-:W4:Y:S04]  /*1f2210*/  LDL.LU R25, [R1+0x18b0] ;  /* 0x0018b00001197983 */ /* 0x001f280000300800 */
[----:B------:R0:W-:Y:S04]  /*1f2220*/  STL.64 [R1+0x21c0], R22 ;  /* 0x0021c01601007387 */ /* 0x0001e80000100a00 */
[----:B0-----:R-:W3:Y:S01]  /*1f2230*/  LDL.LU.64 R22, [R1+0x7e50] ;  /* 0x007e500001167983 */ /* 0x001ee20000300a00 */
[----:B------:R-:W-:-:S02]  /*1f2240*/  F2FP.SATFINITE.E4M3.F32.PACK_AB_MERGE_C R20, R21, R20, RZ ;  /* 0x000000141514723e */ /* 0x000fc400048070ff */
[----:B------:R-:W-:Y:S02]  /*1f2250*/  F2FP.SATFINITE.E4M3.F32.PACK_AB_MERGE_C R7, R12, R8, RZ ;  /* 0x000000080c07723e */ /* 0x000fe400048070ff */
[----:B------:R-:W4:Y:S04]  /*1f2260*/  LDL.LU R8, [R1+0x18c0] ;  /* 0x0018c00001087983 */ /* 0x000f280000300800 */
[----:B------:R3:W-:Y:S04]  /*1f2270*/  STL [R1+0x3a4], R20 ;  /* 0x0003a41401007387 */ /* 0x0007e80000100800 */
[----:B------:R-:W4:Y:S04]  /*1f2280*/  LDL.LU R12, [R1+0x18c4] ;  /* 0x0018c400010c7983 */ /* 0x000f280000300800 */
[----:B------:R-:W-:Y:S01]  /*1f2290*/  STL [R1+0x3ac], R7 ;  /* 0x0003ac0701007387 */ /* 0x000fe20000100800 */
[----:B---3--:R-:W-:-:S05]  /*1f22a0*/  IADD3 R20, P1, R2, R23, RZ ;  /* 0x0000001702147210 */ /* 0x008fca0007f3e0ff */
[----:B------:R-:W-:-:S05]  /*1f22b0*/  IMAD.X R21, R3, 0x1, R22, P1 ;  /* 0x0000000103157824 */ /* 0x000fca00008e0616 */
[----:B------:R0:W-:Y:S04]  /*1f22c0*/  STL.64 [R1+0x21b8], R20 ;  /* 0x0021b81401007387 */ /* 0x0001e80000100a00 */
[----:B0-----:R-:W3:Y:S01]  /*1f22d0*/  LDL.LU.64 R20, [R1+0x7e48] ;  /* 0x007e480001147983 */ /* 0x001ee20000300a00 */
[----:B------:R-:W-:-:S03]  /*1f22e0*/  F2FP.SATFINITE.E4M3.F32.PACK_AB_MERGE_C R5, R5, R10, RZ ;  /* 0x0000000a0505723e */ /* 0x000fc600048070ff */
[----:B------:R0:W-:Y:S04]  /*1f22f0*/  STL.64 [R1+0x7e30], R22 ;  /* 0x007e301601007387 */ /* 0x0001e80000100a00 */
[----:B------:R-:W4:Y:S04]  /*1f2300*/  LDL.LU R29, [R1+0x18c8] ;  /* 0x0018c800011d7983 */ /* 0x000f280000300800 */
[----:B------:R-:W4:Y:S04]  /*1f2310*/  LDL.LU R7, [R1+0x18cc] ;  /* 0x0018cc0001077983 */ /* 0x000f280000300800 */
[----:B------:R1:W-:Y:S04]  /*1f2320*/  STL [R1+0x388], R5 ;  /* 0x0003880501007387 */ /* 0x0003e80000100800 */
[----:B------:R-:W4:Y:S01]  /*1f2330*/  LDL.LU R10, [R1+0x18d0] ;  /* 0x0018d000010a7983 */ /* 0x000f220000300800 */
[----:B0-----:R-:W-:-:S03]  /*1f2340*/  F2FP.SATFINITE.E4M3.F32.PACK_AB_MERGE_C R22, R0, R9, RZ ;  /* 0x000000090016723e */ /* 0x001fc600048070ff */
[----:B-1----:R-:W4:Y:S04]  /*1f2350*/  LDL.LU R5, [R1+0x18d4] ;  /* 0x0018d40001057983 */ /* 0x002f280000300800 */
[----:B------:R-:W4:Y:S04]  /*1f2360*/  LDL.LU R9, [R1+0x18d8] ;  /* 0x0018d80001097983 */ /* 0x000f280000300800 */
[----:B------:R-:W4:Y:S04]  /*1f2370*/  LDL.LU R0, [R1+0x18dc] ;  /* 0x0018dc0001007983 */ /* 0x000f280000300800 */
[----:B------:R3:W-:Y:S01]  /*1f2380*/  STL [R1+0x38c], R22 ;  /* 0x00038c1601007387 */ /* 0x0007e20000100800 */
[----:B--2---:R-:W-:-:S02]  /*1f2390*/  F2FP.SATFINITE.E4M3.F32.PACK_AB_MERGE_C R16, R16, R4, RZ ;  /* 0x000000041010723e */ /* 0x004fc400048070ff */
[----:B------:R-:W-:Y:S02]  /*1f23a0*/  F2FP.SATFINITE.E4M3.F32.PACK_AB_MERGE_C R4, R6, R17, RZ ;  /* 0x000000110604723e */ /* 0x000fe400048070ff */
[----:B---3--:R-:W-:-:S05]  /*1f23b0*/  IADD3 R22, P1, R2, R21, RZ ;  /* 0x0000001502167210 */ /* 0x008fca0007f3e0ff */
[----:B------:R-:W-:-:S05]  /*1f23c0*/  IMAD.X R23, R3, 0x1, R20, P1 ;  /* 0x0000000103177824 */ /* 0x000fca00008e0614 */
[----:B------:R0:W-:Y:S04]  /*1f23d0*/  STL.64 [R1+0x21b0], R22 ;  /* 0x0021b01601007387 */ /* 0x0001e80000100a00 */
[----:B0-----:R-:W2:Y:S04]  /*1f23e0*/  LDL.LU R22, [R1+0x18e0] ;  /* 0x0018e00001167983 */ /* 0x001ea80000300800 */
[----:B------:R0:W-:Y:S04]  /*1f23f0*/  STL [R1+0x35c], R16 ;  /* 0x00035c1001007387 */ /* 0x0001e80000100800 */
[----:B------:R-:W2:Y:S04]  /*1f2400*/  LDL.LU R23, [R1+0x18e4] ;  /* 0x0018e40001177983 */ /* 0x000ea80000300800 */
[----:B------:R1:W-:Y:S01]  /*1f2410*/  STL [R1+0x364], R4 ;  /* 0x0003640401007387 */ /* 0x0003e20000100800 */
[----:B0-----:R-:W-:-:S03]  /*1f2420*/  IADD3 R16, P1, R2, R19, RZ ;  /* 0x0000001302107210 */ /* 0x001fc60007f3e0ff */
[----:B-1----:R-:W3:Y:S04]  /*1f2430*/  LDL.LU R4, [R1+0x18e8] ;  /* 0x0018e80001047983 */ /* 0x002ee80000300800 */
[----:B------:R-:W3:Y:S01]  /*1f2440*/  LDL.LU R6, [R1+0x18ec] ;  /* 0x0018ec0001067983 */ /* 0x000ee20000300800 */
[----:B------:R-:W-:-:S05]  /*1f2450*/  IMAD.X R17, R3, 0x1, R18, P1 ;  /* 0x0000000103117824 */ /* 0x000fca00008e0612 */
[----:B------:R0:W-:Y:S04]  /*1f2460*/  STL.64 [R1+0x21a8], R16 ;  /* 0x0021a81001007387 */ /* 0x0001e80000100a00 */
[----:B0-----:R-:W2:Y:S04]  /*1f2470*/  LDL.LU.64 R16, [R1+0x7e40] ;  /* 0x007e400001107983 */ /* 0x001ea80000300a00 */
[----:B------:R-:W-:Y:S01]  /*1f2480*/  STL.64 [R1+0x7e20], R18 ;  /* 0x007e201201007387 */ /* 0x000fe20000100a00 */
[----:B----4-:R-:W-:Y:S02]  /*1f2490*/  F2FP.SATFINITE.E4M3.F32.PACK_AB_MERGE_C R25, R28, R25, RZ ;  /* 0x000000191c19723e */ /* 0x010fe400048070ff */
[----:B------:R-:W-:-:S02]  /*1f24a0*/  F2FP.SATFINITE.E4M3.F32.PACK_AB_MERGE_C R11, R13, R11, RZ ;  /* 0x0000000b0d0b723e */ /* 0x000fc400048070ff */
[----:B------:R-:W-:Y:S01]  /*1f24b0*/  F2FP.SATFINITE.E4M3.F32.PACK_AB_MERGE_C R8, R12, R8, RZ ;  /* 0x000000080c08723e */ /* 0x000fe200048070ff */
[----:B------:R0:W-:Y:S04]  /*1f24c0*/  STL [R1+0x340], R25 ;  /* 0x0003401901007387 */ /* 0x0001e80000100800 */
[----:B------:R-:W-:Y:S01]  /*1f24d0*/  STL [R1+0x34c], R11 ;  /* 0x00034c0b01007387 */ /* 0x000fe20000100800 */
[----:B------:R-:W-:-:S03]  /*1f24e0*/  F2FP.SATFINITE.E4M3.F32.PACK_AB_MERGE_C R7, R7, R29, RZ ;  /* 0x0000001d0707723e */ /* 0x000fc600048070ff */
[----:B0-----:R-:W4:Y:S01]  /*1f24f0*/  LDL.LU R25, [R1+0x18f0] ;  /* 0x0018f00001197983 */ /* 0x001f220000300800 */
[----:B------:R-:W-:Y:S02]  /*1f2500*/  F2FP.SATFINITE.E4M3.F32.PACK_AB_MERGE_C R5, R5, R10, RZ ;  /* 0x0000000a0505723e */ /* 0x000fe400048070ff */
[----:B------:R-:W-:Y:S02]  /*1f2510*/  F2FP.SATFINITE.E4M3.F32.PACK_AB_MERGE_C R0, R0, R9, RZ ;  /* 0x000000090000723e */ /* 0x000fe400048070ff */
[----:B--2---:R-:W-:-:S05]  /*1f2520*/  IADD3 R18, P1, R2, R17, RZ ;  /* 0x0000001102127210 */ /* 0x004fca0007f3e0ff */
[----:B------:R-:W-:Y:S01]  /*1f2530*/  IMAD.X R19, R3, 0x1, R15, P1 ;  /* 0x0000000103137824 */ /* 0x000fe200008e060f */
[----:B------:R-:W-:-:S04]  /*1f2540*/  IADD3 R12, P1, R2, R16, RZ ;  /* 0x00000010020c7210 */ /* 0x000fc80007f3e0ff */
[----:B------:R0:W-:Y:S01]  /*1f2550*/  STL.64 [R1+0x21a0], R18 ;  /* 0x0021a01201007387 */ /* 0x0001e20000100a00 */
[----:B------:R-:W-:Y:S02]  /*1f2560*/  IMAD.X R13, R3, 0x1, R14, P1 ;  /* 0x00000001030d7824 */ /* 0x000fe400008e060e */
[----:B------:R-:W-:Y:S01]  /*1f2570*/  VIADD R2, R2, UR6 ;  /* 0x0000000602027c36 */ /* 0x000fe20008000000 */
[----:B------:R-:W-:Y:S02]  /*1f2580*/  F2FP.SATFINITE.E4M3.F32.PACK_AB_MERGE_C R23, R23, R22, RZ ;  /* 0x000000161717723e */ /* 0x000fe400048070ff */
[----:B---3--:R-:W-:Y:S01]  /*1f2590*/  F2FP.SATFINITE.E4M3.F32.PACK_AB_MERGE_C R4, R6, R4, RZ ;  /* 0x000000040604723e */ /* 0x008fe200048070ff */
[----:B------:R-:W-:Y:S01]  /*1f25a0*/  ULDC UR6, c[0x0][0x248] ;  /* 0x0000920000067ab9 */ /* 0x000fe20000000800 */
[----:B0-----:R-:W4:Y:S04]  /*1f25b0*/  LDL.LU R18, [R1+0x18f4] ;  /* 0x0018f40001127983 */ /* 0x001f280000300800 */
[----:B------:R-:W2:Y:S04]  /*1f25c0*/  LDL.LU R19, [R1+0x18f8] ;  /* 0x0018f80001137983 */ /* 0x000ea80000300800 */
[----:B------:R-:W2:Y:S04]  /*1f25d0*/  LDL.LU R11, [R1+0x18fc] ;  /* 0x0018fc00010b7983 */ /* 0x000ea80000300800 */
[----:B------:R-:W-:Y:S04]  /*1f25e0*/  STL [R1+0x320], R8 ;  /* 0x0003200801007387 */ /* 0x000fe80000100800 */
[----:B------:R0:W-:Y:S01]  /*1f25f0*/  STL.64 [R1+0x2198], R12 ;  /* 0x0021980c01007387 */ /* 0x0001e20000100a00 */
[----:B------:R-:W-:-:S03]  /*1f2600*/  IADD3 R28, P1, R2, R27, RZ ;  /* 0x0000001b021c7210 */ /* 0x000fc60007f3e0ff */
[----:B0-----:R-:W3:Y:S04]  /*1f2610*/  LDL.LU R13, [R1+0x1900] ;  /* 0x00190000010d7983 */ /* 0x001ee80000300800 */
[----:B------:R-:W3:Y:S04]  /*1f2620*/  LDL.LU R8, [R1+0x1904] ;  /* 0x0019040001087983 */ /* 0x000ee80000300800 */
[----:B------:R-:W3:Y:S04]  /*1f2630*/  LDL.LU R12, [R1+0x1908] ;  /* 0x00190800010c7983 */ /* 0x000ee80000300800 */
[----:B------:R-:W3:Y:S04]  /*1f2640*/  LDL.LU R3, [R1+0x190c] ;  /* 0x00190c0001037983 */ /* 0x000ee80000300800 */
[----:B------:R0:W-:Y:S04]  /*1f2650*/  STL [R1+0x31c], R7 ;  /* 0x00031c0701007387 */ /* 0x0001e80000100800 */
[----:B------:R1:W-:Y:S04]  /*1f2660*/  STL [R1+0x2f0], R5 ;  /* 0x0002f00501007387 */ /* 0x0003e80000100800 */
[----:B------:R-:W3:Y:S01]  /*1f2670*/  LDL.LU R10, [R1+0x1910] ;  /* 0x00191000010a7983 */ /* 0x000ee20000300800 */
[----:B0-----:R-:W-:-:S03]  /*1f2680*/  SHF.R.S32.HI R7, RZ, 0x1f, R2 ;  /* 0x0000001fff077819 */ /* 0x001fc60000011402 */
[----:B-1----:R-:W3:Y:S04]  /*1f2690*/  LDL.LU R5, [R1+0x1914] ;  /* 0x0019140001057983 */ /* 0x002ee80000300800 */
[----:B------:R0:W-:Y:S01]  /*1f26a0*/  STL [R1+0x2e4], R0 ;  /* 0x0002e40001007387 */ /* 0x0001e20000100800 */
[----:B------:R-:W-:-:S03]  /*1f26b0*/  IMAD.X R29, R7, 0x1, R26, P1 ;  /* 0x00000001071d7824 */ /* 0x000fc600008e061a */
[----:B------:R-:W3:Y:S04]  /*1f26c0*/  LDL.LU R9, [R1+0x1918] ;  /* 0x0019180001097983 */ /* 0x000ee80000300800 */
[----:B0-----:R-:W3:Y:S04]  /*1f26d0*/  LDL.LU R0, [R1+0x191c] ;  /* 0x00191c0001007983 */ /* 0x001ee80000300800 */
[----:B------:R0:W-:Y:S04]  /*1f26e0*/  STL.64 [R1+0x2190], R28 ;  /* 0x0021901c01007387 */ /* 0x0001e80000100a00 */
[----:B0-----:R-:W2:Y:S04]  /*1f26f0*/  LDL.LU.64 R28, [R1+0x7e38] ;  /* 0x007e3800011c7983 */ /* 0x001ea80000300a00 */
[----:B------:R0:W-:Y:S01]  /*1f2700*/  STL [R1+0x2c0], R23 ;  /* 0x0002c01701007387 */ /* 0x0001e20000100800 */
[----:B----4-:R-:W-:-:S02]  /*1f2710*/  F2FP.SATFINITE.E4M3.F32.PACK_AB_MERGE_C R18, R18, R25, RZ ;  /* 0x000000191212723e */ /* 0x010fc400048070ff */
[----:B--2---:R-:W-:Y:S01]  /*1f2720*/  IADD3 R22, P1, R2, R29, RZ ;  /* 0x0000001d02167210 */ /* 0x004fe20007f3e0ff */
[----:B------:R-:W-:Y:S04]  /*1f2730*/  STL [R1+0x7e10], R29 ;  /* 0x007e101d01007387 */ /* 0x000fe80000100800 */
[----:B0-----:R-:W-:Y:S01]  /*1f2740*/  IMAD.X R23, R7, 0x1, R28, P1 ;  /* 0x0000000107177824 */ /* 0x001fe200008e061c */
[----:B------:R-:W-:Y:S04]  /*1f2750*/  STL [R1+0x2c8], R4 ;  /* 0x0002c80401007387 */ /* 0x000fe80000100800 */
[----:B------:R0:W-:Y:S04]  /*1f2760*/  STL.64 [R1+0x2188], R22 ;  /* 0x0021881601007387 */ /* 0x0001e80000100a00 */
[----:B0-----:R-:W2:Y:S04]  /*1f2770*/  LDL.LU.64 R22, [R1+0x7e30] ;  /* 0x007e300001167983 */ /* 0x001ea80000300a00 */
[----:B------:R-:W4:Y:S04]  /*1f2780*/  LDL.LU R29, [R1+0x1934] ;  /* 0x00193400011d7983 */ /* 0x000f280000300800 */
[----:B------:R-:W4:Y:S04]  /*1f2790*/  LDL.LU R4, [R1+0x1938] ;  /* 0x0019380001047983 */ /* 0x000f280000300800 */
[----:B------:R-:W4:Y:S04]  /*1f27a0*/  LDL.LU R6, [R1+0x193c] ;  /* 0x00193c0001067983 */ /* 0x000f280000300800 */
[----:B------:R0:W-:Y:S04]  /*1f27b0*/  STL [R1+0x7e14], R28 ;  /* 0x007e141c01007387 */ /* 0x0001e80000100800 */
[----:B0-----:R-:W4:Y:S04]  /*1f27c0*/  LDL.LU R28, [R1+0x1930] ;  /* 0x00193000011c7983 */ /* 0x001f280000300800 */
[----:B------:R-:W2:Y:S04]  /*1f27d0*/  LDL.LU R25, [R1+0x7e28] ;  /* 0x007e280001197983 */ /* 0x000ea80000300800 */
[----:B------:R-:W-:Y:S01]  /*1f27e0*/  STL [R1+0x2a4], R18 ;  /* 0x0002a41201007387 */ /* 0x000fe20000100800 */
[----:B------:R-:W-:-:S02]  /*1f27f0*/  F2FP.SATFINITE.E4M3.F32.PACK_AB_MERGE_C R11, R11, R19, RZ ;  /* 0x000000130b0b723e */ /* 0x000fc400048070ff */
[----:B---3--:R-:W-:Y:S02]  /*1f2800*/  F2FP.SATFINITE.E4M3.F32.PACK_AB_MERGE_C R3, R3, R12, RZ ;  /* 0x0000000c0303723e */ /* 0x008fe400048070ff */
[----:B------:R-:W-:Y:S01]  /*1f2810*/  F2FP.SATFINITE.E4M3.F32.PACK_AB_MERGE_C R8, R8, R13, RZ ;  /* 0x0000000d0808723e */ /* 0x000fe200048070ff */
[----:B------:R0:W-:Y:S01]  /*1f2820*/  STL [R1+0x29c], R11 ;  /* 0x00029c0b01007387 */ /* 0x0001e20000100800 */
[----:B------:R-:W-:Y:S02]  /*1f2830*/  F2FP.SATFINITE.E4M3.F32.PACK_AB_MERGE_C R0, R0, R9, RZ ;  /* 0x000000090000723e */ /* 0x000fe400048070ff */
[----:B0-----:R-:W-:Y:S02]  /*1f2840*/  F2FP.SATFINITE.E4M3.F32.PACK_AB_MERGE_C R11, R5, R10, RZ ;  /* 0x0000000a050b723e */ /* 0x001fe400048070ff */
[----:B--2---:R-:W-:-:S05]  /*1f2850*/  IADD3 R18, P1, R2, R25, RZ ;  /* 0x0000001902127210 */ /* 0x004fca0007f3e0ff */
[C---:B------:R-:W-:Y:S01]  /*1f2860*/  IMAD.X R19, R7.reuse, 0x1, R24, P1 ;  /* 0x0000000107137824 */ /* 0x040fe200008e0618 */
[C---:B------:R-:W-:Y:S01]  /*1f2870*/  IADD3 R12, P1, R2.reuse, R23, RZ ;  /* 0x00000017020c7210 */ /* 0x040fe20007f3e0ff */
[----:B------:R0:W-:Y:S04]  /*1f2880*/  STL.64 [R1+0x7e08], R24 ;  /* 0x007e081801007387 */ /* 0x0001e80000100a00 */
[----:B------:R-:W-:Y:S01]  /*1f2890*/  IMAD.X R13, R7, 0x1, R22, P1 ;  /* 0x00000001070d7824 */ /* 0x000fe200008e0616 */
[----:B0-----:R-:W2:Y:S04]  /*1f28a0*/  LDL.LU R24, [R1+0x1928] ;  /* 0x0019280001187983 */ /* 0x001ea80000300800 */
[----:B------:R-:W2:Y:S04]  /*1f28b0*/  LDL.LU R25, [R1+0x192c] ;  /* 0x00192c0001197983 */ /* 0x000ea80000300800 */
[----:B------:R0:W-:Y:S04]  /*1f28c0*/  STL.64 [R1+0x2180], R18 ;  /* 0x0021801201007387 */ /* 0x0001e80000100a00 */
[----:B------:R-:W-:Y:S04]  /*1f28d0*/  STL [R1+0x1ac], R8 ;  /* 0x0001ac0801007387 */ /* 0x000fe80000100800 */
[----:B------:R-:W-:Y:S04]  /*1f28e0*/  STL [R1+0x1a8], R3 ;  /* 0x0001a80301007387 */ /* 0x000fe80000100800 */
[----:B------:R1:W-:Y:S01]  /*1f28f0*/  STL.64 [R1+0x2178], R12 ;  /* 0x0021780c01007387 */ /* 0x0003e20000100a00 */
[----:B0-----:R-:W-:-:S03]  /*1f2900*/  IADD3 R18, P1, R2, R21, RZ ;  /* 0x0000001502127210 */ /* 0x001fc60007f3e0ff */
[----:B-1----:R-:W3:Y:S04]  /*1f2910*/  LDL.LU R13, [R1+0x1940] ;  /* 0x00194000010d7983 */ /* 0x002ee80000300800 */
[----:B------:R-:W3:Y:S04]  /*1f2920*/  LDL.LU R3, [R1+0x1944] ;  /* 0x0019440001037983 */ /* 0x000ee80000300800 */
[----:B------:R0:W-:Y:S01]  /*1f2930*/  STL.64 [R1+0x7e18], R22 ;  /* 0x007e181601007387 */ /* 0x0001e20000100a00 */
[----:B------:R-:W-:-:S03]  /*1f2940*/  IMAD.X R19, R7, 0x1, R20, P1 ;  /* 0x0000000107137824 */ /* 0x000fc600008e0614 */
[----:B0-----:R-:W4:Y:S04]  /*1f2950*/  LDL.LU R22, [R1+0x1920] ;  /* 0x0019200001167983 */ /* 0x001f280000300800 */
[----:B------:R-:W4:Y:S04]  /*1f2960*/  LDL.LU R23, [R1+0x1924] ;  /* 0x0019240001177983 */ /* 0x000f280000300800 */
[----:B------:R-:W-:Y:S04]  /*1f2970*/  STL [R1+0x7a70], R11 ;  /* 0x007a700b01007387 */ /* 0x000fe80000100800 */
[----:B------:R-:W3:Y:S04]  /*1f2980*/  LDL.LU R8, [R1+0x1948] ;  /* 0x0019480001087983 */ /* 0x000ee80000300800 */
[----:B------:R-:W3:Y:S04]  /*1f2990*/  LDL.LU R12, [R1+0x194c] ;  /* 0x00194c00010c7983 */ /* 0x000ee80000300800 */
[----:B------:R-:W-:Y:S04]  /*1f29a0*/  STL [R1+0x19c], R0 ;  /* 0x00019c0001007387 */ /* 0x000fe80000100800 */
[----:B------:R-:W3:Y:S04]  /*1f29b0*/  LDL.LU R10, [R1+0xf80] ;  /* 0x000f8000010a7983 */ /* 0x000ee80000300800 */
[----:B------:R-:W3:Y:S04]  /*1f29c0*/  LDL.LU R5, [R1+0xf84] ;  /* 0x000f840001057983 */ /* 0x000ee80000300800 */
[----:B------:R0:W-:Y:S04]  /*1f29d0*/  STL.64 [R1+0x2170], R18 ;  /* 0x0021701201007387 */ /* 0x0001e80000100a00 */
[----:B0-----:R-:W3:Y:S04]  /*1f29e0*/  LDL.LU.64 R18, [R1+0x7e20] ;  /* 0x007e200001127983 */ /* 0x001ee80000300a00 */
[----:B------:R-:W3:Y:S04]  /*1f29f0*/  LDL.LU R9, [R1+0xf88] ;  /* 0x000f880001097983 */ /* 0x000ee80000300800 */
[----:B------:R-:W3:Y:S04]  /*1f2a00*/  LDL.LU R0, [R1+0xf8c] ;  /* 0x000f8c0001007983 */ /* 0x000ee80000300800 */
[----:B------:R3:W-:Y:S01]  /*1f2a10*/  STL.64 [R1+0x7e00], R20 ;  /* 0x007e001401007387 */ /* 0x0007e20000100a00 */
[----:B--2---:R-:W-:-:S02]  /*1f2a20*/  F2FP.SATFINITE.E4M3.F32.PACK_AB_MERGE_C R11, R25, R24, RZ ;  /* 0x00000018190b723e */ /* 0x004fc400048070ff */
[----:B----4-:R-:W-:-:S05]  /*1f2a30*/  F2FP.SATFINITE.E4M3.F32.PACK_AB_MERGE_C R22, R23, R22, RZ ;  /* 0x000000161716723e */ /* 0x010fca00048070ff */
[----:B------:R-:W-:Y:S04]  /*1f2a40*/  STL [R1+0x194], R22 ;  /* 0x0001941601007387 */ /* 0x000fe80000100800 */
[----:B------:R0:W-:Y:S01]  /*1f2a50*/  STL [R1+0x18c], R11 ;  /* 0x00018c0b01007387 */ /* 0x0001e20000100800 */
[----:B---3--:R-:W-:Y:S02]  /*1f2a60*/  IADD3 R20, P1, R2, R19, RZ ;  /* 0x0000001302147210 */ /* 0x008fe40007f3e0ff */
[----:B0-----:R-:W-:Y:S02]  /*1f2a70*/  F2FP.SATFINITE.E4M3.F32.PACK_AB_MERGE_C R11, R29, R28, RZ ;  /* 0x0000001c1d0b723e */ /* 0x001fe400048070ff */
[----:B------:R-:W2:Y:S01]  /*1f2a80*/  LDL.LU R28, [R1+0x1960] ;  /* 0x00196000011c7983 */ /* 0x000ea20000300800 */
[----:B------:R-:W-:-:S05]  /*1f2a90*/  IMAD.X R21, R7, 0x1, R18, P1 ;  /* 0x0000000107157824 */ /* 0x000fca00008e0612 */
[----:B------:R0:W-:Y:S04]  /*1f2aa0*/  STL.64 [R1+0x2168], R20 ;  /* 0x0021681401007387 */ /* 0x0001e80000100a00 */
[----:B------:R1:W-:Y:S04]  /*1f2ab0*/  STL [R1+0x178], R11 ;  /* 0x0001780b01007387 */ /* 0x0003e80000100800 */
[----:B------:R-:W2:Y:S01]  /*1f2ac0*/  LDL.LU R29, [R1+0x1964] ;  /* 0x00196400011d7983 */ /* 0x000ea20000300800 */
[----:B------:R-:W-:Y:S02]  /*1f2ad0*/  F2FP.SATFINITE.E4M3.F32.PACK_AB_MERGE_C R4, R6, R4, RZ ;  /* 0x000000040604723e */ /* 0x000fe400048070ff */
[----:B------:R-:W-:-:S03]  /*1f2ae0*/  IADD3 R22, P1, R2, R17, RZ ;  /* 0x0000001102167210 */ /* 0x000fc60007f3e0ff */
[----:B------:R-:W-:Y:S04]  /*1f2af0*/  STL [R1+0x184], R4 ;  /* 0x0001840401007387 */ /* 0x000fe80000100800 */
[----:B------:R-:W3:Y:S04]  /*1f2b00*/  LDL.LU R24, [R1+0x1968] ;  /* 0x0019680001187983 */ /* 0x000ee80000300800 */
[----:B------:R-:W3:Y:S04]  /*1f2b10*/  LDL.LU R25, [R1+0x196c] ;  /* 0x00196c0001197983 */ /* 0x000ee80000300800 */
[----:B0-----:R-:W4:Y:S04]  /*1f2b20*/  LDL.LU R20, [R1+0x1974] ;  /* 0x0019740001147983 */ /* 0x001f280000300800 */
[----:B------:R-:W4:Y:S04]  /*1f2b30*/  LDL.LU R21, [R1+0x1978] ;  /* 0x0019780001157983 */ /* 0x000f280000300800 */
[----:B-1----:R-:W4:Y:S01]  /*1f2b40*/  LDL.LU R11, [R1+0x197c] ;  /* 0x00197c00010b7983 */ /* 0x002f220000300800 */
[----:B------:R-:W-:-:S03]  /*1f2b50*/  IMAD.X R23, R7, 0x1, R15, P1 ;  /* 0x0000000107177824 */ /* 0x000fc600008e060f */
[----:B------:R0:W-:Y:S01]  /*1f2b60*/  STL [R1+0x7df0], R17 ;  /* 0x007df01101007387 */ /* 0x0001e20000100800 */
[----:B------:R-:W-:-:S03]  /*1f2b70*/  F2FP.SATFINITE.E4M3.F32.PACK_AB_MERGE_C R3, R3, R13, RZ ;  /* 0x0000000d0303723e */ /* 0x000fc600048070ff */
[----:B0-----:R-:W4:Y:S04]  /*1f2b80*/  LDL.LU R17, [R1+0x1970] ;  /* 0x0019700001117983 */ /* 0x001f280000300800 */
[----:B------:R-:W4:Y:S04]  /*1f2b90*/  LDL.LU R4, [R1+0x2130] ;  /* 0x0021300001047983 */ /* 0x000f280000300800 */
[----:B------:R-:W4:Y:S04]  /*1f2ba0*/  LDL.LU R6, [R1+0x2134] ;  /* 0x0021340001067983 */ /* 0x000f280000300800 */
[----:B------:R-:W-:Y:S04]  /*1f2bb0*/  STL.64 [R1+0x2160], R22 ;  /* 0x0021601601007387 */ /* 0x000fe80000100a00 */
[----:B------:R0:W-:Y:S04]  /*1f2bc0*/  STL [R1+0x170], R3 ;  /* 0x0001700301007387 */ /* 0x0001e80000100800 */
[----:B------:R-:W4:Y:S01]  /*1f2bd0*/  LDL.LU R13, [R1+0x2138] ;  /* 0x00213800010d7983 */ /* 0x000f220000300800 */
[----:B------:R-:W-:-:S02]  /*1f2be0*/  F2FP.SATFINITE.E4M3.F32.PACK_AB_MERGE_C R5, R5, R10, RZ ;  /* 0x0000000a0505723e */ /* 0x000fc400048070ff */
[----:B------:R-:W-:Y:S01]  /*1f2bf0*/  F2FP.SATFINITE.E4M3.F32.PACK_AB_MERGE_C R0, R0, R9, RZ ;  /* 0x000000090000723e */ /* 0x000fe200048070ff */
[----:B0-----:R-:W4:Y:S01]  /*1f2c00*/  LDL.LU R3, [R1+0x213c] ;  /* 0x00213c0001037983 */ /* 0x001f220000300800 */
[C---:B------:R-:W-:Y:S01]  /*1f2c10*/  IADD3 R22, P1, R2.reuse, R16, RZ ;  /* 0x0000001002167210 */ /* 0x040fe20007f3e0ff */
[----:B------:R-:W-:Y:S02]  /*1f2c20*/  VIADD R2, R2, UR6 ;  /* 0x0000000602027c36 */ /* 0x000fe40008000000 */
[----:B------:R-:W-:Y:S02]  /*1f2c30*/  STL.64 [R1+0x7df8], R14 ;  /* 0x007df80e01007387 */ /* 0x000fe40000100a00 */
[----:B------:R-:W-:Y:S01]  /*1f2c40*/  IMAD.X R23, R7, 0x1, R14, P1 ;  /* 0x0000000107177824 */ /* 0x000fe200008e060e */
[----:B------:R-:W-:Y:S01]  /*1f2c50*/  F2FP.SATFINITE.E4M3.F32.PACK_AB_MERGE_C R7, R12, R8, RZ ;  /* 0x000000080c07723e */ /* 0x000fe200048070ff */
[----:B------:R-:W-:-:S03]  /*1f2c60*/  ULDC UR6, c[0x0][0x248] ;  /* 0x0000920000067ab9 */ /* 0x000fc60000000800 */
[----:B------:R-:W-:Y:S04]  /*1f2c70*/  STL.64 [R1+0x2158], R22 ;  /* 0x0021581601007387 */ /* 0x000fe80000100a00 */
[----:B------:R0:W-:Y:S04]  /*1f2c80*/  STL [R1+0x174], R7 ;  /* 0x0001740701007387 */ /* 0x0001e80000100800 */
[----:B------:R1:W-:Y:S01]  /*1f2c90*/  STL [R1+0x160], R5 ;  /* 0x0001600501007387 */ /* 0x0003e20000100800 */
[----:B0-----:R-:W-:Y:S02]  /*1f2ca0*/  SHF.R.S32.HI R7, RZ, 0x1f, R2 ;  /* 0x0000001fff077819 */ /* 0x001fe40000011402 */
[----:B------:R-:W-:Y:S01]  /*1f2cb0*/  IADD3 R22, P1, R2, R27, RZ ;  /* 0x0000001b02167210 */ /* 0x000fe20007f3e0ff */
[----:B-1----:R-:W4:Y:S04]  /*1f2cc0*/  LDL.LU R5, [R1+0x1990] ;  /* 0x0019900001057983 */ /* 0x002f280000300800 */
[----:B------:R-:W4:Y:S04]  /*1f2cd0*/  LDL.LU R9, [R1+0x1994] ;  /* 0x0019940001097983 */ /* 0x000f280000300800 */
[----:B------:R0:W-:Y:S04]  /*1f2ce0*/  STL [R1+0x164], R0 ;  /* 0x0001640001007387 */ /* 0x0001e80000100800 */
[----:B------:R-:W4:Y:S04]  /*1f2cf0*/  LDL.LU R14, [R1+0x1998] ;  /* 0x00199800010e7983 */ /* 0x000f280000300800 */
[----:B------:R-:W4:Y:S01]  /*1f2d00*/  LDL.LU R15, [R1+0x199c] ;  /* 0x00199c00010f7983 */ /* 0x000f220000300800 */
[----:B------:R-:W-:-:S03]  /*1f2d10*/  IMAD.X R23, R7, 0x1, R26, P1 ;  /* 0x0000000107177824 */ /* 0x000fc600008e061a */
[----:B------:R-:W4:Y:S04]  /*1f2d20*/  LDL.LU R8, [R1+0x2120] ;  /* 0x0021200001087983 */ /* 0x000f280000300800 */
[----:B------:R-:W4:Y:S04]  /*1f2d30*/  LDL.LU R12, [R1+0x2124] ;  /* 0x00212400010c7983 */ /* 0x000f280000300800 */
[----:B------:R-:W4:Y:S04]  /*1f2d40*/  LDL.LU R10, [R1+0x2128] ;  /* 0x00212800010a7983 */ /* 0x000f280000300800 */
[----:B0-----:R-:W4:Y:S04]  /*1f2d50*/  LDL.LU R0, [R1+0x212c] ;  /* 0x00212c0001007983 */ /* 0x001f280000300800 */
[----:B------:R0:W-:Y:S04]  /*1f2d60*/  STL.64 [R1+0x2150], R22 ;  /* 0x0021501601007387 */ /* 0x0001e80000100a00 */
[----:B0-----:R-:W4:Y:S01]  /*1f2d70*/  LDL.LU.64 R22, [R1+0x7e18] ;  /* 0x007e180001167983 */ /* 0x001f220000300a00 */
        /* <DEDUP_REMOVED lines=10> */
[----:B------:R-:W-:Y:S02]  /*1f2e20*/  F2FP.SATFINITE.E4M3.F32.PACK_AB_MERGE_C R17, R20, R17, RZ ;  /* 0x000000111411723e */ /* 0x000fe400048070ff */
[----:B------:R-:W-:-:S03]  /*1f2e30*/  F2FP.SATFINITE.E4M3.F32.PACK_AB_MERGE_C R20, R11, R21, RZ ;  /* 0x000000150b14723e */ /* 0x000fc600048070ff */
[----:B------:R0:W-:Y:S04]  /*1f2e40*/  STL [R1+0x2c78], R17 ;  /* 0x002c781101007387 */ /* 0x0001e80000100800 */
[----:B0-----:R-:W3:Y:S04]  /*1f2e50*/  LDL.LU R17, [R1+0x2110] ;  /* 0x0021100001117983 */ /* 0x001ee80000300800 */
[----:B------:R-:W4:Y:S04]  /*1f2e60*/  LDL.LU R11, [R1+0x2104] ;  /* 0x00210400010b7983 */ /* 0x000f280000300800 */
[----:B------:R2:W-:Y:S01]  /*1f2e70*/  STL [R1+0x2c98], R20 ;  /* 0x002c981401007387 */ /* 0x0005e20000100800 */
[----:B------:R-:W-:-:S03]  /*1f2e80*/  F2FP.SATFINITE.E4M3.F32.PACK_AB_MERGE_C R4, R6, R4, RZ ;  /* 0x000000040604723e */ /* 0x000fc600048070ff */
[----:B------:R-:W4:Y:S01]  /*1f2e90*/  LDL.LU R6, [R1+0x2108] ;  /* 0x0021080001067983 */ /* 0x000f220000300800 */
[----:B------:R-:W-:Y:S02]  /*1f2ea0*/  F2FP.SATFINITE.E4M3.F32.PACK_AB_MERGE_C R3, R3, R13, RZ ;  /* 0x0000000d0303723e */ /* 0x000fe400048070ff */
[----:B--2---:R-:W-:-:S05]  /*1f2eb0*/  IADD3 R20, P1, R2, R25, RZ ;  /* 0x0000001902147210 */ /* 0x004fca0007f3e0ff */
[----:B------:R-:W-:-:S05]  /*1f2ec0*/  IMAD.X R21, R7, 0x1, R24, P1 ;  /* 0x0000000107157824 */ /* 0x000fca00008e0618 */
[----:B------:R0:W-:Y:S04]  /*1f2ed0*/  STL.64 [R1+0x2140], R20 ;  /* 0x0021401401007387 */ /* 0x0001e80000100a00 */
[----:B------:R-:W-:Y:S04]  /*1f2ee0*/  STL [R1+0x2bf8], R4 ;  /* 0x002bf80401007387 */ /* 0x000fe80000100800 */
[----:B------:R-:W2:Y:S04]  /*1f2ef0*/  LDL.LU R13, [R1+0x210c] ;  /* 0x00210c00010d7983 */ /* 0x000ea80000300800 */
[----:B------:R-:W-:Y:S01]  /*1f2f00*/  STL [R1+0x2c38], R3 ;  /* 0x002c380301007387 */ /* 0x000fe20000100800 */
[----:B0-----:R-:W-:-:S05]  /*1f2f10*/  IADD3 R20, P1, R2, R23, RZ ;  /* 0x0000001702147210 */ /* 0x001fca0007f3e0ff */
[----:B------:R-:W-:-:S05]  /*1f2f20*/  IMAD.X R21, R7, 0x1, R22, P1 ;  /* 0x0000000107157824 */ /* 0x000fca00008e0616 */
[----:B------:R0:W-:Y:S04]  /*1f2f30*/  STL.64 [R1+0x2138], R20 ;  /* 0x0021381401007387 */ /* 0x0001e80000100a00 */
[----:B0-----:R-:W3:Y:S04]  /*1f2f40*/  LDL.LU.64 R20, [R1+0x7e00] ;  /* 0x007e000001147983 */ /* 0x001ee80000300a00 */
[----:B------:R-:W2:Y:S04]  /*1f2f50*/  LDL.LU R4, [R1+0x20f0] ;  /* 0x0020f00001047983 */ /* 0x000ea80000300800 */
[----:B------:R-:W2:Y:S01]  /*1f2f60*/  LDL.LU R3, [R1+0x20f4] ;  /* 0x0020f40001037983 */ /* 0x000ea20000300800 */
[----:B------:R-:W-:-:S03]  /*1f2f70*/  F2FP.SATFINITE.E4M3.F32.PACK_AB_MERGE_C R9, R9, R5, RZ ;  /* 0x000000050909723e */ /* 0x000fc600048070ff */
[----:B------:R0:W-:Y:S01]  /*1f2f80*/  STL.64 [R1+0x7de8], R22 ;  /* 0x007de81601007387 */ /* 0x0001e20000100a00 */
[----:B------:R-:W-:Y:S02]  /*1f2f90*/  F2FP.SATFINITE.E4M3.F32.PACK_AB_MERGE_C R15, R15, R14, RZ ;  /* 0x0000000e0f0f723e */ /* 0x000fe400048070ff */
[----:B------:R-:W-:Y:S01]  /*1f2fa0*/  F2FP.SATFINITE.E4M3.F32.PACK_AB_MERGE_C R12, R12, R8, RZ ;  /* 0x000000080c0c723e */ /* 0x000fe200048070ff */
[----:B0-----:R-:W4:Y:S04]  /*1f2fb0*/  LDL.LU R22, [R1+0x211c] ;  /* 0x00211c0001167983 */ /* 0x001f280000300800 */
[----:B------:R-:W2:Y:S04]  /*1f2fc0*/  LDL.LU R23, [R1+0x2100] ;  /* 0x0021000001177983 */ /* 0x000ea80000300800 */
[----:B------:R-:W2:Y:S04]  /*1f2fd0*/  LDL.LU R5, [R1+0x20f8] ;  /* 0x0020f80001057983 */ /* 0x000ea80000300800 */
[----:B------:R0:W-:Y:S01]  /*1f2fe0*/  STL [R1+0x2b8c], R9 ;  /* 0x002b8c0901007387 */ /* 0x0001e20000100800 */
[----:B------:R-:W-:-:S03]  /*1f2ff0*/  F2FP.SATFINITE.E4M3.F32.PACK_AB_MERGE_C R0, R0, R10, RZ ;  /* 0x0000000a0000723e */ /* 0x000fc600048070ff */
[----:B0-----:R-:W2:Y:S04]  /*1f3000*/  LDL.LU R9, [R1+0x20fc] ;  /* 0x0020fc0001097983 */ /* 0x001ea80000300800 */
[----:B------:R0:W-:Y:S04]  /*1f3010*/  STL [R1+0x2bac], R15 ;  /* 0x002bac0f01007387 */ /* 0x0001e80000100800 */
[----:B------:R-:W2:Y:S01]  /*1f3020*/  LDL.LU R8, [R1+0x20e0] ;  /* 0x0020e00001087983 */ /* 0x000ea20000300800 */
[----:B---3--:R-:W-:-:S05]  /*1f3030*/  IADD3 R14, P1, R2, R21, RZ ;  /* 0x00000015020e7210 */ /* 0x008fca0007f3e0ff */
[----:B0-----:R-:W-:-:S05]  /*1f3040*/  IMAD.X R15, R7, 0x1, R20, P1 ;  /* 0x00000001070f7824 */ /* 0x001fca00008e0614 */
        /* <DEDUP_REMOVED lines=8> */
[----:B------:R0:W-:Y:S04]  /*1f30d0*/  STL [R1+0x7dd8], R19 ;  /* 0x007dd81301007387 */ /* 0x0001e80000100800 */
[----:B0-----:R-:W4:Y:S04]  /*1f30e0*/  LDL.LU R19, [R1+0x2118] ;  /* 0x0021180001137983 */ /* 0x001f280000300800 */
[----:B------:R0:W-:Y:S04]  /*1f30f0*/  STL.64 [R1+0x2120], R14 ;  /* 0x0021200e01007387 */ /* 0x0001e80000100a00 */
[----:B0-----:R-:W3:Y:S04]  /*1f3100*/  LDL.LU.64 R14, [R1+0x7df8] ;  /* 0x007df800010e7983 */ /* 0x001ee80000300a00 */
[----:B------:R0:W-:Y:S04]  /*1f3110*/  STL [R1+0x7ddc], R18 ;  /* 0x007ddc1201007387 */ /* 0x0001e80000100800 */
[----:B0-----:R-:W2:Y:S02]  /*1f3120*/  LDL.LU R18, [R1+0x2114] ;  /* 0x0021140001127983 */ /* 0x001ea40000300800 */
[----:B--2---:R-:W-:-:S02]  /*1f3130*/  F2FP.SATFINITE.E4M3.F32.PACK_AB_MERGE_C R18, R18, R17, RZ ;  /* 0x000000111212723e */ /* 0x004fc400048070ff */
[----:B------:R-:W2:Y:S04]  /*1f3140*/  LDL.LU R17, [R1+0x7df0] ;  /* 0x007df00001117983 */ /* 0x000ea80000300800 */
[----:B------:R2:W-:Y:S01]  /*1f3150*/  STL [R1+0x844], R18 ;  /* 0x0008441201007387 */ /* 0x0005e20000100800 */
[----:B----4-:R-:W-:Y:S02]  /*1f3160*/  F2FP.SATFINITE.E4M3.F32.PACK_AB_MERGE_C R22, R22, R19, RZ ;  /* 0x000000131616723e */ /* 0x010fe400048070ff */
[----:B------:R-:W-:-:S03]  /*1f3170*/  F2FP.SATFINITE.E4M3.F32.PACK_AB_MERGE_C R11, R11, R23, RZ ;  /* 0x000000170b0b723e */ /* 0x000fc600048070ff */
[----:B------:R-:W-:Y:S01]  /*1f3180*/  STL [R1+0x854], R22 ;  /* 0x0008541601007387 */ /* 0x000fe20000100800 */
[----:B------:R-:W-:Y:S02]  /*1f3190*/  F2FP.SATFINITE.E4M3.F32.PACK_AB_MERGE_C R6, R13, R6, RZ ;  /* 0x000000060d06723e */ /* 0x000fe400048070ff */
[----:B------:R-:W-:Y:S02]  /*1f31a0*/  F2FP.SATFINITE.E4M3.F32.PACK_AB_MERGE_C R3, R3, R4, RZ ;  /* 0x000000040303723e */ /* 0x000fe400048070ff */
[----:B------:R-:W-:Y:S02]  /*1f31b0*/  F2FP.SATFINITE.E4M3.F32.PACK_AB_MERGE_C R9, R9, R5, RZ ;  /* 0x000000050909723e */ /* 0x000fe400048070ff */
[----:B--2---:R-:W-:-:S05]  /*1f31c0*/  IADD3 R18, P1, R2, R17, RZ ;  /* 0x0000001102127210 */ /* 0x004fca0007f3e0ff */
[----:B---3--:R-:W-:-:S05]  /*1f31d0*/  IMAD.X R19, R7, 0x1, R15, P1 ;  /* 0x0000000107137824 */ /* 0x008fca00008e060f */
[----:B------:R0:W-:Y:S04]  /*1f31e0*/  STL.64 [R1+0x2110], R18 ;  /* 0x0021101201007387 */ /* 0x0001e80000100a00 */
[----:B------:R-:W-:Y:S04]  /*1f31f0*/  STL.64 [R1+0x7dd0], R16 ;  /* 0x007dd01001007387 */ /* 0x000fe80000100a00 */
[----:B------:R1:W-:Y:S04]  /*1f3200*/  STL [R1+0x7dc], R11 ;  /* 0x0007dc0b01007387 */ /* 0x0003e80000100800 */
[----:B------:R-:W-:Y:S01]  /*1f3210*/  STL.64 [R1+0x7de0], R14 ;  /* 0x007de00e01007387 */ /* 0x000fe20000100a00 */
[----:B0-----:R-:W-:-:S03]  /*1f3220*/  IADD3 R18, P1, R2, R16, RZ ;  /* 0x0000001002127210 */ /* 0x001fc60007f3e0ff */
[----:B-1----:R-:W2:Y:S02]  /*1f3230*/  LDL.LU R11, [R1+0x20d0] ;  /* 0x0020d000010b7983 */ /* 0x002ea40000300800 */
[----:B------:R-:W-:-:S05]  /*1f3240*/  IMAD.X R19, R7, 0x1, R14, P1 ;  /* 0x0000000107137824 */ /* 0x000fca00008e060e */
[----:B------:R-:W-:Y:S04]  /*1f3250*/  STL.64 [R1+0x2100], R18 ;  /* 0x0021001201007387 */ /* 0x000fe80000100a00 */
[----:B------:R-:W2:Y:S04]  /*1f3260*/  LDL.LU R7, [R1+0x20d4] ;  /* 0x0020d40001077983 */ /* 0x000ea80000300800 */
[----:B------:R0:W-:Y:S04]  /*1f3270*/  STL [R1+0x7e0], R6 ;  /* 0x0007e00601007387 */ /* 0x0001e80000100800 */
[----:B0-----:R-:W3:Y:S04]  /*1f3280*/  LDL.LU R6, [R1+0x20d8] ;  /* 0x0020d80001067983 */ /* 0x001ee80000300800 */
[----:B------:R-:W3:Y:S01]  /*1f3290*/  LDL.LU R13, [R1+0x20dc] ;  /* 0x0020dc00010d7983 */ /* 0x000ee20000300800 */
[----:B------:R-:W-:-:S03]  /*1f32a0*/  VIADD R2, R2, UR6 ;  /* 0x0000000602027c36 */ /* 0x000fc60008000000 */
[----:B------:R0:W-:Y:S01]  /*1f32b0*/  STL [R1+0x768], R3 ;  /* 0x0007680301007387 */ /* 0x0001e20000100800 */
[----:B------:R-:W-:Y:S01]  /*1f32c0*/  F2FP.SATFINITE.E4M3.F32.PACK_AB_MERGE_C R0, R0, R10, RZ ;  /* 0x0000000a0000723e */ /* 0x000fe200048070ff */
[----:B------:R-:W-:Y:S01]  /*1f32d0*/  ULDC UR6, c[0x0][0x248] ;  /* 0x0000920000067ab9 */ /* 0x000fe20000000800 */
[----:B------:R-:W-:Y:S02]  /*1f32e0*/  IADD3 R4, P1, R2, R27, RZ ;  /* 0x0000001b02047210 */ /* 0x000fe40007f3e0ff */
[----:B0-----:R-:W-:Y:S01]  /*1f32f0*/  SHF.R.S32.HI R3, RZ, 0x1f, R2 ;  /* 0x0000001fff037819 */ /* 0x001fe20000011402 */
[----:B------:R0:W-:Y:S04]  /*1f3300*/  STL [R1+0x77c], R9 ;  /* 0x00077c0901007387 */ /* 0x0001e80000100800 */
[----:B------:R-:W-:-:S02]  /*1f3310*/  IMAD.X R5, R3, 0x1, R26, P1 ;  /* 0x0000000103057824 */ /* 0x000fc400008e061a */
[----:B------:R-:W4:Y:S04]  /*1f3320*/  LDL.LU R3, [R1+0x20c0] ;  /* 0x0020c00001037983 */ /* 0x000f280000300800 */
[----:B0-----:R-:W4:Y:S04]  /*1f3330*/  LDL.LU R9, [R1+0x20c4] ;  /* 0x0020c40001097983 */ /* 0x001f280000300800 */
[----:B------:R-:W4:Y:S04]  /*1f3340*/  LDL.LU R15, [R1+0x20c8] ;  /* 0x0020c800010f7983 */ /* 0x000f280000300800 */
[----:B------:R0:W-:Y:S01]  /*1f3350*/  STL.64 [R1+0x20f8], R4 ;  /* 0x0020f80401007387 */ /* 0x0001e20000100a00 */
[----:B------:R-:W-:-:S02]  /*1f3360*/  IADD3 R16, P1, R2, R29, RZ ;  /* 0x0000001d02107210 */ /* 0x000fc40007f3e0ff */
[----:B0-----:R-:W-:Y:S01]  /*1f3370*/  F2FP.SATFINITE.E4M3.F32.PACK_AB_MERGE_C R4, R12, R8, RZ ;  /* 0x000000080c04723e */ /* 0x001fe200048070ff */
[----:B------:R-:W4:Y:S04]  /*1f3380*/  LDL.LU R5, [R1+0x20cc] ;  /* 0x0020cc0001057983 */ /* 0x000f280000300800 */
[----:B------:R-:W-:Y:S04]  /*1f3390*/  STL.64 [R1+0x7dc0], R26 ;  /* 0x007dc01a01007387 */ /* 0x000fe80000100a00 */
[----:B------:R-:W4:Y:S04]  /*1f33a0*/  LDL.LU R8, [R1+0x1b50] ;  /* 0x001b500001087983 */ /* 0x000f280000300800 */
[----:B------:R-:W-:Y:S04]  /*1f33b0*/  STL [R1+0x704], R4 ;  /* 0x0007040401007387 */ /* 0x000fe80000100800 */
[----:B------:R-:W4:Y:S04]  /*1f33c0*/  LDL.LU R12, [R1+0x1b54] ;  /* 0x001b5400010c7983 */ /* 0x000f280000300800 */
[----:B------:R0:W-:Y:S04]  /*1f33d0*/  STL [R1+0x714], R0 ;  /* 0x0007140001007387 */ /* 0x0001e80000100800 */
[----:B------:R-:W4:Y:S04]  /*1f33e0*/  LDL.LU R10, [R1+0x1b58] ;  /* 0x001b5800010a7983 */ /* 0x000f280000300800 */
[----:B0-----:R-:W4:Y:S04]  /*1f33f0*/  LDL.LU R0, [R1+0x1b5c] ;  /* 0x001b5c0001007983 */ /* 0x001f280000300800 */
[----:B------:R0:W-:Y:S04]  /*1f3400*/  STL [R1+0x7dc8], R29 ;  /* 0x007dc81d01007387 */ /* 0x0001e80000100800 */
        /* <DEDUP_REMOVED lines=9> */
[----:B------:R-:W4:Y:S04]  /*1f34a0*/  LDL.LU R26, [R1+0x1a34] ;  /* 0x001a3400011a7983 */ /* 0x000f280000300800 */
[----:B------:R-:W4:Y:S04]  /*1f34b0*/  LDL.LU R27, [R1+0x1a38] ;  /* 0x001a3800011b7983 */ /* 0x000f280000300800 */
[----:B------:R-:W4:Y:S01]  /*1f34c0*/  LDL.LU R4, [R1+0x1a3c] ;  /* 0x001a3c0001047983 */ /* 0x000f220000300800 */
[----:B--2---:R-:W-:-:S03]  /*1f34d0*/  F2FP.SATFINITE.E4M3.F32.PACK_AB_MERGE_C R7, R7, R11, RZ ;  /* 0x0000000b0707723e */ /* 0x004fc600048070ff */
[----:B------:R-:W2:Y:S04]  /*1f34e0*/  LDL.LU R11, [R1+0x1a40] ;  /* 0x001a4000010b7983 */ /* 0x000ea80000300800 */
[----:B------:R0:W-:Y:S01]  /*1f34f0*/  STL [R1+0x46c], R7 ;  /* 0x00046c0701007387 */ /* 0x0001e20000100800 */
[----:B---3--:R-:W-:-:S03]  /*1f3500*/  F2FP.SATFINITE.E4M3.F32.PACK_AB_MERGE_C R6, R13, R6, RZ ;  /* 0x000000060d06723e */ /* 0x008fc600048070ff */
[----:B0-----:R-:W2:Y:S04]  /*1f3510*/  LDL.LU R7, [R1+0x1a44] ;  /* 0x001a440001077983 */ /* 0x001ea80000300800 */
[----:B------:R-:W-:Y:S04]  /*1f3520*/  STL [R1+0x470], R6 ;  /* 0x0004700601007387 */ /* 0x000fe80000100800 */
[----:B------:R0:W-:Y:S04]  /*1f3530*/  STL.64 [R1+0x20e8], R22 ;  /* 0x0020e81601007387 */ /* 0x0001e80000100a00 */
[----:B0-----:R-:W3:Y:S04]  /*1f3540*/  LDL.LU.64 R22, [R1+0x7de8] ;  /* 0x007de80001167983 */ /* 0x001ee80000300a00 */
[----:B------:R-:W2:Y:S04]  /*1f3550*/  LDL.LU R6, [R1+0x1a48] ;  /* 0x001a480001067983 */ /* 0x000ea80000300800 */
[----:B------:R-:W2:Y:S04]  /*1f3560*/  LDL.LU R13, [R1+0x1a4c] ;  /* 0x001a4c00010d7983 */ /* 0x000ea80000300800 */
[----:B------:R0:W-:Y:S01]  /*1f3570*/  STL.64 [R1+0x7db8], R24 ;  /* 0x007db81801007387 */ /* 0x0001e20000100a00 */
[----:B----4-:R-:W-:-:S03]  /*1f3580*/  F2FP.SATFINITE.E4M3.F32.PACK_AB_MERGE_C R14, R9, R3, RZ ;  /* 0x00000003090e723e */ /* 0x010fc600048070ff */
[----:B0-----:R-:W4:Y:S04]  /*1f3590*/  LDL.LU R24, [R1+0x1a30] ;  /* 0x001a300001187983 */ /* 0x001f280000300800 */
[----:B------:R-:W2:Y:S04]  /*1f35a0*/  LDL.LU R3, [R1+0x1a50] ;  /* 0x001a500001037983 */ /* 0x000ea80000300800 */
[----:B------:R-:W2:Y:S04]  /*1f35b0*/  LDL.LU R9, [R1+0x1a54] ;  /* 0x001a540001097983 */ /* 0x000ea80000300800 */
[----:B------:R-:W-:Y:S01]  /*1f35c0*/  STL [R1+0x444], R14 ;  /* 0x0004440e01007387 */ /* 0x000fe20000100800 */
[----:B------:R-:W-:-:S05]  /*1f35d0*/  F2FP.SATFINITE.E4M3.F32.PACK_AB_MERGE_C R5, R5, R15, RZ ;  /* 0x0000000f0505723e */ /* 0x000fca00048070ff */
[----:B------:R0:W-:Y:S04]  /*1f35e0*/  STL [R1+0x45c], R5 ;  /* 0x00045c0501007387 */ /* 0x0001e80000100800 */
[----:B------:R-:W2:Y:S01]  /*1f35f0*/  LDL.LU R25, [R1+0x1a58] ;  /* 0x001a580001197983 */ /* 0x000ea20000300800 */
[----:B------:R-:W-:-:S03]  /*1f3600*/  F2FP.SATFINITE.E4M3.F32.PACK_AB_MERGE_C R12, R12, R8, RZ ;  /* 0x000000080c0c723e */ /* 0x000fc600048070ff */
[----:B0-----:R-:W2:Y:S01]  /*1f3610*/  LDL.LU R5, [R1+0x1a5c] ;  /* 0x001a5c0001057983 */ /* 0x001ea20000300800 */
[----:B------:R-:W-:Y:S02]  /*1f3620*/  F2FP.SATFINITE.E4M3.F32.PACK_AB_MERGE_C R0, R0, R10, RZ ;  /* 0x0000000a0000723e */ /* 0x000fe400048070ff */
[----:B------:R-:W-:Y:S02]  /*1f3630*/  F2FP.SATFINITE.E4M3.F32.PACK_AB_MERGE_C R19, R19, R18, RZ ;  /* 0x000000121313723e */ /* 0x000fe400048070ff */
[----:B---3--:R-:W-:-:S05]  /*1f3640*/  IADD3 R14, P1, R2, R23, RZ ;  /* 0x00000017020e7210 */ /* 0x008fca0007f3e0ff */
[----:B------:R-:W-:-:S05]  /*1f3650*/  IMAD.X R15, R29, 0x1, R22, P1 ;  /* 0x000000011d0f7824 */ /* 0x000fca00008e0616 */
[----:B------:R0:W-:Y:S04]  /*1f3660*/  STL.64 [R1+0x20d8], R14 ;  /* 0x0020d80e01007387 */ /* 0x0001e80000100a00 */
[----:B------:R-:W3:Y:S04]  /*1f3670*/  LDL.LU R8, [R1+0x1a60] ;  /* 0x001a600001087983 */ /* 0x000ee80000300800 */
[----:B------:R1:W-:Y:S01]  /*1f3680*/  STL [R1+0x424], R12 ;  /* 0x0004240c01007387 */ /* 0x0003e20000100800 */
[----:B0-----:R-:W-:-:S03]  /*1f3690*/  IADD3 R14, P1, R2, R21, RZ ;  /* 0x00000015020e7210 */ /* 0x001fc60007f3e0ff */
[----:B-1----:R-:W3:Y:S04]  /*1f36a0*/  LDL.LU R12, [R1+0x1a64] ;  /* 0x001a6400010c7983 */ /* 0x002ee80000300800 */
[----:B------:R0:W-:Y:S01]  /*1f36b0*/  STL [R1+0x438], R0 ;  /* 0x0004380001007387 */ /* 0x0001e20000100800 */
[----:B------:R-:W-:-:S03]  /*1f36c0*/  IMAD.X R15, R29, 0x1, R20, P1 ;  /* 0x000000011d0f7824 */ /* 0x000fc600008e0614 */
[----:B------:R-:W3:Y:S04]  /*1f36d0*/  LDL.LU R10, [R1+0x1a68] ;  /* 0x001a6800010a7983 */ /* 0x000ee80000300800 */
[----:B0-----:R-:W3:Y:S04]  /*1f36e0*/  LDL.LU R0, [R1+0x1a6c] ;  /* 0x001a6c0001007983 */ /* 0x001ee80000300800 */
[----:B------:R0:W-:Y:S04]  /*1f36f0*/  STL.64 [R1+0x20d0], R14 ;  /* 0x0020d00e01007387 */ /* 0x0001e80000100a00 */
[----:B0-----:R-:W3:Y:S04]  /*1f3700*/  LDL.LU.64 R14, [R1+0x7de0] ;  /* 0x007de000010e7983 */ /* 0x001ee80000300a00 */
        /* <DEDUP_REMOVED lines=9> */
[----:B------:R-:W-:Y:S02]  /*1f37a0*/  F2FP.SATFINITE.E4M3.F32.PACK_AB_MERGE_C R24, R26, R24, RZ ;  /* 0x000000181a18723e */ /* 0x000fe400048070ff */
[----:B------:R-:W-:-:S03]  /*1f37b0*/  F2FP.SATFINITE.E4M3.F32.PACK_AB_MERGE_C R4, R4, R27, RZ ;  /* 0x0000001b0404723e */ /* 0x000fc600048070ff */
[----:B------:R0:W-:Y:S04]  /*1f37c0*/  STL [R1+0x408], R24 ;  /* 0x0004081801007387 */ /* 0x0001e80000100800 */
[----:B------:R1:W-:Y:S01]  /*1f37d0*/  STL [R1+0x40c], R4 ;  /* 0x00040c0401007387 */ /* 0x0003e20000100800 */
[----:B0-----:R-:W-:-:S03]  /*1f37e0*/  F2FP.SATFINITE.E4M3.F32.PACK_AB_MERGE_C R24, R7, R11, RZ ;  /* 0x0000000b0718723e */ /* 0x001fc600048070ff */
[----:B-1----:R-:W4:Y:S04]  /*1f37f0*/  LDL.LU R4, [R1+0x1a74] ;  /* 0x001a740001047983 */ /* 0x002f280000300800 */
[----:B------:R-:W4:Y:S01]  /*1f3800*/  LDL.LU R11, [R1+0x1a78] ;  /* 0x001a7800010b7983 */ /* 0x000f220000300800 */
[----:B--2---:R-:W-:-:S05]  /*1f3810*/  IADD3 R26, P1, R2, R17, RZ ;  /* 0x00000011021a7210 */ /* 0x004fca0007f3e0ff */
[----:B---3--:R-:W-:-:S05]  /*1f3820*/  IMAD.X R27, R29, 0x1, R15, P1 ;  /* 0x000000011d1b7824 */ /* 0x008fca00008e060f */
[----:B------:R0:W-:Y:S04]  /*1f3830*/  STL.64 [R1+0x20c8], R26 ;  /* 0x0020c81a01007387 */ /* 0x0001e80000100a00 */
[----:B------:R-:W4:Y:S04]  /*1f3840*/  LDL.LU R7, [R1+0x1a7c] ;  /* 0x001a7c0001077983 */ /* 0x000f280000300800 */
[----:B------:R-:W-:Y:S01]  /*1f3850*/  STL [R1+0x3a8], R24 ;  /* 0x0003a81801007387 */ /* 0x000fe20000100800 */
[----:B0-----:R-:W-:-:S05]  /*1f3860*/  IADD3 R26, P1, R2, R16, RZ ;  /* 0x00000010021a7210 */ /* 0x001fca0007f3e0ff */
[----:B------:R-:W-:Y:S02]  /*1f3870*/  IMAD.X R27, R29, 0x1, R14, P1 ;  /* 0x000000011d1b7824 */ /* 0x000fe400008e060e */
[----:B------:R-:W2:Y:S04]  /*1f3880*/  LDL.LU R29, [R1+0x7dc8] ;  /* 0x007dc800011d7983 */ /* 0x000ea80000300800 */
[----:B------:R0:W-:Y:S04]  /*1f3890*/  STL.64 [R1+0x20c0], R26 ;  /* 0x0020c01a01007387 */ /* 0x0001e80000100a00 */
[----:B0-----:R-:W3:Y:S01]  /*1f38a0*/  LDL.LU.64 R26, [R1+0x7dc0] ;  /* 0x007dc000011a7983 */ /* 0x001ee20000300a00 */
[----:B------:R-:W-:-:S03]  /*1f38b0*/  F2FP.SATFINITE.E4M3.F32.PACK_AB_MERGE_C R24, R13, R6, RZ ;  /* 0x000000060d18723e */ /* 0x000fc600048070ff */
[----:B------:R-:W4:Y:S04]  /*1f38c0*/  LDL.LU R6, [R1+0x1a80] ;  /* 0x001a800001067983 */ /* 0x000f280000300800 */
[----:B------:R-:W4:Y:S01]  /*1f38d0*/  LDL.LU R13, [R1+0x1a84] ;  /* 0x001a8400010d7983 */ /* 0x000f220000300800 */
[----:B------:R-:W-:Y:S01]  /*1f38e0*/  VIADD R2, R2, UR6 ;  /* 0x0000000602027c36 */ /* 0x000fe20008000000 */
[----:B------:R-:W-:Y:S02]  /*1f38f0*/  F2FP.SATFINITE.E4M3.F32.PACK_AB_MERGE_C R25, R5, R25, RZ ;  /* 0x000000190519723e */ /* 0x000fe400048070ff */
[----:B------:R0:W-:Y:S01]  /*1f3900*/  STL [R1+0x3b4], R24 ;  /* 0x0003b41801007387 */ /* 0x0001e20000100800 */
[----:B------:R-:W-:Y:S02]  /*1f3910*/  F2FP.SATFINITE.E4M3.F32.PACK_AB_MERGE_C R12, R12, R8, RZ ;  /* 0x000000080c0c723e */ /* 0x000fe400048070ff */
[----:B------:R-:W-:-:S02]  /*1f3920*/  F2FP.SATFINITE.E4M3.F32.PACK_AB_MERGE_C R10, R0, R10, RZ ;  /* 0x0000000a000a723e */ /* 0x000fc400048070ff */
[----:B------:R-:W-:Y:S01]  /*1f3930*/  SHF.R.S32.HI R5, RZ, 0x1f, R2 ;  /* 0x0000001fff057819 */ /* 0x000fe20000011402 */
[----:B------:R-:W-:Y:S01]  /*1f3940*/  ULDC UR6, c[0x0][0x248] ;  /* 0x0000920000067ab9 */ /* 0x000fe20000000800 */
[----:B0-----:R-:W-:Y:S02]  /*1f3950*/  F2FP.SATFINITE.E4M3.F32.PACK_AB_MERGE_C R24, R9, R3, RZ ;  /* 0x000000030918723e */ /* 0x001fe400048070ff */
[----:B------:R-:W4:Y:S04]  /*1f3960*/  LDL.LU R3, [R1+0x1a88] ;  /* 0x001a880001037983 */ /* 0x000f280000300800 */
[----:B------:R-:W4:Y:S04]  /*1f3970*/  LDL.LU R9, [R1+0x1a8c] ;  /* 0x001a8c0001097983 */ /* 0x000f280000300800 */
[----:B------:R3:W-:Y:S04]  /*1f3980*/  STL [R1+0x212c], R24 ;  /* 0x00212c1801007387 */ /* 0x0007e80000100800 */
[----:B------:R0:W-:Y:S01]  /*1f3990*/  STL [R1+0x398], R25 ;  /* 0x0003981901007387 */ /* 0x0001e20000100800 */
[----:B---3--:R-:W-:-:S03]  /*1f39a0*/  IADD3 R24, P1, R2, R27, RZ ;  /* 0x0000001b02187210 */ /* 0x008fc60007f3e0ff */
[----:B------:R1:W-:Y:S02]  /*1f39b0*/  STL.64 [R1+0x7da8], R26 ;  /* 0x007da81a01007387 */ /* 0x0003e40000100a00 */
[----:B0-----:R-:W-:Y:S02]  /*1f39c0*/  IMAD.X R25, R5, 0x1, R26, P1 ;  /* 0x0000000105197824 */ /* 0x001fe400008e061a */
[----:B-1----:R-:W3:Y:S04]  /*1f39d0*/  LDL.LU R27, [R1+0x1a70] ;  /* 0x001a7000011b7983 */ /* 0x002ee80000300800 */
[----:B------:R2:W-:Y:S04]  /*1f39e0*/  STL.64 [R1+0x1d00], R24 ;  /* 0x001d001801007387 */ /* 0x0005e80000100a00 */
[----:B------:R-:W3:Y:S04]  /*1f39f0*/  LDL.LU R8, [R1+0x1a98] ;  /* 0x001a980001087983 */ /* 0x000ee80000300800 */
[----:B------:R-:W-:Y:S04]  /*1f3a00*/  STL [R1+0x36c], R12 ;  /* 0x00036c0c01007387 */ /* 0x000fe80000100800 */
[----:B------:R-:W3:Y:S04]  /*1f3a10*/  LDL.LU R0, [R1+0x1a9c] ;  /* 0x001a9c0001007983 */ /* 0x000ee80000300800 */
[----:B------:R-:W-:Y:S01]  /*1f3a20*/  STL [R1+0x374], R10 ;  /* 0x0003740a01007387 */ /* 0x000fe20000100800 */
[----:B--2---:R-:W-:-:S03]  /*1f3a30*/  IADD3 R24, P1, R2, R29, RZ ;  /* 0x0000001d02187210 */ /* 0x004fc60007f3e0ff */
[----:B------:R-:W-:Y:S02]  /*1f3a40*/  STL [R1+0x7d98], R29 ;  /* 0x007d981d01007387 */ /* 0x000fe40000100800 */
[----:B------:R-:W-:-:S05]  /*1f3a50*/  IMAD.X R25, R5, 0x1, R28, P1 ;  /* 0x0000000105197824 */ /* 0x000fca00008e061c */
[----:B------:R0:W-:Y:S04]  /*1f3a60*/  STL.64 [R1+0x1b50], R24 ;  /* 0x001b501801007387 */ /* 0x0001e80000100a00 */
[----:B0-----:R-:W2:Y:S04]  /*1f3a70*/  LDL.LU.64 R24, [R1+0x7db8] ;  /* 0x007db80001187983 */ /* 0x001ea80000300a00 */
[----:B------:R-:W2:Y:S04]  /*1f3a80*/  LDL.LU R29, [R1+0x1aa0] ;  /* 0x001aa000011d7983 */ /* 0x000ea80000300800 */
[----:B------:R-:W2:Y:S04]  /*1f3a90*/  LDL.LU R12, [R1+0x1aa4] ;  /* 0x001aa400010c7983 */ /* 0x000ea80000300800 */
[----:B------:R-:W2:Y:S04]  /*1f3aa0*/  LDL.LU R10, [R1+0x1aa8] ;  /* 0x001aa800010a7983 */ /* 0x000ea80000300800 */
[----:B------:R-:W2:Y:S04]  /*1f3ab0*/  LDL.LU R5, [R1+0x1aac] ;  /* 0x001aac0001057983 */ /* 0x000ea80000300800 */
[----:B------:R0:W-:Y:S01]  /*1f3ac0*/  STL [R1+0x7db0], R28 ;  /* 0x007db01c01007387 */ /* 0x0001e20000100800 */
[----:B----4-:R-:W-:-:S02]  /*1f3ad0*/  F2FP.SATFINITE.E4M3.F32.PACK_AB_MERGE_C R7, R7, R11, RZ ;  /* 0x0000000b0707723e */ /* 0x010fc400048070ff */
[----:B------:R-:W-:Y:S02]  /*1f3ae0*/  F2FP.SATFINITE.E4M3.F32.PACK_AB_MERGE_C R6, R13, R6, RZ ;  /* 0x000000060d06723e */ /* 0x000fe400048070ff */
[----:B0-----:R-:W-:Y:S02]  /*1f3af0*/  SHF.R.S32.HI R28, RZ, 0x1f, R2 ;  /* 0x0000001fff1c7819 */ /* 0x001fe40000011402 */
[----:B------:R-:W-:Y:S02]  /*1f3b00*/  F2FP.SATFINITE.E4M3.F32.PACK_AB_MERGE_C R3, R9, R3, RZ ;  /* 0x000000030903723e */ /* 0x000fe400048070ff */
[----:B---3--:R-:W-:-:S05]  /*1f3b10*/  F2FP.SATFINITE.E4M3.F32.PACK_AB_MERGE_C R4, R4, R27, RZ ;  /* 0x0000001b0404723e */ /* 0x008fca00048070ff */
[----:B------:R0:W-:Y:S04]  /*1f3b20*/  STL [R1+0x792c], R4 ;  /* 0x00792c0401007387 */ /* 0x0001e80000100800 */
[----:B0-----:R-:W3:Y:S04]  /*1f3b30*/  LDL.LU R4, [R1+0x1a94] ;  /* 0x001a940001047983 */ /* 0x001ee80000300800 */
[----:B------:R-:W-:Y:S01]  /*1f3b40*/  STL [R1+0x350], R7 ;  /* 0x0003500701007387 */ /* 0x000fe20000100800 */
[----:B--2---:R-:W-:-:S03]  /*1f3b50*/  IADD3 R26, P1, R2, R25, RZ ;  /* 0x00000019021a7210 */ /* 0x004fc60007f3e0ff */
[----:B------:R0:W-:Y:S02]  /*1f3b60*/  STL.64 [R1+0x7da0], R24 ;  /* 0x007da01801007387 */ /* 0x0001e40000100a00 */
[----:B------:R-:W-:Y:S02]  /*1f3b70*/  IMAD.X R27, R28, 0x1, R24, P1 ;  /* 0x000000011c1b7824 */ /* 0x000fe400008e0618 */
[----:B0-----:R-:W2:Y:S04]  /*1f3b80*/  LDL.LU R24, [R1+0x1ab4] ;  /* 0x001ab40001187983 */ /* 0x001ea80000300800 */
[----:B------:R0:W-:Y:S04]  /*1f3b90*/  STL.64 [R1+0x1b58], R26 ;  /* 0x001b581a01007387 */ /* 0x0001e80000100a00 */
[----:B0-----:R-:W4:Y:S04]  /*1f3ba0*/  LDL.LU R26, [R1+0x1ab8] ;  /* 0x001ab800011a7983 */ /* 0x001f280000300800 */
[----:B------:R0:W-:Y:S04]  /*1f3bb0*/  STL [R1+0x318], R6 ;  /* 0x0003180601007387 */ /* 0x0001e80000100800 */
[----:B------:R-:W4:Y:S04]  /*1f3bc0*/  LDL.LU R27, [R1+0x1abc] ;  /* 0x001abc00011b7983 */ /* 0x000f280000300800 */
[----:B------:R-:W4:Y:S04]  /*1f3bd0*/  LDL.LU R11, [R1+0x1ac0] ;  /* 0x001ac000010b7983 */ /* 0x000f280000300800 */
[----:B------:R-:W4:Y:S01]  /*1f3be0*/  LDL.LU R13, [R1+0x1ac4] ;  /* 0x001ac400010d7983 */ /* 0x000f220000300800 */
[----:B0-----:R-:W-:-:S03]  /*1f3bf0*/  IADD3 R6, P1, R2, R23, RZ ;  /* 0x0000001702067210 */ /* 0x001fc60007f3e0ff */
[----:B------:R0:W-:Y:S02]  /*1f3c00*/  STL [R1+0x7950], R3 ;  /* 0x0079500301007387 */ /* 0x0001e40000100800 */
[----:B------:R-:W-:Y:S02]  /*1f3c10*/  IMAD.X R7, R28, 0x1, R22, P1 ;  /* 0x000000011c077824 */ /* 0x000fe400008e0616 */
[----:B0-----:R-:W2:Y:S04]  /*1f3c20*/  LDL.LU R3, [R1+0x1ab0] ;  /* 0x001ab00001037983 */ /* 0x001ea80000300800 */
[----:B------:R-:W4:Y:S04]  /*1f3c30*/  LDL.LU R25, [R1+0x1ac8] ;  /* 0x001ac80001197983 */ /* 0x000f280000300800 */
[----:B------:R0:W-:Y:S04]  /*1f3c40*/  STL.64 [R1+0x1d08], R6 ;  /* 0x001d080601007387 */ /* 0x0001e80000100a00 */
[----:B0-----:R-:W4:Y:S04]  /*1f3c50*/  LDL.LU R7, [R1+0x1acc] ;  /* 0x001acc0001077983 */ /* 0x001f280000300800 */
[----:B------:R-:W4:Y:S04]  /*1f3c60*/  LDL.LU R6, [R1+0x1ad0] ;  /* 0x001ad00001067983 */ /* 0x000f280000300800 */
[----:B------:R-:W4:Y:S04]  /*1f3c70*/  LDL.LU R9, [R1+0x1ad4] ;  /* 0x001ad40001097983 */ /* 0x000f280000300800 */
[----:B------:R0:W-:Y:S04]  /*1f3c80*/  STL.64 [R1+0x7d90], R22 ;  /* 0x007d901601007387 */ /* 0x0001e80000100a00 */
[----:B0-----:R-:W3:Y:S01]  /*1f3c90*/  LDL.LU R23, [R1+0x1a90] ;  /* 0x001a900001177983 */ /* 0x001ee20000300800 */
[----:B------:R-:W-:-:S02]  /*1f3ca0*/  F2FP.SATFINITE.E4M3.F32.PACK_AB_MERGE_C R0, R0, R8, RZ ;  /* 0x000000080000723e */ /* 0x000fc400048070ff */
[----:B------:R-:W-:Y:S02]  /*1f3cb0*/  IADD3 R22, P1, R2, R21, RZ ;  /* 0x0000001502167210 */ /* 0x000fe40007f3e0ff */
[----:B------:R-:W-:Y:S02]  /*1f3cc0*/  F2FP.SATFINITE.E4M3.F32.PACK_AB_MERGE_C R12, R12, R29, RZ ;  /* 0x0000001d0c0c723e */ /* 0x000fe400048070ff */
[----:B---3--:R-:W-:-:S05]  /*1f3cd0*/  F2FP.SATFINITE.E4M3.F32.PACK_AB_MERGE_C R4, R4, R23, RZ ;  /* 0x000000170404723e */ /* 0x008fca00048070ff */
[----:B------:R-:W-:Y:S04]  /*1f3ce0*/  STL [R1+0x2f8], R4 ;  /* 0x0002f80401007387 */ /* 0x000fe80000100800 */
[----:B------:R0:W-:Y:S04]  /*1f3cf0*/  STL [R1+0x300], R0 ;  /* 0x0003000001007387 */ /* 0x0001e80000100800 */
[----:B------:R-:W3:Y:S04]  /*1f3d00*/  LDL.LU R8, [R1+0x1ad8] ;  /* 0x001ad80001087983 */ /* 0x000ee80000300800 */
[----:B0-----:R-:W3:Y:S01]  /*1f3d10*/  LDL.LU R0, [R1+0x1adc] ;  /* 0x001adc0001007983 */ /* 0x001ee20000300800 */
[----:B------:R-:W-:-:S03]  /*1f3d20*/  IMAD.X R23, R28, 0x1, R20, P1 ;  /* 0x000000011c177824 */ /* 0x000fc600008e0614 */
[----:B------:R-:W-:Y:S01]  /*1f3d30*/  STL.64 [R1+0x7d88], R20 ;  /* 0x007d881401007387 */ /* 0x000fe20000100a00 */
[----:B------:R-:W-:-:S03]  /*1f3d40*/  F2FP.SATFINITE.E4M3.F32.PACK_AB_MERGE_C R4, R5, R10, RZ ;  /* 0x0000000a0504723e */ /* 0x000fc600048070ff */
[----:B------:R0:W-:Y:S04]  /*1f3d50*/  STL.64 [R1+0x1a90], R22 ;  /* 0x001a901601007387 */ /* 0x0001e80000100a00 */
[----:B------:R-:W3:Y:S04]  /*1f3d60*/  LDL.LU R29, [R1+0x1ae0] ;  /* 0x001ae000011d7983 */ /* 0x000ee80000300800 */
[----:B------:R-:W-:Y:S04]  /*1f3d70*/  STL [R1+0x2cc], R12 ;  /* 0x0002cc0c01007387 */ /* 0x000fe80000100800 */
[----:B0-----:R-:W3:Y:S04]  /*1f3d80*/  LDL.LU R22, [R1+0x1ae8] ;  /* 0x001ae80001167983 */ /* 0x001ee80000300800 */
[----:B------:R0:W-:Y:S04]  /*1f3d90*/  STL [R1+0x2d8], R4 ;  /* 0x0002d80401007387 */ /* 0x0001e80000100800 */
[----:B------:R-:W3:Y:S01]  /*1f3da0*/  LDL.LU R23, [R1+0x1aec] ;  /* 0x001aec0001177983 */ /* 0x000ee20000300800 */
[----:B0-----:R-:W-:-:S05]  /*1f3db0*/  IADD3 R4, P1, R2, R19, RZ ;  /* 0x0000001302047210 */ /* 0x001fca0007f3e0ff */
[----:B------:R-:W-:Y:S01]  /*1f3dc0*/  IMAD.X R5, R28, 0x1, R18, P1 ;  /* 0x000000011c057824 */ /* 0x000fe200008e0612 */
[----:B------:R-:W-:Y:S02]  /*1f3dd0*/  IADD3 R20, P1, R2, R17, RZ ;  /* 0x0000001102147210 */ /* 0x000fe40007f3e0ff */
[----:B--2---:R-:W-:Y:S02]  /*1f3de0*/  F2FP.SATFINITE.E4M3.F32.PACK_AB_MERGE_C R24, R24, R3, RZ ;  /* 0x000000031818723e */ /* 0x004fe400048070ff */
[----:B----4-:R-:W-:Y:S01]  /*1f3df0*/  F2FP.SATFINITE.E4M3.F32.PACK_AB_MERGE_C R3, R27, R26, RZ ;  /* 0x0000001a1b03723e */ /* 0x010fe200048070ff */
[----:B------:R0:W-:Y:S01]  /*1f3e00*/  STL.64 [R1+0x1a78], R4 ;  /* 0x001a780401007387 */ /* 0x0001e20000100a00 */
[----:B------:R-:W-:Y:S01]  /*1f3e10*/  IMAD.X R21, R28, 0x1, R15, P1 ;  /* 0x000000011c157824 */ /* 0x000fe200008e060f */
[----:B------:R-:W-:Y:S02]  /*1f3e20*/  IADD3 R26, P1, R2, R16, RZ ;  /* 0x00000010021a7210 */ /* 0x000fe40007f3e0ff */
[----:B0-----:R-:W2:Y:S04]  /*1f3e30*/  LDL.LU R4, [R1+0x1af0] ;  /* 0x001af00001047983 */ /* 0x001ea80000300800 */
[----:B------:R-:W2:Y:S04]  /*1f3e40*/  LDL.LU R12, [R1+0x1af4] ;  /* 0x001af400010c7983 */ /* 0x000ea80000300800 */
[----:B------:R-:W4:Y:S04]  /*1f3e50*/  LDL.LU R10, [R1+0x1af8] ;  /* 0x001af800010a7983 */ /* 0x000f280000300800 */
[----:B------:R-:W4:Y:S04]  /*1f3e60*/  LDL.LU R5, [R1+0x1afc] ;  /* 0x001afc0001057983 */ /* 0x000f280000300800 */
[----:B------:R-:W-:Y:S04]  /*1f3e70*/  STL [R1+0x2b4], R24 ;  /* 0x0002b41801007387 */ /* 0x000fe80000100800 */
[----:B------:R0:W-:Y:S04]  /*1f3e80*/  STL [R1+0x2b8], R3 ;  /* 0x0002b80301007387 */ /* 0x0001e80000100800 */
[----:B------:R1:W-:Y:S01]  /*1f3e90*/  STL.64 [R1+0x1a88], R20 ;  /* 0x001a881401007387 */ /* 0x0003e20000100a00 */
[----:B------:R-:W-:Y:S01]  /*1f3ea0*/  IMAD.X R27, R28, 0x1, R14, P1 ;  /* 0x000000011c1b7824 */ /* 0x000fe200008e060e */
[----:B0-----:R-:W-:-:S02]  /*1f3eb0*/  F2FP.SATFINITE.E4M3.F32.PACK_AB_MERGE_C R3, R13, R11, RZ ;  /* 0x0000000b0d03723e */ /* 0x001fc400048070ff */
[----:B-1----:R-:W4:Y:S04]  /*1f3ec0*/  LDL.LU R20, [R1+0x1b00] ;  /* 0x001b000001147983 */ /* 0x002f280000300800 */
[----:B------:R-:W4:Y:S04]  /*1f3ed0*/  LDL.LU R13, [R1+0x1b04] ;  /* 0x001b0400010d7983 */ /* 0x000f280000300800 */
[----:B------:R0:W-:Y:S04]  /*1f3ee0*/  STL [R1+0x290], R3 ;  /* 0x0002900301007387 */ /* 0x0001e80000100800 */
[----:B------:R-:W4:Y:S04]  /*1f3ef0*/  LDL.LU R21, [R1+0x1b08] ;  /* 0x001b080001157983 */ /* 0x000f280000300800 */
[----:B------:R-:W4:Y:S04]  /*1f3f00*/  LDL.LU R11, [R1+0x1b0c] ;  /* 0x001b0c00010b7983 */ /* 0x000f280000300800 */
[----:B------:R-:W4:Y:S04]  /*1f3f10*/  LDL.LU R28, [R1+0x7db0] ;  /* 0x007db000011c7983 */ /* 0x000f280000300800 */
[----:B------:R1:W-:Y:S01]  /*1f3f20*/  STL.64 [R1+0x1a80], R26 ;  /* 0x001a801a01007387 */ /* 0x0003e20000100a00 */
[----:B------:R-:W-:-:S02]  /*1f3f30*/  F2FP.SATFINITE.E4M3.F32.PACK_AB_MERGE_C R7, R7, R25, RZ ;  /* 0x000000190707723e */ /* 0x000fc400048070ff */
[----:B0-----:R-:W-:Y:S01]  /*1f3f40*/  F2FP.SATFINITE.E4M3.F32.PACK_AB_MERGE_C R3, R9, R6, RZ ;  /* 0x000000060903723e */ /* 0x001fe200048070ff */
[----:B-1----:R-:W2:Y:S04]  /*1f3f50*/  LDL.LU.64 R26, [R1+0x7da8] ;  /* 0x007da800011a7983 */ /* 0x002ea80000300a00 */
[----:B------:R-:W-:Y:S04]  /*1f3f60*/  STL [R1+0x298], R7 ;  /* 0x0002980701007387 */ /* 0x000fe80000100800 */
[----:B------:R0:W-:Y:S01]  /*1f3f70*/  STL [R1+0x278], R3 ;  /* 0x0002780301007387 */ /* 0x0001e20000100800 */
[----:B------:R-:W-:Y:S01]  /*1f3f80*/  VIADD R6, R2, UR6 ;  /* 0x0000000602067c36 */ /* 0x000fe20008000000 */
[----:B------:R-:W-:-:S02]  /*1f3f90*/  ULDC UR6, c[0x0][0x248] ;  /* 0x0000920000067ab9 */ /* 0x000fc40000000800 */
[----:B0-----:R-:W4:Y:S04]  /*1f3fa0*/  LDL.LU R3, [R1+0x1b10] ;  /* 0x001b100001037983 */ /* 0x001f280000300800 */
[----:B------:R-:W4:Y:S04]  /*1f3fb0*/  LDL.LU R7, [R1+0x1b14] ;  /* 0x001b140001077983 */ /* 0x000f280000300800 */
[----:B------:R-:W4:Y:S04]  /*1f3fc0*/  LDL.LU R2, [R1+0x1b18] ;  /* 0x001b180001027983 */ /* 0x000f280000300800 */
[----:B------:R-:W4:Y:S01]  /*1f3fd0*/  LDL.LU R9, [R1+0x1b1c] ;  /* 0x001b1c0001097983 */ /* 0x000f220000300800 */
[----:B---3--:R-:W-:-:S05]  /*1f3fe0*/  F2FP.SATFINITE.E4M3.F32.PACK_AB_MERGE_C R8, R0, R8, RZ ;  /* 0x000000080008723e */ /* 0x008fca00048070ff */
[----:B------:R0:W-:Y:S04]  /*1f3ff0*/  STL [R1+0x79c0], R8 ;  /* 0x0079c00801007387 */ /* 0x0001e80000100800 */
[----:B0-----:R-:W3:Y:S01]  /*1f4000*/  LDL.LU R8, [R1+0x1ae4] ;  /* 0x001ae40001087983 */ /* 0x001ee20000300800 */
[----:B------:R-:W-:Y:S02]  /*1f4010*/  SHF.R.S32.HI R0, RZ, 0x1f, R6 ;  /* 0x0000001fff007819 */ /* 0x000fe40000011406 */
[----:B--2---:R-:W-:-:S05]  /*1f4020*/  IADD3 R24, P1, R6, R27, RZ ;  /* 0x0000001b06187210 */ /* 0x004fca0007f3e0ff */
[----:B------:R-:W-:-:S05]  /*1f4030*/  IMAD.X R25, R0, 0x1, R26, P1 ;  /* 0x0000000100197824 */ /* 0x000fca00008e061a */
[----:B------:R0:W-:Y:S04]  /*1f4040*/  STL.64 [R1+0x1a70], R24 ;  /* 0x001a701801007387 */ /* 0x0001e80000100a00 */
[----:B0-----:R-:W2:Y:S01]  /*1f4050*/  LDL.LU.64 R24, [R1+0x7da0] ;  /* 0x007da00001187983 */ /* 0x001ea20000300a00 */
[----:B---3--:R-:W-:-:S03]  /*1f4060*/  F2FP.SATFINITE.E4M3.F32.PACK_AB_MERGE_C R8, R8, R29, RZ ;  /* 0x0000001d0808723e */ /* 0x008fc600048070ff */
[----:B------:R-:W3:Y:S04]  /*1f4070*/  LDL.LU R29, [R1+0x7d98] ;  /* 0x007d9800011d7983 */ /* 0x000ee80000300800 */
[----:B------:R0:W-:Y:S01]  /*1f4080*/  STL [R1+0x258], R8 ;  /* 0x0002580801007387 */ /* 0x0001e20000100800 */
[----:B------:R-:W-:Y:S02]  /*1f4090*/  F2FP.SATFINITE.E4M3.F32.PACK_AB_MERGE_C R4, R12, R4, RZ ;  /* 0x000000040c04723e */ /* 0x000fe400048070ff */
[----:B0-----:R-:W-:-:S05]  /*1f40a0*/  F2FP.SATFINITE.E4M3.F32.PACK_AB_MERGE_C R8, R23, R22, RZ ;  /* 0x000000161708723e */ /* 0x001fca00048070ff */
[----:B------:R-:W-:Y:S04]  /*1f40b0*/  STL [R1+0x250], R8 ;  /* 0x0002500801007387 */ /* 0x000fe80000100800 */
[----:B------:R-:W2:Y:S01]  /*1f40c0*/  LDL.LU R12, [R1+0x1b24] ;  /* 0x001b2400010c7983 */ /* 0x000ea20000300800 */
[----:B----4-:R-:W-:Y:S02]  /*1f40d0*/  F2FP.SATFINITE.E4M3.F32.PACK_AB_MERGE_C R10, R5, R10, RZ ;  /* 0x0000000a050a723e */ /* 0x010fe400048070ff */
[----:B---3--:R-:W-:-:S05]  /*1f40e0*/  IADD3 R22, P1, R6, R29, RZ ;  /* 0x0000001d06167210 */ /* 0x008fca0007f3e0ff */
[----:B------:R-:W-:-:S05]  /*1f40f0*/  IMAD.X R23, R0, 0x1, R28, P1 ;  /* 0x0000000100177824 */ /* 0x000fca00008e061c */
[----:B------:R-:W-:Y:S04]  /*1f4100*/  STL.64 [R1+0x1a68], R22 ;  /* 0x001a681601007387 */ /* 0x000fe80000100a00 */
[----:B------:R0:W-:Y:S04]  /*1f4110*/  STL [R1+0x180], R4 ;  /* 0x0001800401007387 */ /* 0x0001e80000100800 */
[----:B0-----:R-:W3:Y:S01]  /*1f4120*/  LDL.LU R4, [R1+0x1b28] ;  /* 0x001b280001047983 */ /* 0x001ee20000300800 */
[----:B--2---:R-:W-:-:S03]  /*1f4130*/  IADD3 R22, P1, R6, R25, RZ ;  /* 0x0000001906167210 */ /* 0x004fc60007f3e0ff */
[----:B------:R-:W3:Y:S02]  /*1f4140*/  LDL.LU R5, [R1+0x1b2c] ;  /* 0x001b2c0001057983 */ /* 0x000ee40000300800 */
[----:B------:R-:W-:Y:S02]  /*1f4150*/  IMAD.X R23, R0, 0x1, R24, P1 ;  /* 0x0000000100177824 */ /* 0x000fe400008e0618 */
[----:B------:R-:W-:Y:S04]  /*1f4160*/  STL [R1+0x79f0], R10 ;  /* 0x0079f00a01007387 */ /* 0x000fe80000100800 */
[----:B------:R0:W-:Y:S04]  /*1f4170*/  STL.64 [R1+0x1a58], R22 ;  /* 0x001a581601007387 */ /* 0x0001e80000100a00 */
[----:B0-----:R-:W2:Y:S01]  /*1f4180*/  LDL.LU.64 R22, [R1+0x7d90] ;  /* 0x007d900001167983 */ /* 0x001ea20000300a00 */
[----:B------:R-:W-:-:S03]  /*1f4190*/  F2FP.SATFINITE.E4M3.F32.PACK_AB_MERGE_C R13, R13, R20, RZ ;  /* 0x000000140d0d723e */ /* 0x000fc600048070ff */
[----:B------:R0:W-:Y:S01]  /*1f41a0*/  STL.64 [R1+0x7d80], R24 ;  /* 0x007d801801007387 */ /* 0x0001e20000100a00 */
[----:B------:R-:W-:-:S03]  /*1f41b0*/  F2FP.SATFINITE.E4M3.F32.PACK_AB_MERGE_C R8, R11, R21, RZ ;  /* 0x000000150b08723e */ /* 0x000fc600048070ff */
[----:B0-----:R-:W4:Y:S04]  /*1f41c0*/  LDL.LU R25, [R1+0x1b20] ;  /* 0x001b200001197983 */ /* 0x001f280000300800 */
[----:B------:R-:W-:Y:S04]  /*1f41d0*/  STL [R1+0x7a24], R13 ;  /* 0x007a240d01007387 */ /* 0x000fe80000100800 */
[----:B------:R-:W3:Y:S04]  /*1f41e0*/  LDL.LU R11, [R1+0x1b34] ;  /* 0x001b3400010b7983 */ /* 0x000ee80000300800 */
[----:B------:R-:W3:Y:S04]  /*1f41f0*/  LDL.LU R10, [R1+0x1b38] ;  /* 0x001b3800010a7983 */ /* 0x000ee80000300800 */
[----:B------:R0:W-:Y:S04]  /*1f4200*/  STL [R1+0x168], R8 ;  /* 0x0001680801007387 */ /* 0x0001e80000100800 */
[----:B0-----:R-:W3:Y:S01]  /*1f4210*/  LDL.LU R8, [R1+0x1b3c] ;  /* 0x001b3c0001087983 */ /* 0x001ee20000300800 */
[----:B--2---:R-:W-:-:S05]  /*1f4220*/  IADD3 R20, P1, R6, R23, RZ ;  /* 0x0000001706147210 */ /* 0x004fca0007f3e0ff */
[----:B------:R-:W-:-:S05]  /*1f4230*/  IMAD.X R21, R0, 0x1, R22, P1 ;  /* 0x0000000100157824 */ /* 0x000fca00008e0616 */
[----:B------:R0:W-:Y:S04]  /*1f4240*/  STL.64 [R1+0x1a60], R20 ;  /* 0x001a601401007387 */ /* 0x0001e80000100a00 */
[----:B0-----:R-:W2:Y:S01]  /*1f4250*/  LDL.LU.64 R20, [R1+0x7d88] ;  /* 0x007d880001147983 */ /* 0x001ea20000300a00 */
[----:B------:R-:W-:Y:S02]  /*1f4260*/  F2FP.SATFINITE.E4M3.F32.PACK_AB_MERGE_C R3, R7, R3, RZ ;  /* 0x000000030703723e */ /* 0x000fe400048070ff */
[----:B------:R-:W-:Y:S01]  /*1f4270*/  F2FP.SATFINITE.E4M3.F32.PACK_AB_MERGE_C R9, R9, R2, RZ ;  /* 0x000000020909723e */ /* 0x000fe200048070ff */
[----:B------:R0:W-:Y:S01]  /*1f4280*/  STL.64 [R1+0x7d78], R22 ;  /* 0x007d781601007387 */ /* 0x0001e20000100a00 */
[----:B----4-:R-:W-:-:S03]  /*1f4290*/  F2FP.SATFINITE.E4M3.F32.PACK_AB_MERGE_C R12, R12, R25, RZ ;  /* 0x000000190c0c723e */ /* 0x010fc600048070ff */
[----:B0-----:R-:W4:Y:S04]  /*1f42a0*/  LDL.LU R23, [R1+0x1b30] ;  /* 0x001b300001177983 */ /* 0x001f280000300800 */
[----:B------:R-:W4:Y:S04]  /*1f42b0*/  LDL.LU R7, [R1+0x1b44] ;  /* 0x001b440001077983 */ /* 0x000f280000300800 */
[----:B------:R0:W-:Y:S04]  /*1f42c0*/  STL [R1+0x158], R3 ;  /* 0x0001580301007387 */ /* 0x0001e80000100800 */
[----:B------:R-:W-:Y:S01]  /*1f42d0*/  STL [R1+0x7c60], R9 ;  /* 0x007c600901007387 */ /* 0x000fe20000100800 */
[----:B---3--:R-:W-:-:S02]  /*1f42e0*/  F2FP.SATFINITE.E4M3.F32.PACK_AB_MERGE_C R5, R5, R4, RZ ;  /* 0x000000040505723e */ /* 0x008fc400048070ff */
[----:B--2---:R-:W-:Y:S01]  /*1f42f0*/  IADD3 R2, P1, R6, R21, RZ ;  /* 0x0000001506027210 */ /* 0x004fe20007f3e0ff */
[----:B------:R-:W-:Y:S04]  /*1f4300*/  STL [R1+0x7d70], R21 ;  /* 0x007d701501007387 */ /* 0x000fe80000100800 */
[----:B0-----:R-:W-:-:S05]  /*1f4310*/  IMAD.X R3, R0, 0x1, R20, P1 ;  /* 0x0000000100037824 */ /* 0x001fca00008e0614 */
[----:B------:R0:W-:Y:S04]  /*1f4320*/  STL.64 [R1+0x1a50], R2 ;  /* 0x001a500201007387 */ /* 0x0001e80000100a00 */
[----:B0-----:R-:W2:Y:S04]  /*1f4330*/  LDL.LU R3, [R1+0x1b48] ;  /* 0x001b480001037983 */ /* 0x001ea80000300800 */
[----:B------:R-:W2:Y:S04]  /*1f4340*/  LDL.LU R2, [R1+0x1b4c] ;  /* 0x001b4c0001027983 */ /* 0x000ea80000300800 */
[----:B------:R-:W3:Y:S04]  /*1f4350*/  LDL.LU R21, [R1+0xf48] ;  /* 0x000f480001157983 */ /* 0x000ee80000300800 */
[----:B------:R-:W3:Y:S04]  /*1f4360*/  LDL.LU R9, [R1+0xf4c] ;  /* 0x000f4c0001097983 */ /* 0x000ee80000300800 */
[----:B------:R0:W-:Y:S04]  /*1f4370*/  STL [R1+0x7d74], R20 ;  /* 0x007d741401007387 */ /* 0x0001e80000100800 */
[----:B0-----:R-:W3:Y:S04]  /*1f4380*/  LDL.LU R20, [R1+0xf44] ;  /* 0x000f440001147983 */ /* 0x001ee80000300800 */
[----:B------:R0:W-:Y:S04]  /*1f4390*/  STL [R1+0x7a88], R12 ;  /* 0x007a880c01007387 */ /* 0x0001e80000100800 */
[----:B0-----:R-:W3:Y:S04]  /*1f43a0*/  LDL.LU R12, [R1+0xf40] ;  /* 0x000f4000010c7983 */ /* 0x001ee80000300800 */
[----:B------:R0:W-:Y:S04]  /*1f43b0*/  STL [R1+0x7d38], R5 ;  /* 0x007d380501007387 */ /* 0x0001e80000100800 */
[----:B0-----:R-:W2:Y:S01]  /*1f43c0*/  LDL.LU R5, [R1+0x1b40] ;  /* 0x001b400001057983 */ /* 0x001ea20000300800 */
[----:B------:R-:W-:-:S03]  /*1f43d0*/  IADD3 R24, P1, R6, R19, RZ ;  /* 0x0000001306187210 */ /* 0x000fc60007f3e0ff */
[----:B------:R-:W3:Y:S02]  /*1f43e0*/  LDL.LU R13, [R1+0x1b60] ;  /* 0x001b6000010d7983 */ /* 0x000ee40000300800 */
[----:B------:R-:W-:-:S05]  /*1f43f0*/  IMAD.X R25, R0, 0x1, R18, P1 ;  /* 0x0000000100197824 */ /* 0x000fca00008e0612 */
[----:B------:R0:W-:Y:S04]  /*1f4400*/  STL.64 [R1+0x1a48], R24 ;  /* 0x001a481801007387 */ /* 0x0001e80000100a00 */
[----:B0-----:R-:W3:Y:S04]  /*1f4410*/  LDL.LU R24, [R1+0x1b64] ;  /* 0x001b640001187983 */ /* 0x001ee80000300800 */
[----:B------:R-:W3:Y:S04]  /*1f4420*/  LDL.LU R25, [R1+0x1b68] ;  /* 0x001b680001197983 */ /* 0x000ee80000300800 */
[----:B------:R-:W3:Y:S04]  /*1f4430*/  LDL.LU R4, [R1+0x1b6c] ;  /* 0x001b6c0001047983 */ /* 0x000ee80000300800 */
[----:B------:R0:W-:Y:S01]  /*1f4440*/  STL.64 [R1+0x7d68], R18 ;  /* 0x007d681201007387 */ /* 0x0001e20000100a00 */
[----:B----4-:R-:W-:-:S02]  /*1f4450*/  F2FP.SATFINITE.E4M3.F32.PACK_AB_MERGE_C R11, R11, R23, RZ ;  /* 0x000000170b0b723e */ /* 0x010fc400048070ff */
[----:B------:R-:W-:-:S03]  /*1f4460*/  F2FP.SATFINITE.E4M3.F32.PACK_AB_MERGE_C R8, R8, R10, RZ ;  /* 0x0000000a0808723e */ /* 0x000fc600048070ff */
[----:B------:R-:W-:Y:S04]  /*1f4470*/  STL [R1+0x7c98], R11 ;  /* 0x007c980b01007387 */ /* 0x000fe80000100800 */
[----:B------:R-:W4:Y:S04]  /*1f4480*/  LDL.LU R22, [R1+0x1b70] ;  /* 0x001b700001167983 */ /* 0x000f280000300800 */
[----:B------:R-:W4:Y:S01]  /*1f4490*/  LDL.LU R23, [R1+0x1b74] ;  /* 0x001b740001177983 */ /* 0x000f220000300800 */
[----:B0-----:R-:W-:-:S03]  /*1f44a0*/  IADD3 R18, P1, R6, R17, RZ ;  /* 0x0000001106127210 */ /* 0x001fc60007f3e0ff */
[----:B------:R0:W-:Y:S04]  /*1f44b0*/  STL [R1+0x144], R8 ;  /* 0x0001440801007387 */ /* 0x0001e80000100800 */
[----:B------:R-:W4:Y:S01]  /*1f44c0*/  LDL.LU R10, [R1+0x1b78] ;  /* 0x001b7800010a7983 */ /* 0x000f220000300800 */
[----:B------:R-:W-:-:S03]  /*1f44d0*/  IMAD.X R19, R0, 0x1, R15, P1 ;  /* 0x0000000100137824 */ /* 0x000fc600008e060f */
[----:B0-----:R-:W4:Y:S04]  /*1f44e0*/  LDL.LU R8, [R1+0x1b7c] ;  /* 0x001b7c0001087983 */ /* 0x001f280000300800 */
[----:B------:R0:W-:Y:S02]  /*1f44f0*/  STL.64 [R1+0x1a40], R18 ;  /* 0x001a401201007387 */ /* 0x0001e40000100a00 */
[----:B0-----:R-:W-:-:S05]  /*1f4500*/  IADD3 R18, P1, R6, R16, RZ ;  /* 0x0000001006127210 */ /* 0x001fca0007f3e0ff */
[----:B------:R-:W-:Y:S02]  /*1f4510*/  IMAD.X R19, R0, 0x1, R14, P1 ;  /* 0x0000000100137824 */ /* 0x000fe400008e060e */
[----:B------:R-:W-:Y:S01]  /*1f4520*/  VIADD R6, R6, UR6 ;  /* 0x0000000606067c36 */ /* 0x000fe20008000000 */
[----:B------:R-:W-:Y:S01]  /*1f4530*/  ULDC UR6, c[0x0][0x248] ;  /* 0x0000920000067ab9 */ /* 0x000fe20000000800 */
[----:B--2---:R-:W-:-:S05]  /*1f4540*/  F2FP.SATFINITE.E4M3.F32.PACK_AB_MERGE_C R5, R7, R5, RZ ;  /* 0x000000050705723e */ /* 0x004fca00048070ff */
[----:B------:R0:W-:Y:S04]  /*1f4550*/  STL [R1+0x12c], R5 ;  /* 0x00012c0501007387 */ /* 0x0001e80000100800 */
[----:B------:R-:W2:Y:S04]  /*1f4560*/  LDL.LU R7, [R1+0x1b80] ;  /* 0x001b800001077983 */ /* 0x000ea80000300800 */
[----:B------:R-:W2:Y:S04]  /*1f4570*/  LDL.LU R0, [R1+0x1b84] ;  /* 0x001b840001007983 */ /* 0x000ea80000300800 */
[----:B------:R1:W-:Y:S01]  /*1f4580*/  STL.64 [R1+0x1a38], R18 ;  /* 0x001a381201007387 */ /* 0x0003e20000100a00 */
[----:B0-----:R-:W-:-:S03]  /*1f4590*/  F2FP.SATFINITE.E4M3.F32.PACK_AB_MERGE_C R5, R2, R3, RZ ;  /* 0x000000030205723e */ /* 0x001fc600048070ff */
[----:B------:R-:W2:Y:S04]  /*1f45a0*/  LDL.LU R3, [R1+0x1b88] ;  /* 0x001b880001037983 */ /* 0x000ea80000300800 */
[----:B------:R-:W2:Y:S04]  /*1f45b0*/  LDL.LU R2, [R1+0x1b8c] ;  /* 0x001b8c0001027983 */ /* 0x000ea80000300800 */
[----:B------:R3:W-:Y:S01]  /*1f45c0*/  STL [R1+0x130], R5 ;  /* 0x0001300501007387 */ /* 0x0007e20000100800 */
[----:B-1----:R-:W-:Y:S02]  /*1f45d0*/  IADD3 R18, P1, R6, R27, RZ ;  /* 0x0000001b06127210 */ /* 0x002fe40007f3e0ff */
[----:B---3--:R-:W-:-:S05]  /*1f45e0*/  F2FP.SATFINITE.E4M3.F32.PACK_AB_MERGE_C R5, R20, R12, RZ ;  /* 0x0000000c1405723e */ /* 0x008fca00048070ff */
[----:B------:R0:W-:Y:S02]  /*1f45f0*/  STL [R1+0x11c], R5 ;  /* 0x00011c0501007387 */ /* 0x0001e40000100800 */
[----:B0-----:R-:W-:Y:S02]  /*1f4600*/  F2FP.SATFINITE.E4M3.F32.PACK_AB_MERGE_C R5, R9, R21, RZ ;  /* 0x000000150905723e */ /* 0x001fe400048070ff */
[----:B------:R-:W-:-:S05]  /*1f4610*/  SHF.R.S32.HI R9, RZ, 0x1f, R6 ;  /* 0x0000001fff097819 */ /* 0x000fca0000011406 */
[----:B------:R-:W-:Y:S01]  /*1f4620*/  IMAD.X R19, R9, 0x1, R26, P1 ;  /* 0x0000000109137824 */ /* 0x000fe200008e061a */
[----:B------:R0:W-:Y:S04]  /*1f4630*/  STL [R1+0x118], R5 ;  /* 0x0001180501007387 */ /* 0x0001e80000100800 */
[----:B------:R-:W3:Y:S04]  /*1f4640*/  LDL.LU R20, [R1+0x1b90] ;  /* 0x001b900001147983 */ /* 0x000ee80000300800 */
[----:B------:R-:W3:Y:S01]  /*1f4650*/  LDL.LU R21, [R1+0x1b94] ;  /* 0x001b940001157983 */ /* 0x000ee20000300800 */
[----:B------:R-:W-:-:S03]  /*1f4660*/  F2FP.SATFINITE.E4M3.F32.PACK_AB_MERGE_C R4, R4, R25, RZ ;  /* 0x000000190404723e */ /* 0x000fc600048070ff */
[----:B------:R1:W-:Y:S01]  /*1f4670*/  STL.64 [R1+0x1a30], R18 ;  /* 0x001a301201007387 */ /* 0x0003e20000100a00 */
[----:B0-----:R-:W-:Y:S02]  /*1f4680*/  F2FP.SATFINITE.E4M3.F32.PACK_AB_MERGE_C R5, R24, R13, RZ ;  /* 0x0000000d1805723e */ /* 0x001fe400048070ff */
[----:B------:R-:W-:Y:S01]  /*1f4690*/  IADD3 R24, P1, R6, R29, RZ ;  /* 0x0000001d06187210 */ /* 0x000fe20007f3e0ff */
[----:B-1----:R-:W3:Y:S04]  /*1f46a0*/  LDL.LU R18, [R1+0x1b98] ;  /* 0x001b980001127983 */ /* 0x002ee80000300800 */
[----:B------:R-:W3:Y:S04]  /*1f46b0*/  LDL.LU R19, [R1+0x1b9c] ;  /* 0x001b9c0001137983 */ /* 0x000ee80000300800 */
[----:B------:R-:W3:Y:S04]  /*1f46c0*/  LDL.LU R11, [R1+0x1bb0] ;  /* 0x001bb000010b7983 */ /* 0x000ee80000300800 */
[----:B------:R0:W-:Y:S01]  /*1f46d0*/  STL [R1+0x2118], R5 ;  /* 0x0021180501007387 */ /* 0x0001e20000100800 */
[----:B------:R-:W-:-:S03]  /*1f46e0*/  IMAD.X R25, R9, 0x1, R28, P1 ;  /* 0x0000000109197824 */ /* 0x000fc600008e061c */
[----:B0-----:R-:W3:Y:S04]  /*1f46f0*/  LDL.LU R5, [R1+0x1bb4] ;  /* 0x001bb40001057983 */ /* 0x001ee80000300800 */
[----:B------:R0:W-:Y:S04]  /*1f4700*/  STL [R1+0x211c], R4 ;  /* 0x00211c0401007387 */ /* 0x0001e80000100800 */
[----:B------:R-:W3:Y:S04]  /*1f4710*/  LDL.LU R13, [R1+0x1bb8] ;  /* 0x001bb800010d7983 */ /* 0x000ee80000300800 */
[----:B0-----:R-:W3:Y:S04]  /*1f4720*/  LDL.LU R4, [R1+0x1bbc] ;  /* 0x001bbc0001047983 */ /* 0x001ee80000300800 */
[----:B------:R0:W-:Y:S04]  /*1f4730*/  STL.64 [R1+0x1a28], R24 ;  /* 0x001a281801007387 */ /* 0x0001e80000100a00 */
[----:B0-----:R-:W2:Y:S01]  /*1f4740*/  LDL.LU.64 R24, [R1+0x7d80] ;  /* 0x007d800001187983 */ /* 0x001ea20000300a00 */
[----:B----4-:R-:W-:-:S02]  /*1f4750*/  F2FP.SATFINITE.E4M3.F32.PACK_AB_MERGE_C R12, R23, R22, RZ ;  /* 0x00000016170c723e */ /* 0x010fc400048070ff */
[----:B------:R-:W-:-:S03]  /*1f4760*/  F2FP.SATFINITE.E4M3.F32.PACK_AB_MERGE_C R8, R8, R10, RZ ;  /* 0x0000000a0808723e */ /* 0x000fc600048070ff */
[----:B------:R-:W-:Y:S04]  /*1f4770*/  STL [R1+0x2108], R12 ;  /* 0x0021080c01007387 */ /* 0x000fe80000100800 */
[----:B------:R-:W-:Y:S01]  /*1f4780*/  STL [R1+0x210c], R8 ;  /* 0x00210c0801007387 */ /* 0x000fe20000100800 */
[----:B--2---:R-:W-:-:S05]  /*1f4790*/  IADD3 R22, P1, R6, R25, RZ ;  /* 0x0000001906167210 */ /* 0x004fca0007f3e0ff */
[----:B------:R-:W-:-:S05]  /*1f47a0*/  IMAD.X R23, R9, 0x1, R24, P1 ;  /* 0x0000000109177824 */ /* 0x000fca00008e0618 */
[----:B------:R0:W-:Y:S04]  /*1f47b0*/  STL.64 [R1+0x1a20], R22 ;  /* 0x001a201601007387 */ /* 0x0001e80000100a00 */
[----:B0-----:R-:W2:Y:S04]  /*1f47c0*/  LDL.LU.64 R22, [R1+0x7d78] ;  /* 0x007d780001167983 */ /* 0x001ea80000300a00 */
[----:B------:R-:W4:Y:S04]  /*1f47d0*/  LDL.LU R12, [R1+0x1bc4] ;  /* 0x001bc400010c7983 */ /* 0x000f280000300800 */
[----:B------:R0:W-:Y:S01]  /*1f47e0*/  STL.64 [R1+0x7d60], R24 ;  /* 0x007d601801007387 */ /* 0x0001e20000100a00 */
[----:B------:R-:W-:-:S03]  /*1f47f0*/  F2FP.SATFINITE.E4M3.F32.PACK_AB_MERGE_C R8, R0, R7, RZ ;  /* 0x000000070008723e */ /* 0x000fc600048070ff */
[----:B0-----:R-:W4:Y:S04]  /*1f4800*/  LDL.LU R24, [R1+0x1bac] ;  /* 0x001bac0001187983 */ /* 0x001f280000300800 */
[----:B------:R-:W4:Y:S04]  /*1f4810*/  LDL.LU R25, [R1+0x1bc0] ;  /* 0x001bc00001197983 */ /* 0x000f280000300800 */
[----:B------:R-:W4:Y:S04]  /*1f4820*/  LDL.LU R7, [R1+0x1bc8] ;  /* 0x001bc80001077983 */ /* 0x000f280000300800 */
[----:B------:R-:W4:Y:S04]  /*1f4830*/  LDL.LU R0, [R1+0x1bcc] ;  /* 0x001bcc0001007983 */ /* 0x000f280000300800 */
[----:B------:R0:W-:Y:S02]  /*1f4840*/  STL [R1+0x1b24], R8 ;  /* 0x001b240801007387 */ /* 0x0001e40000100800 */
[----:B0-----:R-:W-:-:S05]  /*1f4850*/  F2FP.SATFINITE.E4M3.F32.PACK_AB_MERGE_C R8, R2, R3, RZ ;  /* 0x000000030208723e */ /* 0x001fca00048070ff */
[----:B------:R0:W-:Y:S04]  /*1f4860*/  STL [R1+0x1b28], R8 ;  /* 0x001b280801007387 */ /* 0x0001e80000100800 */
[----:B------:R-:W4:Y:S01]  /*1f4870*/  LDL.LU R10, [R1+0x1bd0] ;  /* 0x001bd000010a7983 */ /* 0x000f220000300800 */
[----:B---3--:R-:W-:-:S03]  /*1f4880*/  F2FP.SATFINITE.E4M3.F32.PACK_AB_MERGE_C R21, R21, R20, RZ ;  /* 0x000000141515723e */ /* 0x008fc600048070ff */
[----:B0-----:R-:W3:Y:S01]  /*1f4890*/  LDL.LU R8, [R1+0x1bd4] ;  /* 0x001bd40001087983 */ /* 0x001ee20000300800 */
[----:B--2---:R-:W-:-:S05]  /*1f48a0*/  IADD3 R2, P1, R6, R23, RZ ;  /* 0x0000001706027210 */ /* 0x004fca0007f3e0ff */
[----:B------:R-:W-:-:S05]  /*1f48b0*/  IMAD.X R3, R9, 0x1, R22, P1 ;  /* 0x0000000109037824 */ /* 0x000fca00008e0616 */
[----:B------:R0:W-:Y:S04]  /*1f48c0*/  STL.64 [R1+0x1998], R2 ;  /* 0x0019980201007387 */ /* 0x0001e80000100a00 */
[----:B0-----:R-:W2:Y:S04]  /*1f48d0*/  LDL.LU R3, [R1+0x1bd8] ;  /* 0x001bd80001037983 */ /* 0x001ea80000300800 */
[----:B------:R-:W2:Y:S04]  /*1f48e0*/  LDL.LU R2, [R1+0x1bdc] ;  /* 0x001bdc0001027983 */ /* 0x000ea80000300800 */
[----:B------:R0:W-:Y:S04]  /*1f48f0*/  STL.64 [R1+0x7d58], R22 ;  /* 0x007d581601007387 */ /* 0x0001e80000100a00 */
[----:B0-----:R-:W4:Y:S04]  /*1f4900*/  LDL.LU R22, [R1+0x1ba4] ;  /* 0x001ba40001167983 */ /* 0x001f280000300800 */
[----:B------:R-:W3:Y:S04]  /*1f4910*/  LDL.LU R23, [R1+0x1ba8] ;  /* 0x001ba80001177983 */ /* 0x000ee80000300800 */
[----:B------:R-:W2:Y:S04]  /*1f4920*/  LDL.LU R20, [R1+0x7d74] ;  /* 0x007d740001147983 */ /* 0x000ea80000300800 */
[----:B------:R0:W-:Y:S04]  /*1f4930*/  STL [R1+0x1a98], R21 ;  /* 0x001a981501007387 */ /* 0x0001e80000100800 */
[----:B0-----:R-:W4:Y:S01]  /*1f4940*/  LDL.LU R21, [R1+0x7d70] ;  /* 0x007d700001157983 */ /* 0x001f220000300800 */
[----:B------:R-:W-:-:S05]  /*1f4950*/  F2FP.SATFINITE.E4M3.F32.PACK_AB_MERGE_C R19, R19, R18, RZ ;  /* 0x000000121313723e */ /* 0x000fca00048070ff */
[----:B------:R2:W-:Y:S01]  /*1f4960*/  STL [R1+0x1a9c], R19 ;  /* 0x001a9c1301007387 */ /* 0x0005e20000100800 */
[----:B----4-:R-:W-:-:S05]  /*1f4970*/  IADD3 R18, P1, R6, R21, RZ ;  /* 0x0000001506127210 */ /* 0x010fca0007f3e0ff */
[----:B--2---:R-:W-:-:S05]  /*1f4980*/  IMAD.X R19, R9, 0x1, R20, P1 ;  /* 0x0000000109137824 */ /* 0x004fca00008e0614 */
[----:B------:R0:W-:Y:S04]  /*1f4990*/  STL.64 [R1+0x1990], R18 ;  /* 0x0019901201007387 */ /* 0x0001e80000100a00 */
[----:B0-----:R-:W2:Y:S04]  /*1f49a0*/  LDL.LU.64 R18, [R1+0x7d68] ;  /* 0x007d680001127983 */ /* 0x001ea80000300a00 */
[----:B------:R0:W-:Y:S04]  /*1f49b0*/  STL.64 [R1+0x7d50], R20 ;  /* 0x007d501401007387 */ /* 0x0001e80000100a00 */
[----:B0-----:R-:W4:Y:S01]  /*1f49c0*/  LDL.LU R21, [R1+0x1ba0] ;  /* 0x001ba00001157983 */ /* 0x001f220000300800 */
[----:B------:R-:W-:-:S02]  /*1f49d0*/  F2FP.SATFINITE.E4M3.F32.PACK_AB_MERGE_C R5, R5, R11, RZ ;  /* 0x0000000b0505723e */ /* 0x000fc400048070ff */
[----:B------:R-:W-:Y:S02]  /*1f49e0*/  F2FP.SATFINITE.E4M3.F32.PACK_AB_MERGE_C R4, R4, R13, RZ ;  /* 0x0000000d0404723e */ /* 0x000fe400048070ff */
[----:B--2---:R-:W-:Y:S02]  /*1f49f0*/  IADD3 R20, P1, R6, R19, RZ ;  /* 0x0000001306147210 */ /* 0x004fe40007f3e0ff */
[----:B----4-:R-:W-:Y:S02]  /*1f4a00*/  F2FP.SATFINITE.E4M3.F32.PACK_AB_MERGE_C R21, R22, R21, RZ ;  /* 0x000000151615723e */ /* 0x010fe400048070ff */
[----:B---3--:R-:W-:-:S03]  /*1f4a10*/  F2FP.SATFINITE.E4M3.F32.PACK_AB_MERGE_C R22, R24, R23, RZ ;  /* 0x000000171816723e */ /* 0x008fc600048070ff */
[----:B------:R0:W-:Y:S04]  /*1f4a20*/  STL [R1+0x820], R21 ;  /* 0x0008201501007387 */ /* 0x0001e80000100800 */
[----:B------:R-:W-:Y:S04]  /*1f4a30*/  STL [R1+0x828], R22 ;  /* 0x0008281601007387 */ /* 0x000fe80000100800 */
[----:B------:R-:W-:Y:S01]  /*1f4a40*/  STL.64 [R1+0x7d48], R18 ;  /* 0x007d481201007387 */ /* 0x000fe20000100a00 */
[----:B0-----:R-:W-:-:S05]  /*1f4a50*/  IMAD.X R21, R9, 0x1, R18, P1 ;  /* 0x0000000109157824 */ /* 0x001fca00008e0612 */
[----:B------:R-:W-:Y:S04]  /*1f4a60*/  STL.64 [R1+0x1988], R20 ;  /* 0x0019881401007387 */ /* 0x000fe80000100a00 */
[----:B------:R-:W2:Y:S04]  /*1f4a70*/  LDL.LU R11, [R1+0x1be0] ;  /* 0x001be000010b7983 */ /* 0x000ea80000300800 */
[----:B------:R0:W-:Y:S04]  /*1f4a80*/  STL [R1+0x7a8], R5 ;  /* 0x0007a80501007387 */ /* 0x0001e80000100800 */
[----:B0-----:R-:W2:Y:S04]  /*1f4a90*/  LDL.LU R5, [R1+0x1be4] ;  /* 0x001be40001057983 */ /* 0x001ea80000300800 */
[----:B------:R0:W-:Y:S04]  /*1f4aa0*/  STL [R1+0x7ac], R4 ;  /* 0x0007ac0401007387 */ /* 0x0001e80000100800 */
[----:B------:R-:W3:Y:S04]  /*1f4ab0*/  LDL.LU R13, [R1+0x1be8] ;  /* 0x001be800010d7983 */ /* 0x000ee80000300800 */
[----:B0-----:R-:W3:Y:S01]  /*1f4ac0*/  LDL.LU R4, [R1+0x1bec] ;  /* 0x001bec0001047983 */ /* 0x001ee20000300800 */
[----:B------:R-:W-:-:S05]  /*1f4ad0*/  IADD3 R18, P1, R6, R17, RZ ;  /* 0x0000001106127210 */ /* 0x000fca0007f3e0ff */
[----:B------:R-:W-:Y:S01]  /*1f4ae0*/  IMAD.X R19, R9, 0x1, R15, P1 ;  /* 0x0000000109137824 */ /* 0x000fe200008e060f */
[----:B------:R-:W-:-:S04]  /*1f4af0*/  F2FP.SATFINITE.E4M3.F32.PACK_AB_MERGE_C R12, R12, R25, RZ ;  /* 0x000000190c0c723e */ /* 0x000fc800048070ff */
[----:B------:R0:W-:Y:S04]  /*1f4b00*/  STL.64 [R1+0x1978], R18 ;  /* 0x0019781201007387 */ /* 0x0001e80000100a00 */
[----:B------:R1:W-:Y:S01]  /*1f4b10*/  STL.64 [R1+0x7d40], R16 ;  /* 0x007d401001007387 */ /* 0x0003e20000100a00 */
[----:B------:R-:W-:-:S03]  /*1f4b20*/  F2FP.SATFINITE.E4M3.F32.PACK_AB_MERGE_C R0, R0, R7, RZ ;  /* 0x000000070000723e */ /* 0x000fc600048070ff */
[----:B------:R-:W-:Y:S04]  /*1f4b30*/  STL [R1+0x73c], R12 ;  /* 0x00073c0c01007387 */ /* 0x000fe80000100800 */
[----:B------:R-:W4:Y:S04]  /*1f4b40*/  LDL.LU R22, [R1+0x1bf0] ;  /* 0x001bf00001167983 */ /* 0x000f280000300800 */
[----:B------:R-:W4:Y:S01]  /*1f4b50*/  LDL.LU R23, [R1+0x1bf4] ;  /* 0x001bf40001177983 */ /* 0x000f220000300800 */
[C---:B0-----:R-:W-:Y:S01]  /*1f4b60*/  IADD3 R18, P1, R6.reuse, R16, RZ ;  /* 0x0000001006127210 */ /* 0x041fe20007f3e0ff */
[----:B------:R-:W-:Y:S01]  /*1f4b70*/  VIADD R6, R6, UR6 ;  /* 0x0000000606067c36 */ /* 0x000fe20008000000 */
[----:B------:R-:W-:-:S02]  /*1f4b80*/  F2FP.SATFINITE.E4M3.F32.PACK_AB_MERGE_C R8, R8, R10, RZ ;  /* 0x0000000a0808723e */ /* 0x000fc400048070ff */
[----:B------:R-:W-:Y:S01]  /*1f4b90*/  F2FP.SATFINITE.E4M3.F32.PACK_AB_MERGE_C R2, R2, R3, RZ ;  /* 0x000000030202723e */ /* 0x000fe200048070ff */
[----:B------:R-:W-:Y:S01]  /*1f4ba0*/  ULDC UR6, c[0x0][0x248] ;  /* 0x0000920000067ab9 */ /* 0x000fe20000000800 */
[----:B------:R-:W-:Y:S01]  /*1f4bb0*/  IMAD.X R19, R9, 0x1, R14, P1 ;  /* 0x0000000109137824 */ /* 0x000fe200008e060e */
[----:B------:R-:W-:Y:S02]  /*1f4bc0*/  SHF.R.S32.HI R10, RZ, 0x1f, R6 ;  /* 0x0000001fff0a7819 */ /* 0x000fe40000011406 */
[----:B-1----:R-:W-:Y:S02]  /*1f4bd0*/  IADD3 R16, P1, R6, R27, RZ ;  /* 0x0000001b06107210 */ /* 0x002fe40007f3e0ff */
[----:B------:R-:W-:Y:S04]  /*1f4be0*/  STL.64 [R1+0x1980], R18 ;  /* 0x0019801201007387 */ /* 0x000fe80000100a00 */
[----:B------:R0:W-:Y:S04]  /*1f4bf0*/  STL [R1+0x738], R0 ;  /* 0x0007380001007387 */ /* 0x0001e80000100800 */
[----:B------:R-:W4:Y:S01]  /*1f4c00*/  LDL.LU R7, [R1+0x1bf8] ;  /* 0x001bf80001077983 */ /* 0x000f220000300800 */
[----:B------:R-:W-:-:S03]  /*1f4c10*/  IMAD.X R17, R10, 0x1, R26, P1 ;  /* 0x000000010a117824 */ /* 0x000fc600008e061a */
[----:B0-----:R-:W4:Y:S04]  /*1f4c20*/  LDL.LU R0, [R1+0x1bfc] ;  /* 0x001bfc0001007983 */ /* 0x001f280000300800 */
[----:B------:R0:W-:Y:S04]  /*1f4c30*/  STL [R1+0x6dc], R8 ;  /* 0x0006dc0801007387 */ /* 0x0001e80000100800 */
[----:B------:R-:W4:Y:S04]  /*1f4c40*/  LDL.LU R20, [R1+0x1c00] ;  /* 0x001c000001147983 */ /* 0x000f280000300800 */
[----:B------:R-:W4:Y:S04]  /*1f4c50*/  LDL.LU R21, [R1+0x1c04] ;  /* 0x001c040001157983 */ /* 0x000f280000300800 */
[----:B------:R-:W-:Y:S04]  /*1f4c60*/  STL [R1+0x6d8], R2 ;  /* 0x0006d80201007387 */ /* 0x000fe80000100800 */
[----:B0-----:R-:W4:Y:S04]  /*1f4c70*/  LDL.LU R8, [R1+0x1c08] ;  /* 0x001c080001087983 */ /* 0x001f280000300800 */
[----:B------:R-:W4:Y:S04]  /*1f4c80*/  LDL.LU R3, [R1+0x1c0c] ;  /* 0x001c0c0001037983 */ /* 0x000f280000300800 */
[----:B------:R0:W-:Y:S01]  /*1f4c90*/  STL.64 [R1+0x1970], R16 ;  /* 0x0019701001007387 */ /* 0x0001e20000100a00 */
[----:B------:R-:W-:-:S03]  /*1f4ca0*/  IADD3 R24, P1, R6, R29, RZ ;  /* 0x0000001d06187210 */ /* 0x000fc60007f3e0ff */
[----:B0-----:R-:W4:Y:S04]  /*1f4cb0*/  LDL.LU R16, [R1+0x1c14] ;  /* 0x001c140001107983 */ /* 0x001f280000300800 */
[----:B------:R-:W4:Y:S04]  /*1f4cc0*/  LDL.LU R18, [R1+0x1c18] ;  /* 0x001c180001127983 */ /* 0x000f280000300800 */
[----:B------:R-:W4:Y:S04]  /*1f4cd0*/  LDL.LU R19, [R1+0x1c1c] ;  /* 0x001c1c0001137983 */ /* 0x000f280000300800 */
[----:B------:R-:W4:Y:S04]  /*1f4ce0*/  LDL.LU R17, [R1+0x1c20] ;  /* 0x001c200001117983 */ /* 0x000f280000300800 */
[----:B------:R-:W4:Y:S04]  /*1f4cf0*/  LDL.LU R12, [R1+0x1c24] ;  /* 0x001c2400010c7983 */ /* 0x000f280000300800 */
[----:B------:R-:W4:Y:S04]  /*1f4d00*/  LDL.LU R9, [R1+0x1c28] ;  /* 0x001c280001097983 */ /* 0x000f280000300800 */
[----:B------:R-:W4:Y:S04]  /*1f4d10*/  LDL.LU R2, [R1+0x1c2c] ;  /* 0x001c2c0001027983 */ /* 0x000f280000300800 */
[----:B------:R0:W-:Y:S01]  /*1f4d20*/  STL.64 [R1+0x7d30], R26 ;  /* 0x007d301a01007387 */ /* 0x0001e20000100a00 */
[----:B------:R-:W-:Y:S01]  /*1f4d30*/  IMAD.X R25, R10, 0x1, R28, P1 ;  /* 0x000000010a197824 */ /* 0x000fe200008e061c */
[----:B--2---:R-:W-:-:S02]  /*1f4d40*/  F2FP.SATFINITE.E4M3.F32.PACK_AB_MERGE_C R11, R5, R11, RZ ;  /* 0x0000000b050b723e */ /* 0x004fc400048070ff */
[----:B------:R-:W2:Y:S04]  /*1f4d50*/  LDL.LU R5, [R1+0x1c30] ;  /* 0x001c300001057983 */ /* 0x000ea80000300800 */
[----:B------:R1:W-:Y:S04]  /*1f4d60*/  STL [R1+0x410], R11 ;  /* 0x0004100b01007387 */ /* 0x0003e80000100800 */
[----:B0-----:R-:W2:Y:S01]  /*1f4d70*/  LDL.LU R26, [R1+0x1c34] ;  /* 0x001c3400011a7983 */ /* 0x001ea20000300800 */
[----:B---3--:R-:W-:-:S05]  /*1f4d80*/  F2FP.SATFINITE.E4M3.F32.PACK_AB_MERGE_C R4, R4, R13, RZ ;  /* 0x0000000d0404723e */ /* 0x008fca00048070ff */
[----:B------:R-:W-:Y:S04]  /*1f4d90*/  STL [R1+0x414], R4 ;  /* 0x0004140401007387 */ /* 0x000fe80000100800 */
[----:B------:R-:W3:Y:S04]  /*1f4da0*/  LDL.LU R27, [R1+0x1c38] ;  /* 0x001c3800011b7983 */ /* 0x000ee80000300800 */
[----:B-1----:R-:W3:Y:S04]  /*1f4db0*/  LDL.LU R11, [R1+0x1c3c] ;  /* 0x001c3c00010b7983 */ /* 0x002ee80000300800 */
[----:B------:R0:W-:Y:S04]  /*1f4dc0*/  STL.64 [R1+0x1968], R24 ;  /* 0x0019681801007387 */ /* 0x0001e80000100a00 */
[----:B0-----:R-:W2:Y:S01]  /*1f4dd0*/  LDL.LU.64 R24, [R1+0x7d60] ;  /* 0x007d600001187983 */ /* 0x001ea20000300a00 */
[----:B----4-:R-:W-:-:S03]  /*1f4de0*/  F2FP.SATFINITE.E4M3.F32.PACK_AB_MERGE_C R23, R23, R22, RZ ;  /* 0x000000161717723e */ /* 0x010fc600048070ff */
[----:B------:R-:W4:Y:S04]  /*1f4df0*/  LDL.LU R13, [R1+0x1c40] ;  /* 0x001c4000010d7983 */ /* 0x000f280000300800 */
[----:B------:R-:W4:Y:S04]  /*1f4e00*/  LDL.LU R4, [R1+0x1c44] ;  /* 0x001c440001047983 */ /* 0x000f280000300800 */
[----:B------:R0:W-:Y:S01]  /*1f4e10*/  STL [R1+0x404], R23 ;  /* 0x0004041701007387 */ /* 0x0001e20000100800 */
[----:B------:R-:W-:-:S05]  /*1f4e20*/  F2FP.SATFINITE.E4M3.F32.PACK_AB_MERGE_C R0, R0, R7, RZ ;  /* 0x000000070000723e */ /* 0x000fca00048070ff */
[----:B------:R-:W-:Y:S01]  /*1f4e30*/  STL [R1+0x400], R0 ;  /* 0x0004000001007387 */ /* 0x000fe20000100800 */
[----:B--2---:R-:W-:-:S05]  /*1f4e40*/  IADD3 R22, P1, R6, R25, RZ ;  /* 0x0000001906167210 */ /* 0x004fca0007f3e0ff */
[----:B0-----:R-:W-:-:S05]  /*1f4e50*/  IMAD.X R23, R10, 0x1, R24, P1 ;  /* 0x000000010a177824 */ /* 0x001fca00008e0618 */
[----:B------:R0:W-:Y:S04]  /*1f4e60*/  STL.64 [R1+0x1958], R22 ;  /* 0x0019581601007387 */ /* 0x0001e80000100a00 */
[----:B0-----:R-:W2:Y:S04]  /*1f4e70*/  LDL.LU.64 R22, [R1+0x7d58] ;  /* 0x007d580001167983 */ /* 0x001ea80000300a00 */
[----:B------:R-:W4:Y:S01]  /*1f4e80*/  LDL.LU R7, [R1+0x1c48] ;  /* 0x001c480001077983 */ /* 0x000f220000300800 */
[----:B------:R-:W-:-:S03]  /*1f4e90*/  F2FP.SATFINITE.E4M3.F32.PACK_AB_MERGE_C R20, R21, R20, RZ ;  /* 0x000000141514723e */ /* 0x000fc600048070ff */
[----:B------:R-:W4:Y:S04]  /*1f4ea0*/  LDL.LU R0, [R1+0x1c4c] ;  /* 0x001c4c0001007983 */ /* 0x000f280000300800 */
[----:B------:R0:W-:Y:S01]  /*1f4eb0*/  STL.64 [R1+0x7d28], R24 ;  /* 0x007d281801007387 */ /* 0x0001e20000100a00 */
[----:B------:R-:W-:-:S03]  /*1f4ec0*/  F2FP.SATFINITE.E4M3.F32.PACK_AB_MERGE_C R3, R3, R8, RZ ;  /* 0x000000080303723e */ /* 0x000fc600048070ff */
[----:B0-----:R-:W3:Y:S04]  /*1f4ed0*/  LDL.LU R25, [R1+0x1c10] ;  /* 0x001c100001197983 */ /* 0x001ee80000300800 */
[----:B------:R-:W4:Y:S04]  /*1f4ee0*/  LDL.LU R24, [R1+0x1c54] ;  /* 0x001c540001187983 */ /* 0x000f280000300800 */
[----:B------:R2:W-:Y:S04]  /*1f4ef0*/  STL [R1+0x3f8], R20 ;  /* 0x0003f81401007387 */ /* 0x0005e80000100800 */
[----:B------:R-:W-:Y:S01]  /*1f4f00*/  STL [R1+0x3fc], R3 ;  /* 0x0003fc0301007387 */ /* 0x000fe20000100800 */
[----:B--2---:R-:W-:-:S05]  /*1f4f10*/  IADD3 R20, P1, R6, R23, RZ ;  /* 0x0000001706147210 */ /* 0x004fca0007f3e0ff */
[----:B------:R-:W-:-:S05]  /*1f4f20*/  IMAD.X R21, R10, 0x1, R22, P1 ;  /* 0x000000010a157824 */ /* 0x000fca00008e0616 */
[----:B------:R0:W-:Y:S04]  /*1f4f30*/  STL.64 [R1+0x1960], R20 ;  /* 0x0019601401007387 */ /* 0x0001e80000100a00 */
[----:B0-----:R-:W2:Y:S01]  /*1f4f40*/  LDL.LU.64 R20, [R1+0x7d50] ;  /* 0x007d500001147983 */ /* 0x001ea20000300a00 */
[----:B---3--:R-:W-:Y:S02]  /*1f4f50*/  F2FP.SATFINITE.E4M3.F32.PACK_AB_MERGE_C R25, R16, R25, RZ ;  /* 0x000000191019723e */ /* 0x008fe400048070ff */
[----:B------:R-:W-:Y:S01]  /*1f4f60*/  F2FP.SATFINITE.E4M3.F32.PACK_AB_MERGE_C R16, R19, R18, RZ ;  /* 0x000000121310723e */ /* 0x000fe200048070ff */
[----:B------:R-:W3:Y:S04]  /*1f4f70*/  LDL.LU R8, [R1+0x1c58] ;  /* 0x001c580001087983 */ /* 0x000ee80000300800 */
[----:B------:R-:W3:Y:S04]  /*1f4f80*/  LDL.LU R3, [R1+0x1c5c] ;  /* 0x001c5c0001037983 */ /* 0x000ee80000300800 */
[----:B------:R-:W-:Y:S04]  /*1f4f90*/  STL [R1+0x378], R25 ;  /* 0x0003781901007387 */ /* 0x000fe80000100800 */
        /* <DEDUP_REMOVED lines=10> */
[----:B------:R-:W-:Y:S01]  /*1f5040*/  STL [R1+0x358], R9 ;  /* 0x0003580901007387 */ /* 0x000fe20000100800 */
[----:B--2---:R-:W-:-:S05]  /*1f5050*/  IADD3 R16, P1, R6, R19, RZ ;  /* 0x0000001306107210 */ /* 0x004fca0007f3e0ff */
[----:B------:R-:W-:-:S05]  /*1f5060*/  IMAD.X R17, R10, 0x1, R18, P1 ;  /* 0x000000010a117824 */ /* 0x000fca00008e0612 */
[----:B------:R0:W-:Y:S04]  /*1f5070*/  STL.64 [R1+0x1948], R16 ;  /* 0x0019481001007387 */ /* 0x0001e80000100a00 */
[----:B0-----:R-:W2:Y:S01]  /*1f5080*/  LDL.LU.64 R16, [R1+0x7d40] ;  /* 0x007d400001107983 */ /* 0x001ea20000300a00 */
[----:B------:R-:W-:-:S03]  /*1f5090*/  F2FP.SATFINITE.E4M3.F32.PACK_AB_MERGE_C R26, R26, R5, RZ ;  /* 0x000000051a1a723e */ /* 0x000fc600048070ff */
[----:B------:R-:W3:Y:S04]  /*1f50a0*/  LDL.LU R12, [R1+0x1c68] ;  /* 0x001c6800010c7983 */ /* 0x000ee80000300800 */
[----:B------:R-:W3:Y:S04]  /*1f50b0*/  LDL.LU R9, [R1+0x1c6c] ;  /* 0x001c6c0001097983 */ /* 0x000ee80000300800 */
[----:B------:R-:W3:Y:S04]  /*1f50c0*/  LDL.LU R5, [R1+0x7d38] ;  /* 0x007d380001057983 */ /* 0x000ee80000300800 */
[----:B------:R-:W-:Y:S01]  /*1f50d0*/  STL [R1+0x32c], R26 ;  /* 0x00032c1a01007387 */ /* 0x000fe20000100800 */
[----:B------:R-:W-:-:S02]  /*1f50e0*/  F2FP.SATFINITE.E4M3.F32.PACK_AB_MERGE_C R11, R11, R27, RZ ;  /* 0x0000001b0b0b723e */ /* 0x000fc400048070ff */
[----:B----4-:R-:W-:-:S03]  /*1f50f0*/  F2FP.SATFINITE.E4M3.F32.PACK_AB_MERGE_C R13, R4, R13, RZ ;  /* 0x0000000d040d723e */ /* 0x010fc600048070ff */
[----:B------:R0:W-:Y:S04]  /*1f5100*/  STL [R1+0x330], R11 ;  /* 0x0003300b01007387 */ /* 0x0001e80000100800 */
[----:B------:R-:W4:Y:S04]  /*1f5110*/  LDL.LU R4, [R1+0x1c74] ;  /* 0x001c740001047983 */ /* 0x000f280000300800 */
[----:B0-----:R-:W4:Y:S01]  /*1f5120*/  LDL.LU R11, [R1+0x1c7c] ;  /* 0x001c7c00010b7983 */ /* 0x001f220000300800 */
[----:B--2---:R-:W-:-:S05]  /*1f5130*/  IADD3 R26, P1, R6, R17, RZ ;  /* 0x00000011061a7210 */ /* 0x004fca0007f3e0ff */
[----:B------:R-:W-:-:S05]  /*1f5140*/  IMAD.X R27, R10, 0x1, R15, P1 ;  /* 0x000000010a1b7824 */ /* 0x000fca00008e060f */
[----:B------:R0:W-:Y:S04]  /*1f5150*/  STL.64 [R1+0x1938], R26 ;  /* 0x0019381a01007387 */ /* 0x0001e80000100a00 */
[----:B------:R-:W-:Y:S04]  /*1f5160*/  STL [R1+0x308], R13 ;  /* 0x0003080d01007387 */ /* 0x000fe80000100800 */
[----:B------:R1:W-:Y:S01]  /*1f5170*/  STL.64 [R1+0x7d20], R16 ;  /* 0x007d201001007387 */ /* 0x0003e20000100a00 */
[----:B0-----:R-:W-:-:S03]  /*1f5180*/  IADD3 R26, P1, R6, R16, RZ ;  /* 0x00000010061a7210 */ /* 0x001fc60007f3e0ff */
[----:B-1----:R-:W2:Y:S02]  /*1f5190*/  LDL.LU R17, [R1+0x1c50] ;  /* 0x001c500001117983 */ /* 0x002ea40000300800 */
[----:B------:R-:W-:-:S05]  /*1f51a0*/  IMAD.X R27, R10, 0x1, R14, P1 ;  /* 0x000000010a1b7824 */ /* 0x000fca00008e060e */
[----:B------:R0:W-:Y:S04]  /*1f51b0*/  STL.64 [R1+0x1940], R26 ;  /* 0x0019401a01007387 */ /* 0x0001e80000100a00 */
[----:B0-----:R-:W4:Y:S01]  /*1f51c0*/  LDL.LU.64 R26, [R1+0x7d30] ;  /* 0x007d3000011a7983 */ /* 0x001f220000300a00 */
[----:B------:R-:W-:-:S03]  /*1f51d0*/  F2FP.SATFINITE.E4M3.F32.PACK_AB_MERGE_C R0, R0, R7, RZ ;  /* 0x000000070000723e */ /* 0x000fc600048070ff */
[----:B------:R-:W4:Y:S04]  /*1f51e0*/  LDL.LU R13, [R1+0x1c80] ;  /* 0x001c8000010d7983 */ /* 0x000f280000300800 */
[----:B------:R-:W4:Y:S01]  /*1f51f0*/  LDL.LU R10, [R1+0x1c84] ;  /* 0x001c8400010a7983 */ /* 0x000f220000300800 */
[----:B------:R-:W-:Y:S01]  /*1f5200*/  VIADD R6, R6, UR6 ;  /* 0x0000000606067c36 */ /* 0x000fe20008000000 */
[----:B---3--:R-:W-:Y:S02]  /*1f5210*/  F2FP.SATFINITE.E4M3.F32.PACK_AB_MERGE_C R8, R3, R8, RZ ;  /* 0x000000080308723e */ /* 0x008fe400048070ff */
[----:B------:R0:W-:Y:S04]  /*1f5220*/  STL [R1+0x30c], R0 ;  /* 0x00030c0001007387 */ /* 0x0001e80000100800 */
[----:B------:R-:W3:Y:S01]  /*1f5230*/  LDL.LU R7, [R1+0x1c88] ;  /* 0x001c880001077983 */ /* 0x000ee20000300800 */
[----:B------:R-:W-:-:S02]  /*1f5240*/  F2FP.SATFINITE.E4M3.F32.PACK_AB_MERGE_C R2, R2, R25, RZ ;  /* 0x000000190202723e */ /* 0x000fc400048070ff */
[----:B------:R-:W-:Y:S02]  /*1f5250*/  SHF.R.S32.HI R3, RZ, 0x1f, R6 ;  /* 0x0000001fff037819 */ /* 0x000fe40000011406 */
[----:B------:R-:W-:Y:S01]  /*1f5260*/  F2FP.SATFINITE.E4M3.F32.PACK_AB_MERGE_C R9, R9, R12, RZ ;  /* 0x0000000c0909723e */ /* 0x000fe200048070ff */
[----:B------:R-:W-:Y:S01]  /*1f5270*/  ULDC UR6, c[0x0][0x248] ;  /* 0x0000920000067ab9 */ /* 0x000fe20000000800 */
[----:B0-----:R-:W3:Y:S01]  /*1f5280*/  LDL.LU R0, [R1+0x1c8c] ;  /* 0x001c8c0001007983 */ /* 0x001ee20000300800 */
[----:B--2---:R-:W-:-:S05]  /*1f5290*/  F2FP.SATFINITE.E4M3.F32.PACK_AB_MERGE_C R16, R24, R17, RZ ;  /* 0x000000111810723e */ /* 0x004fca00048070ff */
[----:B------:R4:W-:Y:S04]  /*1f52a0*/  STL [R1+0x2e0], R16 ;  /* 0x0002e01001007387 */ /* 0x0009e80000100800 */
[----:B------:R-:W-:Y:S01]  /*1f52b0*/  STL [R1+0x2e8], R8 ;  /* 0x0002e80801007387 */ /* 0x000fe20000100800 */
[----:B----4-:R-:W-:-:S05]  /*1f52c0*/  IADD3 R16, P1, R6, R27, RZ ;  /* 0x0000001b06107210 */ /* 0x010fca0007f3e0ff */
[----:B------:R-:W-:Y:S01]  /*1f52d0*/  IMAD.X R17, R3, 0x1, R26, P1 ;  /* 0x0000000103117824 */ /* 0x000fe200008e061a */
[----:B------:R-:W-:-:S04]  /*1f52e0*/  IADD3 R24, P1, R6, R29, RZ ;  /* 0x0000001d06187210 */ /* 0x000fc80007f3e0ff */
[----:B------:R0:W-:Y:S01]  /*1f52f0*/  STL.64 [R1+0x1930], R16 ;  /* 0x0019301001007387 */ /* 0x0001e20000100a00 */
[----:B------:R-:W-:-:S03]  /*1f5300*/  IMAD.X R25, R3, 0x1, R28, P1 ;  /* 0x0000000103197824 */ /* 0x000fc600008e061c */
[----:B0-----:R-:W2:Y:S04]  /*1f5310*/  LDL.LU R16, [R1+0x1c98] ;  /* 0x001c980001107983 */ /* 0x001ea80000300800 */
[----:B------:R-:W2:Y:S04]  /*1f5320*/  LDL.LU R8, [R1+0x1c9c] ;  /* 0x001c9c0001087983 */ /* 0x000ea80000300800 */
[----:B------:R0:W-:Y:S04]  /*1f5330*/  STL.64 [R1+0x7d10], R26 ;  /* 0x007d101a01007387 */ /* 0x0001e80000100a00 */
[----:B0-----:R-:W4:Y:S04]  /*1f5340*/  LDL.LU R27, [R1+0x1c78] ;  /* 0x001c7800011b7983 */ /* 0x001f280000300800 */
[----:B------:R-:W2:Y:S04]  /*1f5350*/  LDL.LU R26, [R1+0x1c94] ;  /* 0x001c9400011a7983 */ /* 0x000ea80000300800 */
[----:B------:R0:W-:Y:S04]  /*1f5360*/  STL [R1+0x7918], R2 ;  /* 0x0079180201007387 */ /* 0x0001e80000100800 */
[----:B0-----:R-:W2:Y:S04]  /*1f5370*/  LDL.LU R2, [R1+0x1c90] ;  /* 0x001c900001027983 */ /* 0x001ea80000300800 */
[----:B------:R-:W2:Y:S04]  /*1f5380*/  LDL.LU R17, [R1+0x1ca0] ;  /* 0x001ca00001117983 */ /* 0x000ea80000300800 */
[----:B------:R-:W2:Y:S04]  /*1f5390*/  LDL.LU R12, [R1+0x1ca4] ;  /* 0x001ca400010c7983 */ /* 0x000ea80000300800 */
[----:B------:R-:W-:Y:S04]  /*1f53a0*/  STL [R1+0x2c4], R9 ;  /* 0x0002c40901007387 */ /* 0x000fe80000100800 */
[----:B------:R0:W-:Y:S04]  /*1f53b0*/  STL.64 [R1+0x1928], R24 ;  /* 0x0019281801007387 */ /* 0x0001e80000100a00 */
[----:B0-----:R-:W3:Y:S04]  /*1f53c0*/  LDL.LU.64 R24, [R1+0x7d28] ;  /* 0x007d280001187983 */ /* 0x001ee80000300a00 */
[----:B------:R-:W2:Y:S04]  /*1f53d0*/  LDL.LU R9, [R1+0x1ca8] ;  /* 0x001ca80001097983 */ /* 0x000ea80000300800 */
[----:B------:R-:W2:Y:S04]  /*1f53e0*/  LDL.LU R3, [R1+0x1cac] ;  /* 0x001cac0001037983 */ /* 0x000ea80000300800 */
[----:B------:R0:W-:Y:S04]  /*1f53f0*/  STL.64 [R1+0x7d08], R28 ;  /* 0x007d081c01007387 */ /* 0x0001e80000100a00 */
[----:B0-----:R-:W4:Y:S01]  /*1f5400*/  LDL.LU R29, [R1+0x1c70] ;  /* 0x001c7000011d7983 */ /* 0x001f220000300800 */
[----:B---3--:R-:W-:-:S02]  /*1f5410*/  IADD3 R28, P1, R6, R25, RZ ;  /* 0x00000019061c7210 */ /* 0x008fc40007f3e0ff */
[----:B----4-:R-:W-:-:S05]  /*1f5420*/  F2FP.SATFINITE.E4M3.F32.PACK_AB_MERGE_C R4, R4, R29, RZ ;  /* 0x0000001d0404723e */ /* 0x010fca00048070ff */
[----:B------:R-:W-:Y:S04]  /*1f5430*/  STL [R1+0x7938], R4 ;  /* 0x0079380401007387 */ /* 0x000fe80000100800 */
[----:B------:R0:W-:Y:S02]  /*1f5440*/  STL [R1+0x7d18], R25 ;  /* 0x007d181901007387 */ /* 0x0001e40000100800 */
[----:B0-----:R-:W-:Y:S02]  /*1f5450*/  SHF.R.S32.HI R25, RZ, 0x1f, R6 ;  /* 0x0000001fff197819 */ /* 0x001fe40000011406 */
[----:B------:R-:W-:Y:S02]  /*1f5460*/  F2FP.SATFINITE.E4M3.F32.PACK_AB_MERGE_C R4, R11, R27, RZ ;  /* 0x0000001b0b04723e */ /* 0x000fe400048070ff */
[----:B------:R-:W-:Y:S01]  /*1f5470*/  F2FP.SATFINITE.E4M3.F32.PACK_AB_MERGE_C R11, R10, R13, RZ ;  /* 0x0000000d0a0b723e */ /* 0x000fe200048070ff */
[----:B------:R-:W-:-:S02]  /*1f5480*/  IMAD.X R29, R25, 0x1, R24, P1 ;  /* 0x00000001191d7824 */ /* 0x000fc400008e0618 */
[----:B------:R0:W-:Y:S04]  /*1f5490*/  STL [R1+0x2ac], R4 ;  /* 0x0002ac0401007387 */ /* 0x0001e80000100800 */
[----:B------:R-:W3:Y:S04]  /*1f54a0*/  LDL.LU R10, [R1+0x1cb0] ;  /* 0x001cb000010a7983 */ /* 0x000ee80000300800 */
[----:B------:R1:W-:Y:S04]  /*1f54b0*/  STL.64 [R1+0x1920], R28 ;  /* 0x0019201c01007387 */ /* 0x0003e80000100a00 */
[----:B------:R4:W-:Y:S01]  /*1f54c0*/  STL [R1+0x284], R11 ;  /* 0x0002840b01007387 */ /* 0x0009e20000100800 */
[----:B0-----:R-:W-:-:S03]  /*1f54d0*/  F2FP.SATFINITE.E4M3.F32.PACK_AB_MERGE_C R4, R0, R7, RZ ;  /* 0x000000070004723e */ /* 0x001fc600048070ff */
[----:B------:R-:W3:Y:S01]  /*1f54e0*/  LDL.LU R0, [R1+0x1cb4] ;  /* 0x001cb40001007983 */ /* 0x000ee20000300800 */
[----:B-1----:R-:W-:-:S03]  /*1f54f0*/  IADD3 R28, P1, R6, R23, RZ ;  /* 0x00000017061c7210 */ /* 0x002fc60007f3e0ff */
[----:B------:R2:W-:Y:S04]  /*1f5500*/  STL [R1+0x28c], R4 ;  /* 0x00028c0401007387 */ /* 0x0005e80000100800 */
[----:B------:R-:W3:Y:S01]  /*1f5510*/  LDL.LU R27, [R1+0x1cb8] ;  /* 0x001cb800011b7983 */ /* 0x000ee20000300800 */
[----:B------:R-:W-:-:S03]  /*1f5520*/  IMAD.X R29, R25, 0x1, R22, P1 ;  /* 0x00000001191d7824 */ /* 0x000fc600008e0616 */
[----:B----4-:R-:W4:Y:S04]  /*1f5530*/  LDL.LU R11, [R1+0x1cbc] ;  /* 0x001cbc00010b7983 */ /* 0x010f280000300800 */
[----:B------:R-:W4:Y:S04]  /*1f5540*/  LDL.LU R13, [R1+0x1cc0] ;  /* 0x001cc000010d7983 */ /* 0x000f280000300800 */
[----:B------:R-:W-:Y:S04]  /*1f5550*/  STL.64 [R1+0x1918], R28 ;  /* 0x0019181c01007387 */ /* 0x000fe80000100a00 */
[----:B------:R-:W4:Y:S04]  /*1f5560*/  LDL.LU R7, [R1+0x1cc4] ;  /* 0x001cc40001077983 */ /* 0x000f280000300800 */
[----:B------:R0:W-:Y:S01]  /*1f5570*/  STL.64 [R1+0x7d00], R22 ;  /* 0x007d001601007387 */ /* 0x0001e20000100a00 */
[----:B--2---:R-:W-:-:S02]  /*1f5580*/  F2FP.SATFINITE.E4M3.F32.PACK_AB_MERGE_C R4, R26, R2, RZ ;  /* 0x000000021a04723e */ /* 0x004fc400048070ff */
[----:B------:R-:W-:Y:S02]  /*1f5590*/  F2FP.SATFINITE.E4M3.F32.PACK_AB_MERGE_C R2, R8, R16, RZ ;  /* 0x000000100802723e */ /* 0x000fe400048070ff */
[----:B0-----:R-:W-:Y:S01]  /*1f55a0*/  IADD3 R22, P1, R6, R21, RZ ;  /* 0x0000001506167210 */ /* 0x001fe20007f3e0ff */
[----:B------:R0:W-:Y:S04]  /*1f55b0*/  STL [R1+0x26c], R4 ;  /* 0x00026c0401007387 */ /* 0x0001e80000100800 */
[----:B------:R1:W-:Y:S01]  /*1f55c0*/  STL [R1+0x270], R2 ;  /* 0x0002700201007387 */ /* 0x0003e20000100800 */
[----:B------:R-:W-:-:S03]  /*1f55d0*/  IMAD.X R23, R25, 0x1, R20, P1 ;  /* 0x0000000119177824 */ /* 0x000fc600008e0614 */
[----:B------:R-:W2:Y:S01]  /*1f55e0*/  LDL.LU R28, [R1+0x1ccc] ;  /* 0x001ccc00011c7983 */ /* 0x000ea20000300800 */
[----:B0-----:R-:W-:-:S03]  /*1f55f0*/  F2FP.SATFINITE.E4M3.F32.PACK_AB_MERGE_C R4, R12, R17, RZ ;  /* 0x000000110c04723e */ /* 0x001fc600048070ff */
[----:B-1----:R-:W2:Y:S04]  /*1f5600*/  LDL.LU R2, [R1+0x1cd0] ;  /* 0x001cd00001027983 */ /* 0x002ea80000300800 */
[----:B------:R-:W2:Y:S04]  /*1f5610*/  LDL.LU R8, [R1+0x1cd4] ;  /* 0x001cd40001087983 */ /* 0x000ea80000300800 */
[----:B------:R-:W-:Y:S04]  /*1f5620*/  STL.64 [R1+0x1910], R22 ;  /* 0x0019101601007387 */ /* 0x000fe80000100a00 */
[----:B------:R-:W-:Y:S04]  /*1f5630*/  STL.64 [R1+0x7cf8], R20 ;  /* 0x007cf81401007387 */ /* 0x000fe80000100a00 */
[----:B------:R0:W-:Y:S04]  /*1f5640*/  STL [R1+0x7990], R4 ;  /* 0x0079900401007387 */ /* 0x0001e80000100800 */
[----:B------:R1:W-:Y:S01]  /*1f5650*/  STL [R1+0x7c80], R5 ;  /* 0x007c800501007387 */ /* 0x0003e20000100800 */
[----:B------:R-:W-:-:S02]  /*1f5660*/  IADD3 R16, P1, R6, R19, RZ ;  /* 0x0000001306107210 */ /* 0x000fc40007f3e0ff */
[----:B0-----:R-:W-:Y:S01]  /*1f5670*/  F2FP.SATFINITE.E4M3.F32.PACK_AB_MERGE_C R4, R3, R9, RZ ;  /* 0x000000090304723e */ /* 0x001fe200048070ff */
[----:B-1----:R-:W2:Y:S04]  /*1f5680*/  LDL.LU R5, [R1+0x1cc8] ;  /* 0x001cc80001057983 */ /* 0x002ea80000300800 */
[----:B------:R-:W2:Y:S04]  /*1f5690*/  LDL.LU R29, [R1+0x1cd8] ;  /* 0x001cd800011d7983 */ /* 0x000ea80000300800 */
[----:B------:R-:W2:Y:S01]  /*1f56a0*/  LDL.LU R3, [R1+0x1cdc] ;  /* 0x001cdc0001037983 */ /* 0x000ea20000300800 */
[----:B------:R-:W-:-:S03]  /*1f56b0*/  IMAD.X R17, R25, 0x1, R18, P1 ;  /* 0x0000000119117824 */ /* 0x000fc600008e0612 */
[----:B------:R0:W-:Y:S04]  /*1f56c0*/  STL [R1+0x248], R4 ;  /* 0x0002480401007387 */ /* 0x0001e80000100800 */
[----:B0-----:R-:W2:Y:S04]  /*1f56d0*/  LDL.LU R4, [R1+0x1ce0] ;  /* 0x001ce00001047983 */ /* 0x001ea80000300800 */
[----:B------:R-:W2:Y:S04]  /*1f56e0*/  LDL.LU R20, [R1+0x1ce4] ;  /* 0x001ce40001147983 */ /* 0x000ea80000300800 */
[----:B------:R-:W2:Y:S04]  /*1f56f0*/  LDL.LU R22, [R1+0x1ce8] ;  /* 0x001ce80001167983 */ /* 0x000ea80000300800 */
[----:B------:R-:W2:Y:S04]  /*1f5700*/  LDL.LU R23, [R1+0x1cec] ;  /* 0x001cec0001177983 */ /* 0x000ea80000300800 */
[----:B------:R-:W-:Y:S04]  /*1f5710*/  STL [R1+0x7ce8], R19 ;  /* 0x007ce81301007387 */ /* 0x000fe80000100800 */
[----:B------:R0:W-:Y:S04]  /*1f5720*/  STL.64 [R1+0x1908], R16 ;  /* 0x0019081001007387 */ /* 0x0001e80000100a00 */
[----:B0-----:R-:W2:Y:S04]  /*1f5730*/  LDL.LU.64 R16, [R1+0x7d20] ;  /* 0x007d200001107983 */ /* 0x001ea80000300a00 */
[----:B------:R-:W2:Y:S04]  /*1f5740*/  LDL.LU R12, [R1+0x1cf0] ;  /* 0x001cf000010c7983 */ /* 0x000ea80000300800 */
[----:B------:R-:W2:Y:S01]  /*1f5750*/  LDL.LU R9, [R1+0x1cf4] ;  /* 0x001cf40001097983 */ /* 0x000ea20000300800 */
[----:B---3--:R-:W-:-:S03]  /*1f5760*/  F2FP.SATFINITE.E4M3.F32.PACK_AB_MERGE_C R19, R0, R10, RZ ;  /* 0x0000000a0013723e */ /* 0x008fc600048070ff */
[----:B------:R-:W3:Y:S04]  /*1f5770*/  LDL.LU R10, [R1+0x1cf8] ;  /* 0x001cf800010a7983 */ /* 0x000ee80000300800 */
[----:B------:R-:W3:Y:S04]  /*1f5780*/  LDL.LU R0, [R1+0x1cfc] ;  /* 0x001cfc0001007983 */ /* 0x000ee80000300800 */
[----:B------:R-:W-:Y:S01]  /*1f5790*/  STL [R1+0x214], R19 ;  /* 0x0002141301007387 */ /* 0x000fe20000100800 */
[----:B----4-:R-:W-:-:S05]  /*1f57a0*/  F2FP.SATFINITE.E4M3.F32.PACK_AB_MERGE_C R11, R11, R27, RZ ;  /* 0x0000001b0b0b723e */ /* 0x010fca00048070ff */
[----:B------:R0:W-:Y:S04]  /*1f57b0*/  STL [R1+0x21c], R11 ;  /* 0x00021c0b01007387 */ /* 0x0001e80000100800 */
[----:B------:R-:W4:Y:S01]  /*1f57c0*/  LDL.LU R21, [R1+0x1d50] ;  /* 0x001d500001157983 */ /* 0x000f220000300800 */
[----:B------:R-:W-:-:S03]  /*1f57d0*/  F2FP.SATFINITE.E4M3.F32.PACK_AB_MERGE_C R7, R7, R13, RZ ;  /* 0x0000000d0707723e */ /* 0x000fc600048070ff */
[----:B0-----:R-:W4:Y:S01]  /*1f57e0*/  LDL.LU R11, [R1+0x1d54] ;  /* 0x001d5400010b7983 */ /* 0x001f220000300800 */
[----:B--2---:R-:W-:-:S05]  /*1f57f0*/  IADD3 R26, P1, R6, R17, RZ ;  /* 0x00000011061a7210 */ /* 0x004fca0007f3e0ff */
[----:B------:R-:W-:-:S05]  /*1f5800*/  IMAD.X R27, R25, 0x1, R15, P1 ;  /* 0x00000001191b7824 */ /* 0x000fca00008e060f */
[----:B------:R-:W-:Y:S04]  /*1f5810*/  STL.64 [R1+0x18f8], R26 ;  /* 0x0018f81a01007387 */ /* 0x000fe80000100a00 */
[----:B------:R0:W-:Y:S04]  /*1f5820*/  STL [R1+0x1e8], R7 ;  /* 0x0001e80701007387 */ /* 0x0001e80000100800 */
[----:B------:R-:W2:Y:S04]  /*1f5830*/  LDL.LU R13, [R1+0x1d58] ;  /* 0x001d5800010d7983 */ /* 0x000ea80000300800 */
[----:B0-----:R-:W2:Y:S01]  /*1f5840*/  LDL.LU R7, [R1+0x1d5c] ;  /* 0x001d5c0001077983 */ /* 0x001ea20000300800 */
[----:B------:R-:W-:-:S03]  /*1f5850*/  IADD3 R26, P1, R6, R16, RZ ;  /* 0x00000010061a7210 */ /* 0x000fc60007f3e0ff */
[----:B------:R-:W-:Y:S02]  /*1f5860*/  STL.64 [R1+0x7cf0], R16 ;  /* 0x007cf01001007387 */ /* 0x000fe40000100a00 */
[----:B------:R-:W-:Y:S02]  /*1f5870*/  IMAD.X R27, R25, 0x1, R14, P1 ;  /* 0x00000001191b7824 */ /* 0x000fe400008e060e */
[----:B------:R-:W4:Y:S04]  /*1f5880*/  LDL.LU R25, [R1+0x7d18] ;  /* 0x007d180001197983 */ /* 0x000f280000300800 */
[----:B------:R0:W-:Y:S04]  /*1f5890*/  STL.64 [R1+0x1900], R26 ;  /* 0x0019001a01007387 */ /* 0x0001e80000100a00 */
[----:B0-----:R-:W3:Y:S01]  /*1f58a0*/  LDL.LU.64 R26, [R1+0x7d10] ;  /* 0x007d1000011a7983 */ /* 0x001ee20000300a00 */
[----:B------:R-:W-:-:S02]  /*1f58b0*/  F2FP.SATFINITE.E4M3.F32.PACK_AB_MERGE_C R16, R28, R5, RZ ;  /* 0x000000051c10723e */ /* 0x000fc400048070ff */
[----:B------:R-:W-:Y:S01]  /*1f58c0*/  F2FP.SATFINITE.E4M3.F32.PACK_AB_MERGE_C R5, R8, R2, RZ ;  /* 0x000000020805723e */ /* 0x000fe200048070ff */
[----:B------:R-:W-:Y:S01]  /*1f58d0*/  VIADD R2, R6, UR6 ;  /* 0x0000000606027c36 */ /* 0x000fe20008000000 */
[----:B------:R-:W-:Y:S01]  /*1f58e0*/  ULDC UR6, c[0x0][0x248] ;  /* 0x0000920000067ab9 */ /* 0x000fe20000000800 */
[----:B------:R0:W-:Y:S04]  /*1f58f0*/  STL [R1+0x1e0], R16 ;  /* 0x0001e01001007387 */ /* 0x0001e80000100800 */
[----:B------:R1:W-:Y:S04]  /*1f5900*/  STL [R1+0x154], R5 ;  /* 0x0001540501007387 */ /* 0x0003e80000100800 */
[----:B------:R-:W2:Y:S01]  /*1f5910*/  LDL.LU R17, [R1+0x1d10] ;  /* 0x001d100001117983 */ /* 0x000ea20000300800 */
[----:B0-----:R-:W-:-:S02]  /*1f5920*/  F2FP.SATFINITE.E4M3.F32.PACK_AB_MERGE_C R16, R3, R29, RZ ;  /* 0x0000001d0310723e */ /* 0x001fc400048070ff */
[----:B------:R-:W-:Y:S01]  /*1f5930*/  SHF.R.S32.HI R3, RZ, 0x1f, R2 ;  /* 0x0000001fff037819 */ /* 0x000fe20000011402 */
[----:B-1----:R-:W2:Y:S04]  /*1f5940*/  LDL.LU R5, [R1+0x1d14] ;  /* 0x001d140001057983 */ /* 0x002ea80000300800 */
[----:B------:R-:W2:Y:S04]  /*1f5950*/  LDL.LU R8, [R1+0x1d18] ;  /* 0x001d180001087983 */ /* 0x000ea80000300800 */
[----:B------:R-:W2:Y:S04]  /*1f5960*/  LDL.LU R6, [R1+0x1d1c] ;  /* 0x001d1c0001067983 */ /* 0x000ea80000300800 */
[----:B------:R-:W-:Y:S01]  /*1f5970*/  STL [R1+0x150], R16 ;  /* 0x0001501001007387 */ /* 0x000fe20000100800 */
[----:B---3--:R-:W-:-:S05]  /*1f5980*/  IADD3 R28, P1, R2, R27, RZ ;  /* 0x0000001b021c7210 */ /* 0x008fca0007f3e0ff */
[----:B------:R-:W-:-:S05]  /*1f5990*/  IMAD.X R29, R3, 0x1, R26, P1 ;  /* 0x00000001031d7824 */ /* 0x000fca00008e061a */
[----:B------:R0:W-:Y:S04]  /*1f59a0*/  STL.64 [R1+0x18f0], R28 ;  /* 0x0018f01c01007387 */ /* 0x0001e80000100a00 */
[----:B0-----:R-:W3:Y:S01]  /*1f59b0*/  LDL.LU.64 R28, [R1+0x7d08] ;  /* 0x007d0800011c7983 */ /* 0x001ee20000300a00 */
[----:B------:R-:W-:Y:S02]  /*1f59c0*/  F2FP.SATFINITE.E4M3.F32.PACK_AB_MERGE_C R16, R20, R4, RZ ;  /* 0x000000041410723e */ /* 0x000fe400048070ff */
[----:B------:R-:W-:-:S03]  /*1f59d0*/  F2FP.SATFINITE.E4M3.F32.PACK_AB_MERGE_C R4, R23, R22, RZ ;  /* 0x000000161704723e */ /* 0x000fc600048070ff */
[----:B------:R-:W-:Y:S04]  /*1f59e0*/  STL [R1+0x138], R16 ;  /* 0x0001381001007387 */ /* 0x000fe80000100800 */
[----:B------:R0:W-:Y:S04]  /*1f59f0*/  STL [R1+0x140], R4 ;  /* 0x0001400401007387 */ /* 0x0001e80000100800 */
[----:B------:R-:W2:Y:S01]  /*1f5a00*/  LDL.LU R19, [R1+0x1d20] ;  /* 0x001d200001137983 */ /* 0x000ea20000300800 */
[----:B------:R-:W-:Y:S02]  /*1f5a10*/  F2FP.SATFINITE.E4M3.F32.PACK_AB_MERGE_C R10, R0, R10, RZ ;  /* 0x0000000a000a723e */ /* 0x000fe400048070ff */
[----:B0-----:R-:W-:-:S02]  /*1f5a20*/  F2FP.SATFINITE.E4M3.F32.PACK_AB_MERGE_C R4, R9, R12, RZ ;  /* 0x0000000c0904723e */ /* 0x001fc400048070ff */
[----:B------:R-:W2:Y:S01]  /*1f5a30*/  LDL.LU R12, [R1+0x1d24] ;  /* 0x001d2400010c7983 */ /* 0x000ea20000300800 */
[----:B---3--:R-:W-:-:S05]  /*1f5a40*/  IADD3 R22, P1, R2, R29, RZ ;  /* 0x0000001d02167210 */ /* 0x008fca0007f3e0ff */
[----:B------:R-:W-:-:S05]  /*1f5a50*/  IMAD.X R23, R3, 0x1, R28, P1 ;  /* 0x0000000103177824 */ /* 0x000fca00008e061c */
[----:B------:R-:W-:Y:S04]  /*1f5a60*/  STL.64 [R1+0x18e8], R22 ;  /* 0x0018e81601007387 */ /* 0x000fe80000100a00 */
[----:B------:R0:W-:Y:S04]  /*1f5a70*/  STL [R1+0x124], R4 ;  /* 0x0001240401007387 */ /* 0x0001e80000100800 */
[----:B0-----:R-:W3:Y:S01]  /*1f5a80*/  LDL.LU R4, [R1+0x1d34] ;  /* 0x001d340001047983 */ /* 0x001ee20000300800 */
[----:B----4-:R-:W-:-:S03]  /*1f5a90*/  IADD3 R22, P1, R2, R25, RZ ;  /* 0x0000001902167210 */ /* 0x010fc60007f3e0ff */
[----:B------:R-:W4:Y:S04]  /*1f5aa0*/  LDL.LU R9, [R1+0x1d38] ;  /* 0x001d380001097983 */ /* 0x000f280000300800 */
[----:B------:R-:W4:Y:S01]  /*1f5ab0*/  LDL.LU R0, [R1+0x1d3c] ;  /* 0x001d3c0001007983 */ /* 0x000f220000300800 */
[----:B------:R-:W-:-:S03]  /*1f5ac0*/  IMAD.X R23, R3, 0x1, R24, P1 ;  /* 0x0000000103177824 */ /* 0x000fc600008e0618 */
[----:B------:R0:W-:Y:S04]  /*1f5ad0*/  STL [R1+0x7a20], R10 ;  /* 0x007a200a01007387 */ /* 0x0001e80000100800 */
[----:B0-----:R-:W3:Y:S04]  /*1f5ae0*/  LDL.LU R10, [R1+0x1d30] ;  /* 0x001d3000010a7983 */ /* 0x001ee80000300800 */
[----:B------:R0:W-:Y:S04]  /*1f5af0*/  STL.64 [R1+0x18d8], R22 ;  /* 0x0018d81601007387 */ /* 0x0001e80000100a00 */
[----:B0-----:R-:W4:Y:S01]  /*1f5b00*/  LDL.LU.64 R22, [R1+0x7d00] ;  /* 0x007d000001167983 */ /* 0x001f220000300a00 */
[----:B------:R-:W-:-:S02]  /*1f5b10*/  F2FP.SATFINITE.E4M3.F32.PACK_AB_MERGE_C R16, R11, R21, RZ ;  /* 0x000000150b10723e */ /* 0x000fc400048070ff */
[----:B--2---:R-:W-:Y:S01]  /*1f5b20*/  F2FP.SATFINITE.E4M3.F32.PACK_AB_MERGE_C R13, R7, R13, RZ ;  /* 0x0000000d070d723e */ /* 0x004fe200048070ff */
[----:B------:R-:W2:Y:S04]  /*1f5b30*/  LDL.LU R11, [R1+0x1d40] ;  /* 0x001d4000010b7983 */ /* 0x000ea80000300800 */
[----:B------:R-:W-:Y:S04]  /*1f5b40*/  STL [R1+0x114], R16 ;  /* 0x0001141001007387 */ /* 0x000fe80000100800 */
[----:B------:R-:W2:Y:S04]  /*1f5b50*/  LDL.LU R7, [R1+0x1d44] ;  /* 0x001d440001077983 */ /* 0x000ea80000300800 */
[----:B------:R0:W-:Y:S04]  /*1f5b60*/  STL [R1+0x7a38], R13 ;  /* 0x007a380d01007387 */ /* 0x0001e80000100800 */
[----:B0-----:R-:W3:Y:S01]  /*1f5b70*/  LDL.LU R13, [R1+0x1d2c] ;  /* 0x001d2c00010d7983 */ /* 0x001ee20000300800 */
        /* <DEDUP_REMOVED lines=9> */
[----:B------:R0:W-:Y:S01]  /*1f5c10*/  STL [R1+0x100], R5 ;  /* 0x0001000501007387 */ /* 0x0001e20000100800 */
[----:B------:R-:W-:-:S03]  /*1f5c20*/  F2FP.SATFINITE.E4M3.F32.PACK_AB_MERGE_C R12, R12, R19, RZ ;  /* 0x000000130c0c723e */ /* 0x000fc600048070ff */
[----:B0-----:R-:W2:Y:S04]  /*1f5c30*/  LDL.LU R5, [R1+0xf24] ;  /* 0x000f240001057983 */ /* 0x001ea80000300800 */
[----:B------:R0:W-:Y:S04]  /*1f5c40*/  STL [R1+0x104], R6 ;  /* 0x0001040601007387 */ /* 0x0001e80000100800 */
[----:B------:R-:W2:Y:S04]  /*1f5c50*/  LDL.LU R8, [R1+0xf28] ;  /* 0x000f280001087983 */ /* 0x000ea80000300800 */
[----:B0-----:R-:W2:Y:S01]  /*1f5c60*/  LDL.LU R6, [R1+0xf2c] ;  /* 0x000f2c0001067983 */ /* 0x001ea20000300800 */
[----:B----4-:R-:W-:-:S03]  /*1f5c70*/  IADD3 R16, P1, R2, R21, RZ ;  /* 0x0000001502107210 */ /* 0x010fc60007f3e0ff */
[----:B------:R0:W-:Y:S02]  /*1f5c80*/  STL [R1+0x7cd0], R21 ;  /* 0x007cd01501007387 */ /* 0x0001e40000100800 */
[----:B------:R-:W-:Y:S02]  /*1f5c90*/  IMAD.X R17, R3, 0x1, R20, P1 ;  /* 0x0000000103117824 */ /* 0x000fe400008e0614 */
[----:B0-----:R-:W4:Y:S04]  /*1f5ca0*/  LDL.LU R21, [R1+0x1d4c] ;  /* 0x001d4c0001157983 */ /* 0x001f280000300800 */
[----:B------:R0:W-:Y:S04]  /*1f5cb0*/  STL.64 [R1+0x18d0], R16 ;  /* 0x0018d01001007387 */ /* 0x0001e80000100a00 */
[----:B0-----:R-:W2:Y:S04]  /*1f5cc0*/  LDL.LU.64 R16, [R1+0x7cf0] ;  /* 0x007cf00001107983 */ /* 0x001ea80000300a00 */
[----:B------:R0:W-:Y:S04]  /*1f5cd0*/  STL [R1+0x7cd4], R20 ;  /* 0x007cd41401007387 */ /* 0x0001e80000100800 */
[----:B0-----:R-:W4:Y:S04]  /*1f5ce0*/  LDL.LU R20, [R1+0x1d48] ;  /* 0x001d480001147983 */ /* 0x001f280000300800 */
[----:B------:R-:W2:Y:S04]  /*1f5cf0*/  LDL.LU R19, [R1+0x7ce8] ;  /* 0x007ce80001137983 */ /* 0x000ea80000300800 */
[----:B------:R2:W-:Y:S01]  /*1f5d00*/  STL [R1+0x7a9c], R12 ;  /* 0x007a9c0c01007387 */ /* 0x0005e20000100800 */
[----:B---3--:R-:W-:-:S02]  /*1f5d10*/  F2FP.SATFINITE.E4M3.F32.PACK_AB_MERGE_C R23, R13, R23, RZ ;  /* 0x000000170d17723e */ /* 0x008fc400048070ff */
[----:B------:R-:W-:Y:S02]  /*1f5d20*/  F2FP.SATFINITE.E4M3.F32.PACK_AB_MERGE_C R4, R4, R10, RZ ;  /* 0x0000000a0404723e */ /* 0x000fe400048070ff */
[----:B------:R-:W-:Y:S02]  /*1f5d30*/  F2FP.SATFINITE.E4M3.F32.PACK_AB_MERGE_C R0, R0, R9, RZ ;  /* 0x000000090000723e */ /* 0x000fe400048070ff */
[C---:B--2---:R-:W-:Y:S01]  /*1f5d40*/  IADD3 R12, P1, R2.reuse, R19, RZ ;  /* 0x00000013020c7210 */ /* 0x044fe20007f3e0ff */
[----:B------:R-:W-:Y:S04]  /*1f5d50*/  STL [R1+0x7cc0], R19 ;  /* 0x007cc01301007387 */ /* 0x000fe80000100800 */
[----:B------:R-:W-:Y:S01]  /*1f5d60*/  IMAD.X R13, R3, 0x1, R18, P1 ;  /* 0x00000001030d7824 */ /* 0x000fe200008e0612 */
[----:B------:R-:W-:Y:S04]  /*1f5d70*/  STL [R1+0xf0], R23 ;  /* 0x0000f01701007387 */ /* 0x000fe80000100800 */
[----:B------:R0:W-:Y:S04]  /*1f5d80*/  STL.64 [R1+0x18c8], R12 ;  /* 0x0018c80c01007387 */ /* 0x0001e80000100a00 */
[----:B------:R-:W-:Y:S04]  /*1f5d90*/  STL [R1+0xe0], R4 ;  /* 0x0000e00401007387 */ /* 0x000fe80000100800 */
[----:B------:R1:W-:Y:S04]  /*1f5da0*/  STL [R1+0xe4], R0 ;  /* 0x0000e40001007387 */ /* 0x0003e80000100800 */
[----:B------:R-:W2:Y:S01]  /*1f5db0*/  LDL.LU R9, [R1+0x1d60] ;  /* 0x001d600001097983 */ /* 0x000ea20000300800 */
[----:B0-----:R-:W-:-:S03]  /*1f5dc0*/  IADD3 R12, P1, R2, R17, RZ ;  /* 0x00000011020c7210 */ /* 0x001fc60007f3e0ff */
[----:B-1----:R-:W2:Y:S04]  /*1f5dd0*/  LDL.LU R0, [R1+0x1d64] ;  /* 0x001d640001007983 */ /* 0x002ea80000300800 */
[----:B------:R-:W3:Y:S01]  /*1f5de0*/  LDL.LU R23, [R1+0x1d68] ;  /* 0x001d680001177983 */ /* 0x000ee20000300800 */
[----:B------:R-:W-:-:S05]  /*1f5df0*/  IMAD.X R13, R3, 0x1, R15, P1 ;  /* 0x00000001030d7824 */ /* 0x000fca00008e060f */
[----:B------:R0:W-:Y:S04]  /*1f5e00*/  STL.64 [R1+0x18b8], R12 ;  /* 0x0018b80c01007387 */ /* 0x0001e80000100a00 */
[----:B------:R-:W3:Y:S01]  /*1f5e10*/  LDL.LU R10, [R1+0x1d6c] ;  /* 0x001d6c00010a7983 */ /* 0x000ee20000300800 */
[----:B0-----:R-:W-:Y:S02]  /*1f5e20*/  F2FP.SATFINITE.E4M3.F32.PACK_AB_MERGE_C R13, R7, R11, RZ ;  /* 0x0000000b070d723e */ /* 0x001fe400048070ff */
[----:B------:R-:W-:-:S03]  /*1f5e30*/  IADD3 R12, P1, R2, R16, RZ ;  /* 0x00000010020c7210 */ /* 0x000fc60007f3e0ff */
[----:B------:R0:W-:Y:S04]  /*1f5e40*/  STL [R1+0x7acc], R13 ;  /* 0x007acc0d01007387 */ /* 0x0001e80000100800 */
[----:B------:R-:W-:Y:S04]  /*1f5e50*/  STL.64 [R1+0x7cc8], R16 ;  /* 0x007cc81001007387 */ /* 0x000fe80000100a00 */
[----:B------:R-:W3:Y:S04]  /*1f5e60*/  LDL.LU R4, [R1+0x1d70] ;  /* 0x001d700001047983 */ /* 0x000ee80000300800 */
[----:B------:R-:W3:Y:S01]  /*1f5e70*/  LDL.LU R11, [R1+0x1d74] ;  /* 0x001d7400010b7983 */ /* 0x000ee20000300800 */
[----:B0-----:R-:W-:-:S03]  /*1f5e80*/  IMAD.X R13, R3, 0x1, R14, P1 ;  /* 0x00000001030d7824 */ /* 0x001fc600008e060e */
[----:B------:R-:W3:Y:S04]  /*1f5e90*/  LDL.LU R3, [R1+0x1d78] ;  /* 0x001d780001037983 */ /* 0x000ee80000300800 */
[----:B------:R4:W-:Y:S04]  /*1f5ea0*/  STL.64 [R1+0x18c0], R12 ;  /* 0x0018c00c01007387 */ /* 0x0009e80000100a00 */
[----:B------:R-:W3:Y:S01]  /*1f5eb0*/  LDL.LU R7, [R1+0x1d7c] ;  /* 0x001d7c0001077983 */ /* 0x000ee20000300800 */
[----:B------:R-:W-:Y:S01]  /*1f5ec0*/  F2FP.SATFINITE.E4M3.F32.PACK_AB_MERGE_C R5, R5, R22, RZ ;  /* 0x000000160505723e */ /* 0x000fe200048070ff */
[----:B------:R-:W-:-:S02]  /*1f5ed0*/  VIADD R2, R2, UR6 ;  /* 0x0000000602027c36 */ /* 0x000fc40008000000 */
[----:B------:R0:W-:Y:S01]  /*1f5ee0*/  STL.64 [R1+0x7cd8], R14 ;  /* 0x007cd80e01007387 */ /* 0x0001e20000100a00 */
[----:B------:R-:W-:Y:S01]  /*1f5ef0*/  ULDC UR6, c[0x0][0x248] ;  /* 0x0000920000067ab9 */ /* 0x000fe20000000800 */
[----:B----4-:R-:W-:Y:S02]  /*1f5f00*/  F2FP.SATFINITE.E4M3.F32.PACK_AB_MERGE_C R12, R21, R20, RZ ;  /* 0x00000014150c723e */ /* 0x010fe400048070ff */
[----:B------:R-:W-:-:S03]  /*1f5f10*/  IADD3 R16, P1, R2, R27, RZ ;  /* 0x0000001b02107210 */ /* 0x000fc60007f3e0ff */
[----:B------:R-:W-:Y:S04]  /*1f5f20*/  STL [R1+0xd4], R12 ;  /* 0x0000d40c01007387 */ /* 0x000fe80000100800 */
[----:B------:R1:W-:Y:S01]  /*1f5f30*/  STL [R1+0x88], R5 ;  /* 0x0000880501007387 */ /* 0x0003e20000100800 */
[----:B------:R-:W-:-:S03]  /*1f5f40*/  F2FP.SATFINITE.E4M3.F32.PACK_AB_MERGE_C R13, R6, R8, RZ ;  /* 0x00000008060d723e */ /* 0x000fc600048070ff */
[----:B0-----:R-:W4:Y:S04]  /*1f5f50*/  LDL.LU R14, [R1+0x1d80] ;  /* 0x001d8000010e7983 */ /* 0x001f280000300800 */
[----:B------:R-:W4:Y:S04]  /*1f5f60*/  LDL.LU R15, [R1+0x1d84] ;  /* 0x001d8400010f7983 */ /* 0x000f280000300800 */
[----:B------:R-:W4:Y:S04]  /*1f5f70*/  LDL.LU R8, [R1+0x1d88] ;  /* 0x001d880001087983 */ /* 0x000f280000300800 */
[----:B------:R-:W4:Y:S01]  /*1f5f80*/  LDL.LU R6, [R1+0x1d8c] ;  /* 0x001d8c0001067983 */ /* 0x000f220000300800 */
[----:B-1----:R-:W-:-:S03]  /*1f5f90*/  SHF.R.S32.HI R5, RZ, 0x1f, R2 ;  /* 0x0000001fff057819 */ /* 0x002fc60000011402 */
[----:B------:R-:W-:Y:S04]  /*1f5fa0*/  STL [R1+0x7adc], R13 ;  /* 0x007adc0d01007387 */ /* 0x000fe80000100800 */
[----:B------:R-:W4:Y:S01]  /*1f5fb0*/  LDL.LU R20, [R1+0x1d90] ;  /* 0x001d900001147983 */ /* 0x000f220000300800 */
[----:B------:R-:W-:-:S03]  /*1f5fc0*/  IMAD.X R17, R5, 0x1, R26, P1 ;  /* 0x0000000105117824 */ /* 0x000fc600008e061a */
[----:B------:R-:W4:Y:S01]  /*1f5fd0*/  LDL.LU R21, [R1+0x1d94] ;  /* 0x001d940001157983 */ /* 0x000f220000300800 */
[----:B------:R-:W-:-:S03]  /*1f5fe0*/  IADD3 R22, P1, R2, R29, RZ ;  /* 0x0000001d02167210 */ /* 0x000fc60007f3e0ff */
[----:B------:R0:W-:Y:S04]  /*1f5ff0*/  STL.64 [R1+0x18b0], R16 ;  /* 0x0018b01001007387 */ /* 0x0001e80000100a00 */
[----:B0-----:R-:W4:Y:S04]  /*1f6000*/  LDL.LU R16, [R1+0x1d98] ;  /* 0x001d980001107983 */ /* 0x001f280000300800 */
[----:B------:R-:W4:Y:S04]  /*1f6010*/  LDL.LU R17, [R1+0x1d9c] ;  /* 0x001d9c0001117983 */ /* 0x000f280000300800 */
[----:B------:R0:W-:Y:S04]  /*1f6020*/  STL.64 [R1+0x7cb8], R26 ;  /* 0x007cb81a01007387 */ /* 0x0001e80000100a00 */
[----:B0-----:R-:W4:Y:S04]  /*1f6030*/  LDL.LU R26, [R1+0x1dac] ;  /* 0x001dac00011a7983 */ /* 0x001f280000300800 */
[----:B------:R-:W4:Y:S01]  /*1f6040*/  LDL.LU R19, [R1+0x1da0] ;  /* 0x001da00001137983 */ /* 0x000f220000300800 */
[----:B--2---:R-:W-:-:S03]  /*1f6050*/  F2FP.SATFINITE.E4M3.F32.PACK_AB_MERGE_C R0, R0, R9, RZ ;  /* 0x000000090000723e */ /* 0x004fc600048070ff */
[----:B------:R-:W2:Y:S04]  /*1f6060*/  LDL.LU R9, [R1+0x1db0] ;  /* 0x001db00001097983 */ /* 0x000ea80000300800 */
[----:B------:R0:W-:Y:S01]  /*1f6070*/  STL [R1+0x1bfc], R0 ;  /* 0x001bfc0001007387 */ /* 0x0001e20000100800 */
[----:B---3--:R-:W-:Y:S01]  /*1f6080*/  F2FP.SATFINITE.E4M3.F32.PACK_AB_MERGE_C R10, R10, R23, RZ ;  /* 0x000000170a0a723e */ /* 0x008fe200048070ff */
[----:B------:R-:W-:Y:S02]  /*1f6090*/  IMAD.X R23, R5, 0x1, R28, P1 ;  /* 0x0000000105177824 */ /* 0x000fe400008e061c */
[----:B0-----:R-:W2:Y:S04]  /*1f60a0*/  LDL.LU R0, [R1+0x1db4] ;  /* 0x001db40001007983 */ /* 0x001ea80000300800 */
[----:B------:R-:W3:Y:S04]  /*1f60b0*/  LDL.LU R27, [R1+0x1db8] ;  /* 0x001db800011b7983 */ /* 0x000ee80000300800 */
[----:B------:R-:W3:Y:S04]  /*1f60c0*/  LDL.LU R13, [R1+0x1dbc] ;  /* 0x001dbc00010d7983 */ /* 0x000ee80000300800 */
[----:B------:R-:W-:Y:S04]  /*1f60d0*/  STL [R1+0x1c04], R10 ;  /* 0x001c040a01007387 */ /* 0x000fe80000100800 */
[----:B------:R-:W2:Y:S04]  /*1f60e0*/  LDL.LU R12, [R1+0x1dc0] ;  /* 0x001dc000010c7983 */ /* 0x000ea80000300800 */
[----:B------:R0:W-:Y:S01]  /*1f60f0*/  STL.64 [R1+0x1898], R22 ;  /* 0x0018981601007387 */ /* 0x0001e20000100a00 */
[----:B------:R-:W-:-:S02]  /*1f6100*/  F2FP.SATFINITE.E4M3.F32.PACK_AB_MERGE_C R4, R11, R4, RZ ;  /* 0x000000040b04723e */ /* 0x000fc400048070ff */
[----:B0-----:R-:W-:-:S03]  /*1f6110*/  IADD3 R22, P1, R2, R25, RZ ;  /* 0x0000001902167210 */ /* 0x001fc60007f3e0ff */
[----:B------:R0:W-:Y:S04]  /*1f6120*/  STL [R1+0x1b2c], R4 ;  /* 0x001b2c0401007387 */ /* 0x0001e80000100800 */
[----:B------:R-:W2:Y:S01]  /*1f6130*/  LDL.LU R10, [R1+0x1dc4] ;  /* 0x001dc400010a7983 */ /* 0x000ea20000300800 */
[----:B------:R-:W-:Y:S01]  /*1f6140*/  F2FP.SATFINITE.E4M3.F32.PACK_AB_MERGE_C R3, R7, R3, RZ ;  /* 0x000000030703723e */ /* 0x000fe200048070ff */
[----:B------:R-:W-:-:S04]  /*1f6150*/  IMAD.X R23, R5, 0x1, R24, P1 ;  /* 0x0000000105177824 */ /* 0x000fc800008e0618 */
[----:B------:R1:W-:Y:S04]  /*1f6160*/  STL [R1+0x1bc8], R3 ;  /* 0x001bc80301007387 */ /* 0x0003e80000100800 */
[----:B0-----:R-:W2:Y:S04]  /*1f6170*/  LDL.LU R4, [R1+0x1dc8] ;  /* 0x001dc80001047983 */ /* 0x001ea80000300800 */
[----:B------:R-:W2:Y:S04]  /*1f6180*/  LDL.LU R11, [R1+0x1dcc] ;  /* 0x001dcc00010b7983 */ /* 0x000ea80000300800 */
[----:B-1----:R-:W2:Y:S04]  /*1f6190*/  LDL.LU R3, [R1+0x1dd0] ;  /* 0x001dd00001037983 */ /* 0x002ea80000300800 */
[----:B------:R-:W2:Y:S04]  /*1f61a0*/  LDL.LU R7, [R1+0x1dd4] ;  /* 0x001dd40001077983 */ /* 0x000ea80000300800 */
[----:B------:R0:W-:Y:S04]  /*1f61b0*/  STL.64 [R1+0x1890], R22 ;  /* 0x0018901601007387 */ /* 0x0001e80000100a00 */
[----:B0-----:R-:W3:Y:S01]  /*1f61c0*/  LDL.LU.64 R22, [R1+0x7ce0] ;  /* 0x007ce00001167983 */ /* 0x001ee20000300a00 */
[----:B----4-:R-:W-:-:S03]  /*1f61d0*/  F2FP.SATFINITE.E4M3.F32.PACK_AB_MERGE_C R15, R15, R14, RZ ;  /* 0x0000000e0f0f723e */ /* 0x010fc600048070ff */
[----:B------:R0:W-:Y:S01]  /*1f61e0*/  STL.64 [R1+0x7cb0], R24 ;  /* 0x007cb01801007387 */ /* 0x0001e20000100a00 */
[----:B------:R-:W-:-:S03]  /*1f61f0*/  F2FP.SATFINITE.E4M3.F32.PACK_AB_MERGE_C R14, R6, R8, RZ ;  /* 0x00000008060e723e */ /* 0x000fc600048070ff */
[----:B0-----:R-:W4:Y:S04]  /*1f6200*/  LDL.LU R24, [R1+0x1da4] ;  /* 0x001da40001187983 */ /* 0x001f280000300800 */
[----:B------:R-:W2:Y:S04]  /*1f6210*/  LDL.LU R25, [R1+0x1da8] ;  /* 0x001da80001197983 */ /* 0x000ea80000300800 */
[----:B------:R-:W2:Y:S04]  /*1f6220*/  LDL.LU R8, [R1+0x1dd8] ;  /* 0x001dd80001087983 */ /* 0x000ea80000300800 */
[----:B------:R-:W-:Y:S04]  /*1f6230*/  STL [R1+0x1adc], R15 ;  /* 0x001adc0f01007387 */ /* 0x000fe80000100800 */
[----:B------:R-:W2:Y:S04]  /*1f6240*/  LDL.LU R6, [R1+0x1ddc] ;  /* 0x001ddc0001067983 */ /* 0x000ea80000300800 */
[----:B------:R3:W-:Y:S01]  /*1f6250*/  STL [R1+0x1b18], R14 ;  /* 0x001b180e01007387 */ /* 0x0007e20000100800 */
[----:B------:R-:W-:-:S02]  /*1f6260*/  F2FP.SATFINITE.E4M3.F32.PACK_AB_MERGE_C R21, R21, R20, RZ ;  /* 0x000000141515723e */ /* 0x000fc400048070ff */
[----:B---3--:R-:W-:-:S05]  /*1f6270*/  IADD3 R14, P1, R2, R23, RZ ;  /* 0x00000017020e7210 */ /* 0x008fca0007f3e0ff */
[----:B------:R-:W-:-:S05]  /*1f6280*/  IMAD.X R15, R5, 0x1, R22, P1 ;  /* 0x00000001050f7824 */ /* 0x000fca00008e0616 */
[----:B------:R0:W-:Y:S04]  /*1f6290*/  STL.64 [R1+0x1888], R14 ;  /* 0x0018880e01007387 */ /* 0x0001e80000100a00 */
[----:B0-----:R-:W3:Y:S04]  /*1f62a0*/  LDL.LU.64 R14, [R1+0x7cd8] ;  /* 0x007cd800010e7983 */ /* 0x001ee80000300a00 */
[----:B------:R-:W2:Y:S04]  /*1f62b0*/  LDL.LU R20, [R1+0x7cd4] ;  /* 0x007cd40001147983 */ /* 0x000ea80000300800 */
[----:B------:R0:W-:Y:S04]  /*1f62c0*/  STL [R1+0x824], R21 ;  /* 0x0008241501007387 */ /* 0x0001e80000100800 */
[----:B0-----:R-:W3:Y:S01]  /*1f62d0*/  LDL.LU R21, [R1+0x7cd0] ;  /* 0x007cd00001157983 */ /* 0x001ee20000300800 */
[----:B------:R-:W-:-:S05]  /*1f62e0*/  F2FP.SATFINITE.E4M3.F32.PACK_AB_MERGE_C R17, R17, R16, RZ ;  /* 0x000000101111723e */ /* 0x000fca00048070ff */
[----:B------:R2:W-:Y:S01]  /*1f62f0*/  STL [R1+0x850], R17 ;  /* 0x0008501101007387 */ /* 0x0005e20000100800 */
[----:B----4-:R-:W-:Y:S02]  /*1f6300*/  F2FP.SATFINITE.E4M3.F32.PACK_AB_MERGE_C R24, R24, R19, RZ ;  /* 0x000000131818723e */ /* 0x010fe400048070ff */
[----:B---3--:R-:W-:-:S05]  /*1f6310*/  IADD3 R16, P1, R2, R21, RZ ;  /* 0x0000001502107210 */ /* 0x008fca0007f3e0ff */
[----:B--2---:R-:W-:-:S05]  /*1f6320*/  IMAD.X R17, R5, 0x1, R20, P1 ;  /* 0x0000000105117824 */ /* 0x004fca00008e0614 */
[----:B------:R0:W-:Y:S04]  /*1f6330*/  STL.64 [R1+0x1880], R16 ;  /* 0x0018801001007387 */ /* 0x0001e80000100a00 */
[----:B0-----:R-:W2:Y:S04]  /*1f6340*/  LDL.LU.64 R16, [R1+0x7cc8] ;  /* 0x007cc80001107983 */ /* 0x001ea80000300a00 */
[----:B------:R-:W3:Y:S04]  /*1f6350*/  LDL.LU R19, [R1+0x7cc0] ;  /* 0x007cc00001137983 */ /* 0x000ee80000300800 */
[----:B------:R3:W-:Y:S01]  /*1f6360*/  STL [R1+0x7cc], R24 ;  /* 0x0007cc1801007387 */ /* 0x0007e20000100800 */
[----:B------:R-:W-:-:S05]  /*1f6370*/  F2FP.SATFINITE.E4M3.F32.PACK_AB_MERGE_C R26, R26, R25, RZ ;  /* 0x000000191a1a723e */ /* 0x000fca00048070ff */
[----:B------:R2:W-:Y:S01]  /*1f6380*/  STL [R1+0x7d8], R26 ;  /* 0x0007d81a01007387 */ /* 0x0005e20000100800 */
[----:B------:R-:W-:Y:S02]  /*1f6390*/  F2FP.SATFINITE.E4M3.F32.PACK_AB_MERGE_C R13, R13, R27, RZ ;  /* 0x0000001b0d0d723e */ /* 0x000fe400048070ff */
[----:B---3--:R-:W-:-:S05]  /*1f63a0*/  IADD3 R24, P1, R2, R19, RZ ;  /* 0x0000001302187210 */ /* 0x008fca0007f3e0ff */
[----:B------:R-:W-:Y:S01]  /*1f63b0*/  IMAD.X R25, R5, 0x1, R18, P1 ;  /* 0x0000000105197824 */ /* 0x000fe200008e0612 */
[----:B--2---:R-:W-:-:S04]  /*1f63c0*/  IADD3 R26, P1, R2, R17, RZ ;  /* 0x00000011021a7210 */ /* 0x004fc80007f3e0ff */
[----:B------:R0:W-:Y:S01]  /*1f63d0*/  STL.64 [R1+0x1878], R24 ;  /* 0x0018781801007387 */ /* 0x0001e20000100a00 */
[----:B------:R-:W-:Y:S01]  /*1f63e0*/  IMAD.X R27, R5, 0x1, R15, P1 ;  /* 0x00000001051b7824 */ /* 0x000fe200008e060f */
[----:B0-----:R-:W-:Y:S02]  /*1f63f0*/  F2FP.SATFINITE.E4M3.F32.PACK_AB_MERGE_C R24, R0, R9, RZ ;  /* 0x000000090018723e */ /* 0x001fe400048070ff */
[----:B------:R-:W2:Y:S04]  /*1f6400*/  LDL.LU R9, [R1+0x1de0] ;  /* 0x001de00001097983 */ /* 0x000ea80000300800 */
[----:B------:R-:W2:Y:S04]  /*1f6410*/  LDL.LU R0, [R1+0x1de4] ;  /* 0x001de40001007983 */ /* 0x000ea80000300800 */
[----:B------:R0:W-:Y:S04]  /*1f6420*/  STL [R1+0x750], R24 ;  /* 0x0007501801007387 */ /* 0x0001e80000100800 */
[----:B0-----:R-:W3:Y:S04]  /*1f6430*/  LDL.LU R24, [R1+0x1de8] ;  /* 0x001de80001187983 */ /* 0x001ee80000300800 */
[----:B------:R-:W3:Y:S04]  /*1f6440*/  LDL.LU R25, [R1+0x1dec] ;  /* 0x001dec0001197983 */ /* 0x000ee80000300800 */
[----:B------:R-:W-:Y:S04]  /*1f6450*/  STL [R1+0x760], R13 ;  /* 0x0007600d01007387 */ /* 0x000fe80000100800 */
[----:B------:R-:W-:Y:S04]  /*1f6460*/  STL [R1+0x7ca8], R17 ;  /* 0x007ca81101007387 */ /* 0x000fe80000100800 */
[----:B------:R0:W-:Y:S04]  /*1f6470*/  STL.64 [R1+0x1870], R26 ;  /* 0x0018701a01007387 */ /* 0x0001e80000100a00 */
[----:B0-----:R-:W4:Y:S01]  /*1f6480*/  LDL.LU.64 R26, [R1+0x7cb8] ;  /* 0x007cb800011a7983 */ /* 0x001f220000300a00 */
[----:B------:R-:W-:-:S02]  /*1f6490*/  F2FP.SATFINITE.E4M3.F32.PACK_AB_MERGE_C R10, R10, R12, RZ ;  /* 0x0000000c0a0a723e */ /* 0x000fc400048070ff */
[C---:B------:R-:W-:Y:S01]  /*1f64a0*/  IADD3 R12, P1, R2.reuse, R16, RZ ;  /* 0x00000010020c7210 */ /* 0x040fe20007f3e0ff */
[----:B------:R-:W4:Y:S04]  /*1f64b0*/  LDL.LU R17, [R1+0x1dfc] ;  /* 0x001dfc0001117983 */ /* 0x000f280000300800 */
[----:B------:R-:W-:Y:S01]  /*1f64c0*/  IMAD.X R13, R5, 0x1, R14, P1 ;  /* 0x00000001050d7824 */ /* 0x000fe200008e060e */
[----:B------:R-:W-:Y:S01]  /*1f64d0*/  F2FP.SATFINITE.E4M3.F32.PACK_AB_MERGE_C R5, R11, R4, RZ ;  /* 0x000000040b05723e */ /* 0x000fe200048070ff */
[----:B------:R0:W-:Y:S01]  /*1f64e0*/  STL [R1+0x6e8], R10 ;  /* 0x0006e80a01007387 */ /* 0x0001e20000100800 */
[----:B------:R-:W-:Y:S01]  /*1f64f0*/  F2FP.SATFINITE.E4M3.F32.PACK_AB_MERGE_C R4, R7, R3, RZ ;  /* 0x000000030704723e */ /* 0x000fe200048070ff */
[----:B------:R-:W-:Y:S01]  /*1f6500*/  VIADD R2, R2, UR6 ;  /* 0x0000000602027c36 */ /* 0x000fe20008000000 */
[----:B------:R-:W-:Y:S01]  /*1f6510*/  ULDC UR6, c[0x0][0x248] ;  /* 0x0000920000067ab9 */ /* 0x000fe20000000800 */
[----:B0-----:R-:W4:Y:S04]  /*1f6520*/  LDL.LU R10, [R1+0x1e04] ;  /* 0x001e0400010a7983 */ /* 0x001f280000300800 */
[----:B------:R-:W-:Y:S04]  /*1f6530*/  STL.64 [R1+0x1858], R12 ;  /* 0x0018580c01007387 */ /* 0x000fe80000100a00 */
[----:B------:R-:W-:Y:S04]  /*1f6540*/  STL [R1+0x6f4], R5 ;  /* 0x0006f40501007387 */ /* 0x000fe80000100800 */
[----:B------:R-:W4:Y:S04]  /*1f6550*/  LDL.LU R3, [R1+0x1e08] ;  /* 0x001e080001037983 */ /* 0x000f280000300800 */
[----:B------:R0:W-:Y:S04]  /*1f6560*/  STL [R1+0x3f4], R4 ;  /* 0x0003f40401007387 */ /* 0x0001e80000100800 */
[----:B------:R-:W4:Y:S01]  /*1f6570*/  LDL.LU R7, [R1+0x1e0c] ;  /* 0x001e0c0001077983 */ /* 0x000f220000300800 */
[----:B------:R-:W-:-:S02]  /*1f6580*/  SHF.R.S32.HI R11, RZ, 0x1f, R2 ;  /* 0x0000001fff0b7819 */ /* 0x000fc40000011402 */
[----:B0-----:R-:W-:Y:S02]  /*1f6590*/  F2FP.SATFINITE.E4M3.F32.PACK_AB_MERGE_C R4, R6, R8, RZ ;  /* 0x000000080604723e */ /* 0x001fe400048070ff */
[----:B------:R-:W4:Y:S04]  /*1f65a0*/  LDL.LU R8, [R1+0x1e10] ;  /* 0x001e100001087983 */ /* 0x000f280000300800 */
[----:B------:R-:W4:Y:S04]  /*1f65b0*/  LDL.LU R6, [R1+0x1e14] ;  /* 0x001e140001067983 */ /* 0x000f280000300800 */
[----:B------:R4:W-:Y:S04]  /*1f65c0*/  STL [R1+0x3f0], R4 ;  /* 0x0003f00401007387 */ /* 0x0009e80000100800 */
[----:B------:R-:W4:Y:S04]  /*1f65d0*/  LDL.LU R13, [R1+0x1e18] ;  /* 0x001e1800010d7983 */ /* 0x000f280000300800 */
[----:B------:R-:W4:Y:S01]  /*1f65e0*/  LDL.LU R12, [R1+0x1e1c] ;  /* 0x001e1c00010c7983 */ /* 0x000f220000300800 */
[----:B--2---:R-:W-:-:S02]  /*1f65f0*/  F2FP.SATFINITE.E4M3.F32.PACK_AB_MERGE_C R0, R0, R9, RZ ;  /* 0x000000090000723e */ /* 0x004fc400048070ff */
[----:B---3--:R-:W-:Y:S02]  /*1f6600*/  F2FP.SATFINITE.E4M3.F32.PACK_AB_MERGE_C R25, R25, R24, RZ ;  /* 0x000000181919723e */ /* 0x008fe400048070ff */
[----:B----4-:R-:W-:-:S05]  /*1f6610*/  IADD3 R4, P1, R2, R27, RZ ;  /* 0x0000001b02047210 */ /* 0x010fca0007f3e0ff */
[----:B------:R-:W-:-:S05]  /*1f6620*/  IMAD.X R5, R11, 0x1, R26, P1 ;  /* 0x000000010b057824 */ /* 0x000fca00008e061a */
[----:B------:R0:W-:Y:S01]  /*1f6630*/  STL.64 [R1+0x1848], R4 ;  /* 0x0018480401007387 */ /* 0x0001e20000100a00 */
[----:B------:R-:W-:-:S03]  /*1f6640*/  IADD3 R24, P1, R2, R29, RZ ;  /* 0x0000001d02187210 */ /* 0x000fc60007f3e0ff */
[----:B0-----:R-:W2:Y:S04]  /*1f6650*/  LDL.LU R5, [R1+0x1e20] ;  /* 0x001e200001057983 */ /* 0x001ea80000300800 */
[----:B------:R-:W2:Y:S04]  /*1f6660*/  LDL.LU R4, [R1+0x1e24] ;  /* 0x001e240001047983 */ /* 0x000ea80000300800 */
[----:B------:R0:W-:Y:S04]  /*1f6670*/  STL.64 [R1+0x7ca0], R26 ;  /* 0x007ca01a01007387 */ /* 0x0001e80000100a00 */
[----:B0-----:R-:W3:Y:S04]  /*1f6680*/  LDL.LU R26, [R1+0x1df4] ;  /* 0x001df400011a7983 */ /* 0x001ee80000300800 */
[----:B------:R-:W4:Y:S04]  /*1f6690*/  LDL.LU R27, [R1+0x1df8] ;  /* 0x001df800011b7983 */ /* 0x000f280000300800 */
[----:B------:R-:W3:Y:S04]  /*1f66a0*/  LDL.LU R9, [R1+0x1e28] ;  /* 0x001e280001097983 */ /* 0x000ee80000300800 */
[----:B------:R0:W-:Y:S04]  /*1f66b0*/  STL [R1+0x3e8], R0 ;  /* 0x0003e80001007387 */ /* 0x0001e80000100800 */
[----:B0-----:R-:W3:Y:S04]  /*1f66c0*/  LDL.LU R0, [R1+0x1e2c] ;  /* 0x001e2c0001007983 */ /* 0x001ee80000300800 */
[----:B------:R0:W-:Y:S02]  /*1f66d0*/  STL [R1+0x3ec], R25 ;  /* 0x0003ec1901007387 */ /* 0x0001e40000100800 */
[----:B0-----:R-:W-:-:S05]  /*1f66e0*/  IMAD.X R25, R11, 0x1, R28, P1 ;  /* 0x000000010b197824 */ /* 0x001fca00008e061c */
[----:B------:R0:W-:Y:S04]  /*1f66f0*/  STL.64 [R1+0x1840], R24 ;  /* 0x0018401801007387 */ /* 0x0001e80000100a00 */
[----:B0-----:R-:W3:Y:S04]  /*1f6700*/  LDL.LU.64 R24, [R1+0x7cb0] ;  /* 0x007cb00001187983 */ /* 0x001ee80000300a00 */
[----:B------:R0:W-:Y:S04]  /*1f6710*/  STL.64 [R1+0x7c90], R28 ;  /* 0x007c901c01007387 */ /* 0x0001e80000100a00 */
[----:B0-----:R-:W3:Y:S04]  /*1f6720*/  LDL.LU R28, [R1+0x1df0] ;  /* 0x001df000011c7983 */ /* 0x001ee80000300800 */
[----:B------:R-:W3:Y:S01]  /*1f6730*/  LDL.LU R29, [R1+0x1e00] ;  /* 0x001e0000011d7983 */ /* 0x000ee20000300800 */
[----:B------:R-:W-:-:S02]  /*1f6740*/  F2FP.SATFINITE.E4M3.F32.PACK_AB_MERGE_C R7, R7, R3, RZ ;  /* 0x000000030707723e */ /* 0x000fc400048070ff */
[----:B----4-:R-:W-:Y:S02]  /*1f6750*/  F2FP.SATFINITE.E4M3.F32.PACK_AB_MERGE_C R17, R17, R27, RZ ;  /* 0x0000001b1111723e */ /* 0x010fe400048070ff */
[----:B--2---:R-:W-:Y:S02]  /*1f6760*/  F2FP.SATFINITE.E4M3.F32.PACK_AB_MERGE_C R4, R4, R5, RZ ;  /* 0x000000050404723e */ /* 0x004fe400048070ff */
[----:B---3--:R-:W-:Y:S02]  /*1f6770*/  F2FP.SATFINITE.E4M3.F32.PACK_AB_MERGE_C R28, R26, R28, RZ ;  /* 0x0000001c1a1c723e */ /* 0x008fe400048070ff */
[----:B------:R-:W-:-:S05]  /*1f6780*/  IADD3 R26, P1, R2, R25, RZ ;  /* 0x00000019021a7210 */ /* 0x000fca0007f3e0ff */
[----:B------:R-:W-:Y:S01]  /*1f6790*/  IMAD.X R27, R11, 0x1, R24, P1 ;  /* 0x000000010b1b7824 */ /* 0x000fe200008e0618 */
[----:B------:R-:W-:Y:S04]  /*1f67a0*/  STL [R1+0x334], R28 ;  /* 0x0003341c01007387 */ /* 0x000fe80000100800 */
[----:B------:R0:W-:Y:S01]  /*1f67b0*/  STL [R1+0x338], R17 ;  /* 0x0003381101007387 */ /* 0x0001e20000100800 */
[----:B------:R-:W-:-:S03]  /*1f67c0*/  F2FP.SATFINITE.E4M3.F32.PACK_AB_MERGE_C R10, R10, R29, RZ ;  /* 0x0000001d0a0a723e */ /* 0x000fc600048070ff */
[----:B0-----:R-:W2:Y:S04]  /*1f67d0*/  LDL.LU R17, [R1+0x1e30] ;  /* 0x001e300001117983 */ /* 0x001ea80000300800 */
[----:B------:R0:W-:Y:S04]  /*1f67e0*/  STL.64 [R1+0x1850], R26 ;  /* 0x0018501a01007387 */ /* 0x0001e80000100a00 */
[----:B0-----:R-:W3:Y:S04]  /*1f67f0*/  LDL.LU R26, [R1+0x1e38] ;  /* 0x001e3800011a7983 */ /* 0x001ee80000300800 */
[----:B------:R-:W3:Y:S04]  /*1f6800*/  LDL.LU R27, [R1+0x1e3c] ;  /* 0x001e3c00011b7983 */ /* 0x000ee80000300800 */
[----:B------:R0:W-:Y:S04]  /*1f6810*/  STL.64 [R1+0x7c88], R24 ;  /* 0x007c881801007387 */ /* 0x0001e80000100a00 */
[----:B------:R-:W4:Y:S04]  /*1f6820*/  LDL.LU R28, [R1+0x1e44] ;  /* 0x001e4400011c7983 */ /* 0x000f280000300800 */
[----:B------:R1:W-:Y:S04]  /*1f6830*/  STL [R1+0x304], R10 ;  /* 0x0003040a01007387 */ /* 0x0003e80000100800 */
[----:B------:R-:W4:Y:S04]  /*1f6840*/  LDL.LU R29, [R1+0x1e48] ;  /* 0x001e4800011d7983 */ /* 0x000f280000300800 */
[----:B------:R-:W4:Y:S04]  /*1f6850*/  LDL.LU R3, [R1+0x1e4c] ;  /* 0x001e4c0001037983 */ /* 0x000f280000300800 */
[----:B------:R1:W-:Y:S01]  /*1f6860*/  STL [R1+0x324], R7 ;  /* 0x0003240701007387 */ /* 0x0003e20000100800 */
[----:B0-----:R-:W-:-:S03]  /*1f6870*/  IADD3 R24, P1, R2, R23, RZ ;  /* 0x0000001702187210 */ /* 0x001fc60007f3e0ff */
[----:B-1----:R-:W4:Y:S04]  /*1f6880*/  LDL.LU R10, [R1+0x1e50] ;  /* 0x001e5000010a7983 */ /* 0x002f280000300800 */
[----:B------:R-:W4:Y:S01]  /*1f6890*/  LDL.LU R7, [R1+0x1e54] ;  /* 0x001e540001077983 */ /* 0x000f220000300800 */
[----:B------:R-:W-:-:S05]  /*1f68a0*/  IMAD.X R25, R11, 0x1, R22, P1 ;  /* 0x000000010b197824 */ /* 0x000fca00008e0616 */
[----:B------:R0:W-:Y:S02]  /*1f68b0*/  STL.64 [R1+0x1828], R24 ;  /* 0x0018281801007387 */ /* 0x0001e40000100a00 */
[----:B0-----:R-:W-:Y:S02]  /*1f68c0*/  F2FP.SATFINITE.E4M3.F32.PACK_AB_MERGE_C R24, R6, R8, RZ ;  /* 0x000000080618723e */ /* 0x001fe400048070ff */
[----:B------:R-:W4:Y:S04]  /*1f68d0*/  LDL.LU R8, [R1+0x1e58] ;  /* 0x001e580001087983 */ /* 0x000f280000300800 */
[----:B------:R-:W4:Y:S04]  /*1f68e0*/  LDL.LU R6, [R1+0x1e5c] ;  /* 0x001e5c0001067983 */ /* 0x000f280000300800 */
[----:B------:R0:W-:Y:S02]  /*1f68f0*/  STL [R1+0x2dc], R24 ;  /* 0x0002dc1801007387 */ /* 0x0001e40000100800 */
[----:B0-----:R-:W-:-:S02]  /*1f6900*/  F2FP.SATFINITE.E4M3.F32.PACK_AB_MERGE_C R24, R12, R13, RZ ;  /* 0x0000000d0c18723e */ /* 0x001fc400048070ff */
[----:B------:R-:W-:-:S05]  /*1f6910*/  IADD3 R12, P1, R2, R21, RZ ;  /* 0x00000015020c7210 */ /* 0x000fca0007f3e0ff */
[----:B------:R-:W-:Y:S01]  /*1f6920*/  IMAD.X R13, R11, 0x1, R20, P1 ;  /* 0x000000010b0d7824 */ /* 0x000fe200008e0614 */
[----:B------:R0:W-:Y:S01]  /*1f6930*/  STL [R1+0x2f4], R24 ;  /* 0x0002f41801007387 */ /* 0x0001e20000100800 */
[----:B------:R-:W-:-:S03]  /*1f6940*/  F2FP.SATFINITE.E4M3.F32.PACK_AB_MERGE_C R0, R0, R9, RZ ;  /* 0x000000090000723e */ /* 0x000fc600048070ff */
[----:B0-----:R-:W4:Y:S04]  /*1f6950*/  LDL.LU R24, [R1+0x1e60] ;  /* 0x001e600001187983 */ /* 0x001f280000300800 */
[----:B------:R0:W-:Y:S04]  /*1f6960*/  STL.64 [R1+0x1820], R12 ;  /* 0x0018200c01007387 */ /* 0x0001e80000100a00 */
[----:B0-----:R-:W4:Y:S04]  /*1f6970*/  LDL.LU R13, [R1+0x1e64] ;  /* 0x001e6400010d7983 */ /* 0x001f280000300800 */
[----:B------:R0:W-:Y:S04]  /*1f6980*/  STL [R1+0x2d0], R4 ;  /* 0x0002d00401007387 */ /* 0x0001e80000100800 */
[----:B------:R-:W4:Y:S04]  /*1f6990*/  LDL.LU R25, [R1+0x1e68] ;  /* 0x001e680001197983 */ /* 0x000f280000300800 */
[----:B------:R-:W4:Y:S01]  /*1f69a0*/  LDL.LU R12, [R1+0x1e6c] ;  /* 0x001e6c00010c7983 */ /* 0x000f220000300800 */
[----:B0-----:R-:W-:-:S03]  /*1f69b0*/  IADD3 R4, P1, R2, R19, RZ ;  /* 0x0000001302047210 */ /* 0x001fc60007f3e0ff */
[----:B------:R-:W-:Y:S02]  /*1f69c0*/  STL [R1+0x2d4], R0 ;  /* 0x0002d40001007387 */ /* 0x000fe40000100800 */
[----:B------:R-:W-:-:S05]  /*1f69d0*/  IMAD.X R5, R11, 0x1, R18, P1 ;  /* 0x000000010b057824 */ /* 0x000fca00008e0612 */
[----:B------:R0:W-:Y:S04]  /*1f69e0*/  STL.64 [R1+0x17f8], R4 ;  /* 0x0017f80401007387 */ /* 0x0001e80000100a00 */
[----:B0-----:R-:W4:Y:S04]  /*1f69f0*/  LDL.LU R5, [R1+0x1e70] ;  /* 0x001e700001057983 */ /* 0x001f280000300800 */
[----:B------:R-:W4:Y:S04]  /*1f6a00*/  LDL.LU R4, [R1+0x1e74] ;  /* 0x001e740001047983 */ /* 0x000f280000300800 */
[----:B------:R-:W4:Y:S04]  /*1f6a10*/  LDL.LU R9, [R1+0x1e78] ;  /* 0x001e780001097983 */ /* 0x000f280000300800 */
[----:B------:R-:W4:Y:S04]  /*1f6a20*/  LDL.LU R0, [R1+0x1e7c] ;  /* 0x001e7c0001007983 */ /* 0x000f280000300800 */
[----:B------:R0:W-:Y:S04]  /*1f6a30*/  STL.64 [R1+0x7c78], R18 ;  /* 0x007c781201007387 */ /* 0x0001e80000100a00 */
[----:B0-----:R-:W2:Y:S04]  /*1f6a40*/  LDL.LU R18, [R1+0x1e34] ;  /* 0x001e340001127983 */ /* 0x001ea80000300800 */
[----:B------:R-:W4:Y:S01]  /*1f6a50*/  LDL.LU R19, [R1+0x1e40] ;  /* 0x001e400001137983 */ /* 0x000f220000300800 */
[----:B--2---:R-:W-:-:S03]  /*1f6a60*/  F2FP.SATFINITE.E4M3.F32.PACK_AB_MERGE_C R18, R18, R17, RZ ;  /* 0x000000111212723e */ /* 0x004fc600048070ff */
[----:B------:R-:W2:Y:S04]  /*1f6a70*/  LDL.LU R17, [R1+0x7ca8] ;  /* 0x007ca80001117983 */ /* 0x000ea80000300800 */
[----:B------:R3:W-:Y:S02]  /*1f6a80*/  STL [R1+0x2a8], R18 ;  /* 0x0002a81201007387 */ /* 0x0007e40000100800 */
[----:B---3--:R-:W-:-:S05]  /*1f6a90*/  F2FP.SATFINITE.E4M3.F32.PACK_AB_MERGE_C R18, R27, R26, RZ ;  /* 0x0000001a1b12723e */ /* 0x008fca00048070ff */
[----:B------:R-:W-:Y:S01]  /*1f6aa0*/  STL [R1+0x2b0], R18 ;  /* 0x0002b01201007387 */ /* 0x000fe20000100800 */
[----:B--2---:R-:W-:-:S05]  /*1f6ab0*/  IADD3 R26, P1, R2, R17, RZ ;  /* 0x00000011021a7210 */ /* 0x004fca0007f3e0ff */
[----:B------:R-:W-:-:S05]  /*1f6ac0*/  IMAD.X R27, R11, 0x1, R15, P1 ;  /* 0x000000010b1b7824 */ /* 0x000fca00008e060f */
[----:B------:R0:W-:Y:S04]  /*1f6ad0*/  STL.64 [R1+0x1818], R26 ;  /* 0x0018181a01007387 */ /* 0x0001e80000100a00 */
[----:B0-----:R-:W2:Y:S01]  /*1f6ae0*/  LDL.LU.64 R26, [R1+0x7ca0] ;  /* 0x007ca000011a7983 */ /* 0x001ea20000300a00 */
[----:B------:R-:W-:Y:S02]  /*1f6af0*/  IADD3 R18, P1, R2, R16, RZ ;  /* 0x0000001002127210 */ /* 0x000fe40007f3e0ff */
[----:B----4-:R-:W-:-:S03]  /*1f6b00*/  F2FP.SATFINITE.E4M3.F32.PACK_AB_MERGE_C R28, R28, R19, RZ ;  /* 0x000000131c1c723e */ /* 0x010fc600048070ff */
[----:B------:R-:W-:Y:S02]  /*1f6b10*/  IMAD.X R19, R11, 0x1, R14, P1 ;  /* 0x000000010b137824 */ /* 0x000fe400008e060e */
[----:B------:R-:W-:Y:S04]  /*1f6b20*/  STL [R1+0x288], R28 ;  /* 0x0002881c01007387 */ /* 0x000fe80000100800 */
[----:B------:R-:W3:Y:S01]  /*1f6b30*/  LDL.LU R11, [R1+0x7c98] ;  /* 0x007c9800010b7983 */ /* 0x000ee20000300800 */
[----:B------:R-:W-:-:S03]  /*1f6b40*/  F2FP.SATFINITE.E4M3.F32.PACK_AB_MERGE_C R7, R7, R10, RZ ;  /* 0x0000000a0707723e */ /* 0x000fc600048070ff */
[----:B------:R0:W-:Y:S01]  /*1f6b50*/  STL.64 [R1+0x1810], R18 ;  /* 0x0018101201007387 */ /* 0x0001e20000100a00 */
[----:B------:R-:W-:Y:S01]  /*1f6b60*/  F2FP.SATFINITE.E4M3.F32.PACK_AB_MERGE_C R6, R6, R8, RZ ;  /* 0x000000080606723e */ /* 0x000fe200048070ff */
[----:B------:R-:W-:Y:S01]  /*1f6b70*/  VIADD R2, R2, UR6 ;  /* 0x0000000602027c36 */ /* 0x000fe20008000000 */
[----:B------:R-:W-:Y:S01]  /*1f6b80*/  F2FP.SATFINITE.E4M3.F32.PACK_AB_MERGE_C R4, R4, R5, RZ ;  /* 0x000000050404723e */ /* 0x000fe200048070ff */
[----:B------:R-:W-:Y:S01]  /*1f6b90*/  ULDC UR6, c[0x0][0x248] ;  /* 0x0000920000067ab9 */ /* 0x000fe20000000800 */
[----:B0-----:R-:W-:Y:S02]  /*1f6ba0*/  F2FP.SATFINITE.E4M3.F32.PACK_AB_MERGE_C R19, R3, R29, RZ ;  /* 0x0000001d0313723e */ /* 0x001fe400048070ff */
[----:B------:R-:W4:Y:S04]  /*1f6bb0*/  LDL.LU R3, [R1+0x1e84] ;  /* 0x001e840001037983 */ /* 0x000f280000300800 */
[----:B------:R-:W3:Y:S04]  /*1f6bc0*/  LDL.LU R18, [R1+0x1e8c] ;  /* 0x001e8c0001127983 */ /* 0x000ee80000300800 */
[----:B------:R-:W-:Y:S04]  /*1f6bd0*/  STL [R1+0x294], R19 ;  /* 0x0002941301007387 */ /* 0x000fe80000100800 */
[----:B------:R-:W-:Y:S04]  /*1f6be0*/  STL [R1+0x78f8], R7 ;  /* 0x0078f80701007387 */ /* 0x000fe80000100800 */
[----:B------:R-:W3:Y:S04]  /*1f6bf0*/  LDL.LU R10, [R1+0x20b0] ;  /* 0x0020b000010a7983 */ /* 0x000ee80000300800 */
[----:B------:R-:W3:Y:S04]  /*1f6c00*/  LDL.LU R8, [R1+0x20b4] ;  /* 0x0020b40001087983 */ /* 0x000ee80000300800 */
[----:B------:R0:W-:Y:S02]  /*1f6c10*/  STL [R1+0x280], R6 ;  /* 0x0002800601007387 */ /* 0x0001e40000100800 */
[----:B0-----:R-:W-:-:S02]  /*1f6c20*/  SHF.R.S32.HI R6, RZ, 0x1f, R2 ;  /* 0x0000001fff067819 */ /* 0x001fc40000011402 */
[----:B--2---:R-:W-:-:S05]  /*1f6c30*/  IADD3 R28, P1, R2, R27, RZ ;  /* 0x0000001b021c7210 */ /* 0x004fca0007f3e0ff */
[----:B------:R-:W-:-:S05]  /*1f6c40*/  IMAD.X R29, R6, 0x1, R26, P1 ;  /* 0x00000001061d7824 */ /* 0x000fca00008e061a */
[----:B------:R0:W-:Y:S04]  /*1f6c50*/  STL.64 [R1+0x17e8], R28 ;  /* 0x0017e81c01007387 */ /* 0x0001e80000100a00 */
[----:B0-----:R-:W2:Y:S01]  /*1f6c60*/  LDL.LU.64 R28, [R1+0x7c90] ;  /* 0x007c9000011c7983 */ /* 0x001ea20000300a00 */
[----:B------:R-:W-:-:S03]  /*1f6c70*/  F2FP.SATFINITE.E4M3.F32.PACK_AB_MERGE_C R7, R13, R24, RZ ;  /* 0x000000180d07723e */ /* 0x000fc600048070ff */
[----:B------:R-:W3:Y:S04]  /*1f6c80*/  LDL.LU R19, [R1+0x20b8] ;  /* 0x0020b80001137983 */ /* 0x000ee80000300800 */
[----:B------:R-:W3:Y:S04]  /*1f6c90*/  LDL.LU R13, [R1+0x20bc] ;  /* 0x0020bc00010d7983 */ /* 0x000ee80000300800 */
[----:B------:R0:W-:Y:S02]  /*1f6ca0*/  STL [R1+0x254], R7 ;  /* 0x0002540701007387 */ /* 0x0001e40000100800 */
[----:B0-----:R-:W-:-:S05]  /*1f6cb0*/  F2FP.SATFINITE.E4M3.F32.PACK_AB_MERGE_C R7, R12, R25, RZ ;  /* 0x000000190c07723e */ /* 0x001fca00048070ff */
[----:B------:R-:W-:Y:S01]  /*1f6cc0*/  STL [R1+0x25c], R7 ;  /* 0x00025c0701007387 */ /* 0x000fe20000100800 */
[----:B--2---:R-:W-:-:S05]  /*1f6cd0*/  IADD3 R24, P1, R2, R29, RZ ;  /* 0x0000001d02187210 */ /* 0x004fca0007f3e0ff */
[----:B------:R-:W-:-:S05]  /*1f6ce0*/  IMAD.X R25, R6, 0x1, R28, P1 ;  /* 0x0000000106197824 */ /* 0x000fca00008e061c */
[----:B------:R0:W-:Y:S04]  /*1f6cf0*/  STL.64 [R1+0x17b8], R24 ;  /* 0x0017b81801007387 */ /* 0x0001e80000100a00 */
[----:B0-----:R-:W2:Y:S04]  /*1f6d00*/  LDL.LU.64 R24, [R1+0x7c88] ;  /* 0x007c880001187983 */ /* 0x001ea80000300a00 */
[----:B------:R0:W-:Y:S04]  /*1f6d10*/  STL.64 [R1+0x7c68], R28 ;  /* 0x007c681c01007387 */ /* 0x0001e80000100a00 */
[----:B0-----:R-:W4:Y:S04]  /*1f6d20*/  LDL.LU R28, [R1+0x1e80] ;  /* 0x001e8000011c7983 */ /* 0x001f280000300800 */
[----:B------:R-:W3:Y:S04]  /*1f6d30*/  LDL.LU R29, [R1+0x1e88] ;  /* 0x001e8800011d7983 */ /* 0x000ee80000300800 */
[----:B------:R-:W3:Y:S04]  /*1f6d40*/  LDL.LU R12, [R1+0x1860] ;  /* 0x00186000010c7983 */ /* 0x000ee80000300800 */
[----:B------:R2:W-:Y:S01]  /*1f6d50*/  STL [R1+0x210], R4 ;  /* 0x0002100401007387 */ /* 0x0005e20000100800 */
[----:B------:R-:W-:-:S03]  /*1f6d60*/  F2FP.SATFINITE.E4M3.F32.PACK_AB_MERGE_C R7, R0, R9, RZ ;  /* 0x000000090007723e */ /* 0x000fc600048070ff */
[----:B------:R-:W3:Y:S04]  /*1f6d70*/  LDL.LU R9, [R1+0x1864] ;  /* 0x0018640001097983 */ /* 0x000ee80000300800 */
[----:B------:R3:W-:Y:S01]  /*1f6d80*/  STL [R1+0x794c], R7 ;  /* 0x00794c0701007387 */ /* 0x0007e20000100800 */
[----:B--2---:R-:W-:-:S05]  /*1f6d90*/  IADD3 R4, P1, R2, R25, RZ ;  /* 0x0000001902047210 */ /* 0x004fca0007f3e0ff */
[----:B------:R-:W-:-:S05]  /*1f6da0*/  IMAD.X R5, R6, 0x1, R24, P1 ;  /* 0x0000000106057824 */ /* 0x000fca00008e0618 */
[----:B------:R0:W-:Y:S01]  /*1f6db0*/  STL.64 [R1+0x17e0], R4 ;  /* 0x0017e00401007387 */ /* 0x0001e20000100a00 */
[----:B----4-:R-:W-:Y:S02]  /*1f6dc0*/  F2FP.SATFINITE.E4M3.F32.PACK_AB_MERGE_C R3, R3, R28, RZ ;  /* 0x0000001c0303723e */ /* 0x010fe400048070ff */
[----:B------:R-:W-:Y:S02]  /*1f6dd0*/  IADD3 R28, P1, R2, R23, RZ ;  /* 0x00000017021c7210 */ /* 0x000fe40007f3e0ff */
[----:B---3--:R-:W-:Y:S01]  /*1f6de0*/  F2FP.SATFINITE.E4M3.F32.PACK_AB_MERGE_C R7, R18, R29, RZ ;  /* 0x0000001d1207723e */ /* 0x008fe200048070ff */
[----:B0-----:R-:W2:Y:S04]  /*1f6df0*/  LDL.LU R5, [R1+0x7c80] ;  /* 0x007c800001057983 */ /* 0x001ea80000300800 */
[----:B------:R-:W3:Y:S04]  /*1f6e00*/  LDL.LU R4, [R1+0x1868] ;  /* 0x0018680001047983 */ /* 0x000ee80000300800 */
[----:B------:R-:W3:Y:S04]  /*1f6e10*/  LDL.LU R0, [R1+0x186c] ;  /* 0x00186c0001007983 */ /* 0x000ee80000300800 */
[----:B------:R0:W-:Y:S01]  /*1f6e20*/  STL.64 [R1+0x7c58], R24 ;  /* 0x007c581801007387 */ /* 0x0001e20000100a00 */
[----:B------:R-:W-:Y:S01]  /*1f6e30*/  IMAD.X R29, R6, 0x1, R22, P1 ;  /* 0x00000001061d7824 */ /* 0x000fe200008e0616 */
[----:B------:R-:W-:-:S02]  /*1f6e40*/  IADD3 R18, P1, R2, R21, RZ ;  /* 0x0000001502127210 */ /* 0x000fc40007f3e0ff */
[----:B0-----:R-:W4:Y:S04]  /*1f6e50*/  LDL.LU R24, [R1+0x18a8] ;  /* 0x0018a80001187983 */ /* 0x001f280000300800 */
[----:B------:R-:W4:Y:S04]  /*1f6e60*/  LDL.LU R25, [R1+0x18ac] ;  /* 0x0018ac0001197983 */ /* 0x000f280000300800 */
[----:B------:R0:W-:Y:S04]  /*1f6e70*/  STL [R1+0x7960], R3 ;  /* 0x0079600301007387 */ /* 0x0001e80000100800 */
[----:B------:R-:W-:Y:S04]  /*1f6e80*/  STL [R1+0x7964], R7 ;  /* 0x0079640701007387 */ /* 0x000fe80000100800 */
[----:B------:R1:W-:Y:S01]  /*1f6e90*/  STL.64 [R1+0x7c50], R22 ;  /* 0x007c501601007387 */ /* 0x0003e20000100a00 */
[----:B0-----:R-:W-:-:S03]  /*1f6ea0*/  F2FP.SATFINITE.E4M3.F32.PACK_AB_MERGE_C R3, R8, R10, RZ ;  /* 0x0000000a0803723e */ /* 0x001fc600048070ff */
[----:B-1----:R-:W2:Y:S04]  /*1f6eb0*/  LDL.LU R22, [R1+0x18a0] ;  /* 0x0018a00001167983 */ /* 0x002ea80000300800 */
[----:B------:R-:W2:Y:S04]  /*1f6ec0*/  LDL.LU R23, [R1+0x18a4] ;  /* 0x0018a40001177983 */ /* 0x000ea80000300800 */
[----:B------:R0:W-:Y:S04]  /*1f6ed0*/  STL.64 [R1+0x17f0], R28 ;  /* 0x0017f01c01007387 */ /* 0x0001e80000100a00 */
[----:B------:R-:W3:Y:S04]  /*1f6ee0*/  LDL.LU R7, [R1+0x1838] ;  /* 0x0018380001077983 */ /* 0x000ee80000300800 */
[----:B0-----:R-:W3:Y:S04]  /*1f6ef0*/  LDL.LU R28, [R1+0x183c] ;  /* 0x00183c00011c7983 */ /* 0x001ee80000300800 */
[----:B------:R0:W-:Y:S04]  /*1f6f00*/  STL [R1+0x1b4], R3 ;  /* 0x0001b40301007387 */ /* 0x0001e80000100800 */
[----:B------:R-:W3:Y:S04]  /*1f6f10*/  LDL.LU R10, [R1+0x1800] ;  /* 0x00180000010a7983 */ /* 0x000ee80000300800 */
[----:B------:R-:W3:Y:S04]  /*1f6f20*/  LDL.LU R8, [R1+0x1804] ;  /* 0x0018040001087983 */ /* 0x000ee80000300800 */
[----:B------:R-:W3:Y:S01]  /*1f6f30*/  LDL.LU R29, [R1+0x1808] ;  /* 0x00180800011d7983 */ /* 0x000ee20000300800 */
[----:B0-----:R-:W-:Y:S01]  /*1f6f40*/  F2FP.SATFINITE.E4M3.F32.PACK_AB_MERGE_C R3, R13, R19, RZ ;  /* 0x000000130d03723e */ /* 0x001fe200048070ff */
[----:B------:R-:W-:-:S02]  /*1f6f50*/  IMAD.X R19, R6, 0x1, R20, P1 ;  /* 0x0000000106137824 */ /* 0x000fc400008e0614 */
[----:B------:R-:W3:Y:S04]  /*1f6f60*/  LDL.LU R13, [R1+0x180c] ;  /* 0x00180c00010d7983 */ /* 0x000ee80000300800 */
[----:B------:R-:W-:Y:S04]  /*1f6f70*/  STL [R1+0x7978], R3 ;  /* 0x0079780301007387 */ /* 0x000fe80000100800 */
[----:B------:R0:W-:Y:S04]  /*1f6f80*/  STL.64 [R1+0x17d8], R18 ;  /* 0x0017d81201007387 */ /* 0x0001e80000100a00 */
[----:B0-----:R-:W3:Y:S01]  /*1f6f90*/  LDL.LU.64 R18, [R1+0x7c78] ;  /* 0x007c780001127983 */ /* 0x001ee20000300a00 */
[----:B----4-:R-:W-:-:S05]  /*1f6fa0*/  F2FP.SATFINITE.E4M3.F32.PACK_AB_MERGE_C R3, R25, R24, RZ ;  /* 0x000000181903723e */ /* 0x010fca00048070ff */
[----:B------:R-:W-:Y:S01]  /*1f6fb0*/  STL [R1+0x797c], R3 ;  /* 0x00797c0301007387 */ /* 0x000fe20000100800 */
[----:B--2---:R-:W-:-:S05]  /*1f6fc0*/  F2FP.SATFINITE.E4M3.F32.PACK_AB_MERGE_C R22, R23, R22, RZ ;  /* 0x000000161716723e */ /* 0x004fca00048070ff */
[----:B------:R3:W-:Y:S02]  /*1f6fd0*/  STL [R1+0x17c], R22 ;  /* 0x00017c1601007387 */ /* 0x0007e40000100800 */
[----:B---3--:R-:W-:Y:S02]  /*1f6fe0*/  IADD3 R22, P1, R2, R19, RZ ;  /* 0x0000001302167210 */ /* 0x008fe40007f3e0ff */
[----:B------:R0:W-:Y:S03]  /*1f6ff0*/  STL.64 [R1+0x7c48], R18 ;  /* 0x007c481201007387 */ /* 0x0001e60000100a00 */
[----:B------:R-:W-:Y:S02]  /*1f7000*/  IMAD.X R23, R6, 0x1, R18, P1 ;  /* 0x0000000106177824 */ /* 0x000fe400008e0612 */
[----:B0-----:R-:W2:Y:S04]  /*1f7010*/  LDL.LU R18, [R1+0x1830] ;  /* 0x0018300001127983 */ /* 0x001ea80000300800 */
[----:B------:R-:W2:Y:S04]  /*1f7020*/  LDL.LU R19, [R1+0x1834] ;  /* 0x0018340001137983 */ /* 0x000ea80000300800 */
[----:B------:R0:W-:Y:S01]  /*1f7030*/  STL.64 [R1+0x17a8], R22 ;  /* 0x0017a81601007387 */ /* 0x0001e20000100a00 */
[----:B------:R-:W-:-:S02]  /*1f7040*/  F2FP.SATFINITE.E4M3.F32.PACK_AB_MERGE_C R12, R9, R12, RZ ;  /* 0x0000000c090c723e */ /* 0x000fc400048070ff */
[----:B------:R-:W-:Y:S01]  /*1f7050*/  F2FP.SATFINITE.E4M3.F32.PACK_AB_MERGE_C R4, R0, R4, RZ ;  /* 0x000000040004723e */ /* 0x000fe200048070ff */
[----:B------:R-:W3:Y:S04]  /*1f7060*/  LDL.LU R9, [R1+0x17c0] ;  /* 0x0017c00001097983 */ /* 0x000ee80000300800 */
[----:B------:R-:W3:Y:S04]  /*1f7070*/  LDL.LU R3, [R1+0x17c4] ;  /* 0x0017c40001037983 */ /* 0x000ee80000300800 */
[----:B------:R-:W-:Y:S04]  /*1f7080*/  STL [R1+0x128], R12 ;  /* 0x0001280c01007387 */ /* 0x000fe80000100800 */
        /* <DEDUP_REMOVED lines=9> */
[----:B------:R-:W4:Y:S01]  /*1f7120*/  LDL.LU R0, [R1+0x179c] ;  /* 0x00179c0001007983 */ /* 0x000f220000300800 */
[----:B--2---:R-:W-:-:S02]  /*1f7130*/  F2FP.SATFINITE.E4M3.F32.PACK_AB_MERGE_C R4, R19, R18, RZ ;  /* 0x000000121304723e */ /* 0x004fc400048070ff */
[----:B------:R-:W-:-:S03]  /*1f7140*/  IADD3 R18, P1, R2, R16, RZ ;  /* 0x0000001002127210 */ /* 0x000fc60007f3e0ff */
[----:B------:R0:W-:Y:S02]  /*1f7150*/  STL [R1+0x79b8], R4 ;  /* 0x0079b80401007387 */ /* 0x0001e40000100800 */
[----:B------:R-:W-:Y:S02]  /*1f7160*/  IMAD.X R19, R6, 0x1, R14, P1 ;  /* 0x0000000106137824 */ /* 0x000fe400008e060e */
[----:B------:R-:W2:Y:S01]  /*1f7170*/  LDL.LU R6, [R1+0x7c70] ;  /* 0x007c700001067983 */ /* 0x000ea20000300800 */
[----:B------:R-:W-:Y:S01]  /*1f7180*/  F2FP.SATFINITE.E4M3.F32.PACK_AB_MERGE_C R8, R8, R10, RZ ;  /* 0x0000000a0808723e */ /* 0x000fe200048070ff */
[----:B------:R-:W-:Y:S01]  /*1f7190*/  VIADD R2, R2, UR6 ;  /* 0x0000000602027c36 */ /* 0x000fe20008000000 */
[----:B---3--:R-:W-:Y:S01]  /*1f71a0*/  F2FP.SATFINITE.E4M3.F32.PACK_AB_MERGE_C R3, R3, R9, RZ ;  /* 0x000000090303723e */ /* 0x008fe200048070ff */
[----:B------:R-:W-:Y:S02]  /*1f71b0*/  ULDC UR6, c[0x0][0x248] ;  /* 0x0000920000067ab9 */ /* 0x000fe40000000800 */
[----:B------:R1:W-:Y:S01]  /*1f71c0*/  STL [R1+0x79d0], R8 ;  /* 0x0079d00801007387 */ /* 0x0003e20000100800 */
[----:B0-----:R-:W-:-:S02]  /*1f71d0*/  F2FP.SATFINITE.E4M3.F32.PACK_AB_MERGE_C R4, R28, R7, RZ ;  /* 0x000000071c04723e */ /* 0x001fc400048070ff */
[----:B------:R-:W-:Y:S01]  /*1f71e0*/  IADD3 R28, P1, R2, R27, RZ ;  /* 0x0000001b021c7210 */ /* 0x000fe20007f3e0ff */
[----:B------:R-:W-:Y:S01]  /*1f71f0*/  STL.64 [R1+0x17b0], R18 ;  /* 0x0017b01201007387 */ /* 0x000fe20000100a00 */
[----:B------:R-:W-:-:S03]  /*1f7200*/  F2FP.SATFINITE.E4M3.F32.PACK_AB_MERGE_C R7, R13, R29, RZ ;  /* 0x0000001d0d07723e */ /* 0x000fc600048070ff */
[----:B------:R0:W-:Y:S04]  /*1f7210*/  STL [R1+0x10c], R4 ;  /* 0x00010c0401007387 */ /* 0x0001e80000100800 */
[----:B------:R-:W3:Y:S01]  /*1f7220*/  LDL.LU R10, [R1+0x1764] ;  /* 0x00176400010a7983 */ /* 0x000ee20000300800 */
[----:B-1----:R-:W-:-:S05]  /*1f7230*/  SHF.R.S32.HI R8, RZ, 0x1f, R2 ;  /* 0x0000001fff087819 */ /* 0x002fca0000011402 */
[----:B------:R-:W-:Y:S01]  /*1f7240*/  IMAD.X R29, R8, 0x1, R26, P1 ;  /* 0x00000001081d7824 */ /* 0x000fe200008e061a */
[----:B0-----:R-:W3:Y:S04]  /*1f7250*/  LDL.LU R4, [R1+0x1750] ;  /* 0x0017500001047983 */ /* 0x001ee80000300800 */
[----:B------:R-:W3:Y:S04]  /*1f7260*/  LDL.LU R18, [R1+0x1754] ;  /* 0x0017540001127983 */ /* 0x000ee80000300800 */
[----:B--2---:R0:W-:Y:S04]  /*1f7270*/  STL.64 [R1+0x7a40], R6 ;  /* 0x007a400601007387 */ /* 0x0041e80000100a00 */
[----:B0-----:R-:W2:Y:S04]  /*1f7280*/  LDL.LU R6, [R1+0x1768] ;  /* 0x0017680001067983 */ /* 0x001ea80000300800 */
[----:B------:R-:W2:Y:S04]  /*1f7290*/  LDL.LU R7, [R1+0x176c] ;  /* 0x00176c0001077983 */ /* 0x000ea80000300800 */
[----:B------:R0:W-:Y:S04]  /*1f72a0*/  STL.64 [R1+0x17a0], R28 ;  /* 0x0017a01c01007387 */ /* 0x0001e80000100a00 */
[----:B0-----:R-:W3:Y:S04]  /*1f72b0*/  LDL.LU.64 R28, [R1+0x7c68] ;  /* 0x007c6800011c7983 */ /* 0x001ee80000300a00 */
[----:B------:R-:W2:Y:S04]  /*1f72c0*/  LDL.LU R19, [R1+0x1758] ;  /* 0x0017580001137983 */ /* 0x000ea80000300800 */
[----:B------:R-:W2:Y:S04]  /*1f72d0*/  LDL.LU R13, [R1+0x175c] ;  /* 0x00175c00010d7983 */ /* 0x000ea80000300800 */
[----:B------:R-:W2:Y:S04]  /*1f72e0*/  LDL.LU R9, [R1+0x7c60] ;  /* 0x007c600001097983 */ /* 0x000ea80000300800 */
[----:B------:R4:W-:Y:S02]  /*1f72f0*/  STL [R1+0xec], R3 ;  /* 0x0000ec0301007387 */ /* 0x0009e40000100800 */
[----:B----4-:R-:W-:-:S05]  /*1f7300*/  F2FP.SATFINITE.E4M3.F32.PACK_AB_MERGE_C R3, R25, R24, RZ ;  /* 0x000000181903723e */ /* 0x010fca00048070ff */
[----:B------:R0:W-:Y:S04]  /*1f7310*/  STL [R1+0x79e8], R3 ;  /* 0x0079e80301007387 */ /* 0x0001e80000100800 */
[----:B0-----:R-:W4:Y:S01]  /*1f7320*/  LDL.LU R3, [R1+0x1760] ;  /* 0x0017600001037983 */ /* 0x001f220000300800 */
[----:B---3--:R-:W-:-:S03]  /*1f7330*/  IADD3 R24, P1, R2, R29, RZ ;  /* 0x0000001d02187210 */ /* 0x008fc60007f3e0ff */
[----:B------:R-:W-:Y:S02]  /*1f7340*/  STL [R1+0x7c38], R29 ;  /* 0x007c381d01007387 */ /* 0x000fe40000100800 */
[----:B------:R-:W-:-:S05]  /*1f7350*/  IMAD.X R25, R8, 0x1, R28, P1 ;  /* 0x0000000108197824 */ /* 0x000fca00008e061c */
[----:B------:R0:W-:Y:S04]  /*1f7360*/  STL.64 [R1+0x1788], R24 ;  /* 0x0017881801007387 */ /* 0x0001e80000100a00 */
[----:B0-----:R-:W3:Y:S01]  /*1f7370*/  LDL.LU.64 R24, [R1+0x7c58] ;  /* 0x007c580001187983 */ /* 0x001ee20000300a00 */
[----:B------:R-:W-:Y:S02]  /*1f7380*/  F2FP.SATFINITE.E4M3.F32.PACK_AB_MERGE_C R8, R23, R22, RZ ;  /* 0x000000161708723e */ /* 0x000fe400048070ff */
[----:B------:R-:W-:-:S03]  /*1f7390*/  F2FP.SATFINITE.E4M3.F32.PACK_AB_MERGE_C R0, R0, R12, RZ ;  /* 0x0000000c0000723e */ /* 0x000fc600048070ff */
[----:B--2---:R0:W-:Y:S02]  /*1f73a0*/  STL.64 [R1+0x7a48], R8 ;  /* 0x007a480801007387 */ /* 0x0041e40000100a00 */
[----:B0-----:R-:W-:Y:S02]  /*1f73b0*/  SHF.R.S32.HI R8, RZ, 0x1f, R2 ;  /* 0x0000001fff087819 */ /* 0x001fe40000011402 */
[----:B------:R-:W2:Y:S04]  /*1f73c0*/  LDL.LU R9, [R1+0x1734] ;  /* 0x0017340001097983 */ /* 0x000ea80000300800 */
[----:B------:R0:W-:Y:S04]  /*1f73d0*/  STL [R1+0xdc], R0 ;  /* 0x0000dc0001007387 */ /* 0x0001e80000100800 */
[----:B------:R-:W2:Y:S04]  /*1f73e0*/  LDL.LU R12, [R1+0x1738] ;  /* 0x00173800010c7983 */ /* 0x000ea80000300800 */
[----:B0-----:R-:W2:Y:S01]  /*1f73f0*/  LDL.LU R0, [R1+0x173c] ;  /* 0x00173c0001007983 */ /* 0x001ea20000300800 */
[----:B---3--:R-:W-:-:S05]  /*1f7400*/  IADD3 R22, P1, R2, R25, RZ ;  /* 0x0000001902167210 */ /* 0x008fca0007f3e0ff */
[----:B------:R-:W-:-:S05]  /*1f7410*/  IMAD.X R23, R8, 0x1, R24, P1 ;  /* 0x0000000108177824 */ /* 0x000fca00008e0618 */
[----:B------:R0:W-:Y:S04]  /*1f7420*/  STL.64 [R1+0x1778], R22 ;  /* 0x0017781601007387 */ /* 0x0001e80000100a00 */
[----:B0-----:R-:W3:Y:S01]  /*1f7430*/  LDL.LU.64 R22, [R1+0x7c50] ;  /* 0x007c500001167983 */ /* 0x001ee20000300a00 */
[----:B----4-:R-:W-:Y:S02]  /*1f7440*/  F2FP.SATFINITE.E4M3.F32.PACK_AB_MERGE_C R10, R10, R3, RZ ;  /* 0x000000030a0a723e */ /* 0x010fe400048070ff */
[----:B------:R-:W-:Y:S01]  /*1f7450*/  F2FP.SATFINITE.E4M3.F32.PACK_AB_MERGE_C R3, R7, R6, RZ ;  /* 0x000000060703723e */ /* 0x000fe200048070ff */
[----:B------:R-:W4:Y:S04]  /*1f7460*/  LDL.LU R29, [R1+0x16ec] ;  /* 0x0016ec00011d7983 */ /* 0x000f280000300800 */
[----:B------:R0:W-:Y:S04]  /*1f7470*/  STL.64 [R1+0x7c30], R24 ;  /* 0x007c301801007387 */ /* 0x0001e80000100a00 */
[----:B0-----:R-:W4:Y:S04]  /*1f7480*/  LDL.LU R24, [R1+0x16e4] ;  /* 0x0016e40001187983 */ /* 0x001f280000300800 */
[----:B------:R-:W4:Y:S04]  /*1f7490*/  LDL.LU R25, [R1+0x16e8] ;  /* 0x0016e80001197983 */ /* 0x000f280000300800 */
[----:B------:R0:W-:Y:S04]  /*1f74a0*/  STL [R1+0x7a28], R10 ;  /* 0x007a280a01007387 */ /* 0x0001e80000100800 */
[----:B0-----:R-:W4:Y:S04]  /*1f74b0*/  LDL.LU R10, [R1+0x16e0] ;  /* 0x0016e000010a7983 */ /* 0x001f280000300800 */
[----:B------:R0:W-:Y:S04]  /*1f74c0*/  STL [R1+0x7a50], R3 ;  /* 0x007a500301007387 */ /* 0x0001e80000100800 */
[----:B0-----:R-:W2:Y:S01]  /*1f74d0*/  LDL.LU R3, [R1+0x1730] ;  /* 0x0017300001037983 */ /* 0x001ea20000300800 */
[----:B---3--:R-:W-:-:S03]  /*1f74e0*/  IADD3 R6, P1, R2, R23, RZ ;  /* 0x0000001702067210 */ /* 0x008fc60007f3e0ff */
[----:B------:R0:W-:Y:S02]  /*1f74f0*/  STL.64 [R1+0x7c40], R22 ;  /* 0x007c401601007387 */ /* 0x0001e40000100a00 */
[----:B------:R-:W-:-:S05]  /*1f7500*/  IMAD.X R7, R8, 0x1, R22, P1 ;  /* 0x0000000108077824 */ /* 0x000fca00008e0616 */
[----:B------:R1:W-:Y:S01]  /*1f7510*/  STL.64 [R1+0x1780], R6 ;  /* 0x0017800601007387 */ /* 0x0003e20000100a00 */
[----:B0-----:R-:W-:Y:S02]  /*1f7520*/  SHF.R.S32.HI R22, RZ, 0x1f, R2 ;  /* 0x0000001fff167819 */ /* 0x001fe40000011402 */
[----:B-1----:R-:W-:Y:S02]  /*1f7530*/  F2FP.SATFINITE.E4M3.F32.PACK_AB_MERGE_C R7, R18, R4, RZ ;  /* 0x000000041207723e */ /* 0x002fe400048070ff */
[----:B------:R-:W-:Y:S02]  /*1f7540*/  IADD3 R18, P1, R2, R21, RZ ;  /* 0x0000001502127210 */ /* 0x000fe40007f3e0ff */
[----:B------:R-:W-:Y:S01]  /*1f7550*/  F2FP.SATFINITE.E4M3.F32.PACK_AB_MERGE_C R4, R13, R19, RZ ;  /* 0x000000130d04723e */ /* 0x000fe200048070ff */
[----:B------:R0:W-:Y:S02]  /*1f7560*/  STL [R1+0x7ab0], R7 ;  /* 0x007ab00701007387 */ /* 0x0001e40000100800 */
[----:B------:R-:W-:-:S02]  /*1f7570*/  IMAD.X R19, R22, 0x1, R20, P1 ;  /* 0x0000000116137824 */ /* 0x000fc400008e0614 */
[----:B0-----:R-:W3:Y:S04]  /*1f7580*/  LDL.LU R7, [R1+0x11b4] ;  /* 0x0011b40001077983 */ /* 0x001ee80000300800 */
[----:B------:R-:W3:Y:S04]  /*1f7590*/  LDL.LU R8, [R1+0x11b8] ;  /* 0x0011b80001087983 */ /* 0x000ee80000300800 */
[----:B------:R-:W3:Y:S04]  /*1f75a0*/  LDL.LU R13, [R1+0x11bc] ;  /* 0x0011bc00010d7983 */ /* 0x000ee80000300800 */
[----:B------:R0:W-:Y:S04]  /*1f75b0*/  STL.64 [R1+0x7a78], R4 ;  /* 0x007a780401007387 */ /* 0x0001e80000100a00 */
[----:B0-----:R-:W3:Y:S04]  /*1f75c0*/  LDL.LU R5, [R1+0x11b0] ;  /* 0x0011b00001057983 */ /* 0x001ee80000300800 */
[----:B------:R0:W-:Y:S04]  /*1f75d0*/  STL.64 [R1+0x1770], R18 ;  /* 0x0017701201007387 */ /* 0x0001e80000100a00 */
[----:B0-----:R-:W3:Y:S04]  /*1f75e0*/  LDL.LU.64 R18, [R1+0x7c48] ;  /* 0x007c480001127983 */ /* 0x001ee80000300a00 */
[----:B------:R-:W3:Y:S04]  /*1f75f0*/  LDL.LU R23, [R1+0x1160] ;  /* 0x0011600001177983 */ /* 0x000ee80000300800 */
[----:B------:R-:W3:Y:S01]  /*1f7600*/  LDL.LU R6, [R1+0x1164] ;  /* 0x0011640001067983 */ /* 0x000ee20000300800 */
[----:B--2---:R-:W-:-:S03]  /*1f7610*/  F2FP.SATFINITE.E4M3.F32.PACK_AB_MERGE_C R3, R9, R3, RZ ;  /* 0x000000030903723e */ /* 0x004fc600048070ff */
[----:B------:R3:W-:Y:S01]  /*1f7620*/  STL.64 [R1+0x7c28], R20 ;  /* 0x007c281401007387 */ /* 0x0007e20000100a00 */
[----:B------:R-:W-:-:S03]  /*1f7630*/  F2FP.SATFINITE.E4M3.F32.PACK_AB_MERGE_C R9, R0, R12, RZ ;  /* 0x0000000c0009723e */ /* 0x000fc600048070ff */
[----:B------:R-:W-:Y:S04]  /*1f7640*/  STL [R1+0x7ab4], R3 ;  /* 0x007ab40301007387 */ /* 0x000fe80000100800 */
[----:B------:R-:W2:Y:S04]  /*1f7650*/  LDL.LU R12, [R1+0x1168] ;  /* 0x00116800010c7983 */ /* 0x000ea80000300800 */
[----:B------:R-:W2:Y:S04]  /*1f7660*/  LDL.LU R0, [R1+0x116c] ;  /* 0x00116c0001007983 */ /* 0x000ea80000300800 */
[----:B------:R-:W-:Y:S01]  /*1f7670*/  STL [R1+0x7a98], R9 ;  /* 0x007a980901007387 */ /* 0x000fe20000100800 */
[----:B----4-:R-:W-:-:S02]  /*1f7680*/  F2FP.SATFINITE.E4M3.F32.PACK_AB_MERGE_C R4, R24, R10, RZ ;  /* 0x0000000a1804723e */ /* 0x010fc400048070ff */
[----:B------:R-:W-:Y:S02]  /*1f7690*/  F2FP.SATFINITE.E4M3.F32.PACK_AB_MERGE_C R10, R29, R25, RZ ;  /* 0x000000191d0a723e */ /* 0x000fe400048070ff */
[----:B---3--:R-:W-:Y:S01]  /*1f76a0*/  IADD3 R20, P1, R2, R19, RZ ;  /* 0x0000001302147210 */ /* 0x008fe20007f3e0ff */
[----:B------:R0:W-:Y:S04]  /*1f76b0*/  STL.64 [R1+0x7c20], R18 ;  /* 0x007c201201007387 */ /* 0x0001e80000100a00 */
[----:B------:R-:W-:Y:S01]  /*1f76c0*/  IMAD.X R21, R22, 0x1, R18, P1 ;  /* 0x0000000116157824 */ /* 0x000fe200008e0612 */
[----:B------:R1:W-:Y:S01]  /*1f76d0*/  STL [R1+0x7ab8], R4 ;  /* 0x007ab80401007387 */ /* 0x0003e20000100800 */
[----:B0-----:R-:W-:-:S03]  /*1f76e0*/  IADD3 R18, P1, R2, R17, RZ ;  /* 0x0000001102127210 */ /* 0x001fc60007f3e0ff */
[----:B------:R0:W-:Y:S04]  /*1f76f0*/  STL.64 [R1+0x1768], R20 ;  /* 0x0017681401007387 */ /* 0x0001e80000100a00 */
[----:B------:R3:W-:Y:S01]  /*1f7700*/  STL.64 [R1+0x7aa0], R10 ;  /* 0x007aa00a01007387 */ /* 0x0007e20000100a00 */
[----:B------:R-:W-:-:S03]  /*1f7710*/  IMAD.X R19, R22, 0x1, R15, P1 ;  /* 0x0000000116137824 */ /* 0x000fc600008e060f */
[----:B------:R-:W4:Y:S04]  /*1f7720*/  LDL.LU R29, [R1+0x2f90] ;  /* 0x002f9000011d7983 */ /* 0x000f280000300800 */
[----:B------:R-:W4:Y:S01]  /*1f7730*/  LDL.LU R24, [R1+0x2f98] ;  /* 0x002f980001187983 */ /* 0x000f220000300800 */
[----:B-1----:R-:W-:-:S03]  /*1f7740*/  F2FP.SATFINITE.E4M3.F32.PACK_AB_MERGE_C R4, R7, R5, RZ ;  /* 0x000000050704723e */ /* 0x002fc600048070ff */
[----:B------:R-:W4:Y:S04]  /*1f7750*/  LDL.LU R25, [R1+0x2f9c] ;  /* 0x002f9c0001197983 */ /* 0x000f280000300800 */
[----:B------:R-:W-:Y:S04]  /*1f7760*/  STL.64 [R1+0x1760], R18 ;  /* 0x0017601201007387 */ /* 0x000fe80000100a00 */
[----:B0-----:R-:W4:Y:S01]  /*1f7770*/  LDL.LU R20, [R1+0x2f88] ;  /* 0x002f880001147983 */ /* 0x001f220000300800 */
[----:B---3--:R-:W-:-:S03]  /*1f7780*/  IADD3 R10, P1, R2, R16, RZ ;  /* 0x00000010020a7210 */ /* 0x008fc60007f3e0ff */
[----:B------:R-:W3:Y:S04]  /*1f7790*/  LDL.LU R21, [R1+0x2f8c] ;  /* 0x002f8c0001157983 */ /* 0x000ee80000300800 */
[----:B------:R0:W-:Y:S01]  /*1f77a0*/  STL [R1+0x7ae8], R4 ;  /* 0x007ae80401007387 */ /* 0x0001e20000100800 */
[----:B------:R-:W-:Y:S01]  /*1f77b0*/  IMAD.X R11, R22, 0x1, R14, P1 ;  /* 0x00000001160b7824 */ /* 0x000fe200008e060e */
[----:B------:R-:W-:Y:S02]  /*1f77c0*/  F2FP.SATFINITE.E4M3.F32.PACK_AB_MERGE_C R9, R6, R23, RZ ;  /* 0x000000170609723e */ /* 0x000fe400048070ff */
[----:B0-----:R-:W3:Y:S04]  /*1f77d0*/  LDL.LU R4, [R1+0x2f84] ;  /* 0x002f840001047983 */ /* 0x001ee80000300800 */
[----:B------:R0:W-:Y:S04]  /*1f77e0*/  STL.64 [R1+0x1758], R10 ;  /* 0x0017580a01007387 */ /* 0x0001e80000100a00 */
[----:B------:R-:W3:Y:S04]  /*1f77f0*/  LDL.LU R5, [R1+0x2f70] ;  /* 0x002f700001057983 */ /* 0x000ee80000300800 */
[----:B------:R-:W3:Y:S01]  /*1f7800*/  LDL.LU R7, [R1+0x2f74] ;  /* 0x002f740001077983 */ /* 0x000ee20000300800 */
[----:B0-----:R-:W-:-:S03]  /*1f7810*/  F2FP.SATFINITE.E4M3.F32.PACK_AB_MERGE_C R11, R13, R8, RZ ;  /* 0x000000080d0b723e */ /* 0x001fc600048070ff */
[----:B------:R-:W3:Y:S04]  /*1f7820*/  LDL.LU R8, [R1+0x2f78] ;  /* 0x002f780001087983 */ /* 0x000ee80000300800 */
[----:B------:R-:W3:Y:S04]  /*1f7830*/  LDL.LU R13, [R1+0x2f7c] ;  /* 0x002f7c00010d7983 */ /* 0x000ee80000300800 */
[----:B------:R0:W-:Y:S04]  /*1f7840*/  STL [R1+0x7abc], R11 ;  /* 0x007abc0b01007387 */ /* 0x0001e80000100800 */
[----:B0-----:R-:W3:Y:S04]  /*1f7850*/  LDL.LU R11, [R1+0x2f80] ;  /* 0x002f8000010b7983 */ /* 0x001ee80000300800 */
[----:B------:R0:W-:Y:S04]  /*1f7860*/  STL [R1+0x7aec], R9 ;  /* 0x007aec0901007387 */ /* 0x0001e80000100800 */
[----:B0-----:R-:W4:Y:S01]  /*1f7870*/  LDL.LU R9, [R1+0x2f94] ;  /* 0x002f940001097983 */ /* 0x001f220000300800 */
[----:B--2---:R-:W-:Y:S01]  /*1f7880*/  F2FP.SATFINITE.E4M3.F32.PACK_AB_MERGE_C R6, R0, R12, RZ ;  /* 0x0000000c0006723e */ /* 0x004fe200048070ff */
[----:B------:R-:W-:Y:S01]  /*1f7890*/  VIADD R2, R2, UR6 ;  /* 0x0000000602027c36 */ /* 0x000fe20008000000 */
[----:B------:R-:W-:-:S03]  /*1f78a0*/  ULDC UR6, c[0x0][0x248] ;  /* 0x0000920000067ab9 */ /* 0x000fc60000000800 */
[----:B------:R0:W-:Y:S01]  /*1f78b0*/  STL [R1+0x7af0], R6 ;  /* 0x007af00601007387 */ /* 0x0001e20000100800 */
[----:B------:R-:W-:-:S03]  /*1f78c0*/  IADD3 R22, P1, R2, R27, RZ ;  /* 0x0000001b02167210 */ /* 0x000fc60007f3e0ff */
[----:B0-----:R-:W2:Y:S04]  /*1f78d0*/  LDL.LU R6, [R1+0x2f64] ;  /* 0x002f640001067983 */ /* 0x001ea80000300800 */
[----:B------:R-:W2:Y:S04]  /*1f78e0*/  LDL.LU R18, [R1+0x2f68] ;  /* 0x002f680001127983 */ /* 0x000ea80000300800 */
[----:B------:R-:W2:Y:S04]  /*1f78f0*/  LDL.LU R19, [R1+0x2f6c] ;  /* 0x002f6c0001137983 */ /* 0x000ea80000300800 */
[----:B------:R0:W-:Y:S02]  /*1f7900*/  STL [R1+0x7c18], R27 ;  /* 0x007c181b01007387 */ /* 0x0001e40000100800 */
[----:B0-----:R-:W-:-:S05]  /*1f7910*/  SHF.R.S32.HI R27, RZ, 0x1f, R2 ;  /* 0x0000001fff1b7819 */ /* 0x001fca0000011402 */
[----:B------:R-:W-:-:S05]  /*1f7920*/  IMAD.X R23, R27, 0x1, R26, P1 ;  /* 0x000000011b177824 */ /* 0x000fca00008e061a */
[----:B------:R0:W-:Y:S04]  /*1f7930*/  STL.64 [R1+0x1750], R22 ;  /* 0x0017501601007387 */ /* 0x0001e80000100a00 */
[----:B0-----:R-:W2:Y:S04]  /*1f7940*/  LDL.LU.64 R22, [R1+0x7c40] ;  /* 0x007c400001167983 */ /* 0x001ea80000300a00 */
[----:B------:R-:W2:Y:S04]  /*1f7950*/  LDL.LU R10, [R1+0x2f50] ;  /* 0x002f5000010a7983 */ /* 0x000ea80000300800 */
[----:B------:R-:W2:Y:S04]  /*1f7960*/  LDL.LU R3, [R1+0x2f54] ;  /* 0x002f540001037983 */ /* 0x000ea80000300800 */
[----:B------:R-:W2:Y:S04]  /*1f7970*/  LDL.LU R12, [R1+0x2f58] ;  /* 0x002f5800010c7983 */ /* 0x000ea80000300800 */
[----:B------:R-:W2:Y:S01]  /*1f7980*/  LDL.LU R0, [R1+0x2f5c] ;  /* 0x002f5c0001007983 */ /* 0x000ea20000300800 */
[----:B----4-:R-:W-:-:S03]  /*1f7990*/  F2FP.SATFINITE.E4M3.F32.PACK_AB_MERGE_C R9, R9, R29, RZ ;  /* 0x0000001d0909723e */ /* 0x010fc600048070ff */
[----:B------:R-:W4:Y:S04]  /*1f79a0*/  LDL.LU R29, [R1+0x7c38] ;  /* 0x007c3800011d7983 */ /* 0x000f280000300800 */
[----:B------:R0:W-:Y:S02]  /*1f79b0*/  STL [R1+0x1d68], R9 ;  /* 0x001d680901007387 */ /* 0x0001e40000100800 */
[----:B0-----:R-:W-:-:S05]  /*1f79c0*/  F2FP.SATFINITE.E4M3.F32.PACK_AB_MERGE_C R9, R25, R24, RZ ;  /* 0x000000181909723e */ /* 0x001fca00048070ff */
[----:B------:R-:W-:Y:S01]  /*1f79d0*/  STL [R1+0x1d64], R9 ;  /* 0x001d640901007387 */ /* 0x000fe20000100800 */
[----:B----4-:R-:W-:-:S05]  /*1f79e0*/  IADD3 R24, P1, R2, R29, RZ ;  /* 0x0000001d02187210 */ /* 0x010fca0007f3e0ff */
[----:B------:R-:W-:-:S05]  /*1f79f0*/  IMAD.X R25, R27, 0x1, R28, P1 ;  /* 0x000000011b197824 */ /* 0x000fca00008e061c */
[----:B------:R0:W-:Y:S04]  /*1f7a00*/  STL.64 [R1+0x1748], R24 ;  /* 0x0017481801007387 */ /* 0x0001e80000100a00 */
[----:B0-----:R-:W4:Y:S01]  /*1f7a10*/  LDL.LU.64 R24, [R1+0x7c30] ;  /* 0x007c300001187983 */ /* 0x001f220000300a00 */
[----:B---3--:R-:W-:Y:S02]  /*1f7a20*/  F2FP.SATFINITE.E4M3.F32.PACK_AB_MERGE_C R11, R4, R11, RZ ;  /* 0x0000000b040b723e */ /* 0x008fe400048070ff */
[----:B------:R-:W-:Y:S01]  /*1f7a30*/  F2FP.SATFINITE.E4M3.F32.PACK_AB_MERGE_C R4, R21, R20, RZ ;  /* 0x000000141504723e */ /* 0x000fe200048070ff */
[----:B------:R-:W3:Y:S04]  /*1f7a40*/  LDL.LU R9, [R1+0x2f44] ;  /* 0x002f440001097983 */ /* 0x000ee80000300800 */
[----:B------:R0:W-:Y:S01]  /*1f7a50*/  STL [R1+0x1d88], R11 ;  /* 0x001d880b01007387 */ /* 0x0001e20000100800 */
[----:B------:R-:W-:-:S03]  /*1f7a60*/  F2FP.SATFINITE.E4M3.F32.PACK_AB_MERGE_C R7, R7, R5, RZ ;  /* 0x000000050707723e */ /* 0x000fc600048070ff */
[----:B0-----:R-:W3:Y:S04]  /*1f7a70*/  LDL.LU R11, [R1+0x2f48] ;  /* 0x002f4800010b7983 */ /* 0x001ee80000300800 */
[----:B------:R0:W-:Y:S01]  /*1f7a80*/  STL [R1+0x1d84], R4 ;  /* 0x001d840401007387 */ /* 0x0001e20000100800 */
[----:B------:R-:W-:-:S03]  /*1f7a90*/  F2FP.SATFINITE.E4M3.F32.PACK_AB_MERGE_C R5, R13, R8, RZ ;  /* 0x000000080d05723e */ /* 0x000fc600048070ff */
[----:B0-----:R-:W3:Y:S01]  /*1f7aa0*/  LDL.LU R4, [R1+0x2f4c] ;  /* 0x002f4c0001047983 */ /* 0x001ee20000300800 */
[----:B----4-:R-:W-:-:S03]  /*1f7ab0*/  IADD3 R20, P1, R2, R25, RZ ;  /* 0x0000001902147210 */ /* 0x010fc60007f3e0ff */
[----:B------:R0:W-:Y:S02]  /*1f7ac0*/  STL.64 [R1+0x7c10], R24 ;  /* 0x007c101801007387 */ /* 0x0001e40000100a00 */
[----:B------:R-:W-:Y:S02]  /*1f7ad0*/  IMAD.X R21, R27, 0x1, R24, P1 ;  /* 0x000000011b157824 */ /* 0x000fe400008e0618 */
[----:B0-----:R-:W4:Y:S04]  /*1f7ae0*/  LDL.LU R25, [R1+0x2f60] ;  /* 0x002f600001197983 */ /* 0x001f280000300800 */
[----:B------:R2:W-:Y:S04]  /*1f7af0*/  STL.64 [R1+0x1740], R20 ;  /* 0x0017401401007387 */ /* 0x0005e80000100a00 */
[----:B------:R-:W3:Y:S04]  /*1f7b00*/  LDL.LU R24, [R1+0x2f34] ;  /* 0x002f340001187983 */ /* 0x000ee80000300800 */
[----:B------:R-:W-:Y:S04]  /*1f7b10*/  STL [R1+0x1da0], R7 ;  /* 0x001da00701007387 */ /* 0x000fe80000100800 */
[----:B------:R-:W-:Y:S01]  /*1f7b20*/  STL [R1+0x1d9c], R5 ;  /* 0x001d9c0501007387 */ /* 0x000fe20000100800 */
[----:B--2---:R-:W-:-:S05]  /*1f7b30*/  IADD3 R20, P1, R2, R23, RZ ;  /* 0x0000001702147210 */ /* 0x004fca0007f3e0ff */
[----:B------:R-:W-:-:S05]  /*1f7b40*/  IMAD.X R21, R27, 0x1, R22, P1 ;  /* 0x000000011b157824 */ /* 0x000fca00008e0616 */
[----:B------:R0:W-:Y:S04]  /*1f7b50*/  STL.64 [R1+0x1738], R20 ;  /* 0x0017381401007387 */ /* 0x0001e80000100a00 */
[----:B0-----:R-:W2:Y:S04]  /*1f7b60*/  LDL.LU.64 R20, [R1+0x7c28] ;  /* 0x007c280001147983 */ /* 0x001ea80000300a00 */
[----:B------:R-:W3:Y:S04]  /*1f7b70*/  LDL.LU R5, [R1+0x2f38] ;  /* 0x002f380001057983 */ /* 0x000ee80000300800 */
[----:B------:R-:W3:Y:S04]  /*1f7b80*/  LDL.LU R7, [R1+0x2f3c] ;  /* 0x002f3c0001077983 */ /* 0x000ee80000300800 */
[----:B------:R-:W3:Y:S04]  /*1f7b90*/  LDL.LU R8, [R1+0x3020] ;  /* 0x0030200001087983 */ /* 0x000ee80000300800 */
[----:B------:R-:W3:Y:S04]  /*1f7ba0*/  LDL.LU R13, [R1+0x3024] ;  /* 0x00302400010d7983 */ /* 0x000ee80000300800 */
[----:B------:R0:W-:Y:S04]  /*1f7bb0*/  STL.64 [R1+0x7c08], R22 ;  /* 0x007c081601007387 */ /* 0x0001e80000100a00 */
[----:B0-----:R-:W3:Y:S04]  /*1f7bc0*/  LDL.LU R23, [R1+0x2f40] ;  /* 0x002f400001177983 */ /* 0x001ee80000300800 */
[----:B------:R-:W3:Y:S01]  /*1f7bd0*/  LDL.LU R22, [R1+0x2f30] ;  /* 0x002f300001167983 */ /* 0x000ee20000300800 */
[----:B----4-:R-:W-:-:S02]  /*1f7be0*/  F2FP.SATFINITE.E4M3.F32.PACK_AB_MERGE_C R25, R6, R25, RZ ;  /* 0x000000190619723e */ /* 0x010fc400048070ff */
        /* <DEDUP_REMOVED lines=8> */
[----:B------:R-:W-:Y:S01]  /*1f7c70*/  STL.64 [R1+0x7c00], R20 ;  /* 0x007c001401007387 */ /* 0x000fe20000100a00 */
[----:B------:R-:W-:-:S03]  /*1f7c80*/  F2FP.SATFINITE.E4M3.F32.PACK_AB_MERGE_C R0, R0, R12, RZ ;  /* 0x0000000c0000723e */ /* 0x000fc600048070ff */
[----:B------:R-:W4:Y:S04]  /*1f7c90*/  LDL.LU R25, [R1+0x3028] ;  /* 0x0030280001197983 */ /* 0x000f280000300800 */
[----:B------:R0:W-:Y:S04]  /*1f7ca0*/  STL [R1+0x1dd0], R3 ;  /* 0x001dd00301007387 */ /* 0x0001e80000100800 */
[----:B------:R-:W4:Y:S04]  /*1f7cb0*/  LDL.LU R6, [R1+0x302c] ;  /* 0x00302c0001067983 */ /* 0x000f280000300800 */
[----:B------:R1:W-:Y:S04]  /*1f7cc0*/  STL [R1+0x1dcc], R0 ;  /* 0x001dcc0001007387 */ /* 0x0003e80000100800 */
[----:B------:R-:W4:Y:S01]  /*1f7cd0*/  LDL.LU R10, [R1+0x3010] ;  /* 0x00301000010a7983 */ /* 0x000f220000300800 */
[----:B---3--:R-:W-:-:S03]  /*1f7ce0*/  F2FP.SATFINITE.E4M3.F32.PACK_AB_MERGE_C R9, R9, R23, RZ ;  /* 0x000000170909723e */ /* 0x008fc600048070ff */
[----:B0-----:R-:W3:Y:S04]  /*1f7cf0*/  LDL.LU R3, [R1+0x3014] ;  /* 0x0030140001037983 */ /* 0x001ee80000300800 */
[----:B------:R-:W3:Y:S04]  /*1f7d00*/  LDL.LU R12, [R1+0x3018] ;  /* 0x00301800010c7983 */ /* 0x000ee80000300800 */
[----:B-1----:R-:W3:Y:S01]  /*1f7d10*/  LDL.LU R0, [R1+0x301c] ;  /* 0x00301c0001007983 */ /* 0x002ee20000300800 */
[----:B------:R-:W-:Y:S02]  /*1f7d20*/  F2FP.SATFINITE.E4M3.F32.PACK_AB_MERGE_C R4, R4, R11, RZ ;  /* 0x0000000b0404723e */ /* 0x000fe400048070ff */
[----:B--2---:R-:W-:Y:S01]  /*1f7d30*/  IADD3 R20, P1, R2, R19, RZ ;  /* 0x0000001302147210 */ /* 0x004fe20007f3e0ff */
[----:B------:R0:W-:Y:S04]  /*1f7d40*/  STL [R1+0x7bf0], R19 ;  /* 0x007bf01301007387 */ /* 0x0001e80000100800 */
[----:B------:R-:W-:-:S05]  /*1f7d50*/  IMAD.X R21, R27, 0x1, R18, P1 ;  /* 0x000000011b157824 */ /* 0x000fca00008e0612 */
[----:B------:R-:W-:Y:S04]  /*1f7d60*/  STL.64 [R1+0x1728], R20 ;  /* 0x0017281401007387 */ /* 0x000fe80000100a00 */
[----:B------:R1:W-:Y:S04]  /*1f7d70*/  STL [R1+0x1de0], R9 ;  /* 0x001de00901007387 */ /* 0x0003e80000100800 */
[----:B------:R2:W-:Y:S04]  /*1f7d80*/  STL [R1+0x1ddc], R4 ;  /* 0x001ddc0401007387 */ /* 0x0005e80000100800 */
[----:B------:R-:W3:Y:S01]  /*1f7d90*/  LDL.LU R23, [R1+0x3000] ;  /* 0x0030000001177983 */ /* 0x000ee20000300800 */
[----:B0-----:R-:W-:-:S03]  /*1f7da0*/  F2FP.SATFINITE.E4M3.F32.PACK_AB_MERGE_C R19, R24, R22, RZ ;  /* 0x000000161813723e */ /* 0x001fc600048070ff */
[----:B-1----:R-:W3:Y:S01]  /*1f7db0*/  LDL.LU R9, [R1+0x3004] ;  /* 0x0030040001097983 */ /* 0x002ee20000300800 */
[----:B------:R-:W-:-:S03]  /*1f7dc0*/  IADD3 R20, P1, R2, R17, RZ ;  /* 0x0000001102147210 */ /* 0x000fc60007f3e0ff */
[----:B------:R-:W3:Y:S02]  /*1f7dd0*/  LDL.LU R11, [R1+0x3008] ;  /* 0x00300800010b7983 */ /* 0x000ee40000300800 */
[----:B------:R-:W-:-:S05]  /*1f7de0*/  IMAD.X R21, R27, 0x1, R15, P1 ;  /* 0x000000011b157824 */ /* 0x000fca00008e060f */
[----:B------:R0:W-:Y:S04]  /*1f7df0*/  STL.64 [R1+0x1718], R20 ;  /* 0x0017181401007387 */ /* 0x0001e80000100a00 */
[----:B--2---:R-:W2:Y:S04]  /*1f7e00*/  LDL.LU R4, [R1+0x300c] ;  /* 0x00300c0001047983 */ /* 0x004ea80000300800 */
[----:B------:R-:W-:Y:S04]  /*1f7e10*/  STL.64 [R1+0x7bf8], R16 ;  /* 0x007bf81001007387 */ /* 0x000fe80000100a00 */
[----:B------:R4:W-:Y:S01]  /*1f7e20*/  STL [R1+0x1dfc], R19 ;  /* 0x001dfc1301007387 */ /* 0x0009e20000100800 */
[----:B0-----:R-:W-:-:S05]  /*1f7e30*/  IADD3 R20, P1, R2, R16, RZ ;  /* 0x0000001002147210 */ /* 0x001fca0007f3e0ff */
[----:B------:R-:W-:Y:S02]  /*1f7e40*/  IMAD.X R21, R27, 0x1, R14, P1 ;  /* 0x000000011b157824 */ /* 0x000fe400008e060e */
[----:B------:R-:W2:Y:S01]  /*1f7e50*/  LDL.LU R27, [R1+0x7c18] ;  /* 0x007c1800011b7983 */ /* 0x000ea20000300800 */
[----:B------:R-:W-:Y:S01]  /*1f7e60*/  F2FP.SATFINITE.E4M3.F32.PACK_AB_MERGE_C R7, R7, R5, RZ ;  /* 0x000000050707723e */ /* 0x000fe200048070ff */
[----:B------:R-:W-:Y:S01]  /*1f7e70*/  VIADD R2, R2, UR6 ;  /* 0x0000000602027c36 */ /* 0x000fe20008000000 */
[----:B------:R-:W-:Y:S01]  /*1f7e80*/  F2FP.SATFINITE.E4M3.F32.PACK_AB_MERGE_C R5, R13, R8, RZ ;  /* 0x000000080d05723e */ /* 0x000fe200048070ff */
[----:B------:R0:W-:Y:S01]  /*1f7e90*/  STL.64 [R1+0x1720], R20 ;  /* 0x0017201401007387 */ /* 0x0001e20000100a00 */
[----:B----4-:R-:W-:Y:S02]  /*1f7ea0*/  F2FP.SATFINITE.E4M3.F32.PACK_AB_MERGE_C R19, R6, R25, RZ ;  /* 0x000000190613723e */ /* 0x010fe400048070ff */
[----:B---3--:R-:W-:Y:S02]  /*1f7eb0*/  F2FP.SATFINITE.E4M3.F32.PACK_AB_MERGE_C R3, R3, R10, RZ ;  /* 0x0000000a0303723e */ /* 0x008fe400048070ff */
[----:B------:R-:W-:-:S02]  /*1f7ec0*/  SHF.R.S32.HI R6, RZ, 0x1f, R2 ;  /* 0x0000001fff067819 */ /* 0x000fc40000011402 */
[----:B------:R-:W-:Y:S01]  /*1f7ed0*/  F2FP.SATFINITE.E4M3.F32.PACK_AB_MERGE_C R0, R0, R12, RZ ;  /* 0x0000000c0000723e */ /* 0x000fe200048070ff */
[----:B------:R-:W-:Y:S01]  /*1f7ee0*/  ULDC UR6, c[0x0][0x248] ;  /* 0x0000920000067ab9 */ /* 0x000fe20000000800 */
[----:B0-----:R-:W3:Y:S04]  /*1f7ef0*/  LDL.LU R20, [R1+0x2ff0] ;  /* 0x002ff00001147983 */ /* 0x001ee80000300800 */
[----:B------:R-:W-:Y:S04]  /*1f7f00*/  STL [R1+0x1df8], R7 ;  /* 0x001df80701007387 */ /* 0x000fe80000100800 */
[----:B------:R-:W3:Y:S04]  /*1f7f10*/  LDL.LU R21, [R1+0x2ff4] ;  /* 0x002ff40001157983 */ /* 0x000ee80000300800 */
        /* <DEDUP_REMOVED lines=8> */
[----:B0-----:R-:W4:Y:S01]  /*1f7fa0*/  LDL.LU R19, [R1+0x2fd0] ;  /* 0x002fd00001137983 */ /* 0x001f220000300800 */
[----:B--2---:R-:W-:-:S05]  /*1f7fb0*/  IADD3 R24, P1, R2, R27, RZ ;  /* 0x0000001b02187210 */ /* 0x004fca0007f3e0ff */
[----:B------:R-:W-:-:S05]  /*1f7fc0*/  IMAD.X R25, R6, 0x1, R26, P1 ;  /* 0x0000000106197824 */ /* 0x000fca00008e061a */
[----:B------:R-:W-:Y:S04]  /*1f7fd0*/  STL.64 [R1+0x1710], R24 ;  /* 0x0017101801007387 */ /* 0x000fe80000100a00 */
[----:B------:R0:W-:Y:S04]  /*1f7fe0*/  STL [R1+0x1e24], R3 ;  /* 0x001e240301007387 */ /* 0x0001e80000100800 */
[----:B------:R-:W2:Y:S04]  /*1f7ff0*/  LDL.LU R10, [R1+0x2fc0] ;  /* 0x002fc000010a7983 */ /* 0x000ea80000300800 */
[----:B------:R1:W-:Y:S04]  /*1f8000*/  STL [R1+0x1e20], R0 ;  /* 0x001e200001007387 */ /* 0x0003e80000100800 */
[----:B0-----:R-:W2:Y:S01]  /*1f8010*/  LDL.LU R3, [R1+0x2fc4] ;  /* 0x002fc40001037983 */ /* 0x001ea20000300800 */
[----:B------:R-:W-:-:S03]  /*1f8020*/  IADD3 R24, P1, R2, R29, RZ ;  /* 0x0000001d02187210 */ /* 0x000fc60007f3e0ff */
[----:B------:R-:W2:Y:S04]  /*1f8030*/  LDL.LU R12, [R1+0x2fc8] ;  /* 0x002fc800010c7983 */ /* 0x000ea80000300800 */
[----:B-1----:R-:W2:Y:S01]  /*1f8040*/  LDL.LU R0, [R1+0x2fcc] ;  /* 0x002fcc0001007983 */ /* 0x002ea20000300800 */
[----:B------:R-:W-:-:S05]  /*1f8050*/  IMAD.X R25, R6, 0x1, R28, P1 ;  /* 0x0000000106197824 */ /* 0x000fca00008e061c */
[----:B------:R0:W-:Y:S04]  /*1f8060*/  STL.64 [R1+0x1708], R24 ;  /* 0x0017081801007387 */ /* 0x0001e80000100a00 */
[----:B0-----:R-:W3:Y:S01]  /*1f8070*/  LDL.LU.64 R24, [R1+0x7c10] ;  /* 0x007c100001187983 */ /* 0x001ee20000300a00 */
[----:B------:R-:W-:-:S03]  /*1f8080*/  F2FP.SATFINITE.E4M3.F32.PACK_AB_MERGE_C R22, R9, R23, RZ ;  /* 0x000000170916723e */ /* 0x000fc600048070ff */
[----:B------:R-:W2:Y:S04]  /*1f8090*/  LDL.LU R9, [R1+0x2fb4] ;  /* 0x002fb40001097983 */ /* 0x000ea80000300800 */
[----:B------:R3:W-:Y:S01]  /*1f80a0*/  STL [R1+0x1e38], R22 ;  /* 0x001e381601007387 */ /* 0x0007e20000100800 */
[----:B------:R-:W-:-:S05]  /*1f80b0*/  F2FP.SATFINITE.E4M3.F32.PACK_AB_MERGE_C R4, R4, R11, RZ ;  /* 0x0000000b0404723e */ /* 0x000fca00048070ff */
[----:B------:R-:W-:Y:S01]  /*1f80c0*/  STL [R1+0x1e34], R4 ;  /* 0x001e340401007387 */ /* 0x000fe20000100800 */
[----:B---3--:R-:W-:-:S05]  /*1f80d0*/  IADD3 R22, P1, R2, R25, RZ ;  /* 0x0000001902167210 */ /* 0x008fca0007f3e0ff */
[----:B------:R-:W-:-:S05]  /*1f80e0*/  IMAD.X R23, R6, 0x1, R24, P1 ;  /* 0x0000000106177824 */ /* 0x000fca00008e0618 */
[----:B------:R0:W-:Y:S04]  /*1f80f0*/  STL.64 [R1+0x16f8], R22 ;  /* 0x0016f81601007387 */ /* 0x0001e80000100a00 */
[----:B0-----:R-:W3:Y:S04]  /*1f8100*/  LDL.LU.64 R22, [R1+0x7c08] ;  /* 0x007c080001167983 */ /* 0x001ee80000300a00 */
[----:B------:R-:W2:Y:S04]  /*1f8110*/  LDL.LU R11, [R1+0x2fb8] ;  /* 0x002fb800010b7983 */ /* 0x000ea80000300800 */
[----:B------:R-:W2:Y:S01]  /*1f8120*/  LDL.LU R4, [R1+0x2fbc] ;  /* 0x002fbc0001047983 */ /* 0x000ea20000300800 */
[----:B------:R-:W-:-:S03]  /*1f8130*/  F2FP.SATFINITE.E4M3.F32.PACK_AB_MERGE_C R21, R21, R20, RZ ;  /* 0x000000141515723e */ /* 0x000fc600048070ff */
[----:B------:R0:W-:Y:S01]  /*1f8140*/  STL.64 [R1+0x7be8], R24 ;  /* 0x007be81801007387 */ /* 0x0001e20000100a00 */
[----:B----4-:R-:W-:-:S03]  /*1f8150*/  F2FP.SATFINITE.E4M3.F32.PACK_AB_MERGE_C R20, R7, R5, RZ ;  /* 0x000000050714723e */ /* 0x010fc600048070ff */
[----:B0-----:R-:W4:Y:S04]  /*1f8160*/  LDL.LU R24, [R1+0x2fdc] ;  /* 0x002fdc0001187983 */ /* 0x001f280000300800 */
[----:B------:R-:W2:Y:S04]  /*1f8170*/  LDL.LU R25, [R1+0x2fb0] ;  /* 0x002fb00001197983 */ /* 0x000ea80000300800 */
[----:B------:R-:W2:Y:S04]  /*1f8180*/  LDL.LU R5, [R1+0x30b0] ;  /* 0x0030b00001057983 */ /* 0x000ea80000300800 */
[----:B------:R-:W-:Y:S04]  /*1f8190*/  STL [R1+0x1e54], R21 ;  /* 0x001e541501007387 */ /* 0x000fe80000100800 */
[----:B------:R-:W2:Y:S04]  /*1f81a0*/  LDL.LU R7, [R1+0x30b4] ;  /* 0x0030b40001077983 */ /* 0x000ea80000300800 */
[----:B------:R3:W-:Y:S02]  /*1f81b0*/  STL [R1+0x1e4c], R20 ;  /* 0x001e4c1401007387 */ /* 0x0007e40000100800 */
[----:B---3--:R-:W-:-:S05]  /*1f81c0*/  IADD3 R20, P1, R2, R23, RZ ;  /* 0x0000001702147210 */ /* 0x008fca0007f3e0ff */
[----:B------:R-:W-:-:S05]  /*1f81d0*/  IMAD.X R21, R6, 0x1, R22, P1 ;  /* 0x0000000106157824 */ /* 0x000fca00008e0616 */
        /* <DEDUP_REMOVED lines=18> */
[----:B--2---:R-:W-:Y:S02]  /*1f8300*/  F2FP.SATFINITE.E4M3.F32.PACK_AB_MERGE_C R24, R24, R21, RZ ;  /* 0x000000151818723e */ /* 0x004fe400048070ff */
[----:B------:R-:W-:Y:S02]  /*1f8310*/  F2FP.SATFINITE.E4M3.F32.PACK_AB_MERGE_C R3, R3, R10, RZ ;  /* 0x0000000a0303723e */ /* 0x000fe400048070ff */
[----:B------:R-:W-:Y:S02]  /*1f8320*/  F2FP.SATFINITE.E4M3.F32.PACK_AB_MERGE_C R0, R0, R12, RZ ;  /* 0x0000000c0000723e */ /* 0x000fe400048070ff */
[----:B------:R-:W-:-:S02]  /*1f8330*/  F2FP.SATFINITE.E4M3.F32.PACK_AB_MERGE_C R9, R9, R25, RZ ;  /* 0x000000190909723e */ /* 0x000fc400048070ff */
[----:B------:R-:W-:Y:S02]  /*1f8340*/  F2FP.SATFINITE.E4M3.F32.PACK_AB_MERGE_C R4, R4, R11, RZ ;  /* 0x0000000b0404723e */ /* 0x000fe400048070ff */
[----:B------:R-:W-:Y:S02]  /*1f8350*/  F2FP.SATFINITE.E4M3.F32.PACK_AB_MERGE_C R5, R7, R5, RZ ;  /* 0x000000050705723e */ /* 0x000fe400048070ff */
[----:B----4-:R-:W-:Y:S01]  /*1f8360*/  IADD3 R20, P1, R2, R19, RZ ;  /* 0x0000001302147210 */ /* 0x010fe20007f3e0ff */
[----:B------:R-:W-:Y:S04]  /*1f8370*/  STL [R1+0x7bd0], R19 ;  /* 0x007bd01301007387 */ /* 0x000fe80000100800 */
[----:B------:R-:W-:Y:S01]  /*1f8380*/  STL [R1+0x1e7c], R24 ;  /* 0x001e7c1801007387 */ /* 0x000fe20000100800 */
[----:B------:R-:W-:-:S03]  /*1f8390*/  IMAD.X R21, R6, 0x1, R18, P1 ;  /* 0x0000000106157824 */ /* 0x000fc600008e0612 */
[----:B------:R-:W2:Y:S04]  /*1f83a0*/  LDL.LU R10, [R1+0x30a0] ;  /* 0x0030a000010a7983 */ /* 0x000ea80000300800 */
[----:B------:R-:W-:Y:S04]  /*1f83b0*/  STL.64 [R1+0x16e8], R20 ;  /* 0x0016e81401007387 */ /* 0x000fe80000100a00 */
[----:B------:R0:W-:Y:S04]  /*1f83c0*/  STL [R1+0x20b8], R3 ;  /* 0x0020b80301007387 */ /* 0x0001e80000100800 */
[----:B0-----:R-:W2:Y:S04]  /*1f83d0*/  LDL.LU R3, [R1+0x30a4] ;  /* 0x0030a40001037983 */ /* 0x001ea80000300800 */
[----:B------:R0:W-:Y:S04]  /*1f83e0*/  STL [R1+0x20b4], R0 ;  /* 0x0020b40001007387 */ /* 0x0001e80000100800 */
[----:B------:R-:W4:Y:S04]  /*1f83f0*/  LDL.LU R12, [R1+0x30a8] ;  /* 0x0030a800010c7983 */ /* 0x000f280000300800 */
[----:B0-----:R-:W4:Y:S01]  /*1f8400*/  LDL.LU R0, [R1+0x30ac] ;  /* 0x0030ac0001007983 */ /* 0x001f220000300800 */
[----:B---3--:R-:W-:-:S05]  /*1f8410*/  IADD3 R20, P1, R2, R17, RZ ;  /* 0x0000001102147210 */ /* 0x008fca0007f3e0ff */
[----:B------:R-:W-:-:S05]  /*1f8420*/  IMAD.X R21, R6, 0x1, R15, P1 ;  /* 0x0000000106157824 */ /* 0x000fca00008e060f */
[----:B------:R0:W-:Y:S04]  /*1f8430*/  STL.64 [R1+0x16d8], R20 ;  /* 0x0016d81401007387 */ /* 0x0001e80000100a00 */
[----:B------:R-:W-:Y:S04]  /*1f8440*/  STL.64 [R1+0x7bd8], R16 ;  /* 0x007bd81001007387 */ /* 0x000fe80000100a00 */
[----:B------:R-:W-:Y:S01]  /*1f8450*/  STL [R1+0x2f34], R9 ;  /* 0x002f340901007387 */ /* 0x000fe20000100800 */
[----:B0-----:R-:W-:-:S05]  /*1f8460*/  IADD3 R20, P1, R2, R16, RZ ;  /* 0x0000001002147210 */ /* 0x001fca0007f3e0ff */
[----:B------:R-:W-:-:S05]  /*1f8470*/  IMAD.X R21, R6, 0x1, R14, P1 ;  /* 0x0000000106157824 */ /* 0x000fca00008e060e */
[----:B------:R0:W-:Y:S01]  /*1f8480*/  STL.64 [R1+0x16e0], R20 ;  /* 0x0016e01401007387 */ /* 0x0001e20000100a00 */
[----:B------:R-:W-:Y:S01]  /*1f8490*/  F2FP.SATFINITE.E4M3.F32.PACK_AB_MERGE_C R6, R13, R8, RZ ;  /* 0x000000080d06723e */ /* 0x000fe200048070ff */
[----:B------:R-:W-:Y:S01]  /*1f84a0*/  VIADD R2, R2, UR6 ;  /* 0x0000000602027c36 */ /* 0x000fe20008000000 */
[----:B------:R-:W-:Y:S01]  /*1f84b0*/  ULDC UR6, c[0x0][0x248] ;  /* 0x0000920000067ab9 */ /* 0x000fe20000000800 */
[----:B0-----:R-:W3:Y:S04]  /*1f84c0*/  LDL.LU R20, [R1+0x3094] ;  /* 0x0030940001147983 */ /* 0x001ee80000300800 */
[----:B------:R-:W3:Y:S04]  /*1f84d0*/  LDL.LU R21, [R1+0x3098] ;  /* 0x0030980001157983 */ /* 0x000ee80000300800 */
[----:B------:R0:W-:Y:S04]  /*1f84e0*/  STL [R1+0x2f30], R4 ;  /* 0x002f300401007387 */ /* 0x0001e80000100800 */
[----:B------:R-:W3:Y:S04]  /*1f84f0*/  LDL.LU R9, [R1+0x309c] ;  /* 0x00309c0001097983 */ /* 0x000ee80000300800 */
[----:B------:R-:W3:Y:S01]  /*1f8500*/  LDL.LU R11, [R1+0x3080] ;  /* 0x00308000010b7983 */ /* 0x000ee20000300800 */
[----:B------:R-:W-:-:S03]  /*1f8510*/  IADD3 R24, P1, R2, R27, RZ ;  /* 0x0000001b02187210 */ /* 0x000fc60007f3e0ff */
        /* <DEDUP_REMOVED lines=8> */
[----:B------:R-:W3:Y:S04]  /*1f85a0*/  LDL.LU R13, [R1+0x307c] ;  /* 0x00307c00010d7983 */ /* 0x000ee80000300800 */
[----:B------:R-:W3:Y:S01]  /*1f85b0*/  LDL.LU R19, [R1+0x3060] ;  /* 0x0030600001137983 */ /* 0x000ee20000300800 */
[----:B0-----:R-:W-:-:S03]  /*1f85c0*/  SHF.R.S32.HI R6, RZ, 0x1f, R2 ;  /* 0x0000001fff067819 */ /* 0x001fc60000011402 */
[----:B------:R0:W-:Y:S02]  /*1f85d0*/  STL.64 [R1+0x7bc8], R26 ;  /* 0x007bc81a01007387 */ /* 0x0001e40000100a00 */
[----:B------:R-:W-:Y:S02]  /*1f85e0*/  IMAD.X R25, R6, 0x1, R26, P1 ;  /* 0x0000000106197824 */ /* 0x000fe400008e061a */
[----:B0-----:R-:W3:Y:S04]  /*1f85f0*/  LDL.LU R26, [R1+0x3068] ;  /* 0x00306800011a7983 */ /* 0x001ee80000300800 */
[----:B------:R0:W-:Y:S04]  /*1f8600*/  STL.64 [R1+0x16d0], R24 ;  /* 0x0016d01801007387 */ /* 0x0001e80000100a00 */
[----:B------:R-:W3:Y:S01]  /*1f8610*/  LDL.LU R27, [R1+0x306c] ;  /* 0x00306c00011b7983 */ /* 0x000ee20000300800 */
[----:B0-----:R-:W-:-:S05]  /*1f8620*/  IADD3 R24, P1, R2, R29, RZ ;  /* 0x0000001d02187210 */ /* 0x001fca0007f3e0ff */
[----:B------:R-:W-:Y:S01]  /*1f8630*/  IMAD.X R25, R6, 0x1, R28, P1 ;  /* 0x0000000106197824 */ /* 0x000fe200008e061c */
[----:B--2---:R-:W-:-:S05]  /*1f8640*/  F2FP.SATFINITE.E4M3.F32.PACK_AB_MERGE_C R3, R3, R10, RZ ;  /* 0x0000000a0303723e */ /* 0x004fca00048070ff */
[----:B------:R-:W-:Y:S01]  /*1f8650*/  STL [R1+0x1c78], R3 ;  /* 0x001c780301007387 */ /* 0x000fe20000100800 */
[----:B----4-:R-:W-:-:S05]  /*1f8660*/  F2FP.SATFINITE.E4M3.F32.PACK_AB_MERGE_C R0, R0, R12, RZ ;  /* 0x0000000c0000723e */ /* 0x010fca00048070ff */
[----:B------:R-:W-:Y:S04]  /*1f8670*/  STL [R1+0x1c90], R0 ;  /* 0x001c900001007387 */ /* 0x000fe80000100800 */
[----:B------:R0:W-:Y:S04]  /*1f8680*/  STL.64 [R1+0x16c8], R24 ;  /* 0x0016c81801007387 */ /* 0x0001e80000100a00 */
[----:B0-----:R-:W2:Y:S04]  /*1f8690*/  LDL.LU.64 R24, [R1+0x7be8] ;  /* 0x007be80001187983 */ /* 0x001ea80000300a00 */
[----:B------:R-:W4:Y:S04]  /*1f86a0*/  LDL.LU R10, [R1+0x3050] ;  /* 0x00305000010a7983 */ /* 0x000f280000300800 */
[----:B------:R-:W4:Y:S04]  /*1f86b0*/  LDL.LU R3, [R1+0x3054] ;  /* 0x0030540001037983 */ /* 0x000f280000300800 */
[----:B------:R-:W4:Y:S04]  /*1f86c0*/  LDL.LU R12, [R1+0x3058] ;  /* 0x00305800010c7983 */ /* 0x000f280000300800 */
[----:B------:R-:W4:Y:S04]  /*1f86d0*/  LDL.LU R0, [R1+0x305c] ;  /* 0x00305c0001007983 */ /* 0x000f280000300800 */
[----:B------:R0:W-:Y:S04]  /*1f86e0*/  STL.64 [R1+0x7bc0], R28 ;  /* 0x007bc01c01007387 */ /* 0x0001e80000100a00 */
[----:B0-----:R-:W2:Y:S04]  /*1f86f0*/  LDL.LU R29, [R1+0x3090] ;  /* 0x00309000011d7983 */ /* 0x001ea80000300800 */
[----:B------:R-:W4:Y:S01]  /*1f8700*/  LDL.LU R28, [R1+0x3064] ;  /* 0x00306400011c7983 */ /* 0x000f220000300800 */
[----:B---3--:R-:W-:-:S02]  /*1f8710*/  F2FP.SATFINITE.E4M3.F32.PACK_AB_MERGE_C R9, R9, R21, RZ ;  /* 0x000000150909723e */ /* 0x008fc400048070ff */
[----:B------:R-:W-:Y:S02]  /*1f8720*/  F2FP.SATFINITE.E4M3.F32.PACK_AB_MERGE_C R4, R4, R11, RZ ;  /* 0x0000000b0404723e */ /* 0x000fe400048070ff */
[----:B------:R-:W-:Y:S02]  /*1f8730*/  F2FP.SATFINITE.E4M3.F32.PACK_AB_MERGE_C R5, R7, R5, RZ ;  /* 0x000000050705723e */ /* 0x000fe400048070ff */
[----:B--2---:R-:W-:Y:S02]  /*1f8740*/  F2FP.SATFINITE.E4M3.F32.PACK_AB_MERGE_C R29, R20, R29, RZ ;  /* 0x0000001d141d723e */ /* 0x004fe400048070ff */
[----:B------:R-:W-:-:S03]  /*1f8750*/  IADD3 R20, P1, R2, R25, RZ ;  /* 0x0000001902147210 */ /* 0x000fc60007f3e0ff */
[----:B------:R0:W-:Y:S02]  /*1f8760*/  STL [R1+0x1c3c], R29 ;  /* 0x001c3c1d01007387 */ /* 0x0001e40000100800 */
[----:B------:R-:W-:Y:S02]  /*1f8770*/  IMAD.X R21, R6, 0x1, R24, P1 ;  /* 0x0000000106157824 */ /* 0x000fe400008e0618 */
[----:B------:R1:W-:Y:S04]  /*1f8780*/  STL [R1+0x1c44], R9 ;  /* 0x001c440901007387 */ /* 0x0003e80000100800 */
[----:B0-----:R-:W2:Y:S04]  /*1f8790*/  LDL.LU R29, [R1+0x3040] ;  /* 0x00304000011d7983 */ /* 0x001ea80000300800 */
[----:B-1----:R-:W2:Y:S04]  /*1f87a0*/  LDL.LU R9, [R1+0x3044] ;  /* 0x0030440001097983 */ /* 0x002ea80000300800 */
        /* <DEDUP_REMOVED lines=10> */
[----:B0-----:R-:W2:Y:S01]  /*1f8850*/  LDL.LU.64 R20, [R1+0x7be0] ;  /* 0x007be00001147983 */ /* 0x001ea20000300a00 */
[----:B------:R-:W-:-:S02]  /*1f8860*/  F2FP.SATFINITE.E4M3.F32.PACK_AB_MERGE_C R17, R17, R16, RZ ;  /* 0x000000101111723e */ /* 0x000fc400048070ff */
[----:B------:R-:W-:-:S03]  /*1f8870*/  F2FP.SATFINITE.E4M3.F32.PACK_AB_MERGE_C R8, R13, R8, RZ ;  /* 0x000000080d08723e */ /* 0x000fc600048070ff */
[----:B------:R0:W-:Y:S04]  /*1f8880*/  STL [R1+0x1c08], R17 ;  /* 0x001c081101007387 */ /* 0x0001e80000100800 */
[----:B------:R-:W-:Y:S01]  /*1f8890*/  STL [R1+0x1c0c], R8 ;  /* 0x001c0c0801007387 */ /* 0x000fe20000100800 */
[----:B----4-:R-:W-:Y:S02]  /*1f88a0*/  F2FP.SATFINITE.E4M3.F32.PACK_AB_MERGE_C R28, R28, R19, RZ ;  /* 0x000000131c1c723e */ /* 0x010fe400048070ff */
[----:B--2---:R-:W-:-:S05]  /*1f88b0*/  IADD3 R16, P1, R2, R21, RZ ;  /* 0x0000001502107210 */ /* 0x004fca0007f3e0ff */
[----:B0-----:R-:W-:-:S05]  /*1f88c0*/  IMAD.X R17, R6, 0x1, R20, P1 ;  /* 0x0000000106117824 */ /* 0x001fca00008e0614 */
[----:B------:R0:W-:Y:S04]  /*1f88d0*/  STL.64 [R1+0x16b0], R16 ;  /* 0x0016b01001007387 */ /* 0x0001e80000100a00 */
[----:B0-----:R-:W2:Y:S04]  /*1f88e0*/  LDL.LU.64 R16, [R1+0x7bd8] ;  /* 0x007bd80001107983 */ /* 0x001ea80000300a00 */
[----:B------:R-:W4:Y:S04]  /*1f88f0*/  LDL.LU R8, [R1+0x30d8] ;  /* 0x0030d80001087983 */ /* 0x000f280000300800 */
[----:B------:R-:W4:Y:S04]  /*1f8900*/  LDL.LU R13, [R1+0x30dc] ;  /* 0x0030dc00010d7983 */ /* 0x000f280000300800 */
[----:B------:R-:W3:Y:S04]  /*1f8910*/  LDL.LU R19, [R1+0x7bd0] ;  /* 0x007bd00001137983 */ /* 0x000ee80000300800 */
[----:B------:R0:W-:Y:S02]  /*1f8920*/  STL [R1+0x1bf4], R28 ;  /* 0x001bf41c01007387 */ /* 0x0001e40000100800 */
[----:B0-----:R-:W-:-:S02]  /*1f8930*/  F2FP.SATFINITE.E4M3.F32.PACK_AB_MERGE_C R28, R27, R26, RZ ;  /* 0x0000001a1b1c723e */ /* 0x001fc400048070ff */
[----:B------:R-:W-:Y:S02]  /*1f8940*/  F2FP.SATFINITE.E4M3.F32.PACK_AB_MERGE_C R3, R3, R10, RZ ;  /* 0x0000000a0303723e */ /* 0x000fe400048070ff */
[----:B------:R-:W-:Y:S02]  /*1f8950*/  F2FP.SATFINITE.E4M3.F32.PACK_AB_MERGE_C R0, R0, R12, RZ ;  /* 0x0000000c0000723e */ /* 0x000fe400048070ff */
[----:B---3--:R-:W-:Y:S01]  /*1f8960*/  IADD3 R26, P1, R2, R19, RZ ;  /* 0x00000013021a7210 */ /* 0x008fe20007f3e0ff */
[----:B------:R0:W-:Y:S04]  /*1f8970*/  STL [R1+0x7bb0], R19 ;  /* 0x007bb01301007387 */ /* 0x0001e80000100800 */
[----:B------:R-:W-:Y:S01]  /*1f8980*/  STL [R1+0x1bf8], R28 ;  /* 0x001bf81c01007387 */ /* 0x000fe20000100800 */
[----:B------:R-:W-:-:S03]  /*1f8990*/  IMAD.X R27, R6, 0x1, R18, P1 ;  /* 0x00000001061b7824 */ /* 0x000fc600008e0612 */
[----:B0-----:R-:W3:Y:S04]  /*1f89a0*/  LDL.LU R19, [R1+0x316c] ;  /* 0x00316c0001137983 */ /* 0x001ee80000300800 */
[----:B------:R0:W-:Y:S04]  /*1f89b0*/  STL [R1+0x7bb4], R18 ;  /* 0x007bb41201007387 */ /* 0x0001e80000100800 */
[----:B0-----:R-:W3:Y:S04]  /*1f89c0*/  LDL.LU R18, [R1+0x3168] ;  /* 0x0031680001127983 */ /* 0x001ee80000300800 */
[----:B------:R2:W-:Y:S04]  /*1f89d0*/  STL.64 [R1+0x16a8], R26 ;  /* 0x0016a81a01007387 */ /* 0x0005e80000100a00 */
[----:B------:R-:W3:Y:S04]  /*1f89e0*/  LDL.LU R10, [R1+0x3150] ;  /* 0x00315000010a7983 */ /* 0x000ee80000300800 */
[----:B------:R0:W-:Y:S01]  /*1f89f0*/  STL [R1+0x1be0], R3 ;  /* 0x001be00301007387 */ /* 0x0001e20000100800 */
[----:B--2---:R-:W-:-:S03]  /*1f8a00*/  IADD3 R26, P1, R2, R17, RZ ;  /* 0x00000011021a7210 */ /* 0x004fc60007f3e0ff */
[----:B0-----:R-:W2:Y:S02]  /*1f8a10*/  LDL.LU R3, [R1+0x3154] ;  /* 0x0031540001037983 */ /* 0x001ea40000300800 */
[----:B------:R-:W-:Y:S02]  /*1f8a20*/  IMAD.X R27, R6, 0x1, R15, P1 ;  /* 0x00000001061b7824 */ /* 0x000fe400008e060f */
[----:B------:R-:W-:Y:S04]  /*1f8a30*/  STL [R1+0x1be8], R0 ;  /* 0x001be80001007387 */ /* 0x000fe80000100800 */
[----:B------:R0:W-:Y:S04]  /*1f8a40*/  STL.64 [R1+0x1698], R26 ;  /* 0x0016981a01007387 */ /* 0x0001e80000100a00 */
[----:B0-----:R-:W3:Y:S01]  /*1f8a50*/  LDL.LU.64 R26, [R1+0x7bc8] ;  /* 0x007bc800011a7983 */ /* 0x001ee20000300a00 */
[----:B------:R-:W-:-:S02]  /*1f8a60*/  IADD3 R28, P1, R2, R16, RZ ;  /* 0x00000010021c7210 */ /* 0x000fc40007f3e0ff */
[----:B------:R-:W-:Y:S01]  /*1f8a70*/  F2FP.SATFINITE.E4M3.F32.PACK_AB_MERGE_C R9, R9, R29, RZ ;  /* 0x0000001d0909723e */ /* 0x000fe200048070ff */
[----:B------:R-:W2:Y:S04]  /*1f8a80*/  LDL.LU R12, [R1+0x3158] ;  /* 0x00315800010c7983 */ /* 0x000ea80000300800 */
[----:B------:R-:W2:Y:S04]  /*1f8a90*/  LDL.LU R0, [R1+0x315c] ;  /* 0x00315c0001007983 */ /* 0x000ea80000300800 */
[----:B------:R0:W-:Y:S01]  /*1f8aa0*/  STL.64 [R1+0x7bb8], R16 ;  /* 0x007bb81001007387 */ /* 0x0001e20000100a00 */
[----:B------:R-:W-:-:S03]  /*1f8ab0*/  IMAD.X R29, R6, 0x1, R14, P1 ;  /* 0x00000001061d7824 */ /* 0x000fc600008e060e */
[----:B------:R1:W-:Y:S01]  /*1f8ac0*/  STL [R1+0x1bd0], R9 ;  /* 0x001bd00901007387 */ /* 0x0003e20000100800 */
[----:B------:R-:W-:Y:S01]  /*1f8ad0*/  VIADD R2, R2, UR6 ;  /* 0x0000000602027c36 */ /* 0x000fe20008000000 */
[----:B------:R-:W-:Y:S02]  /*1f8ae0*/  ULDC UR6, c[0x0][0x248] ;  /* 0x0000920000067ab9 */ /* 0x000fe40000000800 */
[----:B0-----:R-:W2:Y:S04]  /*1f8af0*/  LDL.LU R16, [R1+0x3160] ;  /* 0x0031600001107983 */ /* 0x001ea80000300800 */
[----:B------:R-:W2:Y:S01]  /*1f8b00*/  LDL.LU R17, [R1+0x3164] ;  /* 0x0031640001117983 */ /* 0x000ea20000300800 */
[----:B-1----:R-:W-:-:S03]  /*1f8b10*/  F2FP.SATFINITE.E4M3.F32.PACK_AB_MERGE_C R9, R4, R11, RZ ;  /* 0x0000000b0409723e */ /* 0x002fc600048070ff */
[----:B------:R-:W2:Y:S01]  /*1f8b20*/  LDL.LU R6, [R1+0x3140] ;  /* 0x0031400001067983 */ /* 0x000ea20000300800 */
[----:B------:R-:W-:-:S03]  /*1f8b30*/  F2FP.SATFINITE.E4M3.F32.PACK_AB_MERGE_C R4, R7, R5, RZ ;  /* 0x000000050704723e */ /* 0x000fc600048070ff */
[----:B------:R-:W-:Y:S01]  /*1f8b40*/  STL.64 [R1+0x16a0], R28 ;  /* 0x0016a01c01007387 */ /* 0x000fe20000100a00 */
[----:B------:R-:W-:-:S03]  /*1f8b50*/  SHF.R.S32.HI R5, RZ, 0x1f, R2 ;  /* 0x0000001fff057819 */ /* 0x000fc60000011402 */
[----:B------:R0:W-:Y:S01]  /*1f8b60*/  STL [R1+0x1bd8], R9 ;  /* 0x001bd80901007387 */ /* 0x0001e20000100800 */
[----:B----4-:R-:W-:-:S03]  /*1f8b70*/  F2FP.SATFINITE.E4M3.F32.PACK_AB_MERGE_C R7, R13, R8, RZ ;  /* 0x000000080d07723e */ /* 0x010fc600048070ff */
[----:B0-----:R-:W4:Y:S04]  /*1f8b80*/  LDL.LU R9, [R1+0x3144] ;  /* 0x0031440001097983 */ /* 0x001f280000300800 */
[----:B------:R0:W-:Y:S04]  /*1f8b90*/  STL [R1+0x1bb8], R4 ;  /* 0x001bb80401007387 */ /* 0x0001e80000100800 */
[----:B------:R-:W4:Y:S04]  /*1f8ba0*/  LDL.LU R11, [R1+0x3148] ;  /* 0x00314800010b7983 */ /* 0x000f280000300800 */
[----:B0-----:R-:W4:Y:S04]  /*1f8bb0*/  LDL.LU R4, [R1+0x314c] ;  /* 0x00314c0001047983 */ /* 0x001f280000300800 */
[----:B------:R-:W-:Y:S01]  /*1f8bc0*/  STL [R1+0x1bbc], R7 ;  /* 0x001bbc0701007387 */ /* 0x000fe20000100800 */
[----:B---3--:R-:W-:-:S05]  /*1f8bd0*/  IADD3 R28, P1, R2, R27, RZ ;  /* 0x0000001b021c7210 */ /* 0x008fca0007f3e0ff */
[----:B------:R-:W-:-:S05]  /*1f8be0*/  IMAD.X R29, R5, 0x1, R26, P1 ;  /* 0x00000001051d7824 */ /* 0x000fca00008e061a */
[----:B------:R0:W-:Y:S04]  /*1f8bf0*/  STL.64 [R1+0x1690], R28 ;  /* 0x0016901c01007387 */ /* 0x0001e80000100a00 */
[----:B0-----:R-:W3:Y:S04]  /*1f8c00*/  LDL.LU.64 R28, [R1+0x7bc0] ;  /* 0x007bc000011c7983 */ /* 0x001ee80000300a00 */
[----:B------:R-:W4:Y:S04]  /*1f8c10*/  LDL.LU R5, [R1+0x3130] ;  /* 0x0031300001057983 */ /* 0x000f280000300800 */
[----:B------:R-:W4:Y:S04]  /*1f8c20*/  LDL.LU R7, [R1+0x3134] ;  /* 0x0031340001077983 */ /* 0x000f280000300800 */
[----:B------:R-:W4:Y:S04]  /*1f8c30*/  LDL.LU R8, [R1+0x3138] ;  /* 0x0031380001087983 */ /* 0x000f280000300800 */
[----:B------:R-:W4:Y:S04]  /*1f8c40*/  LDL.LU R13, [R1+0x313c] ;  /* 0x00313c00010d7983 */ /* 0x000f280000300800 */
[----:B------:R2:W-:Y:S01]  /*1f8c50*/  STL.64 [R1+0x7b98], R26 ;  /* 0x007b981a01007387 */ /* 0x0005e20000100a00 */
[----:B------:R-:W-:-:S02]  /*1f8c60*/  F2FP.SATFINITE.E4M3.F32.PACK_AB_MERGE_C R18, R19, R18, RZ ;  /* 0x000000121312723e */ /* 0x000fc400048070ff */
[----:B--2---:R-:W-:-:S05]  /*1f8c70*/  F2FP.SATFINITE.E4M3.F32.PACK_AB_MERGE_C R26, R17, R16, RZ ;  /* 0x00000010111a723e */ /* 0x004fca00048070ff */
[----:B------:R-:W-:Y:S01]  /*1f8c80*/  STL [R1+0x2f74], R26 ;  /* 0x002f741a01007387 */ /* 0x000fe20000100800 */
[----:B------:R-:W-:Y:S02]  /*1f8c90*/  F2FP.SATFINITE.E4M3.F32.PACK_AB_MERGE_C R3, R3, R10, RZ ;  /* 0x0000000a0303723e */ /* 0x000fe400048070ff */
[----:B------:R-:W-:Y:S01]  /*1f8ca0*/  F2FP.SATFINITE.E4M3.F32.PACK_AB_MERGE_C R0, R0, R12, RZ ;  /* 0x0000000c0000723e */ /* 0x000fe200048070ff */
[----:B---3--:R-:W-:Y:S04]  /*1f8cb0*/  STL [R1+0x7ba0], R29 ;  /* 0x007ba01d01007387 */ /* 0x008fe80000100800 */
[----:B------:R0:W-:Y:S04]  /*1f8cc0*/  STL [R1+0x2f70], R18 ;  /* 0x002f701201007387 */ /* 0x0001e80000100800 */
[----:B0-----:R-:W2:Y:S04]  /*1f8cd0*/  LDL.LU R18, [R1+0x3120] ;  /* 0x0031200001127983 */ /* 0x001ea80000300800 */
[----:B------:R-:W2:Y:S01]  /*1f8ce0*/  LDL.LU R19, [R1+0x3124] ;  /* 0x0031240001137983 */ /* 0x000ea20000300800 */
[----:B------:R-:W-:-:S02]  /*1f8cf0*/  IADD3 R16, P1, R2, R29, RZ ;  /* 0x0000001d02107210 */ /* 0x000fc40007f3e0ff */
[----:B------:R-:W-:-:S05]  /*1f8d00*/  SHF.R.S32.HI R29, RZ, 0x1f, R2 ;  /* 0x0000001fff1d7819 */ /* 0x000fca0000011402 */
[----:B------:R-:W-:-:S05]  /*1f8d10*/  IMAD.X R17, R29, 0x1, R28, P1 ;  /* 0x000000011d117824 */ /* 0x000fca00008e061c */
[----:B------:R-:W-:Y:S04]  /*1f8d20*/  STL.64 [R1+0x1688], R16 ;  /* 0x0016881001007387 */ /* 0x000fe80000100a00 */
[----:B------:R0:W-:Y:S04]  /*1f8d30*/  STL [R1+0x2f88], R3 ;  /* 0x002f880301007387 */ /* 0x0001e80000100800 */
[----:B------:R-:W3:Y:S01]  /*1f8d40*/  LDL.LU R10, [R1+0x3110] ;  /* 0x00311000010a7983 */ /* 0x000ee20000300800 */
[----:B----4-:R-:W-:-:S03]  /*1f8d50*/  F2FP.SATFINITE.E4M3.F32.PACK_AB_MERGE_C R6, R9, R6, RZ ;  /* 0x000000060906723e */ /* 0x010fc600048070ff */
[----:B0-----:R-:W3:Y:S01]  /*1f8d60*/  LDL.LU R3, [R1+0x3114] ;  /* 0x0031140001037983 */ /* 0x001ee20000300800 */
[----:B------:R-:W-:-:S03]  /*1f8d70*/  IADD3 R16, P1, R2, R25, RZ ;  /* 0x0000001902107210 */ /* 0x000fc60007f3e0ff */
[----:B------:R0:W-:Y:S04]  /*1f8d80*/  STL [R1+0x2f84], R0 ;  /* 0x002f840001007387 */ /* 0x0001e80000100800 */
[----:B------:R-:W4:Y:S01]  /*1f8d90*/  LDL.LU R12, [R1+0x3118] ;  /* 0x00311800010c7983 */ /* 0x000f220000300800 */
[----:B------:R-:W-:Y:S01]  /*1f8da0*/  IMAD.X R17, R29, 0x1, R24, P1 ;  /* 0x000000011d117824 */ /* 0x000fe200008e0618 */
[----:B------:R-:W-:Y:S02]  /*1f8db0*/  F2FP.SATFINITE.E4M3.F32.PACK_AB_MERGE_C R4, R4, R11, RZ ;  /* 0x0000000b0404723e */ /* 0x000fe400048070ff */
[----:B0-----:R-:W4:Y:S04]  /*1f8dc0*/  LDL.LU R0, [R1+0x311c] ;  /* 0x00311c0001007983 */ /* 0x001f280000300800 */
[----:B------:R0:W-:Y:S04]  /*1f8dd0*/  STL.64 [R1+0x7ba8], R24 ;  /* 0x007ba81801007387 */ /* 0x0001e80000100a00 */
[----:B0-----:R-:W4:Y:S04]  /*1f8de0*/  LDL.LU R24, [R1+0x3128] ;  /* 0x0031280001187983 */ /* 0x001f280000300800 */
[----:B------:R-:W4:Y:S04]  /*1f8df0*/  LDL.LU R25, [R1+0x312c] ;  /* 0x00312c0001197983 */ /* 0x000f280000300800 */
[----:B------:R0:W-:Y:S04]  /*1f8e00*/  STL.64 [R1+0x1678], R16 ;  /* 0x0016781001007387 */ /* 0x0001e80000100a00 */
[----:B------:R-:W4:Y:S04]  /*1f8e10*/  LDL.LU R26, [R1+0x3100] ;  /* 0x00310000011a7983 */ /* 0x000f280000300800 */
[----:B------:R1:W-:Y:S04]  /*1f8e20*/  STL [R1+0x2f98], R6 ;  /* 0x002f980601007387 */ /* 0x0003e80000100800 */
[----:B------:R-:W4:Y:S04]  /*1f8e30*/  LDL.LU R27, [R1+0x3104] ;  /* 0x00310400011b7983 */ /* 0x000f280000300800 */
[----:B------:R1:W-:Y:S01]  /*1f8e40*/  STL [R1+0x2f94], R4 ;  /* 0x002f940401007387 */ /* 0x0003e20000100800 */
[----:B0-----:R-:W-:-:S03]  /*1f8e50*/  IADD3 R16, P1, R2, R23, RZ ;  /* 0x0000001702107210 */ /* 0x001fc60007f3e0ff */
[----:B-1----:R-:W4:Y:S04]  /*1f8e60*/  LDL.LU R6, [R1+0x3108] ;  /* 0x0031080001067983 */ /* 0x002f280000300800 */
[----:B------:R-:W4:Y:S01]  /*1f8e70*/  LDL.LU R9, [R1+0x310c] ;  /* 0x00310c0001097983 */ /* 0x000f220000300800 */
[----:B------:R-:W-:Y:S01]  /*1f8e80*/  IMAD.X R17, R29, 0x1, R22, P1 ;  /* 0x000000011d117824 */ /* 0x000fe200008e0616 */
[----:B------:R-:W-:Y:S02]  /*1f8e90*/  F2FP.SATFINITE.E4M3.F32.PACK_AB_MERGE_C R4, R7, R5, RZ ;  /* 0x000000050704723e */ /* 0x000fe400048070ff */
[----:B------:R-:W4:Y:S04]  /*1f8ea0*/  LDL.LU R5, [R1+0x30f8] ;  /* 0x0030f80001057983 */ /* 0x000f280000300800 */
[----:B------:R-:W4:Y:S04]  /*1f8eb0*/  LDL.LU R7, [R1+0x30fc] ;  /* 0x0030fc0001077983 */ /* 0x000f280000300800 */
[----:B------:R0:W-:Y:S04]  /*1f8ec0*/  STL.64 [R1+0x1680], R16 ;  /* 0x0016801001007387 */ /* 0x0001e80000100a00 */
[----:B------:R1:W-:Y:S04]  /*1f8ed0*/  STL [R1+0x2fb4], R4 ;  /* 0x002fb40401007387 */ /* 0x0003e80000100800 */
[----:B------:R1:W-:Y:S01]  /*1f8ee0*/  STL [R1+0x7b88], R21 ;  /* 0x007b881501007387 */ /* 0x0003e20000100800 */
[----:B0-----:R-:W-:-:S02]  /*1f8ef0*/  IADD3 R16, P1, R2, R21, RZ ;  /* 0x0000001502107210 */ /* 0x001fc40007f3e0ff */
[----:B-1----:R-:W-:-:S03]  /*1f8f00*/  F2FP.SATFINITE.E4M3.F32.PACK_AB_MERGE_C R4, R13, R8, RZ ;  /* 0x000000080d04723e */ /* 0x002fc600048070ff */
[----:B------:R-:W-:Y:S02]  /*1f8f10*/  IMAD.X R17, R29, 0x1, R20, P1 ;  /* 0x000000011d117824 */ /* 0x000fe400008e0614 */
[----:B------:R-:W-:Y:S04]  /*1f8f20*/  STL [R1+0x2fb0], R4 ;  /* 0x002fb00401007387 */ /* 0x000fe80000100800 */
[----:B------:R-:W4:Y:S04]  /*1f8f30*/  LDL.LU R21, [R1+0x30f4] ;  /* 0x0030f40001157983 */ /* 0x000f280000300800 */
[----:B------:R0:W-:Y:S04]  /*1f8f40*/  STL.64 [R1+0x1670], R16 ;  /* 0x0016701001007387 */ /* 0x0001e80000100a00 */
[----:B0-----:R-:W4:Y:S04]  /*1f8f50*/  LDL.LU.64 R16, [R1+0x7bb8] ;  /* 0x007bb80001107983 */ /* 0x001f280000300a00 */
[----:B------:R-:W4:Y:S04]  /*1f8f60*/  LDL.LU R11, [R1+0x3170] ;  /* 0x00317000010b7983 */ /* 0x000f280000300800 */
[----:B------:R-:W4:Y:S04]  /*1f8f70*/  LDL.LU R4, [R1+0x3174] ;  /* 0x0031740001047983 */ /* 0x000f280000300800 */
[----:B------:R-:W4:Y:S04]  /*1f8f80*/  LDL.LU R8, [R1+0x3178] ;  /* 0x0031780001087983 */ /* 0x000f280000300800 */
[----:B------:R-:W4:Y:S01]  /*1f8f90*/  LDL.LU R13, [R1+0x317c] ;  /* 0x00317c00010d7983 */ /* 0x000f220000300800 */
[----:B--2---:R-:W-:-:S03]  /*1f8fa0*/  F2FP.SATFINITE.E4M3.F32.PACK_AB_MERGE_C R19, R19, R18, RZ ;  /* 0x000000121313723e */ /* 0x004fc600048070ff */
[----:B------:R-:W2:Y:S04]  /*1f8fb0*/  LDL.LU R18, [R1+0x7bb4] ;  /* 0x007bb40001127983 */ /* 0x000ea80000300800 */
[----:B------:R0:W-:Y:S04]  /*1f8fc0*/  STL [R1+0x2fbc], R19 ;  /* 0x002fbc1301007387 */ /* 0x0001e80000100800 */
[----:B0-----:R-:W2:Y:S01]  /*1f8fd0*/  LDL.LU R19, [R1+0x7bb0] ;  /* 0x007bb00001137983 */ /* 0x001ea20000300800 */
[----:B---3--:R-:W-:Y:S02]  /*1f8fe0*/  F2FP.SATFINITE.E4M3.F32.PACK_AB_MERGE_C R3, R3, R10, RZ ;  /* 0x0000000a0303723e */ /* 0x008fe400048070ff */
[----:B----4-:R-:W-:-:S05]  /*1f8ff0*/  F2FP.SATFINITE.E4M3.F32.PACK_AB_MERGE_C R25, R25, R24, RZ ;  /* 0x000000181919723e */ /* 0x010fca00048070ff */
[----:B------:R0:W-:Y:S01]  /*1f9000*/  STL [R1+0x2fb8], R25 ;  /* 0x002fb81901007387 */ /* 0x0001e20000100800 */
[----:B------:R-:W-:Y:S02]  /*1f9010*/  F2FP.SATFINITE.E4M3.F32.PACK_AB_MERGE_C R0, R0, R12, RZ ;  /* 0x0000000c0000723e */ /* 0x000fe400048070ff */
[----:B--2---:R-:W-:Y:S01]  /*1f9020*/  IADD3 R24, P1, R2, R19, RZ ;  /* 0x0000001302187210 */ /* 0x004fe20007f3e0ff */
[----:B------:R1:W-:Y:S04]  /*1f9030*/  STL.64 [R1+0x7b90], R18 ;  /* 0x007b901201007387 */ /* 0x0003e80000100a00 */
[----:B0-----:R-:W-:Y:S01]  /*1f9040*/  IMAD.X R25, R29, 0x1, R18, P1 ;  /* 0x000000011d197824 */ /* 0x001fe200008e0612 */
[----:B-1----:R-:W2:Y:S04]  /*1f9050*/  LDL.LU R19, [R1+0x30f0] ;  /* 0x0030f00001137983 */ /* 0x002ea80000300800 */
[----:B------:R0:W-:Y:S01]  /*1f9060*/  STL.64 [R1+0x1668], R24 ;  /* 0x0016681801007387 */ /* 0x0001e20000100a00 */
[----:B------:R-:W-:-:S03]  /*1f9070*/  F2FP.SATFINITE.E4M3.F32.PACK_AB_MERGE_C R18, R27, R26, RZ ;  /* 0x0000001a1b12723e */ /* 0x000fc600048070ff */
[----:B------:R-:W3:Y:S04]  /*1f9080*/  LDL.LU R10, [R1+0x30e0] ;  /* 0x0030e000010a7983 */ /* 0x000ee80000300800 */
[----:B------:R1:W-:Y:S01]  /*1f9090*/  STL [R1+0x2fc8], R3 ;  /* 0x002fc80301007387 */ /* 0x0003e20000100800 */
[----:B0-----:R-:W-:-:S03]  /*1f90a0*/  IADD3 R24, P1, R2, R17, RZ ;  /* 0x0000001102187210 */ /* 0x001fc60007f3e0ff */
[----:B-1----:R-:W3:Y:S02]  /*1f90b0*/  LDL.LU R3, [R1+0x30e4] ;  /* 0x0030e40001037983 */ /* 0x002ee40000300800 */
[C---:B------:R-:W-:Y:S01]  /*1f90c0*/  IMAD.X R25, R29.reuse, 0x1, R15, P1 ;  /* 0x000000011d197824 */ /* 0x040fe200008e060f */
[----:B------:R-:W-:Y:S01]  /*1f90d0*/  IADD3 R26, P1, R2, R16, RZ ;  /* 0x00000010021a7210 */ /* 0x000fe20007f3e0ff */
[----:B------:R0:W-:Y:S04]  /*1f90e0*/  STL [R1+0x2fc4], R0 ;  /* 0x002fc40001007387 */ /* 0x0001e80000100800 */
[----:B------:R-:W4:Y:S01]  /*1f90f0*/  LDL.LU R12, [R1+0x30e8] ;  /* 0x0030e800010c7983 */ /* 0x000f220000300800 */
[----:B------:R-:W-:-:S03]  /*1f9100*/  IMAD.X R27, R29, 0x1, R14, P1 ;  /* 0x000000011d1b7824 */ /* 0x000fc600008e060e */
[----:B0-----:R-:W4:Y:S04]  /*1f9110*/  LDL.LU R0, [R1+0x30ec] ;  /* 0x0030ec0001007983 */ /* 0x001f280000300800 */
[----:B------:R0:W-:Y:S04]  /*1f9120*/  STL.64 [R1+0x1658], R24 ;  /* 0x0016581801007387 */ /* 0x0001e80000100a00 */
[----:B0-----:R-:W4:Y:S04]  /*1f9130*/  LDL.LU.64 R24, [R1+0x7ba8] ;  /* 0x007ba80001187983 */ /* 0x001f280000300a00 */
[----:B------:R-:W-:Y:S04]  /*1f9140*/  STL [R1+0x2fd0], R18 ;  /* 0x002fd01201007387 */ /* 0x000fe80000100800 */
[----:B------:R-:W4:Y:S04]  /*1f9150*/  LDL.LU R29, [R1+0x7ba0] ;  /* 0x007ba000011d7983 */ /* 0x000f280000300800 */
[----:B------:R0:W-:Y:S04]  /*1f9160*/  STL.64 [R1+0x1660], R26 ;  /* 0x0016601a01007387 */ /* 0x0001e80000100a00 */
[----:B0-----:R-:W4:Y:S01]  /*1f9170*/  LDL.LU.64 R26, [R1+0x7b98] ;  /* 0x007b9800011a7983 */ /* 0x001f220000300a00 */
[----:B------:R-:W-:-:S03]  /*1f9180*/  F2FP.SATFINITE.E4M3.F32.PACK_AB_MERGE_C R18, R9, R6, RZ ;  /* 0x000000060912723e */ /* 0x000fc600048070ff */
[----:B------:R-:W4:Y:S04]  /*1f9190*/  LDL.LU R6, [R1+0x30c0] ;  /* 0x0030c00001067983 */ /* 0x000f280000300800 */
[----:B------:R-:W4:Y:S01]  /*1f91a0*/  LDL.LU R9, [R1+0x30c4] ;  /* 0x0030c40001097983 */ /* 0x000f220000300800 */
[----:B------:R-:W-:Y:S01]  /*1f91b0*/  VIADD R2, R2, UR6 ;  /* 0x0000000602027c36 */ /* 0x000fe20008000000 */
[----:B------:R-:W-:Y:S02]  /*1f91c0*/  F2FP.SATFINITE.E4M3.F32.PACK_AB_MERGE_C R7, R7, R5, RZ ;  /* 0x000000050707723e */ /* 0x000fe400048070ff */
[----:B------:R2:W-:Y:S01]  /*1f91d0*/  STL [R1+0x2fcc], R18 ;  /* 0x002fcc1201007387 */ /* 0x0005e20000100800 */
[----:B------:R-:W-:Y:S01]  /*1f91e0*/  F2FP.SATFINITE.E4M3.F32.PACK_AB_MERGE_C R11, R4, R11, RZ ;  /* 0x0000000b040b723e */ /* 0x000fe200048070ff */
[----:B------:R-:W-:Y:S01]  /*1f91f0*/  ULDC UR6, c[0x0][0x248] ;  /* 0x0000920000067ab9 */ /* 0x000fe20000000800 */
[----:B------:R-:W-:-:S02]  /*1f9200*/  SHF.R.S32.HI R5, RZ, 0x1f, R2 ;  /* 0x0000001fff057819 */ /* 0x000fc40000011402 */
[----:B------:R-:W-:Y:S02]  /*1f9210*/  F2FP.SATFINITE.E4M3.F32.PACK_AB_MERGE_C R4, R13, R8, RZ ;  /* 0x000000080d04723e */ /* 0x000fe400048070ff */
[----:B--2---:R-:W-:-:S05]  /*1f9220*/  F2FP.SATFINITE.E4M3.F32.PACK_AB_MERGE_C R18, R21, R19, RZ ;  /* 0x000000131512723e */ /* 0x004fca00048070ff */
[----:B------:R0:W-:Y:S04]  /*1f9230*/  STL [R1+0x2fdc], R18 ;  /* 0x002fdc1201007387 */ /* 0x0001e80000100800 */
[----:B------:R1:W-:Y:S01]  /*1f9240*/  STL [R1+0x2fd8], R7 ;  /* 0x002fd80701007387 */ /* 0x0003e20000100800 */
[----:B---3--:R-:W-:Y:S02]  /*1f9250*/  F2FP.SATFINITE.E4M3.F32.PACK_AB_MERGE_C R3, R3, R10, RZ ;  /* 0x0000000a0303723e */ /* 0x008fe400048070ff */
[----:B----4-:R-:W-:Y:S02]  /*1f9260*/  F2FP.SATFINITE.E4M3.F32.PACK_AB_MERGE_C R0, R0, R12, RZ ;  /* 0x0000000c0000723e */ /* 0x010fe400048070ff */
[----:B0-----:R-:W-:-:S05]  /*1f9270*/  IADD3 R18, P1, R2, R27, RZ ;  /* 0x0000001b02127210 */ /* 0x001fca0007f3e0ff */
[----:B------:R-:W-:Y:S02]  /*1f9280*/  IMAD.X R19, R5, 0x1, R26, P1 ;  /* 0x0000000105137824 */ /* 0x000fe400008e061a */
[----:B------:R-:W2:Y:S04]  /*1f9290*/  LDL.LU R5, [R1+0x30c8] ;  /* 0x0030c80001057983 */ /* 0x000ea80000300800 */
[----:B-1----:R-:W2:Y:S04]  /*1f92a0*/  LDL.LU R7, [R1+0x30cc] ;  /* 0x0030cc0001077983 */ /* 0x002ea80000300800 */
[----:B------:R-:W-:Y:S04]  /*1f92b0*/  STL.64 [R1+0x7b70], R26 ;  /* 0x007b701a01007387 */ /* 0x000fe80000100a00 */
[----:B------:R-:W-:Y:S04]  /*1f92c0*/  STL.64 [R1+0x1650], R18 ;  /* 0x0016501201007387 */ /* 0x000fe80000100a00 */
[----:B------:R-:W3:Y:S04]  /*1f92d0*/  LDL.LU R21, [R1+0x3030] ;  /* 0x0030300001157983 */ /* 0x000ee80000300800 */
[----:B------:R0:W-:Y:S04]  /*1f92e0*/  STL [R1+0x1d10], R11 ;  /* 0x001d100b01007387 */ /* 0x0001e80000100800 */
[----:B0-----:R-:W4:Y:S04]  /*1f92f0*/  LDL.LU R11, [R1+0x2fa0] ;  /* 0x002fa000010b7983 */ /* 0x001f280000300800 */
[----:B------:R0:W-:Y:S01]  /*1f9300*/  STL [R1+0x1cfc], R4 ;  /* 0x001cfc0401007387 */ /* 0x0001e20000100800 */
[----:B------:R-:W-:-:S03]  /*1f9310*/  IADD3 R18, P1, R2, R29, RZ ;  /* 0x0000001d02127210 */ /* 0x000fc60007f3e0ff */
[----:B0-----:R-:W4:Y:S04]  /*1f9320*/  LDL.LU R4, [R1+0x2fa4] ;  /* 0x002fa40001047983 */ /* 0x001f280000300800 */
[----:B------:R-:W4:Y:S04]  /*1f9330*/  LDL.LU R8, [R1+0x2fa8] ;  /* 0x002fa80001087983 */ /* 0x000f280000300800 */
[----:B------:R-:W4:Y:S04]  /*1f9340*/  LDL.LU R13, [R1+0x2fac] ;  /* 0x002fac00010d7983 */ /* 0x000f280000300800 */
[----:B------:R0:W-:Y:S04]  /*1f9350*/  STL [R1+0x7b78], R29 ;  /* 0x007b781d01007387 */ /* 0x0001e80000100800 */
[----:B------:R-:W4:Y:S01]  /*1f9360*/  LDL.LU R10, [R1+0x2f20] ;  /* 0x002f2000010a7983 */ /* 0x000f220000300800 */
[----:B0-----:R-:W-:-:S05]  /*1f9370*/  SHF.R.S32.HI R29, RZ, 0x1f, R2 ;  /* 0x0000001fff1d7819 */ /* 0x001fca0000011402 */
[----:B------:R-:W-:-:S05]  /*1f9380*/  IMAD.X R19, R29, 0x1, R28, P1 ;  /* 0x000000011d137824 */ /* 0x000fca00008e061c */
[----:B------:R-:W-:Y:S04]  /*1f9390*/  STL.64 [R1+0x1648], R18 ;  /* 0x0016481201007387 */ /* 0x000fe80000100a00 */
[----:B------:R0:W-:Y:S04]  /*1f93a0*/  STL [R1+0x1d28], R3 ;  /* 0x001d280301007387 */ /* 0x0001e80000100800 */
[----:B0-----:R-:W4:Y:S04]  /*1f93b0*/  LDL.LU R3, [R1+0x2f24] ;  /* 0x002f240001037983 */ /* 0x001f280000300800 */
[----:B------:R0:W-:Y:S04]  /*1f93c0*/  STL [R1+0x1d24], R0 ;  /* 0x001d240001007387 */ /* 0x0001e80000100800 */
[----:B------:R-:W4:Y:S04]  /*1f93d0*/  LDL.LU R12, [R1+0x2f28] ;  /* 0x002f2800010c7983 */ /* 0x000f280000300800 */
[----:B0-----:R-:W4:Y:S04]  /*1f93e0*/  LDL.LU R0, [R1+0x2f2c] ;  /* 0x002f2c0001007983 */ /* 0x001f280000300800 */
[----:B------:R-:W-:Y:S04]  /*1f93f0*/  STL [R1+0x7b68], R25 ;  /* 0x007b681901007387 */ /* 0x000fe80000100800 */
[----:B------:R-:W3:Y:S04]  /*1f9400*/  LDL.LU R26, [R1+0x1120] ;  /* 0x00112000011a7983 */ /* 0x000ee80000300800 */
[----:B------:R-:W3:Y:S01]  /*1f9410*/  LDL.LU R27, [R1+0x1124] ;  /* 0x00112400011b7983 */ /* 0x000ee20000300800 */
[----:B------:R-:W-:-:S02]  /*1f9420*/  IADD3 R18, P1, R2, R25, RZ ;  /* 0x0000001902127210 */ /* 0x000fc40007f3e0ff */
[----:B------:R-:W-:-:S03]  /*1f9430*/  F2FP.SATFINITE.E4M3.F32.PACK_AB_MERGE_C R6, R9, R6, RZ ;  /* 0x000000060906723e */ /* 0x000fc600048070ff */
[----:B------:R-:W-:-:S05]  /*1f9440*/  IMAD.X R19, R29, 0x1, R24, P1 ;  /* 0x000000011d137824 */ /* 0x000fca00008e0618 */
[----:B------:R2:W-:Y:S04]  /*1f9450*/  STL.64 [R1+0x1640], R18 ;  /* 0x0016401201007387 */ /* 0x0005e80000100a00 */
[----:B------:R-:W-:Y:S01]  /*1f9460*/  STL [R1+0x1d40], R6 ;  /* 0x001d400601007387 */ /* 0x000fe20000100800 */
[----:B--2---:R-:W-:-:S03]  /*1f9470*/  F2FP.SATFINITE.E4M3.F32.PACK_AB_MERGE_C R18, R7, R5, RZ ;  /* 0x000000050712723e */ /* 0x004fc600048070ff */
[----:B---3--:R0:W-:Y:S04]  /*1f9480*/  STL.64 [R1+0x7b80], R26 ;  /* 0x007b801a01007387 */ /* 0x0081e80000100a00 */
[----:B0-----:R-:W2:Y:S04]  /*1f9490*/  LDL.LU R26, [R1+0x3038] ;  /* 0x00303800011a7983 */ /* 0x001ea80000300800 */
[----:B------:R-:W2:Y:S04]  /*1f94a0*/  LDL.LU R27, [R1+0x303c] ;  /* 0x00303c00011b7983 */ /* 0x000ea80000300800 */
[----:B------:R-:W3:Y:S04]  /*1f94b0*/  LDL.LU R25, [R1+0x112c] ;  /* 0x00112c0001197983 */ /* 0x000ee80000300800 */
[----:B------:R-:W3:Y:S04]  /*1f94c0*/  LDL.LU R6, [R1+0x10e0] ;  /* 0x0010e00001067983 */ /* 0x000ee80000300800 */
        /* <DEDUP_REMOVED lines=9> */
[----:B0-----:R-:W4:Y:S04]  /*1f9560*/  LDL.LU R22, [R1+0x3034] ;  /* 0x0030340001167983 */ /* 0x001f280000300800 */
[----:B------:R-:W3:Y:S01]  /*1f9570*/  LDL.LU R23, [R1+0x1128] ;  /* 0x0011280001177983 */ /* 0x000ee20000300800 */
[----:B----4-:R-:W-:-:S03]  /*1f9580*/  F2FP.SATFINITE.E4M3.F32.PACK_AB_MERGE_C R22, R22, R21, RZ ;  /* 0x000000151616723e */ /* 0x010fc600048070ff */
[----:B------:R-:W4:Y:S04]  /*1f9590*/  LDL.LU R21, [R1+0x7b88] ;  /* 0x007b880001157983 */ /* 0x000f280000300800 */
[----:B------:R2:W-:Y:S01]  /*1f95a0*/  STL [R1+0x1d50], R22 ;  /* 0x001d501601007387 */ /* 0x0005e20000100800 */
[----:B------:R-:W-:Y:S02]  /*1f95b0*/  F2FP.SATFINITE.E4M3.F32.PACK_AB_MERGE_C R11, R4, R11, RZ ;  /* 0x0000000b040b723e */ /* 0x000fe400048070ff */
[----:B--2---:R-:W-:Y:S02]  /*1f95c0*/  F2FP.SATFINITE.E4M3.F32.PACK_AB_MERGE_C R22, R27, R26, RZ ;  /* 0x0000001a1b16723e */ /* 0x004fe400048070ff */
[----:B------:R-:W-:-:S03]  /*1f95d0*/  F2FP.SATFINITE.E4M3.F32.PACK_AB_MERGE_C R4, R13, R8, RZ ;  /* 0x000000080d04723e */ /* 0x000fc600048070ff */
[----:B------:R-:W-:Y:S04]  /*1f95e0*/  STL [R1+0x1d4c], R22 ;  /* 0x001d4c1601007387 */ /* 0x000fe80000100800 */
[----:B------:R-:W2:Y:S01]  /*1f95f0*/  LDL.LU R8, [R1+0x1090] ;  /* 0x0010900001087983 */ /* 0x000ea20000300800 */
[----:B------:R-:W-:Y:S02]  /*1f9600*/  F2FP.SATFINITE.E4M3.F32.PACK_AB_MERGE_C R3, R3, R10, RZ ;  /* 0x0000000a0303723e */ /* 0x000fe400048070ff */
[----:B------:R-:W-:Y:S02]  /*1f9610*/  F2FP.SATFINITE.E4M3.F32.PACK_AB_MERGE_C R0, R0, R12, RZ ;  /* 0x0000000c0000723e */ /* 0x000fe400048070ff */
[----:B----4-:R-:W-:-:S05]  /*1f9620*/  IADD3 R26, P1, R2, R21, RZ ;  /* 0x00000015021a7210 */ /* 0x010fca0007f3e0ff */
[----:B------:R-:W-:-:S05]  /*1f9630*/  IMAD.X R27, R29, 0x1, R20, P1 ;  /* 0x000000011d1b7824 */ /* 0x000fca00008e0614 */
[----:B------:R-:W-:Y:S04]  /*1f9640*/  STL.64 [R1+0x1630], R26 ;  /* 0x0016301a01007387 */ /* 0x000fe80000100a00 */
[----:B------:R0:W-:Y:S04]  /*1f9650*/  STL [R1+0x1d74], R11 ;  /* 0x001d740b01007387 */ /* 0x0001e80000100800 */
[----:B------:R-:W2:Y:S04]  /*1f9660*/  LDL.LU R13, [R1+0x1094] ;  /* 0x00109400010d7983 */ /* 0x000ea80000300800 */
[----:B------:R1:W-:Y:S04]  /*1f9670*/  STL [R1+0x1d70], R4 ;  /* 0x001d700401007387 */ /* 0x0003e80000100800 */
[----:B0-----:R-:W4:Y:S01]  /*1f9680*/  LDL.LU R11, [R1+0x1098] ;  /* 0x00109800010b7983 */ /* 0x001f220000300800 */
[----:B---3--:R-:W-:-:S03]  /*1f9690*/  IADD3 R26, P1, R2, R19, RZ ;  /* 0x00000013021a7210 */ /* 0x008fc60007f3e0ff */
[----:B-1----:R-:W4:Y:S02]  /*1f96a0*/  LDL.LU R4, [R1+0x109c] ;  /* 0x00109c0001047983 */ /* 0x002f240000300800 */
[----:B------:R-:W-:-:S05]  /*1f96b0*/  IMAD.X R27, R29, 0x1, R18, P1 ;  /* 0x000000011d1b7824 */ /* 0x000fca00008e0612 */
[----:B------:R0:W-:Y:S04]  /*1f96c0*/  STL.64 [R1+0x1628], R26 ;  /* 0x0016281a01007387 */ /* 0x0001e80000100a00 */
[----:B------:R-:W-:Y:S04]  /*1f96d0*/  STL [R1+0x1d90], R3 ;  /* 0x001d900301007387 */ /* 0x000fe80000100800 */
[----:B------:R-:W-:Y:S01]  /*1f96e0*/  STL [R1+0x1d8c], R0 ;  /* 0x001d8c0001007387 */ /* 0x000fe20000100800 */
[----:B0-----:R-:W-:-:S05]  /*1f96f0*/  IADD3 R26, P1, R2, R17, RZ ;  /* 0x00000011021a7210 */ /* 0x001fca0007f3e0ff */
[----:B------:R-:W-:-:S05]  /*1f9700*/  IMAD.X R27, R29, 0x1, R15, P1 ;  /* 0x000000011d1b7824 */ /* 0x000fca00008e060f */
[----:B------:R0:W-:Y:S04]  /*1f9710*/  STL.64 [R1+0x1620], R26 ;  /* 0x0016201a01007387 */ /* 0x0001e80000100a00 */
[----:B0-----:R-:W3:Y:S04]  /*1f9720*/  LDL.LU.64 R26, [R1+0x7b80] ;  /* 0x007b8000011a7983 */ /* 0x001ee80000300a00 */
[----:B------:R-:W2:Y:S04]  /*1f9730*/  LDL.LU R10, [R1+0xeb0] ;  /* 0x000eb000010a7983 */ /* 0x000ea80000300800 */
[----:B------:R-:W2:Y:S04]  /*1f9740*/  LDL.LU R3, [R1+0xeb4] ;  /* 0x000eb40001037983 */ /* 0x000ea80000300800 */
[----:B------:R-:W4:Y:S04]  /*1f9750*/  LDL.LU R12, [R1+0xeb8] ;  /* 0x000eb800010c7983 */ /* 0x000f280000300800 */
[----:B------:R-:W4:Y:S01]  /*1f9760*/  LDL.LU R0, [R1+0xebc] ;  /* 0x000ebc0001007983 */ /* 0x000f220000300800 */
[----:B---3--:R-:W-:-:S02]  /*1f9770*/  F2FP.SATFINITE.E4M3.F32.PACK_AB_MERGE_C R22, R27, R26, RZ ;  /* 0x0000001a1b16723e */ /* 0x008fc400048070ff */
[----:B------:R-:W-:-:S05]  /*1f9780*/  IADD3 R26, P1, R2, R16, RZ ;  /* 0x00000010021a7210 */ /* 0x000fca0007f3e0ff */
[----:B------:R-:W-:Y:S01]  /*1f9790*/  IMAD.X R27, R29, 0x1, R14, P1 ;  /* 0x000000011d1b7824 */ /* 0x000fe200008e060e */
[----:B------:R-:W-:Y:S04]  /*1f97a0*/  STL [R1+0x1da8], R22 ;  /* 0x001da81601007387 */ /* 0x000fe80000100800 */
[----:B------:R-:W3:Y:S04]  /*1f97b0*/  LDL.LU R29, [R1+0x7b78] ;  /* 0x007b7800011d7983 */ /* 0x000ee80000300800 */
[----:B------:R0:W-:Y:S04]  /*1f97c0*/  STL.64 [R1+0x1618], R26 ;  /* 0x0016181a01007387 */ /* 0x0001e80000100a00 */
[----:B0-----:R-:W3:Y:S01]  /*1f97d0*/  LDL.LU.64 R26, [R1+0x7b70] ;  /* 0x007b7000011a7983 */ /* 0x001ee20000300a00 */
[----:B------:R-:W-:Y:S01]  /*1f97e0*/  F2FP.SATFINITE.E4M3.F32.PACK_AB_MERGE_C R22, R25, R23, RZ ;  /* 0x000000171916723e */ /* 0x000fe200048070ff */
[----:B------:R-:W-:Y:S01]  /*1f97f0*/  VIADD R2, R2, UR6 ;  /* 0x0000000602027c36 */ /* 0x000fe20008000000 */
[----:B------:R-:W-:-:S02]  /*1f9800*/  F2FP.SATFINITE.E4M3.F32.PACK_AB_MERGE_C R6, R9, R6, RZ ;  /* 0x000000060906723e */ /* 0x000fc400048070ff */
[----:B------:R-:W-:Y:S02]  /*1f9810*/  F2FP.SATFINITE.E4M3.F32.PACK_AB_MERGE_C R5, R7, R5, RZ ;  /* 0x000000050705723e */ /* 0x000fe400048070ff */
[----:B--2---:R-:W-:Y:S01]  /*1f9820*/  F2FP.SATFINITE.E4M3.F32.PACK_AB_MERGE_C R3, R3, R10, RZ ;  /* 0x0000000a0303723e */ /* 0x004fe200048070ff */
[----:B------:R-:W-:Y:S01]  /*1f9830*/  STL [R1+0x1da4], R22 ;  /* 0x001da41601007387 */ /* 0x000fe20000100800 */
[----:B------:R-:W-:-:S03]  /*1f9840*/  SHF.R.S32.HI R25, RZ, 0x1f, R2 ;  /* 0x0000001fff197819 */ /* 0x000fc60000011402 */
[----:B------:R0:W-:Y:S01]  /*1f9850*/  STL [R1+0x1dc0], R6 ;  /* 0x001dc00601007387 */ /* 0x0001e20000100800 */
[----:B----4-:R-:W-:Y:S01]  /*1f9860*/  F2FP.SATFINITE.E4M3.F32.PACK_AB_MERGE_C R0, R0, R12, RZ ;  /* 0x0000000c0000723e */ /* 0x010fe200048070ff */
[----:B------:R-:W-:Y:S02]  /*1f9870*/  ULDC UR6, c[0x0][0x248] ;  /* 0x0000920000067ab9 */ /* 0x000fe40000000800 */
[----:B0-----:R-:W2:Y:S04]  /*1f9880*/  LDL.LU R6, [R1+0xe00] ;  /* 0x000e000001067983 */ /* 0x001ea80000300800 */
[----:B------:R-:W2:Y:S04]  /*1f9890*/  LDL.LU R9, [R1+0xe04] ;  /* 0x000e040001097983 */ /* 0x000ea80000300800 */
[----:B------:R0:W-:Y:S04]  /*1f98a0*/  STL [R1+0x1dbc], R5 ;  /* 0x001dbc0501007387 */ /* 0x0001e80000100800 */
[----:B0-----:R-:W4:Y:S04]  /*1f98b0*/  LDL.LU R5, [R1+0xe08] ;  /* 0x000e080001057983 */ /* 0x001f280000300800 */
[----:B------:R-:W4:Y:S01]  /*1f98c0*/  LDL.LU R7, [R1+0xe0c] ;  /* 0x000e0c0001077983 */ /* 0x000f220000300800 */
[----:B---3--:R-:W-:-:S03]  /*1f98d0*/  IADD3 R22, P1, R2, R27, RZ ;  /* 0x0000001b02167210 */ /* 0x008fc60007f3e0ff */
[----:B------:R0:W-:Y:S02]  /*1f98e0*/  STL.64 [R1+0x7b50], R26 ;  /* 0x007b501a01007387 */ /* 0x0001e40000100a00 */
[----:B------:R-:W-:Y:S02]  /*1f98f0*/  IMAD.X R23, R25, 0x1, R26, P1 ;  /* 0x0000000119177824 */ /* 0x000fe400008e061a */
[----:B0-----:R-:W3:Y:S04]  /*1f9900*/  LDL.LU R26, [R1+0xe78] ;  /* 0x000e7800011a7983 */ /* 0x001ee80000300800 */
        /* <DEDUP_REMOVED lines=11> */
[----:B------:R-:W-:Y:S02]  /*1f99c0*/  IMAD.X R23, R25, 0x1, R28, P1 ;  /* 0x0000000119177824 */ /* 0x000fe400008e061c */
[----:B------:R-:W2:Y:S04]  /*1f99d0*/  LDL.LU R25, [R1+0x7b68] ;  /* 0x007b680001197983 */ /* 0x000ea80000300800 */
[----:B------:R0:W-:Y:S04]  /*1f99e0*/  STL.64 [R1+0x7b48], R28 ;  /* 0x007b481c01007387 */ /* 0x0001e80000100a00 */
[----:B0-----:R-:W4:Y:S04]  /*1f99f0*/  LDL.LU R29, [R1+0xe74] ;  /* 0x000e7400011d7983 */ /* 0x001f280000300800 */
[----:B------:R-:W-:Y:S01]  /*1f9a00*/  STL.64 [R1+0x1600], R22 ;  /* 0x0016001601007387 */ /* 0x000fe20000100a00 */
[----:B------:R-:W-:-:S03]  /*1f9a10*/  SHF.R.S32.HI R28, RZ, 0x1f, R2 ;  /* 0x0000001fff1c7819 */ /* 0x000fc60000011402 */
[----:B------:R-:W4:Y:S04]  /*1f9a20*/  LDL.LU R10, [R1+0xda0] ;  /* 0x000da000010a7983 */ /* 0x000f280000300800 */
[----:B------:R0:W-:Y:S04]  /*1f9a30*/  STL [R1+0x1de8], R3 ;  /* 0x001de80301007387 */ /* 0x0001e80000100800 */
[----:B0-----:R-:W4:Y:S04]  /*1f9a40*/  LDL.LU R3, [R1+0xda4] ;  /* 0x000da40001037983 */ /* 0x001f280000300800 */
[----:B------:R0:W-:Y:S04]  /*1f9a50*/  STL [R1+0x1de4], R0 ;  /* 0x001de40001007387 */ /* 0x0001e80000100800 */
[----:B------:R-:W4:Y:S04]  /*1f9a60*/  LDL.LU R12, [R1+0xda8] ;  /* 0x000da800010c7983 */ /* 0x000f280000300800 */
[----:B0-----:R-:W4:Y:S01]  /*1f9a70*/  LDL.LU R0, [R1+0xdac] ;  /* 0x000dac0001007983 */ /* 0x001f220000300800 */
[----:B--2---:R-:W-:-:S05]  /*1f9a80*/  IADD3 R22, P1, R2, R25, RZ ;  /* 0x0000001902167210 */ /* 0x004fca0007f3e0ff */
[----:B------:R-:W-:-:S05]  /*1f9a90*/  IMAD.X R23, R28, 0x1, R24, P1 ;  /* 0x000000011c177824 */ /* 0x000fca00008e0618 */
[----:B------:R0:W-:Y:S04]  /*1f9aa0*/  STL.64 [R1+0x1610], R22 ;  /* 0x0016101601007387 */ /* 0x0001e80000100a00 */
[----:B0-----:R-:W2:Y:S04]  /*1f9ab0*/  LDL.LU.64 R22, [R1+0x7b60] ;  /* 0x007b600001167983 */ /* 0x001ea80000300a00 */
[----:B------:R0:W-:Y:S04]  /*1f9ac0*/  STL.64 [R1+0x7b58], R24 ;  /* 0x007b581801007387 */ /* 0x0001e80000100a00 */
[----:B0-----:R-:W2:Y:S01]  /*1f9ad0*/  LDL.LU R25, [R1+0xe70] ;  /* 0x000e700001197983 */ /* 0x001ea20000300800 */
[----:B---3--:R-:W-:-:S03]  /*1f9ae0*/  F2FP.SATFINITE.E4M3.F32.PACK_AB_MERGE_C R24, R27, R26, RZ ;  /* 0x0000001a1b18723e */ /* 0x008fc600048070ff */
[----:B------:R-:W3:Y:S01]  /*1f9af0*/  LDL.LU R26, [R1+0xd50] ;  /* 0x000d5000011a7983 */ /* 0x000ee20000300800 */
[----:B------:R-:W-:Y:S02]  /*1f9b00*/  F2FP.SATFINITE.E4M3.F32.PACK_AB_MERGE_C R9, R9, R6, RZ ;  /* 0x000000060909723e */ /* 0x000fe400048070ff */
[----:B----4-:R-:W-:Y:S02]  /*1f9b10*/  F2FP.SATFINITE.E4M3.F32.PACK_AB_MERGE_C R5, R7, R5, RZ ;  /* 0x000000050705723e */ /* 0x010fe400048070ff */
[----:B------:R-:W-:Y:S02]  /*1f9b20*/  F2FP.SATFINITE.E4M3.F32.PACK_AB_MERGE_C R4, R4, R11, RZ ;  /* 0x0000000b0404723e */ /* 0x000fe400048070ff */
[----:B--2---:R-:W-:-:S05]  /*1f9b30*/  F2FP.SATFINITE.E4M3.F32.PACK_AB_MERGE_C R25, R29, R25, RZ ;  /* 0x000000191d19723e */ /* 0x004fca00048070ff */
[----:B------:R-:W-:Y:S04]  /*1f9b40*/  STL [R1+0x1e04], R25 ;  /* 0x001e041901007387 */ /* 0x000fe80000100800 */
[----:B------:R-:W3:Y:S04]  /*1f9b50*/  LDL.LU R27, [R1+0xd54] ;  /* 0x000d5400011b7983 */ /* 0x000ee80000300800 */
[----:B------:R0:W-:Y:S02]  /*1f9b60*/  STL [R1+0x1e00], R24 ;  /* 0x001e001801007387 */ /* 0x0001e40000100800 */
[----:B0-----:R-:W-:-:S05]  /*1f9b70*/  IADD3 R24, P1, R2, R23, RZ ;  /* 0x0000001702187210 */ /* 0x001fca0007f3e0ff */
[----:B------:R-:W-:Y:S01]  /*1f9b80*/  IMAD.X R25, R28, 0x1, R22, P1 ;  /* 0x000000011c197824 */ /* 0x000fe200008e0616 */
[----:B------:R-:W-:-:S04]  /*1f9b90*/  IADD3 R6, P1, R2, R21, RZ ;  /* 0x0000001502067210 */ /* 0x000fc80007f3e0ff */
[----:B------:R-:W-:Y:S01]  /*1f9ba0*/  STL.64 [R1+0x15f8], R24 ;  /* 0x0015f81801007387 */ /* 0x000fe20000100a00 */
[----:B------:R-:W-:-:S03]  /*1f9bb0*/  IMAD.X R7, R28, 0x1, R20, P1 ;  /* 0x000000011c077824 */ /* 0x000fc600008e0614 */
[----:B------:R0:W-:Y:S04]  /*1f9bc0*/  STL [R1+0x1e18], R9 ;  /* 0x001e180901007387 */ /* 0x0001e80000100800 */
[----:B------:R-:W-:Y:S04]  /*1f9bd0*/  STL [R1+0x1e14], R5 ;  /* 0x001e140501007387 */ /* 0x000fe80000100800 */
[----:B------:R-:W2:Y:S04]  /*1f9be0*/  LDL.LU R29, [R1+0xd58] ;  /* 0x000d5800011d7983 */ /* 0x000ea80000300800 */
[----:B------:R1:W-:Y:S01]  /*1f9bf0*/  STL.64 [R1+0x15f0], R6 ;  /* 0x0015f00601007387 */ /* 0x0003e20000100a00 */
[----:B0-----:R-:W-:-:S02]  /*1f9c00*/  F2FP.SATFINITE.E4M3.F32.PACK_AB_MERGE_C R9, R13, R8, RZ ;  /* 0x000000080d09723e */ /* 0x001fc400048070ff */
[----:B------:R-:W-:Y:S01]  /*1f9c10*/  IADD3 R24, P1, R2, R19, RZ ;  /* 0x0000001302187210 */ /* 0x000fe20007f3e0ff */
[----:B-1----:R-:W2:Y:S04]  /*1f9c20*/  LDL.LU R6, [R1+0xd5c] ;  /* 0x000d5c0001067983 */ /* 0x002ea80000300800 */
[----:B------:R-:W4:Y:S04]  /*1f9c30*/  LDL.LU R5, [R1+0xd10] ;  /* 0x000d100001057983 */ /* 0x000f280000300800 */
[----:B------:R-:W4:Y:S04]  /*1f9c40*/  LDL.LU R7, [R1+0xd14] ;  /* 0x000d140001077983 */ /* 0x000f280000300800 */
[----:B------:R-:W4:Y:S04]  /*1f9c50*/  LDL.LU R8, [R1+0xd18] ;  /* 0x000d180001087983 */ /* 0x000f280000300800 */
[----:B------:R-:W4:Y:S04]  /*1f9c60*/  LDL.LU R13, [R1+0xd1c] ;  /* 0x000d1c00010d7983 */ /* 0x000f280000300800 */
[----:B------:R-:W-:Y:S04]  /*1f9c70*/  STL [R1+0x1e2c], R9 ;  /* 0x001e2c0901007387 */ /* 0x000fe80000100800 */
[----:B------:R0:W-:Y:S01]  /*1f9c80*/  STL [R1+0x7b38], R19 ;  /* 0x007b381301007387 */ /* 0x0001e20000100800 */
[----:B------:R-:W-:-:S03]  /*1f9c90*/  IMAD.X R25, R28, 0x1, R18, P1 ;  /* 0x000000011c197824 */ /* 0x000fc600008e0612 */
[----:B------:R1:W-:Y:S01]  /*1f9ca0*/  STL [R1+0x1e28], R4 ;  /* 0x001e280401007387 */ /* 0x0003e20000100800 */
[----:B------:R-:W-:-:S03]  /*1f9cb0*/  F2FP.SATFINITE.E4M3.F32.PACK_AB_MERGE_C R3, R3, R10, RZ ;  /* 0x0000000a0303723e */ /* 0x000fc600048070ff */
[----:B0-----:R-:W4:Y:S04]  /*1f9cc0*/  LDL.LU R19, [R1+0xc80] ;  /* 0x000c800001137983 */ /* 0x001f280000300800 */
[----:B------:R-:W4:Y:S04]  /*1f9cd0*/  LDL.LU R9, [R1+0xc84] ;  /* 0x000c840001097983 */ /* 0x000f280000300800 */
[----:B------:R-:W4:Y:S04]  /*1f9ce0*/  LDL.LU R11, [R1+0xc88] ;  /* 0x000c8800010b7983 */ /* 0x000f280000300800 */
[----:B------:R0:W-:Y:S01]  /*1f9cf0*/  STL.64 [R1+0x15d8], R24 ;  /* 0x0015d81801007387 */ /* 0x0001e20000100a00 */
[----:B------:R-:W-:-:S03]  /*1f9d00*/  F2FP.SATFINITE.E4M3.F32.PACK_AB_MERGE_C R0, R0, R12, RZ ;  /* 0x0000000c0000723e */ /* 0x000fc600048070ff */
[----:B-1----:R-:W4:Y:S04]  /*1f9d10*/  LDL.LU R4, [R1+0xc8c] ;  /* 0x000c8c0001047983 */ /* 0x002f280000300800 */
[----:B------:R1:W-:Y:S01]  /*1f9d20*/  STL [R1+0x7b3c], R18 ;  /* 0x007b3c1201007387 */ /* 0x0003e20000100800 */
[----:B0-----:R-:W-:-:S03]  /*1f9d30*/  IADD3 R24, P1, R2, R17, RZ ;  /* 0x0000001102187210 */ /* 0x001fc60007f3e0ff */
[----:B-1----:R-:W4:Y:S04]  /*1f9d40*/  LDL.LU R18, [R1+0xcdc] ;  /* 0x000cdc0001127983 */ /* 0x002f280000300800 */
[----:B------:R-:W-:Y:S01]  /*1f9d50*/  STL [R1+0x1e40], R3 ;  /* 0x001e400301007387 */ /* 0x000fe20000100800 */
[----:B------:R-:W-:-:S03]  /*1f9d60*/  IMAD.X R25, R28, 0x1, R15, P1 ;  /* 0x000000011c197824 */ /* 0x000fc600008e060f */
[----:B------:R-:W-:Y:S04]  /*1f9d70*/  STL [R1+0x1e3c], R0 ;  /* 0x001e3c0001007387 */ /* 0x000fe80000100800 */
[----:B------:R0:W-:Y:S04]  /*1f9d80*/  STL.64 [R1+0x15e8], R24 ;  /* 0x0015e81801007387 */ /* 0x0001e80000100a00 */
[----:B0-----:R-:W4:Y:S04]  /*1f9d90*/  LDL.LU.64 R24, [R1+0x7b58] ;  /* 0x007b580001187983 */ /* 0x001f280000300a00 */
[----:B------:R-:W4:Y:S04]  /*1f9da0*/  LDL.LU R10, [R1+0xc40] ;  /* 0x000c4000010a7983 */ /* 0x000f280000300800 */
[----:B------:R-:W4:Y:S04]  /*1f9db0*/  LDL.LU R3, [R1+0xc44] ;  /* 0x000c440001037983 */ /* 0x000f280000300800 */
[----:B------:R-:W4:Y:S04]  /*1f9dc0*/  LDL.LU R12, [R1+0xc48] ;  /* 0x000c4800010c7983 */ /* 0x000f280000300800 */
[----:B------:R-:W4:Y:S01]  /*1f9dd0*/  LDL.LU R0, [R1+0xc4c] ;  /* 0x000c4c0001007983 */ /* 0x000f220000300800 */
[----:B---3--:R-:W-:-:S02]  /*1f9de0*/  F2FP.SATFINITE.E4M3.F32.PACK_AB_MERGE_C R27, R27, R26, RZ ;  /* 0x0000001a1b1b723e */ /* 0x008fc400048070ff */
[----:B------:R-:W-:-:S03]  /*1f9df0*/  IADD3 R26, P1, R2, R16, RZ ;  /* 0x00000010021a7210 */ /* 0x000fc60007f3e0ff */
[----:B------:R0:W-:Y:S04]  /*1f9e00*/  STL [R1+0x1e60], R27 ;  /* 0x001e601b01007387 */ /* 0x0001e80000100800 */
[----:B------:R1:W-:Y:S01]  /*1f9e10*/  STL.64 [R1+0x7b30], R16 ;  /* 0x007b301001007387 */ /* 0x0003e20000100a00 */
[----:B0-----:R-:W-:-:S03]  /*1f9e20*/  IMAD.X R27, R28, 0x1, R14, P1 ;  /* 0x000000011c1b7824 */ /* 0x001fc600008e060e */
[----:B-1----:R-:W3:Y:S04]  /*1f9e30*/  LDL.LU R16, [R1+0xcd4] ;  /* 0x000cd40001107983 */ /* 0x002ee80000300800 */
[----:B------:R-:W3:Y:S04]  /*1f9e40*/  LDL.LU R17, [R1+0xcd8] ;  /* 0x000cd80001117983 */ /* 0x000ee80000300800 */
[----:B------:R0:W-:Y:S04]  /*1f9e50*/  STL.64 [R1+0x15e0], R26 ;  /* 0x0015e01a01007387 */ /* 0x0001e80000100a00 */
[----:B0-----:R-:W3:Y:S04]  /*1f9e60*/  LDL.LU.64 R26, [R1+0x7b50] ;  /* 0x007b5000011a7983 */ /* 0x001ee80000300a00 */
[----:B------:R0:W-:Y:S01]  /*1f9e70*/  STL.64 [R1+0x7b40], R14 ;  /* 0x007b400e01007387 */ /* 0x0001e20000100a00 */
[----:B--2---:R-:W-:-:S02]  /*1f9e80*/  F2FP.SATFINITE.E4M3.F32.PACK_AB_MERGE_C R6, R6, R29, RZ ;  /* 0x0000001d0606723e */ /* 0x004fc400048070ff */
[----:B----4-:R-:W-:Y:S01]  /*1f9e90*/  F2FP.SATFINITE.E4M3.F32.PACK_AB_MERGE_C R5, R7, R5, RZ ;  /* 0x000000050705723e */ /* 0x010fe200048070ff */
[----:B------:R-:W-:Y:S01]  /*1f9ea0*/  VIADD R2, R2, UR6 ;  /* 0x0000000602027c36 */ /* 0x000fe20008000000 */
[----:B------:R-:W-:Y:S01]  /*1f9eb0*/  ULDC UR6, c[0x0][0x248] ;  /* 0x0000920000067ab9 */ /* 0x000fe20000000800 */
[----:B0-----:R-:W2:Y:S04]  /*1f9ec0*/  LDL.LU R15, [R1+0xcd0] ;  /* 0x000cd000010f7983 */ /* 0x001ea80000300800 */
[----:B------:R0:W-:Y:S04]  /*1f9ed0*/  STL [R1+0x1e5c], R6 ;  /* 0x001e5c0601007387 */ /* 0x0001e80000100800 */
[----:B------:R1:W-:Y:S01]  /*1f9ee0*/  STL [R1+0x1e70], R5 ;  /* 0x001e700501007387 */ /* 0x0003e20000100800 */
[----:B0-----:R-:W-:-:S03]  /*1f9ef0*/  F2FP.SATFINITE.E4M3.F32.PACK_AB_MERGE_C R6, R13, R8, RZ ;  /* 0x000000080d06723e */ /* 0x001fc600048070ff */
[----:B-1----:R-:W4:Y:S04]  /*1f9f00*/  LDL.LU R5, [R1+0xbe0] ;  /* 0x000be00001057983 */ /* 0x002f280000300800 */
[----:B------:R-:W4:Y:S04]  /*1f9f10*/  LDL.LU R7, [R1+0xbe4] ;  /* 0x000be40001077983 */ /* 0x000f280000300800 */
[----:B------:R0:W-:Y:S04]  /*1f9f20*/  STL [R1+0x1e6c], R6 ;  /* 0x001e6c0601007387 */ /* 0x0001e80000100800 */
[----:B------:R-:W4:Y:S04]  /*1f9f30*/  LDL.LU R8, [R1+0xbe8] ;  /* 0x000be80001087983 */ /* 0x000f280000300800 */
[----:B------:R-:W4:Y:S01]  /*1f9f40*/  LDL.LU R13, [R1+0xbec] ;  /* 0x000bec00010d7983 */ /* 0x000f220000300800 */
[----:B0-----:R-:W-:-:S02]  /*1f9f50*/  SHF.R.S32.HI R6, RZ, 0x1f, R2 ;  /* 0x0000001fff067819 */ /* 0x001fc40000011402 */
[----:B---3--:R-:W-:-:S05]  /*1f9f60*/  IADD3 R28, P1, R2, R27, RZ ;  /* 0x0000001b021c7210 */ /* 0x008fca0007f3e0ff */
[----:B------:R-:W-:-:S05]  /*1f9f70*/  IMAD.X R29, R6, 0x1, R26, P1 ;  /* 0x00000001061d7824 */ /* 0x000fca00008e061a */
[----:B------:R0:W-:Y:S04]  /*1f9f80*/  STL.64 [R1+0x15c8], R28 ;  /* 0x0015c81c01007387 */ /* 0x0001e80000100a00 */
[----:B0-----:R-:W3:Y:S01]  /*1f9f90*/  LDL.LU.64 R28, [R1+0x7b48] ;  /* 0x007b4800011c7983 */ /* 0x001ee20000300a00 */
[----:B--2---:R-:W-:Y:S02]  /*1f9fa0*/  F2FP.SATFINITE.E4M3.F32.PACK_AB_MERGE_C R15, R16, R15, RZ ;  /* 0x0000000f100f723e */ /* 0x004fe400048070ff */
[----:B------:R-:W-:Y:S02]  /*1f9fb0*/  F2FP.SATFINITE.E4M3.F32.PACK_AB_MERGE_C R16, R18, R17, RZ ;  /* 0x000000111210723e */ /* 0x000fe400048070ff */
[----:B------:R-:W-:Y:S01]  /*1f9fc0*/  F2FP.SATFINITE.E4M3.F32.PACK_AB_MERGE_C R9, R9, R19, RZ ;  /* 0x000000130909723e */ /* 0x000fe200048070ff */
[----:B------:R0:W-:Y:S04]  /*1f9fd0*/  STL [R1+0x1c40], R15 ;  /* 0x001c400f01007387 */ /* 0x0001e80000100800 */
[----:B------:R1:W-:Y:S04]  /*1f9fe0*/  STL [R1+0x1e78], R16 ;  /* 0x001e781001007387 */ /* 0x0003e80000100800 */
[----:B------:R-:W2:Y:S01]  /*1f9ff0*/  LDL.LU R18, [R1+0xbb0] ;  /* 0x000bb00001127983 */ /* 0x000ea20000300800 */
[----:B------:R-:W-:-:S02]  /*1fa000*/  F2FP.SATFINITE.E4M3.F32.PACK_AB_MERGE_C R4, R4, R11, RZ ;  /* 0x0000000b0404723e */ /* 0x000fc400048070ff */
[----:B------:R-:W-:Y:S02]  /*1fa010*/  F2FP.SATFINITE.E4M3.F32.PACK_AB_MERGE_C R3, R3, R10, RZ ;  /* 0x0000000a0303723e */ /* 0x000fe400048070ff */
[----:B------:R-:W-:Y:S02]  /*1fa020*/  F2FP.SATFINITE.E4M3.F32.PACK_AB_MERGE_C R0, R0, R12, RZ ;  /* 0x0000000c0000723e */ /* 0x000fe400048070ff */
[----:B---3--:R-:W-:-:S05]  /*1fa030*/  IADD3 R14, P1, R2, R29, RZ ;  /* 0x0000001d020e7210 */ /* 0x008fca0007f3e0ff */
[----:B0-----:R-:W-:-:S05]  /*1fa040*/  IMAD.X R15, R6, 0x1, R28, P1 ;  /* 0x00000001060f7824 */ /* 0x001fca00008e061c */
[----:B------:R-:W-:Y:S04]  /*1fa050*/  STL.64 [R1+0x15a8], R14 ;  /* 0x0015a80e01007387 */ /* 0x000fe80000100a00 */
[----:B------:R0:W-:Y:S04]  /*1fa060*/  STL [R1+0x1c18], R9 ;  /* 0x001c180901007387 */ /* 0x0001e80000100800 */
[----:B------:R-:W2:Y:S04]  /*1fa070*/  LDL.LU R19, [R1+0xbb4] ;  /* 0x000bb40001137983 */ /* 0x000ea80000300800 */
[----:B------:R3:W-:Y:S04]  /*1fa080*/  STL [R1+0x1e84], R4 ;  /* 0x001e840401007387 */ /* 0x0007e80000100800 */
[----:B-1----:R-:W2:Y:S04]  /*1fa090*/  LDL.LU R16, [R1+0xbb8] ;  /* 0x000bb80001107983 */ /* 0x002ea80000300800 */
[----:B------:R-:W2:Y:S04]  /*1fa0a0*/  LDL.LU R17, [R1+0xbbc] ;  /* 0x000bbc0001117983 */ /* 0x000ea80000300800 */
[----:B0-----:R-:W2:Y:S01]  /*1fa0b0*/  LDL.LU R9, [R1+0xb14] ;  /* 0x000b140001097983 */ /* 0x001ea20000300800 */
[----:B------:R-:W-:-:S05]  /*1fa0c0*/  IADD3 R14, P1, R2, R25, RZ ;  /* 0x00000019020e7210 */ /* 0x000fca0007f3e0ff */
[----:B------:R-:W-:-:S05]  /*1fa0d0*/  IMAD.X R15, R6, 0x1, R24, P1 ;  /* 0x00000001060f7824 */ /* 0x000fca00008e0618 */
[----:B------:R0:W-:Y:S04]  /*1fa0e0*/  STL.64 [R1+0x15c0], R14 ;  /* 0x0015c00e01007387 */ /* 0x0001e80000100a00 */
[----:B------:R-:W-:Y:S04]  /*1fa0f0*/  STL [R1+0x1be4], R3 ;  /* 0x001be40301007387 */ /* 0x000fe80000100800 */
[----:B------:R-:W2:Y:S04]  /*1fa100*/  LDL.LU R11, [R1+0xb18] ;  /* 0x000b1800010b7983 */ /* 0x000ea80000300800 */
[----:B------:R1:W-:Y:S04]  /*1fa110*/  STL [R1+0x1e8c], R0 ;  /* 0x001e8c0001007387 */ /* 0x0003e80000100800 */
[----:B---3--:R-:W3:Y:S04]  /*1fa120*/  LDL.LU R4, [R1+0xb1c] ;  /* 0x000b1c0001047983 */ /* 0x008ee80000300800 */
[----:B------:R-:W3:Y:S01]  /*1fa130*/  LDL.LU R12, [R1+0xae0] ;  /* 0x000ae000010c7983 */ /* 0x000ee20000300800 */
[----:B0-----:R-:W-:-:S03]  /*1fa140*/  IADD3 R14, P1, R2, R23, RZ ;  /* 0x00000017020e7210 */ /* 0x001fc60007f3e0ff */
[----:B-1----:R-:W3:Y:S04]  /*1fa150*/  LDL.LU R0, [R1+0xae4] ;  /* 0x000ae40001007983 */ /* 0x002ee80000300800 */
[----:B------:R0:W-:Y:S01]  /*1fa160*/  STL [R1+0x7b20], R23 ;  /* 0x007b201701007387 */ /* 0x0001e20000100800 */
[----:B------:R-:W-:Y:S01]  /*1fa170*/  IMAD.X R15, R6, 0x1, R22, P1 ;  /* 0x00000001060f7824 */ /* 0x000fe200008e0616 */
[----:B----4-:R-:W-:Y:S02]  /*1fa180*/  F2FP.SATFINITE.E4M3.F32.PACK_AB_MERGE_C R5, R7, R5, RZ ;  /* 0x000000050705723e */ /* 0x010fe400048070ff */
[----:B------:R-:W-:Y:S01]  /*1fa190*/  F2FP.SATFINITE.E4M3.F32.PACK_AB_MERGE_C R8, R13, R8, RZ ;  /* 0x000000080d08723e */ /* 0x000fe200048070ff */
[----:B0-----:R-:W4:Y:S04]  /*1fa1a0*/  LDL.LU R23, [R1+0xb10] ;  /* 0x000b100001177983 */ /* 0x001f280000300800 */
[----:B------:R0:W-:Y:S04]  /*1fa1b0*/  STL [R1+0x7b24], R22 ;  /* 0x007b241601007387 */ /* 0x0001e80000100800 */
[----:B0-----:R-:W3:Y:S04]  /*1fa1c0*/  LDL.LU R22, [R1+0xb7c] ;  /* 0x000b7c0001167983 */ /* 0x001ee80000300800 */
[----:B------:R0:W-:Y:S04]  /*1fa1d0*/  STL.64 [R1+0x15d0], R14 ;  /* 0x0015d00e01007387 */ /* 0x0001e80000100a00 */
[----:B------:R-:W3:Y:S04]  /*1fa1e0*/  LDL.LU R10, [R1+0xae8] ;  /* 0x000ae800010a7983 */ /* 0x000ee80000300800 */
[----:B------:R-:W3:Y:S04]  /*1fa1f0*/  LDL.LU R3, [R1+0xaec] ;  /* 0x000aec0001037983 */ /* 0x000ee80000300800 */
[----:B------:R1:W-:Y:S01]  /*1fa200*/  STL [R1+0x1bd4], R5 ;  /* 0x001bd40501007387 */ /* 0x0003e20000100800 */
[----:B0-----:R-:W-:-:S03]  /*1fa210*/  IADD3 R14, P1, R2, R21, RZ ;  /* 0x00000015020e7210 */ /* 0x001fc60007f3e0ff */
[----:B-1----:R-:W3:Y:S04]  /*1fa220*/  LDL.LU R5, [R1+0xaa0] ;  /* 0x000aa00001057983 */ /* 0x002ee80000300800 */
[----:B------:R-:W3:Y:S04]  /*1fa230*/  LDL.LU R7, [R1+0xaa4] ;  /* 0x000aa40001077983 */ /* 0x000ee80000300800 */
[----:B------:R0:W-:Y:S01]  /*1fa240*/  STL [R1+0x20bc], R8 ;  /* 0x0020bc0801007387 */ /* 0x0001e20000100800 */
[----:B------:R-:W-:-:S03]  /*1fa250*/  IMAD.X R15, R6, 0x1, R20, P1 ;  /* 0x00000001060f7824 */ /* 0x000fc600008e0614 */
[----:B0-----:R-:W3:Y:S04]  /*1fa260*/  LDL.LU R8, [R1+0xaa8] ;  /* 0x000aa80001087983 */ /* 0x001ee80000300800 */
[----:B------:R-:W3:Y:S04]  /*1fa270*/  LDL.LU R13, [R1+0xaac] ;  /* 0x000aac00010d7983 */ /* 0x000ee80000300800 */
[----:B------:R0:W-:Y:S04]  /*1fa280*/  STL [R1+0x7b10], R21 ;  /* 0x007b101501007387 */ /* 0x0001e80000100800 */
[----:B0-----:R-:W3:Y:S04]  /*1fa290*/  LDL.LU R21, [R1+0xb78] ;  /* 0x000b780001157983 */ /* 0x001ee80000300800 */
[----:B------:R0:W-:Y:S04]  /*1fa2a0*/  STL.64 [R1+0x15b8], R14 ;  /* 0x0015b80e01007387 */ /* 0x0001e80000100a00 */
[----:B0-----:R-:W3:Y:S04]  /*1fa2b0*/  LDL.LU.64 R14, [R1+0x7b40] ;  /* 0x007b4000010e7983 */ /* 0x001ee80000300a00 */
[----:B------:R0:W-:Y:S04]  /*1fa2c0*/  STL [R1+0x7b14], R20 ;  /* 0x007b141401007387 */ /* 0x0001e80000100800 */
[----:B0-----:R-:W3:Y:S01]  /*1fa2d0*/  LDL.LU R20, [R1+0xb74] ;  /* 0x000b740001147983 */ /* 0x001ee20000300800 */
[----:B--2---:R-:W-:-:S03]  /*1fa2e0*/  F2FP.SATFINITE.E4M3.F32.PACK_AB_MERGE_C R19, R19, R18, RZ ;  /* 0x000000121313723e */ /* 0x004fc600048070ff */
[----:B------:R-:W2:Y:S04]  /*1fa2f0*/  LDL.LU R18, [R1+0x7b3c] ;  /* 0x007b3c0001127983 */ /* 0x000ea80000300800 */
[----:B------:R0:W-:Y:S04]  /*1fa300*/  STL [R1+0x1bc0], R19 ;  /* 0x001bc01301007387 */ /* 0x0001e80000100800 */
[----:B0-----:R-:W4:Y:S01]  /*1fa310*/  LDL.LU R19, [R1+0x7b38] ;  /* 0x007b380001137983 */ /* 0x001f220000300800 */
[----:B------:R-:W-:-:S05]  /*1fa320*/  F2FP.SATFINITE.E4M3.F32.PACK_AB_MERGE_C R17, R17, R16, RZ ;  /* 0x000000101111723e */ /* 0x000fca00048070ff */
[----:B------:R2:W-:Y:S01]  /*1fa330*/  STL [R1+0x2f20], R17 ;  /* 0x002f201101007387 */ /* 0x0005e20000100800 */
[----:B----4-:R-:W-:-:S03]  /*1fa340*/  IADD3 R16, P1, R2, R19, RZ ;  /* 0x0000001302107210 */ /* 0x010fc60007f3e0ff */
[----:B------:R0:W-:Y:S02]  /*1fa350*/  STL [R1+0x7b00], R19 ;  /* 0x007b001301007387 */ /* 0x0001e40000100800 */
[----:B--2---:R-:W-:Y:S02]  /*1fa360*/  IMAD.X R17, R6, 0x1, R18, P1 ;  /* 0x0000000106117824 */ /* 0x004fe400008e0612 */
[----:B0-----:R-:W2:Y:S04]  /*1fa370*/  LDL.LU R19, [R1+0xb70] ;  /* 0x000b700001137983 */ /* 0x001ea80000300800 */
[----:B------:R0:W-:Y:S04]  /*1fa380*/  STL.64 [R1+0x1598], R16 ;  /* 0x0015981001007387 */ /* 0x0001e80000100a00 */
[----:B0-----:R-:W4:Y:S04]  /*1fa390*/  LDL.LU.64 R16, [R1+0x7b30] ;  /* 0x007b300001107983 */ /* 0x001f280000300a00 */
[----:B------:R4:W-:Y:S01]  /*1fa3a0*/  STL [R1+0x7b04], R18 ;  /* 0x007b041201007387 */ /* 0x0009e20000100800 */
[----:B------:R-:W-:-:S02]  /*1fa3b0*/  F2FP.SATFINITE.E4M3.F32.PACK_AB_MERGE_C R9, R9, R23, RZ ;  /* 0x000000170909723e */ /* 0x000fc400048070ff */
[----:B---3--:R-:W-:Y:S02]  /*1fa3c0*/  F2FP.SATFINITE.E4M3.F32.PACK_AB_MERGE_C R3, R3, R10, RZ ;  /* 0x0000000a0303723e */ /* 0x008fe400048070ff */
[----:B------:R-:W-:Y:S02]  /*1fa3d0*/  F2FP.SATFINITE.E4M3.F32.PACK_AB_MERGE_C R5, R7, R5, RZ ;  /* 0x000000050705723e */ /* 0x000fe400048070ff */
[----:B--2---:R-:W-:Y:S02]  /*1fa3e0*/  F2FP.SATFINITE.E4M3.F32.PACK_AB_MERGE_C R19, R20, R19, RZ ;  /* 0x000000131413723e */ /* 0x004fe400048070ff */
[----:B------:R-:W-:-:S03]  /*1fa3f0*/  F2FP.SATFINITE.E4M3.F32.PACK_AB_MERGE_C R20, R22, R21, RZ ;  /* 0x000000151614723e */ /* 0x000fc600048070ff */
[----:B------:R0:W-:Y:S01]  /*1fa400*/  STL [R1+0x1b20], R19 ;  /* 0x001b201301007387 */ /* 0x0001e20000100800 */
[----:B----4-:R-:W-:-:S03]  /*1fa410*/  IADD3 R18, P1, R2, R17, RZ ;  /* 0x0000001102127210 */ /* 0x010fc60007f3e0ff */
[----:B------:R-:W-:Y:S02]  /*1fa420*/  STL [R1+0x2f28], R20 ;  /* 0x002f281401007387 */ /* 0x000fe40000100800 */
[----:B0-----:R-:W-:-:S05]  /*1fa430*/  IMAD.X R19, R6, 0x1, R15, P1 ;  /* 0x0000000106137824 */ /* 0x001fca00008e060f */
[----:B------:R0:W-:Y:S04]  /*1fa440*/  STL.64 [R1+0x15b0], R18 ;  /* 0x0015b01201007387 */ /* 0x0001e80000100a00 */
[----:B------:R-:W-:Y:S04]  /*1fa450*/  STL.64 [R1+0x7af8], R16 ;  /* 0x007af81001007387 */ /* 0x000fe80000100a00 */
[----:B------:R-:W-:Y:S04]  /*1fa460*/  STL [R1+0x1b1c], R9 ;  /* 0x001b1c0901007387 */ /* 0x000fe80000100800 */
[----:B------:R-:W-:Y:S01]  /*1fa470*/  STL.64 [R1+0x7b08], R14 ;  /* 0x007b080e01007387 */ /* 0x000fe20000100a00 */
[----:B0-----:R-:W-:-:S05]  /*1fa480*/  IADD3 R18, P1, R2, R16, RZ ;  /* 0x0000001002127210 */ /* 0x001fca0007f3e0ff */
[----:B------:R-:W-:Y:S01]  /*1fa490*/  IMAD.X R19, R6, 0x1, R14, P1 ;  /* 0x0000000106137824 */ /* 0x000fe200008e060e */
[----:B------:R-:W-:Y:S02]  /*1fa4a0*/  F2FP.SATFINITE.E4M3.F32.PACK_AB_MERGE_C R6, R4, R11, RZ ;  /* 0x0000000b0406723e */ /* 0x000fe400048070ff */
[----:B------:R-:W-:Y:S01]  /*1fa4b0*/  F2FP.SATFINITE.E4M3.F32.PACK_AB_MERGE_C R4, R0, R12, RZ ;  /* 0x0000000c0004723e */ /* 0x000fe200048070ff */
[----:B------:R-:W-:Y:S01]  /*1fa4c0*/  VIADD R2, R2, UR6 ;  /* 0x0000000602027c36 */ /* 0x000fe20008000000 */
[----:B------:R-:W-:Y:S01]  /*1fa4d0*/  ULDC UR6, c[0x0][0x248] ;  /* 0x0000920000067ab9 */ /* 0x000fe20000000800 */
[----:B------:R-:W-:Y:S04]  /*1fa4e0*/  STL.64 [R1+0x15a0], R18 ;  /* 0x0015a01201007387 */ /* 0x000fe80000100a00 */
[----:B------:R-:W2:Y:S04]  /*1fa4f0*/  LDL.LU R12, [R1+0xa0] ;  /* 0x0000a000010c7983 */ /* 0x000ea80000300800 */
[----:B------:R-:W-:Y:S04]  /*1fa500*/  STL [R1+0x2f2c], R6 ;  /* 0x002f2c0601007387 */ /* 0x000fe80000100800 */
[----:B------:R-:W2:Y:S04]  /*1fa510*/  LDL.LU R0, [R1+0xa4] ;  /* 0x0000a40001007983 */ /* 0x000ea80000300800 */
[----:B------:R0:W-:Y:S01]  /*1fa520*/  STL [R1+0x1b04], R4 ;  /* 0x001b040401007387 */ /* 0x0001e20000100800 */
[----:B------:R-:W-:-:S03]  /*1fa530*/  IADD3 R10, P1, R2, R27, RZ ;  /* 0x0000001b020a7210 */ /* 0x000fc60007f3e0ff */
[----:B------:R1:W-:Y:S01]  /*1fa540*/  STL [R1+0x2f44], R3 ;  /* 0x002f440301007387 */ /* 0x0003e20000100800 */
[----:B0-----:R-:W-:-:S03]  /*1fa550*/  SHF.R.S32.HI R4, RZ, 0x1f, R2 ;  /* 0x0000001fff047819 */ /* 0x001fc60000011402 */
[----:B------:R-:W-:Y:S02]  /*1fa560*/  STL.64 [R1+0x7ae0], R26 ;  /* 0x007ae01a01007387 */ /* 0x000fe40000100a00 */
[----:B------:R-:W-:-:S05]  /*1fa570*/  IMAD.X R11, R4, 0x1, R26, P1 ;  /* 0x00000001040b7824 */ /* 0x000fca00008e061a */
[----:B------:R-:W-:Y:S04]  /*1fa580*/  STL.64 [R1+0x1590], R10 ;  /* 0x0015900a01007387 */ /* 0x000fe80000100a00 */
[----:B------:R-:W3:Y:S04]  /*1fa590*/  LDL.LU R22, [R1+0xa68] ;  /* 0x000a680001167983 */ /* 0x000ee80000300800 */
[----:B------:R-:W-:Y:S04]  /*1fa5a0*/  STL [R1+0x2f4c], R5 ;  /* 0x002f4c0501007387 */ /* 0x000fe80000100800 */
[----:B------:R-:W3:Y:S01]  /*1fa5b0*/  LDL.LU R23, [R1+0xa6c] ;  /* 0x000a6c0001177983 */ /* 0x000ee20000300800 */
[----:B-1----:R-:W-:-:S05]  /*1fa5c0*/  F2FP.SATFINITE.E4M3.F32.PACK_AB_MERGE_C R3, R13, R8, RZ ;  /* 0x000000080d03723e */ /* 0x002fca00048070ff */
[----:B------:R-:W-:Y:S04]  /*1fa5d0*/  STL [R1+0x2f48], R3 ;  /* 0x002f480301007387 */ /* 0x000fe80000100800 */
[----:B---3--:R0:W-:Y:S04]  /*1fa5e0*/  STL.64 [R1+0x7b28], R22 ;  /* 0x007b281601007387 */ /* 0x0081e80000100a00 */
[----:B0-----:R-:W3:Y:S04]  /*1fa5f0*/  LDL.LU R22, [R1+0xa60] ;  /* 0x000a600001167983 */ /* 0x001ee80000300800 */
[----:B------:R-:W3:Y:S04]  /*1fa600*/  LDL.LU R23, [R1+0xa64] ;  /* 0x000a640001177983 */ /* 0x000ee80000300800 */
[----:B------:R-:W4:Y:S04]  /*1fa610*/  LDL.LU R20, [R1+0xa18] ;  /* 0x000a180001147983 */ /* 0x000f280000300800 */
[----:B------:R-:W4:Y:S01]  /*1fa620*/  LDL.LU R21, [R1+0xa1c] ;  /* 0x000a1c0001157983 */ /* 0x000f220000300800 */
[----:B------:R-:W-:-:S02]  /*1fa630*/  IADD3 R10, P1, R2, R29, RZ ;  /* 0x0000001d020a7210 */ /* 0x000fc40007f3e0ff */
[----:B--2---:R-:W-:-:S03]  /*1fa640*/  F2FP.SATFINITE.E4M3.F32.PACK_AB_MERGE_C R0, R0, R12, RZ ;  /* 0x0000000c0000723e */ /* 0x004fc600048070ff */
[----:B------:R-:W-:Y:S01]  /*1fa650*/  IMAD.X R11, R4, 0x1, R28, P1 ;  /* 0x00000001040b7824 */ /* 0x000fe200008e061c */
[----:B----4-:R0:W-:Y:S04]  /*1fa660*/  STL.64 [R1+0x7b18], R20 ;  /* 0x007b181401007387 */ /* 0x0101e80000100a00 */
[----:B0-----:R-:W2:Y:S04]  /*1fa670*/  LDL.LU R20, [R1+0xa10] ;  /* 0x000a100001147983 */ /* 0x001ea80000300800 */
        /* <DEDUP_REMOVED lines=14> */
[----:B------:R0:W-:Y:S04]  /*1fa760*/  STL [R1+0x2fac], R0 ;  /* 0x002fac0001007387 */ /* 0x0001e80000100800 */
[----:B------:R-:W4:Y:S01]  /*1fa770*/  LDL.LU R13, [R1+0x8e0] ;  /* 0x0008e000010d7983 */ /* 0x000f220000300800 */
[----:B---3--:R-:W-:-:S02]  /*1fa780*/  F2FP.SATFINITE.E4M3.F32.PACK_AB_MERGE_C R23, R23, R22, RZ ;  /* 0x000000161717723e */ /* 0x008fc400048070ff */
[----:B------:R-:W-:Y:S01]  /*1fa790*/  IADD3 R22, P1, R2, R25, RZ ;  /* 0x0000001902167210 */ /* 0x000fe20007f3e0ff */
[----:B0-----:R-:W3:Y:S04]  /*1fa7a0*/  LDL.LU R0, [R1+0x8e4] ;  /* 0x0008e40001007983 */ /* 0x001ee80000300800 */
[----:B------:R-:W3:Y:S04]  /*1fa7b0*/  LDL.LU R11, [R1+0xa8] ;  /* 0x0000a800010b7983 */ /* 0x000ee80000300800 */
[----:B------:R-:W3:Y:S04]  /*1fa7c0*/  LDL.LU R10, [R1+0xac] ;  /* 0x0000ac00010a7983 */ /* 0x000ee80000300800 */
[----:B------:R-:W3:Y:S04]  /*1fa7d0*/  LDL.LU R5, [R1+0x88] ;  /* 0x0000880001057983 */ /* 0x000ee80000300800 */
[----:B------:R-:W3:Y:S04]  /*1fa7e0*/  LDL.LU R7, [R1+0x1d0] ;  /* 0x0001d00001077983 */ /* 0x000ee80000300800 */
[----:B------:R-:W3:Y:S04]  /*1fa7f0*/  LDL.LU R3, [R1+0x160] ;  /* 0x0001600001037983 */ /* 0x000ee80000300800 */
[----:B------:R0:W-:Y:S02]  /*1fa800*/  STL [R1+0x2f54], R23 ;  /* 0x002f541701007387 */ /* 0x0001e40000100800 */
[----:B0-----:R-:W-:-:S05]  /*1fa810*/  IMAD.X R23, R4, 0x1, R24, P1 ;  /* 0x0000000104177824 */ /* 0x001fca00008e0618 */
[----:B------:R0:W-:Y:S04]  /*1fa820*/  STL.64 [R1+0x1578], R22 ;  /* 0x0015781601007387 */ /* 0x0001e80000100a00 */
[----:B0-----:R-:W2:Y:S02]  /*1fa830*/  LDL.LU.64 R22, [R1+0x7b28] ;  /* 0x007b280001167983 */ /* 0x001ea40000300a00 */
[----:B--2---:R-:W-:Y:S02]  /*1fa840*/  F2FP.SATFINITE.E4M3.F32.PACK_AB_MERGE_C R23, R23, R22, RZ ;  /* 0x000000161717723e */ /* 0x004fe400048070ff */
        /* <DEDUP_REMOVED lines=10> */
[----:B0-----:R-:W4:Y:S04]  /*1fa8f0*/  LDL.LU R22, [R1+0x8e8] ;  /* 0x0008e80001167983 */ /* 0x001f280000300800 */
[----:B------:R-:W4:Y:S01]  /*1fa900*/  LDL.LU R23, [R1+0x8ec] ;  /* 0x0008ec0001177983 */ /* 0x000f220000300800 */
[----:B--2---:R-:W-:-:S03]  /*1fa910*/  F2FP.SATFINITE.E4M3.F32.PACK_AB_MERGE_C R21, R21, R20, RZ ;  /* 0x000000141515723e */ /* 0x004fc600048070ff */
[----:B------:R-:W2:Y:S04]  /*1fa920*/  LDL.LU R20, [R1+0x7b14] ;  /* 0x007b140001147983 */ /* 0x000ea80000300800 */
[----:B------:R0:W-:Y:S04]  /*1fa930*/  STL [R1+0x2f5c], R21 ;  /* 0x002f5c1501007387 */ /* 0x0001e80000100800 */
[----:B0-----:R-:W3:Y:S01]  /*1fa940*/  LDL.LU R21, [R1+0x7b10] ;  /* 0x007b100001157983 */ /* 0x001ee20000300800 */
[----:B------:R-:W-:Y:S02]  /*1fa950*/  F2FP.SATFINITE.E4M3.F32.PACK_AB_MERGE_C R15, R15, R14, RZ ;  /* 0x0000000e0f0f723e */ /* 0x000fe400048070ff */
[----:B------:R-:W-:-:S03]  /*1fa960*/  F2FP.SATFINITE.E4M3.F32.PACK_AB_MERGE_C R19, R19, R18, RZ ;  /* 0x000000121313723e */ /* 0x000fc600048070ff */
[----:B------:R2:W-:Y:S01]  /*1fa970*/  STL [R1+0x2f6c], R15 ;  /* 0x002f6c0f01007387 */ /* 0x0005e20000100800 */
[----:B---3--:R-:W-:-:S05]  /*1fa980*/  IADD3 R14, P1, R2, R21, RZ ;  /* 0x00000015020e7210 */ /* 0x008fca0007f3e0ff */
[----:B--2---:R-:W-:-:S05]  /*1fa990*/  IMAD.X R15, R4, 0x1, R20, P1 ;  /* 0x00000001040f7824 */ /* 0x004fca00008e0614 */
[----:B------:R0:W-:Y:S04]  /*1fa9a0*/  STL.64 [R1+0x1570], R14 ;  /* 0x0015700e01007387 */ /* 0x0001e80000100a00 */
[----:B0-----:R-:W2:Y:S04]  /*1fa9b0*/  LDL.LU.64 R14, [R1+0x7b08] ;  /* 0x007b0800010e7983 */ /* 0x001ea80000300a00 */
        /* <DEDUP_REMOVED lines=10> */
[----:B------:R-:W4:Y:S04]  /*1faa60*/  LDL.LU R6, [R1+0x7af0] ;  /* 0x007af00001067983 */ /* 0x000f280000300800 */
[----:B------:R0:W-:Y:S02]  /*1faa70*/  STL [R1+0x2f78], R26 ;  /* 0x002f781a01007387 */ /* 0x0001e40000100800 */
[----:B0-----:R-:W-:Y:S02]  /*1faa80*/  F2FP.SATFINITE.E4M3.F32.PACK_AB_MERGE_C R26, R8, R9, RZ ;  /* 0x00000009081a723e */ /* 0x001fe400048070ff */
[----:B------:R-:W-:-:S03]  /*1faa90*/  F2FP.SATFINITE.E4M3.F32.PACK_AB_MERGE_C R27, R12, R27, RZ ;  /* 0x0000001b0c1b723e */ /* 0x000fc600048070ff */
[----:B------:R0:W-:Y:S01]  /*1faaa0*/  STL [R1+0x2f90], R26 ;  /* 0x002f901a01007387 */ /* 0x0001e20000100800 */
[----:B------:R-:W-:Y:S02]  /*1faab0*/  F2FP.SATFINITE.E4M3.F32.PACK_AB_MERGE_C R0, R0, R13, RZ ;  /* 0x0000000d0000723e */ /* 0x000fe400048070ff */
[----:B---3--:R-:W-:-:S05]  /*1faac0*/  IADD3 R8, P1, R2, R17, RZ ;  /* 0x0000001102087210 */ /* 0x008fca0007f3e0ff */
[----:B--2---:R-:W-:Y:S01]  /*1faad0*/  IMAD.X R9, R4, 0x1, R15, P1 ;  /* 0x0000000104097824 */ /* 0x004fe200008e060f */
[----:B0-----:R-:W-:-:S04]  /*1faae0*/  IADD3 R26, P1, R2, R16, RZ ;  /* 0x00000010021a7210 */ /* 0x001fc80007f3e0ff */
[----:B------:R0:W-:Y:S04]  /*1faaf0*/  STL.64 [R1+0x1560], R8 ;  /* 0x0015600801007387 */ /* 0x0001e80000100a00 */
[----:B0-----:R-:W2:Y:S04]  /*1fab00*/  LDL.LU R9, [R1+0x7aec] ;  /* 0x007aec0001097983 */ /* 0x001ea80000300800 */
[----:B------:R-:W3:Y:S04]  /*1fab10*/  LDL.LU R8, [R1+0x1d4] ;  /* 0x0001d40001087983 */ /* 0x000ee80000300800 */
[----:B------:R-:W2:Y:S04]  /*1fab20*/  LDL.LU R12, [R1+0x164] ;  /* 0x00016400010c7983 */ /* 0x000ea80000300800 */
[----:B------:R0:W-:Y:S02]  /*1fab30*/  STL [R1+0x2f8c], R27 ;  /* 0x002f8c1b01007387 */ /* 0x0001e40000100800 */
[----:B0-----:R-:W-:-:S02]  /*1fab40*/  IMAD.X R27, R4, 0x1, R14, P1 ;  /* 0x00000001041b7824 */ /* 0x001fc400008e060e */
[----:B------:R-:W2:Y:S04]  /*1fab50*/  LDL.LU R4, [R1+0x7ae8] ;  /* 0x007ae80001047983 */ /* 0x000ea80000300800 */
[----:B------:R0:W-:Y:S04]  /*1fab60*/  STL.64 [R1+0x1558], R26 ;  /* 0x0015581a01007387 */ /* 0x0001e80000100a00 */
[----:B0-----:R-:W3:Y:S04]  /*1fab70*/  LDL.LU.64 R26, [R1+0x7ae0] ;  /* 0x007ae000011a7983 */ /* 0x001ee80000300a00 */
[----:B------:R-:W2:Y:S04]  /*1fab80*/  LDL.LU R13, [R1+0x7adc] ;  /* 0x007adc00010d7983 */ /* 0x000ea80000300800 */
[----:B------:R0:W-:Y:S04]  /*1fab90*/  STL [R1+0x2fa0], R0 ;  /* 0x002fa00001007387 */ /* 0x0001e80000100800 */
[----:B0-----:R-:W2:Y:S01]  /*1faba0*/  LDL.LU R0, [R1+0x7ad8] ;  /* 0x007ad80001007983 */ /* 0x001ea20000300800 */
[----:B------:R-:W-:-:S02]  /*1fabb0*/  F2FP.SATFINITE.E4M3.F32.PACK_AB_MERGE_C R22, R23, R22, RZ ;  /* 0x000000161716723e */ /* 0x000fc400048070ff */
[----:B------:R-:W-:Y:S02]  /*1fabc0*/  F2FP.SATFINITE.E4M3.F32.PACK_AB_MERGE_C R10, R10, R11, RZ ;  /* 0x0000000b0a0a723e */ /* 0x000fe400048070ff */
[----:B------:R-:W-:Y:S02]  /*1fabd0*/  LOP3.LUT R5, R5, 0xffff, RZ, 0xc0, !PT ;  /* 0x0000ffff05057812 */ /* 0x000fe400078ec0ff */
[----:B------:R-:W-:Y:S02]  /*1fabe0*/  LOP3.LUT R7, R7, 0xffff, RZ, 0xc0, !PT ;  /* 0x0000ffff07077812 */ /* 0x000fe400078ec0ff */
[----:B------:R-:W-:Y:S01]  /*1fabf0*/  LOP3.LUT R11, R3, 0xffff, RZ, 0xc0, !PT ;  /* 0x0000ffff030b7812 */ /* 0x000fe200078ec0ff */
[----:B------:R-:W-:Y:S04]  /*1fac00*/  STL [R1+0x2f9c], R22 ;  /* 0x002f9c1601007387 */ /* 0x000fe80000100800 */
[----:B------:R2:W-:Y:S01]  /*1fac10*/  STL [R1+0x2fa8], R10 ;  /* 0x002fa80a01007387 */ /* 0x0005e20000100800 */
[--C-:B------:R-:W-:Y:S01]  /*1fac20*/  PRMT R3, R7, 0x3340, R11.reuse ;  /* 0x0000334007037816 */ /* 0x100fe2000000000b */
[----:B------:R-:W-:Y:S01]  /*1fac30*/  VIADD R2, R2, UR6 ;  /* 0x0000000602027c36 */ /* 0x000fe20008000000 */
[----:B------:R-:W-:-:S02]  /*1fac40*/  SHF.R.U32.HI R11, RZ, 0x8, R11 ;  /* 0x00000008ff0b7819 */ /* 0x000fc4000001160b */
[----:B----4-:R-:W-:Y:S01]  /*1fac50*/  LOP3.LUT R6, R6, 0xffff, RZ, 0xc0, !PT ;  /* 0x0000ffff06067812 */ /* 0x010fe200078ec0ff */
[----:B------:R-:W-:Y:S01]  /*1fac60*/  ULDC UR6, c[0x0][0x248] ;  /* 0x0000920000067ab9 */ /* 0x000fe20000000800 */
[----:B------:R-:W-:Y:S01]  /*1fac70*/  LOP3.LUT R11, R11, 0xffff, RZ, 0xc0, !PT ;  /* 0x0000ffff0b0b7812 */ /* 0x000fe200078ec0ff */
[----:B---3--:R-:W-:Y:S01]  /*1fac80*/  STL [R1+0x7ac8], R27 ;  /* 0x007ac81b01007387 */ /* 0x008fe20000100800 */
[----:B--2---:R-:W-:-:S04]  /*1fac90*/  PRMT R10, R5, 0x3340, R0 ;  /* 0x00003340050a7816 */ /* 0x004fc80000000000 */
[----:B------:R-:W-:Y:S02]  /*1faca0*/  PRMT R3, R3, 0x5410, R10 ;  /* 0x0000541003037816 */ /* 0x000fe4000000000a */
[----:B------:R-:W-:-:S03]  /*1facb0*/  SHF.R.U32.HI R10, RZ, 0x8, R7 ;  /* 0x00000008ff0a7819 */ /* 0x000fc60000011607 */
[----:B------:R0:W-:Y:S04]  /*1facc0*/  STL [R1+0x3148], R3 ;  /* 0x0031480301007387 */ /* 0x0001e80000100800 */
[----:B0-----:R-:W2:Y:S04]  /*1facd0*/  LDL.LU R3, [R1+0x1a0] ;  /* 0x0001a00001037983 */ /* 0x001ea80000300800 */
[----:B------:R-:W3:Y:S01]  /*1face0*/  LDL.LU R7, [R1+0x11c] ;  /* 0x00011c0001077983 */ /* 0x000ee20000300800 */
[----:B------:R-:W-:Y:S02]  /*1facf0*/  IADD3 R22, P1, R2, R27, RZ ;  /* 0x0000001b02167210 */ /* 0x000fe40007f3e0ff */
[----:B------:R-:W-:-:S02]  /*1fad00*/  SHF.R.S32.HI R27, RZ, 0x1f, R2 ;  /* 0x0000001fff1b7819 */ /* 0x000fc40000011402 */
[----:B------:R-:W-:Y:S02]  /*1fad10*/  SHF.R.U32.HI R5, RZ, 0x8, R5 ;  /* 0x00000008ff057819 */ /* 0x000fe40000011605 */
[----:B------:R-:W-:Y:S01]  /*1fad20*/  LOP3.LUT R10, R10, 0xffff, RZ, 0xc0, !PT ;  /* 0x0000ffff0a0a7812 */ /* 0x000fe200078ec0ff */
[----:B------:R-:W-:Y:S01]  /*1fad30*/  IMAD.X R23, R27, 0x1, R26, P1 ;  /* 0x000000011b177824 */ /* 0x000fe200008e061a */
[----:B------:R-:W-:-:S04]  /*1fad40*/  LOP3.LUT R5, R5, 0xffff, RZ, 0xc0, !PT ;  /* 0x0000ffff05057812 */ /* 0x000fc800078ec0ff */
[----:B------:R0:W-:Y:S02]  /*1fad50*/  STL.64 [R1+0x1550], R22 ;  /* 0x0015501601007387 */ /* 0x0001e40000100a00 */
[----:B0-----:R-:W-:Y:S02]  /*1fad60*/  PRMT R22, R10, 0x3340, R11 ;  /* 0x000033400a167816 */ /* 0x001fe4000000000b */
[--C-:B------:R-:W-:Y:S02]  /*1fad70*/  PRMT R11, R5, 0x3340, R0.reuse ;  /* 0x00003340050b7816 */ /* 0x100fe40000000000 */
[----:B------:R-:W-:Y:S02]  /*1fad80*/  LOP3.LUT R10, R8, 0xffff, RZ, 0xc0, !PT ;  /* 0x0000ffff080a7812 */ /* 0x000fe400078ec0ff */
[----:B------:R-:W-:Y:S02]  /*1fad90*/  LOP3.LUT R5, R13, 0xffff, RZ, 0xc0, !PT ;  /* 0x0000ffff0d057812 */ /* 0x000fe400078ec0ff */
[----:B------:R-:W-:Y:S01]  /*1fada0*/  LOP3.LUT R8, R12, 0xffff, RZ, 0xc0, !PT ;  /* 0x0000ffff0c087812 */ /* 0x000fe200078ec0ff */
[----:B------:R-:W-:Y:S04]  /*1fadb0*/  STL [R1+0x1ad0], R22 ;  /* 0x001ad01601007387 */ /* 0x000fe80000100800 */
[----:B------:R0:W-:Y:S01]  /*1fadc0*/  STL [R1+0x268], R11 ;  /* 0x0002680b01007387 */ /* 0x0001e20000100800 */
[----:B------:R-:W-:-:S02]  /*1fadd0*/  PRMT R12, R5, 0x3340, R0 ;  /* 0x00003340050c7816 */ /* 0x000fc40000000000 */
[----:B0-----:R-:W-:-:S04]  /*1fade0*/  PRMT R11, R10, 0x3340, R8 ;  /* 0x000033400a0b7816 */ /* 0x001fc80000000008 */
[----:B------:R-:W-:Y:S02]  /*1fadf0*/  PRMT R11, R11, 0x5410, R12 ;  /* 0x000054100b0b7816 */ /* 0x000fe4000000000c */
[----:B------:R-:W-:-:S05]  /*1fae00*/  IADD3 R12, P1, R2, R29, RZ ;  /* 0x0000001d020c7210 */ /* 0x000fca0007f3e0ff */
[----:B------:R-:W-:Y:S01]  /*1fae10*/  IMAD.X R13, R27, 0x1, R28, P1 ;  /* 0x000000011b0d7824 */ /* 0x000fe200008e061c */
[----:B------:R0:W-:Y:S01]  /*1fae20*/  STL [R1+0x3144], R11 ;  /* 0x0031440b01007387 */ /* 0x0001e20000100800 */
[----:B------:R-:W-:-:S03]  /*1fae30*/  SHF.R.U32.HI R22, RZ, 0x8, R10 ;  /* 0x00000008ff167819 */ /* 0x000fc6000001160a */
[----:B------:R1:W-:Y:S01]  /*1fae40*/  STL.64 [R1+0x1548], R12 ;  /* 0x0015480c01007387 */ /* 0x0003e20000100a00 */
[----:B------:R-:W-:-:S03]  /*1fae50*/  LOP3.LUT R22, R22, 0xffff, RZ, 0xc0, !PT ;  /* 0x0000ffff16167812 */ /* 0x000fc600078ec0ff */
[----:B------:R-:W4:Y:S01]  /*1fae60*/  LDL.LU R10, [R1+0x1a4] ;  /* 0x0001a400010a7983 */ /* 0x000f220000300800 */
[----:B0-----:R-:W-:-:S03]  /*1fae70*/  SHF.R.U32.HI R11, RZ, 0x8, R5 ;  /* 0x00000008ff0b7819 */ /* 0x001fc60000011605 */
[----:B------:R-:W4:Y:S01]  /*1fae80*/  LDL.LU R5, [R1+0x118] ;  /* 0x0001180001057983 */ /* 0x000f220000300800 */
[----:B-1----:R-:W-:Y:S02]  /*1fae90*/  SHF.R.U32.HI R12, RZ, 0x8, R8 ;  /* 0x00000008ff0c7819 */ /* 0x002fe40000011608 */
[----:B------:R-:W-:Y:S01]  /*1faea0*/  LOP3.LUT R11, R11, 0xffff, RZ, 0xc0, !PT ;  /* 0x0000ffff0b0b7812 */ /* 0x000fe200078ec0ff */
[----:B------:R-:W4:Y:S04]  /*1faeb0*/  LDL.LU R8, [R1+0x660] ;  /* 0x0006600001087983 */ /* 0x000f280000300800 */
[----:B------:R-:W4:Y:S01]  /*1faec0*/  LDL.LU R13, [R1+0x204] ;  /* 0x00020400010d7983 */ /* 0x000f220000300800 */
[----:B------:R-:W-:Y:S02]  /*1faed0*/  LOP3.LUT R23, R12, 0xffff, RZ, 0xc0, !PT ;  /* 0x0000ffff0c177812 */ /* 0x000fe400078ec0ff */
[----:B------:R-:W-:-:S02]  /*1faee0*/  PRMT R11, R11, 0x3340, R0 ;  /* 0x000033400b0b7816 */ /* 0x000fc40000000000 */
[----:B------:R-:W-:Y:S01]  /*1faef0*/  LOP3.LUT R9, R9, 0xffff, RZ, 0xc0, !PT ;  /* 0x0000ffff09097812 */ /* 0x000fe200078ec0ff */
[----:B------:R-:W4:Y:S01]  /*1faf00*/  LDL.LU R12, [R1+0x22c] ;  /* 0x00022c00010c7983 */ /* 0x000f220000300800 */
[----:B------:R-:W-:-:S05]  /*1faf10*/  PRMT R22, R22, 0x3340, R23 ;  /* 0x0000334016167816 */ /* 0x000fca0000000017 */
[----:B------:R0:W-:Y:S04]  /*1faf20*/  STL [R1+0x1acc], R22 ;  /* 0x001acc1601007387 */ /* 0x0001e80000100800 */
[----:B------:R1:W-:Y:S01]  /*1faf30*/  STL [R1+0x264], R11 ;  /* 0x0002640b01007387 */ /* 0x0003e20000100800 */
[----:B0-----:R-:W-:Y:S02]  /*1faf40*/  PRMT R22, R9, 0x3340, R0 ;  /* 0x0000334009167816 */ /* 0x001fe40000000000 */
[----:B--2---:R-:W-:Y:S02]  /*1faf50*/  LOP3.LUT R3, R3, 0xffff, RZ, 0xc0, !PT ;  /* 0x0000ffff03037812 */ /* 0x004fe400078ec0ff */
[----:B---3--:R-:W-:-:S04]  /*1faf60*/  LOP3.LUT R7, R7, 0xffff, RZ, 0xc0, !PT ;  /* 0x0000ffff07077812 */ /* 0x008fc800078ec0ff */
[----:B-1----:R-:W-:-:S04]  /*1faf70*/  PRMT R11, R3, 0x3340, R7 ;  /* 0x00003340030b7816 */ /* 0x002fc80000000007 */
[----:B------:R-:W-:Y:S02]  /*1faf80*/  PRMT R11, R11, 0x5410, R22 ;  /* 0x000054100b0b7816 */ /* 0x000fe40000000016 */
[----:B------:R-:W-:-:S05]  /*1faf90*/  IADD3 R22, P1, R2, R25, RZ ;  /* 0x0000001902167210 */ /* 0x000fca0007f3e0ff */
[----:B------:R-:W-:Y:S01]  /*1fafa0*/  IMAD.X R23, R27, 0x1, R24, P1 ;  /* 0x000000011b177824 */ /* 0x000fe200008e0618 */
[----:B------:R-:W-:Y:S04]  /*1fafb0*/  STL [R1+0x3140], R11 ;  /* 0x0031400b01007387 */ /* 0x000fe80000100800 */
[----:B------:R0:W-:Y:S04]  /*1fafc0*/  STL.64 [R1+0x1540], R22 ;  /* 0x0015401601007387 */ /* 0x0001e80000100a00 */
[----:B0-----:R-:W2:Y:S01]  /*1fafd0*/  LDL.LU.64 R22, [R1+0x7ad0] ;  /* 0x007ad00001167983 */ /* 0x001ea20000300a00 */
[----:B------:R-:W-:-:S02]  /*1fafe0*/  SHF.R.U32.HI R3, RZ, 0x8, R3 ;  /* 0x00000008ff037819 */ /* 0x000fc40000011603 */
[----:B------:R-:W-:Y:S02]  /*1faff0*/  SHF.R.U32.HI R7, RZ, 0x8, R7 ;  /* 0x00000008ff077819 */ /* 0x000fe40000011607 */
[----:B------:R-:W-:Y:S02]  /*1fb000*/  SHF.R.U32.HI R9, RZ, 0x8, R9 ;  /* 0x00000008ff097819 */ /* 0x000fe40000011609 */
[----:B------:R-:W-:Y:S02]  /*1fb010*/  LOP3.LUT R3, R3, 0xffff, RZ, 0xc0, !PT ;  /* 0x0000ffff03037812 */ /* 0x000fe400078ec0ff */
[----:B------:R-:W-:Y:S02]  /*1fb020*/  LOP3.LUT R7, R7, 0xffff, RZ, 0xc0, !PT ;  /* 0x0000ffff07077812 */ /* 0x000fe400078ec0ff */
[----:B------:R-:W-:Y:S01]  /*1fb030*/  LOP3.LUT R11, R9, 0xffff, RZ, 0xc0, !PT ;  /* 0x0000ffff090b7812 */ /* 0x000fe200078ec0ff */
[----:B------:R-:W-:Y:S01]  /*1fb040*/  STL.64 [R1+0x7ac0], R24 ;  /* 0x007ac01801007387 */ /* 0x000fe20000100a00 */
[----:B------:R-:W-:-:S02]  /*1fb050*/  PRMT R7, R3, 0x3340, R7 ;  /* 0x0000334003077816 */ /* 0x000fc40000000007 */
[----:B------:R-:W-:Y:S01]  /*1fb060*/  PRMT R11, R11, 0x3340, R0 ;  /* 0x000033400b0b7816 */ /* 0x000fe20000000000 */
[----:B------:R-:W3:Y:S04]  /*1fb070*/  LDL.LU R3, [R1+0x234] ;  /* 0x0002340001037983 */ /* 0x000ee80000300800 */
[----:B------:R-:W3:Y:S04]  /*1fb080*/  LDL.LU R9, [R1+0x1fc] ;  /* 0x0001fc0001097983 */ /* 0x000ee80000300800 */
[----:B------:R0:W-:Y:S04]  /*1fb090*/  STL [R1+0x1ac8], R7 ;  /* 0x001ac80701007387 */ /* 0x0001e80000100800 */
[----:B0-----:R-:W3:Y:S01]  /*1fb0a0*/  LDL.LU R7, [R1+0x220] ;  /* 0x0002200001077983 */ /* 0x001ee20000300800 */
[----:B----4-:R-:W-:-:S03]  /*1fb0b0*/  LOP3.LUT R24, R10, 0xffff, RZ, 0xc0, !PT ;  /* 0x0000ffff0a187812 */ /* 0x010fc600078ec0ff */
[----:B------:R-:W-:Y:S04]  /*1fb0c0*/  STL [R1+0x260], R11 ;  /* 0x0002600b01007387 */ /* 0x000fe80000100800 */
[----:B------:R0:W-:Y:S01]  /*1fb0d0*/  STL [R1+0x3168], R6 ;  /* 0x0031680601007387 */ /* 0x0001e20000100800 */
[----:B------:R-:W-:Y:S02]  /*1fb0e0*/  LOP3.LUT R25, R5, 0xffff, RZ, 0xc0, !PT ;  /* 0x0000ffff05197812 */ /* 0x000fe400078ec0ff */
[----:B------:R-:W-:Y:S02]  /*1fb0f0*/  LOP3.LUT R10, R8, 0xffff, RZ, 0xc0, !PT ;  /* 0x0000ffff080a7812 */ /* 0x000fe400078ec0ff */
[----:B------:R-:W-:Y:S02]  /*1fb100*/  PRMT R8, R6, 0x3340, R0 ;  /* 0x0000334006087816 */ /* 0x000fe40000000000 */
[----:B0-----:R-:W-:-:S02]  /*1fb110*/  PRMT R6, R24, 0x3340, R25 ;  /* 0x0000334018067816 */ /* 0x001fc40000000019 */
[----:B------:R-:W-:Y:S02]  /*1fb120*/  LOP3.LUT R11, R12, 0xffff, RZ, 0xc0, !PT ;  /* 0x0000ffff0c0b7812 */ /* 0x000fe400078ec0ff */
[----:B------:R-:W-:Y:S02]  /*1fb130*/  PRMT R12, R6, 0x5410, R8 ;  /* 0x00005410060c7816 */ /* 0x000fe40000000008 */
[----:B------:R-:W-:Y:S02]  /*1fb140*/  LOP3.LUT R5, R13, 0xffff, RZ, 0xc0, !PT ;  /* 0x0000ffff0d057812 */ /* 0x000fe400078ec0ff */
[----:B------:R-:W-:Y:S01]  /*1fb150*/  PRMT R6, R10, 0x3340, R11 ;  /* 0x000033400a067816 */ /* 0x000fe2000000000b */
[----:B------:R2:W-:Y:S01]  /*1fb160*/  STL [R1+0x313c], R12 ;  /* 0x00313c0c01007387 */ /* 0x0005e20000100800 */
[----:B------:R-:W-:-:S04]  /*1fb170*/  PRMT R8, R5, 0x3340, R0 ;  /* 0x0000334005087816 */ /* 0x000fc80000000000 */
[----:B------:R-:W-:-:S05]  /*1fb180*/  PRMT R6, R6, 0x5410, R8 ;  /* 0x0000541006067816 */ /* 0x000fca0000000008 */
[----:B------:R-:W-:Y:S01]  /*1fb190*/  STL [R1+0x3138], R6 ;  /* 0x0031380601007387 */ /* 0x000fe20000100800 */
[----:B--2---:R-:W-:-:S05]  /*1fb1a0*/  IADD3 R12, P1, R2, R23, RZ ;  /* 0x00000017020c7210 */ /* 0x004fca0007f3e0ff */
[----:B------:R-:W-:-:S05]  /*1fb1b0*/  IMAD.X R13, R27, 0x1, R22, P1 ;  /* 0x000000011b0d7824 */ /* 0x000fca00008e0616 */
[----:B------:R0:W-:Y:S04]  /*1fb1c0*/  STL.64 [R1+0x1528], R12 ;  /* 0x0015280c01007387 */ /* 0x0001e80000100a00 */
[----:B0-----:R-:W2:Y:S04]  /*1fb1d0*/  LDL.LU R13, [R1+0x7acc] ;  /* 0x007acc00010d7983 */ /* 0x001ea80000300800 */
[----:B------:R-:W4:Y:S04]  /*1fb1e0*/  LDL.LU R8, [R1+0x664] ;  /* 0x0006640001087983 */ /* 0x000f280000300800 */
[----:B------:R-:W2:Y:S04]  /*1fb1f0*/  LDL.LU R6, [R1+0x208] ;  /* 0x0002080001067983 */ /* 0x000ea80000300800 */
[----:B------:R-:W2:Y:S01]  /*1fb200*/  LDL.LU R12, [R1+0x230] ;  /* 0x00023000010c7983 */ /* 0x000ea20000300800 */
[----:B------:R-:W-:-:S02]  /*1fb210*/  SHF.R.U32.HI R24, RZ, 0x8, R24 ;  /* 0x00000008ff187819 */ /* 0x000fc40000011618 */
[----:B------:R-:W-:Y:S02]  /*1fb220*/  SHF.R.U32.HI R25, RZ, 0x8, R25 ;  /* 0x00000008ff197819 */ /* 0x000fe40000011619 */
[----:B------:R-:W-:Y:S02]  /*1fb230*/  SHF.R.U32.HI R10, RZ, 0x8, R10 ;  /* 0x00000008ff0a7819 */ /* 0x000fe4000001160a */
[----:B------:R-:W-:Y:S02]  /*1fb240*/  SHF.R.U32.HI R11, RZ, 0x8, R11 ;  /* 0x00000008ff0b7819 */ /* 0x000fe4000001160b */
[----:B------:R-:W-:Y:S02]  /*1fb250*/  LOP3.LUT R24, R24, 0xffff, RZ, 0xc0, !PT ;  /* 0x0000ffff18187812 */ /* 0x000fe400078ec0ff */
[----:B------:R-:W-:Y:S02]  /*1fb260*/  LOP3.LUT R25, R25, 0xffff, RZ, 0xc0, !PT ;  /* 0x0000ffff19197812 */ /* 0x000fe400078ec0ff */
[----:B------:R-:W-:-:S02]  /*1fb270*/  LOP3.LUT R10, R10, 0xffff, RZ, 0xc0, !PT ;  /* 0x0000ffff0a0a7812 */ /* 0x000fc400078ec0ff */
[----:B------:R-:W-:Y:S02]  /*1fb280*/  LOP3.LUT R11, R11, 0xffff, RZ, 0xc0, !PT ;  /* 0x0000ffff0b0b7812 */ /* 0x000fe400078ec0ff */
[----:B------:R-:W-:Y:S02]  /*1fb290*/  PRMT R24, R24, 0x3340, R25 ;  /* 0x0000334018187816 */ /* 0x000fe40000000019 */
[----:B------:R-:W-:Y:S02]  /*1fb2a0*/  PRMT R10, R10, 0x3340, R11 ;  /* 0x000033400a0a7816 */ /* 0x000fe4000000000b */
[----:B---3--:R-:W-:Y:S02]  /*1fb2b0*/  LOP3.LUT R3, R3, 0xffff, RZ, 0xc0, !PT ;  /* 0x0000ffff03037812 */ /* 0x008fe400078ec0ff */
[----:B------:R-:W-:Y:S02]  /*1fb2c0*/  LOP3.LUT R11, R9, 0xffff, RZ, 0xc0, !PT ;  /* 0x0000ffff090b7812 */ /* 0x000fe400078ec0ff */
[----:B------:R-:W-:Y:S01]  /*1fb2d0*/  LOP3.LUT R7, R7, 0xffff, RZ, 0xc0, !PT ;  /* 0x0000ffff07077812 */ /* 0x000fe200078ec0ff */
[----:B------:R-:W-:Y:S04]  /*1fb2e0*/  STL [R1+0x3040], R24 ;  /* 0x0030401801007387 */ /* 0x000fe80000100800 */
[----:B------:R0:W-:Y:S01]  /*1fb2f0*/  STL [R1+0x1ac4], R10 ;  /* 0x001ac40a01007387 */ /* 0x0001e20000100800 */
[----:B------:R-:W-:-:S02]  /*1fb300*/  PRMT R9, R3, 0x3340, R7 ;  /* 0x0000334003097816 */ /* 0x000fc40000000007 */
[----:B------:R-:W-:Y:S02]  /*1fb310*/  SHF.R.U32.HI R5, RZ, 0x8, R5 ;  /* 0x00000008ff057819 */ /* 0x000fe40000011605 */
[----:B0-----:R-:W-:Y:S02]  /*1fb320*/  PRMT R10, R11, 0x3340, R0 ;  /* 0x000033400b0a7816 */ /* 0x001fe40000000000 */
[----:B------:R-:W-:Y:S02]  /*1fb330*/  IADD3 R24, P1, R2, R21, RZ ;  /* 0x0000001502187210 */ /* 0x000fe40007f3e0ff */
[----:B------:R-:W-:-:S03]  /*1fb340*/  PRMT R9, R9, 0x5410, R10 ;  /* 0x0000541009097816 */ /* 0x000fc6000000000a */
[----:B------:R-:W-:Y:S01]  /*1fb350*/  IMAD.X R25, R27, 0x1, R20, P1 ;  /* 0x000000011b197824 */ /* 0x000fe200008e0614 */
[----:B------:R-:W-:Y:S02]  /*1fb360*/  SHF.R.U32.HI R3, RZ, 0x8, R3 ;  /* 0x00000008ff037819 */ /* 0x000fe40000011603 */
[----:B------:R-:W-:Y:S01]  /*1fb370*/  LOP3.LUT R10, R5, 0xffff, RZ, 0xc0, !PT ;  /* 0x0000ffff050a7812 */ /* 0x000fe200078ec0ff */
[----:B------:R0:W-:Y:S04]  /*1fb380*/  STL [R1+0x3134], R9 ;  /* 0x0031340901007387 */ /* 0x0001e80000100800 */
[----:B------:R1:W-:Y:S01]  /*1fb390*/  STL.64 [R1+0x1538], R24 ;  /* 0x0015381801007387 */ /* 0x0003e20000100a00 */
[----:B------:R-:W-:Y:S02]  /*1fb3a0*/  LOP3.LUT R3, R3, 0xffff, RZ, 0xc0, !PT ;  /* 0x0000ffff03037812 */ /* 0x000fe400078ec0ff */
[----:B------:R-:W-:-:S02]  /*1fb3b0*/  PRMT R10, R10, 0x3340, R0 ;  /* 0x000033400a0a7816 */ /* 0x000fc40000000000 */
[----:B0-----:R-:W-:Y:S02]  /*1fb3c0*/  SHF.R.U32.HI R9, RZ, 0x8, R7 ;  /* 0x00000008ff097819 */ /* 0x001fe40000011607 */
[----:B------:R-:W3:Y:S04]  /*1fb3d0*/  LDL.LU R7, [R1+0x238] ;  /* 0x0002380001077983 */ /* 0x000ee80000300800 */
[----:B------:R-:W3:Y:S01]  /*1fb3e0*/  LDL.LU R5, [R1+0x224] ;  /* 0x0002240001057983 */ /* 0x000ee20000300800 */
[----:B------:R-:W-:-:S03]  /*1fb3f0*/  LOP3.LUT R9, R9, 0xffff, RZ, 0xc0, !PT ;  /* 0x0000ffff09097812 */ /* 0x000fc600078ec0ff */
[----:B------:R0:W-:Y:S01]  /*1fb400*/  STL [R1+0x24c], R10 ;  /* 0x00024c0a01007387 */ /* 0x0001e20000100800 */
[----:B------:R-:W-:-:S05]  /*1fb410*/  PRMT R9, R3, 0x3340, R9 ;  /* 0x0000334003097816 */ /* 0x000fca0000000009 */
[----:B------:R0:W-:Y:S01]  /*1fb420*/  STL [R1+0x1ac0], R9 ;  /* 0x001ac00901007387 */ /* 0x0001e20000100800 */
[----:B------:R-:W-:Y:S02]  /*1fb430*/  SHF.R.U32.HI R11, RZ, 0x8, R11 ;  /* 0x00000008ff0b7819 */ /* 0x000fe4000001160b */
[----:B-1----:R-:W-:Y:S02]  /*1fb440*/  IADD3 R24, P1, R2, R19, RZ ;  /* 0x0000001302187210 */ /* 0x002fe40007f3e0ff */
[----:B------:R-:W-:-:S03]  /*1fb450*/  LOP3.LUT R11, R11, 0xffff, RZ, 0xc0, !PT ;  /* 0x0000ffff0b0b7812 */ /* 0x000fc600078ec0ff */
[----:B------:R-:W-:Y:S01]  /*1fb460*/  IMAD.X R25, R27, 0x1, R18, P1 ;  /* 0x000000011b197824 */ /* 0x000fe200008e0612 */
[--C-:B------:R-:W-:Y:S02]  /*1fb470*/  PRMT R11, R11, 0x3340, R0.reuse ;  /* 0x000033400b0b7816 */ /* 0x100fe40000000000 */
[----:B----4-:R-:W-:Y:S02]  /*1fb480*/  LOP3.LUT R8, R8, 0xffff, RZ, 0xc0, !PT ;  /* 0x0000ffff08087812 */ /* 0x010fe400078ec0ff */
[----:B--2---:R-:W-:Y:S02]  /*1fb490*/  LOP3.LUT R3, R6, 0xffff, RZ, 0xc0, !PT ;  /* 0x0000ffff06037812 */ /* 0x004fe400078ec0ff */
[----:B0-----:R-:W-:Y:S01]  /*1fb4a0*/  LOP3.LUT R10, R12, 0xffff, RZ, 0xc0, !PT ;  /* 0x0000ffff0c0a7812 */ /* 0x001fe200078ec0ff */
[----:B------:R-:W2:Y:S01]  /*1fb4b0*/  LDL.LU R6, [R1+0x1d8] ;  /* 0x0001d80001067983 */ /* 0x000ea20000300800 */
[----:B------:R-:W-:Y:S02]  /*1fb4c0*/  PRMT R12, R3, 0x3340, R0 ;  /* 0x00003340030c7816 */ /* 0x000fe40000000000 */
[----:B------:R-:W-:-:S04]  /*1fb4d0*/  PRMT R9, R8, 0x3340, R10 ;  /* 0x0000334008097816 */ /* 0x000fc8000000000a */
[----:B------:R-:W-:Y:S02]  /*1fb4e0*/  PRMT R12, R9, 0x5410, R12 ;  /* 0x00005410090c7816 */ /* 0x000fe4000000000c */
[----:B------:R-:W4:Y:S01]  /*1fb4f0*/  LDL.LU R9, [R1+0x170] ;  /* 0x0001700001097983 */ /* 0x000f220000300800 */
[----:B------:R-:W-:Y:S02]  /*1fb500*/  SHF.R.U32.HI R8, RZ, 0x8, R8 ;  /* 0x00000008ff087819 */ /* 0x000fe40000011608 */
[----:B------:R-:W-:Y:S02]  /*1fb510*/  SHF.R.U32.HI R10, RZ, 0x8, R10 ;  /* 0x00000008ff0a7819 */ /* 0x000fe4000001160a */
[----:B------:R-:W-:Y:S02]  /*1fb520*/  LOP3.LUT R8, R8, 0xffff, RZ, 0xc0, !PT ;  /* 0x0000ffff08087812 */ /* 0x000fe400078ec0ff */
[----:B------:R-:W-:Y:S01]  /*1fb530*/  LOP3.LUT R10, R10, 0xffff, RZ, 0xc0, !PT ;  /* 0x0000ffff0a0a7812 */ /* 0x000fe200078ec0ff */
[----:B------:R0:W-:Y:S04]  /*1fb540*/  STL [R1+0x3130], R12 ;  /* 0x0031300c01007387 */ /* 0x0001e80000100800 */
[----:B------:R-:W-:Y:S04]  /*1fb550*/  STL.64 [R1+0x7aa8], R18 ;  /* 0x007aa81201007387 */ /* 0x000fe80000100a00 */
[----:B------:R-:W-:Y:S01]  /*1fb560*/  STL.64 [R1+0x1530], R24 ;  /* 0x0015301801007387 */ /* 0x000fe20000100a00 */
[----:B------:R-:W-:-:S03]  /*1fb570*/  PRMT R10, R8, 0x3340, R10 ;  /* 0x00003340080a7816 */ /* 0x000fc6000000000a */
[----:B------:R-:W4:Y:S04]  /*1fb580*/  LDL.LU R8, [R1+0x1b0] ;  /* 0x0001b00001087983 */ /* 0x000f280000300800 */
[----:B------:R-:W-:Y:S04]  /*1fb590*/  STL [R1+0x244], R11 ;  /* 0x0002440b01007387 */ /* 0x000fe80000100800 */
[----:B0-----:R-:W4:Y:S01]  /*1fb5a0*/  LDL.LU R12, [R1+0x12c] ;  /* 0x00012c00010c7983 */ /* 0x001f220000300800 */
[----:B------:R-:W-:-:S03]  /*1fb5b0*/  SHF.R.U32.HI R3, RZ, 0x8, R3 ;  /* 0x00000008ff037819 */ /* 0x000fc60000011603 */
[----:B------:R0:W-:Y:S01]  /*1fb5c0*/  STL [R1+0x1abc], R10 ;  /* 0x001abc0a01007387 */ /* 0x0001e20000100800 */
[----:B------:R-:W-:Y:S02]  /*1fb5d0*/  LOP3.LUT R3, R3, 0xffff, RZ, 0xc0, !PT ;  /* 0x0000ffff03037812 */ /* 0x000fe400078ec0ff */
[----:B0-----:R-:W-:Y:S02]  /*1fb5e0*/  IADD3 R10, P1, R2, R17, RZ ;  /* 0x00000011020a7210 */ /* 0x001fe40007f3e0ff */
[----:B------:R-:W-:-:S03]  /*1fb5f0*/  PRMT R3, R3, 0x3340, R0 ;  /* 0x0000334003037816 */ /* 0x000fc60000000000 */
[----:B------:R-:W-:Y:S01]  /*1fb600*/  IMAD.X R11, R27, 0x1, R15, P1 ;  /* 0x000000011b0b7824 */ /* 0x000fe200008e060f */
[----:B---3--:R-:W-:Y:S02]  /*1fb610*/  LOP3.LUT R7, R7, 0xffff, RZ, 0xc0, !PT ;  /* 0x0000ffff07077812 */ /* 0x008fe400078ec0ff */
[----:B------:R-:W-:Y:S02]  /*1fb620*/  LOP3.LUT R5, R5, 0xffff, RZ, 0xc0, !PT ;  /* 0x0000ffff05057812 */ /* 0x000fe400078ec0ff */
[----:B------:R-:W-:Y:S04]  /*1fb630*/  STL.64 [R1+0x1520], R10 ;  /* 0x0015200a01007387 */ /* 0x000fe80000100a00 */
[----:B------:R0:W-:Y:S02]  /*1fb640*/  STL [R1+0x240], R3 ;  /* 0x0002400301007387 */ /* 0x0001e40000100800 */
[----:B0-----:R-:W-:-:S02]  /*1fb650*/  SHF.R.U32.HI R3, RZ, 0x8, R7 ;  /* 0x00000008ff037819 */ /* 0x001fc40000011607 */
[--C-:B------:R-:W-:Y:S02]  /*1fb660*/  PRMT R7, R7, 0x3340, R5.reuse ;  /* 0x0000334007077816 */ /* 0x100fe40000000005 */
[----:B------:R-:W-:Y:S02]  /*1fb670*/  SHF.R.U32.HI R5, RZ, 0x8, R5 ;  /* 0x00000008ff057819 */ /* 0x000fe40000011605 */
[----:B------:R-:W-:Y:S02]  /*1fb680*/  LOP3.LUT R3, R3, 0xffff, RZ, 0xc0, !PT ;  /* 0x0000ffff03037812 */ /* 0x000fe400078ec0ff */
[----:B------:R-:W-:-:S04]  /*1fb690*/  LOP3.LUT R5, R5, 0xffff, RZ, 0xc0, !PT ;  /* 0x0000ffff05057812 */ /* 0x000fc800078ec0ff */
[----:B------:R-:W-:Y:S01]  /*1fb6a0*/  PRMT R5, R3, 0x3340, R5 ;  /* 0x0000334003057816 */ /* 0x000fe20000000005 */
[----:B------:R-:W-:Y:S04]  /*1fb6b0*/  STL [R1+0x1ad8], R7 ;  /* 0x001ad80701007387 */ /* 0x000fe80000100800 */
[----:B------:R0:W-:Y:S04]  /*1fb6c0*/  STL [R1+0x302c], R5 ;  /* 0x00302c0501007387 */ /* 0x0001e80000100800 */
[----:B0-----:R-:W3:Y:S04]  /*1fb6d0*/  LDL.LU R5, [R1+0xd4] ;  /* 0x0000d40001057983 */ /* 0x001ee80000300800 */
[----:B------:R-:W3:Y:S01]  /*1fb6e0*/  LDL.LU R7, [R1+0x1e4] ;  /* 0x0001e40001077983 */ /* 0x000ee20000300800 */
[----:B--2---:R-:W-:-:S02]  /*1fb6f0*/  LOP3.LUT R3, R6, 0xffff, RZ, 0xc0, !PT ;  /* 0x0000ffff06037812 */ /* 0x004fc400078ec0ff */
[----:B------:R-:W-:Y:S02]  /*1fb700*/  LOP3.LUT R6, R13, 0xffff, RZ, 0xc0, !PT ;  /* 0x0000ffff0d067812 */ /* 0x000fe400078ec0ff */
[----:B------:R-:W2:Y:S02]  /*1fb710*/  LDL.LU R13, [R1+0x174] ;  /* 0x00017400010d7983 */ /* 0x000ea40000300800 */
[----:B------:R-:W-:Y:S02]  /*1fb720*/  PRMT R11, R6, 0x3340, R0 ;  /* 0x00003340060b7816 */ /* 0x000fe40000000000 */
[----:B----4-:R-:W-:-:S04]  /*1fb730*/  LOP3.LUT R9, R9, 0xffff, RZ, 0xc0, !PT ;  /* 0x0000ffff09097812 */ /* 0x010fc800078ec0ff */
[----:B------:R-:W-:Y:S02]  /*1fb740*/  PRMT R10, R3, 0x3340, R9 ;  /* 0x00003340030a7816 */ /* 0x000fe40000000009 */
[----:B------:R-:W-:Y:S02]  /*1fb750*/  SHF.R.U32.HI R3, RZ, 0x8, R3 ;  /* 0x00000008ff037819 */ /* 0x000fe40000011603 */
[----:B------:R-:W-:Y:S02]  /*1fb760*/  PRMT R18, R10, 0x5410, R11 ;  /* 0x000054100a127816 */ /* 0x000fe4000000000b */
[----:B------:R-:W-:Y:S02]  /*1fb770*/  IADD3 R10, P1, R2, R16, RZ ;  /* 0x00000010020a7210 */ /* 0x000fe40007f3e0ff */
[----:B------:R-:W-:Y:S02]  /*1fb780*/  SHF.R.U32.HI R9, RZ, 0x8, R9 ;  /* 0x00000008ff097819 */ /* 0x000fe40000011609 */
[----:B------:R-:W-:Y:S01]  /*1fb790*/  LOP3.LUT R3, R3, 0xffff, RZ, 0xc0, !PT ;  /* 0x0000ffff03037812 */ /* 0x000fe200078ec0ff */
[----:B------:R-:W-:Y:S01]  /*1fb7a0*/  IMAD.X R11, R27, 0x1, R14, P1 ;  /* 0x000000011b0b7824 */ /* 0x000fe200008e060e */
[----:B------:R-:W-:Y:S01]  /*1fb7b0*/  LOP3.LUT R9, R9, 0xffff, RZ, 0xc0, !PT ;  /* 0x0000ffff09097812 */ /* 0x000fe200078ec0ff */
[----:B------:R-:W-:Y:S04]  /*1fb7c0*/  STL [R1+0x3128], R18 ;  /* 0x0031281201007387 */ /* 0x000fe80000100800 */
[----:B------:R-:W4:Y:S04]  /*1fb7d0*/  LDL.LU R27, [R1+0x7ac8] ;  /* 0x007ac800011b7983 */ /* 0x000f280000300800 */
[----:B------:R0:W-:Y:S01]  /*1fb7e0*/  STL.64 [R1+0x1518], R10 ;  /* 0x0015180a01007387 */ /* 0x0001e20000100a00 */
[----:B------:R-:W-:-:S02]  /*1fb7f0*/  PRMT R9, R3, 0x3340, R9 ;  /* 0x0000334003097816 */ /* 0x000fc40000000009 */
[----:B------:R-:W-:-:S03]  /*1fb800*/  LOP3.LUT R3, R8, 0xffff, RZ, 0xc0, !PT ;  /* 0x0000ffff08037812 */ /* 0x000fc600078ec0ff */
[----:B------:R1:W-:Y:S01]  /*1fb810*/  STL [R1+0x1ab4], R9 ;  /* 0x001ab40901007387 */ /* 0x0003e20000100800 */
[----:B0-----:R-:W-:Y:S02]  /*1fb820*/  LOP3.LUT R11, R4, 0xffff, RZ, 0xc0, !PT ;  /* 0x0000ffff040b7812 */ /* 0x001fe400078ec0ff */
[----:B------:R-:W-:Y:S02]  /*1fb830*/  LOP3.LUT R4, R12, 0xffff, RZ, 0xc0, !PT ;  /* 0x0000ffff0c047812 */ /* 0x000fe400078ec0ff */
[----:B-1----:R-:W-:Y:S02]  /*1fb840*/  PRMT R9, R11, 0x3340, R0 ;  /* 0x000033400b097816 */ /* 0x002fe40000000000 */
[----:B------:R-:W-:-:S04]  /*1fb850*/  PRMT R8, R3, 0x3340, R4 ;  /* 0x0000334003087816 */ /* 0x000fc80000000004 */
[----:B------:R-:W-:Y:S02]  /*1fb860*/  PRMT R10, R8, 0x5410, R9 ;  /* 0x00005410080a7816 */ /* 0x000fe40000000009 */
[----:B------:R-:W-:Y:S01]  /*1fb870*/  SHF.R.U32.HI R9, RZ, 0x8, R6 ;  /* 0x00000008ff097819 */ /* 0x000fe20000011606 */
[----:B------:R-:W4:Y:S04]  /*1fb880*/  LDL.LU R8, [R1+0x668] ;  /* 0x0006680001087983 */ /* 0x000f280000300800 */
[----:B------:R0:W-:Y:S04]  /*1fb890*/  STL [R1+0x3124], R10 ;  /* 0x0031240a01007387 */ /* 0x0001e80000100800 */
[----:B------:R-:W4:Y:S04]  /*1fb8a0*/  LDL.LU R6, [R1+0x20c] ;  /* 0x00020c0001067983 */ /* 0x000f280000300800 */
[----:B------:R-:W4:Y:S01]  /*1fb8b0*/  LDL.LU R12, [R1+0x59c] ;  /* 0x00059c00010c7983 */ /* 0x000f220000300800 */
[----:B------:R-:W-:-:S02]  /*1fb8c0*/  SHF.R.U32.HI R3, RZ, 0x8, R3 ;  /* 0x00000008ff037819 */ /* 0x000fc40000011603 */
[----:B------:R-:W-:Y:S02]  /*1fb8d0*/  SHF.R.U32.HI R4, RZ, 0x8, R4 ;  /* 0x00000008ff047819 */ /* 0x000fe40000011604 */
[----:B------:R-:W-:Y:S02]  /*1fb8e0*/  LOP3.LUT R9, R9, 0xffff, RZ, 0xc0, !PT ;  /* 0x0000ffff09097812 */ /* 0x000fe400078ec0ff */
[----:B------:R-:W-:Y:S02]  /*1fb8f0*/  LOP3.LUT R3, R3, 0xffff, RZ, 0xc0, !PT ;  /* 0x0000ffff03037812 */ /* 0x000fe400078ec0ff */
[----:B------:R-:W-:Y:S02]  /*1fb900*/  LOP3.LUT R4, R4, 0xffff, RZ, 0xc0, !PT ;  /* 0x0000ffff04047812 */ /* 0x000fe400078ec0ff */
[----:B0-----:R-:W-:Y:S02]  /*1fb910*/  PRMT R10, R9, 0x3340, R0 ;  /* 0x00003340090a7816 */ /* 0x001fe40000000000 */
[----:B------:R-:W-:-:S03]  /*1fb920*/  PRMT R9, R3, 0x3340, R4 ;  /* 0x0000334003097816 */ /* 0x000fc60000000004 */
[----:B------:R-:W-:Y:S04]  /*1fb930*/  STL [R1+0x238], R10 ;  /* 0x0002380a01007387 */ /* 0x000fe80000100800 */
[----:B------:R0:W-:Y:S01]  /*1fb940*/  STL [R1+0x1ab8], R9 ;  /* 0x001ab80901007387 */ /* 0x0001e20000100800 */
[----:B------:R-:W-:Y:S01]  /*1fb950*/  VIADD R2, R2, UR6 ;  /* 0x0000000602027c36 */ /* 0x000fe20008000000 */
[----:B------:R-:W-:Y:S01]  /*1fb960*/  SHF.R.U32.HI R11, RZ, 0x8, R11 ;  /* 0x00000008ff0b7819 */ /* 0x000fe2000001160b */
[----:B------:R-:W-:Y:S01]  /*1fb970*/  ULDC UR6, c[0x0][0x248] ;  /* 0x0000920000067ab9 */ /* 0x000fe20000000800 */
[----:B---3--:R-:W-:Y:S02]  /*1fb980*/  LOP3.LUT R3, R5, 0xffff, RZ, 0xc0, !PT ;  /* 0x0000ffff05037812 */ /* 0x008fe400078ec0ff */
[----:B------:R-:W-:-:S02]  /*1fb990*/  LOP3.LUT R4, R7, 0xffff, RZ, 0xc0, !PT ;  /* 0x0000ffff07047812 */ /* 0x000fc400078ec0ff */
[----:B0-----:R-:W-:Y:S02]  /*1fb9a0*/  PRMT R9, R3, 0x3340, R0 ;  /* 0x0000334003097816 */ /* 0x001fe40000000000 */
[----:B------:R-:W-:-:S04]  /*1fb9b0*/  SHF.R.U32.HI R3, RZ, 0x8, R3 ;  /* 0x00000008ff037819 */ /* 0x000fc80000011603 */
[----:B------:R-:W-:-:S04]  /*1fb9c0*/  LOP3.LUT R3, R3, 0xffff, RZ, 0xc0, !PT ;  /* 0x0000ffff03037812 */ /* 0x000fc800078ec0ff */
[----:B------:R-:W-:Y:S02]  /*1fb9d0*/  PRMT R3, R3, 0x3340, R0 ;  /* 0x0000334003037816 */ /* 0x000fe40000000000 */
[----:B------:R-:W-:-:S04]  /*1fb9e0*/  LOP3.LUT R11, R11, 0xffff, RZ, 0xc0, !PT ;  /* 0x0000ffff0b0b7812 */ /* 0x000fc800078ec0ff */
[----:B------:R-:W-:Y:S02]  /*1fb9f0*/  PRMT R11, R11, 0x3340, R0 ;  /* 0x000033400b0b7816 */ /* 0x000fe40000000000 */
[----:B--2---:R-:W-:-:S04]  /*1fba00*/  LOP3.LUT R7, R13, 0xffff, RZ, 0xc0, !PT ;  /* 0x0000ffff0d077812 */ /* 0x004fc800078ec0ff */
[----:B------:R-:W-:-:S04]  /*1fba10*/  PRMT R5, R4, 0x3340, R7 ;  /* 0x0000334004057816 */ /* 0x000fc80000000007 */
[----:B------:R-:W-:Y:S02]  /*1fba20*/  PRMT R5, R5, 0x5410, R9 ;  /* 0x0000541005057816 */ /* 0x000fe40000000009 */
[----:B------:R-:W-:Y:S02]  /*1fba30*/  SHF.R.S32.HI R13, RZ, 0x1f, R2 ;  /* 0x0000001fff0d7819 */ /* 0x000fe40000011402 */
[----:B------:R-:W-:Y:S01]  /*1fba40*/  SHF.R.U32.HI R7, RZ, 0x8, R7 ;  /* 0x00000008ff077819 */ /* 0x000fe20000011607 */
[----:B------:R0:W-:Y:S03]  /*1fba50*/  STL [R1+0x3120], R5 ;  /* 0x0031200501007387 */ /* 0x0001e60000100800 */
[----:B------:R-:W-:Y:S02]  /*1fba60*/  LOP3.LUT R7, R7, 0xffff, RZ, 0xc0, !PT ;  /* 0x0000ffff07077812 */ /* 0x000fe400078ec0ff */
[----:B----4-:R-:W-:-:S02]  /*1fba70*/  IADD3 R18, P1, R2, R27, RZ ;  /* 0x0000001b02127210 */ /* 0x010fc40007f3e0ff */
[----:B0-----:R-:W-:Y:S02]  /*1fba80*/  SHF.R.U32.HI R5, RZ, 0x8, R4 ;  /* 0x00000008ff057819 */ /* 0x001fe40000011604 */
[----:B------:R-:W2:Y:S02]  /*1fba90*/  LDL.LU R4, [R1+0x1b8] ;  /* 0x0001b80001047983 */ /* 0x000ea40000300800 */
[----:B------:R-:W-:Y:S01]  /*1fbaa0*/  LOP3.LUT R5, R5, 0xffff, RZ, 0xc0, !PT ;  /* 0x0000ffff05057812 */ /* 0x000fe200078ec0ff */
[----:B------:R-:W-:-:S03]  /*1fbab0*/  IMAD.X R19, R13, 0x1, R26, P1 ;  /* 0x000000010d137824 */ /* 0x000fc600008e061a */
[----:B------:R-:W-:Y:S02]  /*1fbac0*/  PRMT R5, R5, 0x3340, R7 ;  /* 0x0000334005057816 */ /* 0x000fe40000000007 */
[----:B------:R0:W-:Y:S04]  /*1fbad0*/  STL.64 [R1+0x1510], R18 ;  /* 0x0015101201007387 */ /* 0x0001e80000100a00 */
[----:B------:R-:W3:Y:S04]  /*1fbae0*/  LDL.LU R9, [R1+0x130] ;  /* 0x0001300001097983 */ /* 0x000ee80000300800 */
[----:B------:R1:W-:Y:S04]  /*1fbaf0*/  STL [R1+0x1aac], R5 ;  /* 0x001aac0501007387 */ /* 0x0003e80000100800 */
[----:B------:R4:W-:Y:S01]  /*1fbb00*/  STL [R1+0x234], R3 ;  /* 0x0002340301007387 */ /* 0x0009e20000100800 */
[----:B------:R-:W-:-:S03]  /*1fbb10*/  IADD3 R24, P1, R2, R29, RZ ;  /* 0x0000001d02187210 */ /* 0x000fc60007f3e0ff */
[----:B------:R-:W3:Y:S01]  /*1fbb20*/  LDL.LU R7, [R1+0x66c] ;  /* 0x00066c0001077983 */ /* 0x000ee20000300800 */
[----:B0-----:R-:W-:Y:S02]  /*1fbb30*/  LOP3.LUT R18, R8, 0xffff, RZ, 0xc0, !PT ;  /* 0x0000ffff08127812 */ /* 0x001fe400078ec0ff */
[----:B------:R-:W-:Y:S02]  /*1fbb40*/  LOP3.LUT R10, R6, 0xffff, RZ, 0xc0, !PT ;  /* 0x0000ffff060a7812 */ /* 0x000fe400078ec0ff */
[----:B------:R-:W-:Y:S02]  /*1fbb50*/  LOP3.LUT R12, R12, 0xffff, RZ, 0xc0, !PT ;  /* 0x0000ffff0c0c7812 */ /* 0x000fe400078ec0ff */
[----:B-1----:R-:W-:Y:S02]  /*1fbb60*/  PRMT R5, R10, 0x3340, R0 ;  /* 0x000033400a057816 */ /* 0x002fe40000000000 */
[----:B----4-:R-:W-:Y:S01]  /*1fbb70*/  PRMT R3, R18, 0x3340, R12 ;  /* 0x0000334012037816 */ /* 0x010fe2000000000c */
[----:B------:R-:W-:-:S03]  /*1fbb80*/  IMAD.X R25, R13, 0x1, R28, P1 ;  /* 0x000000010d197824 */ /* 0x000fc600008e061c */
[----:B------:R-:W-:Y:S02]  /*1fbb90*/  PRMT R5, R3, 0x5410, R5 ;  /* 0x0000541003057816 */ /* 0x000fe40000000005 */
[----:B------:R-:W4:Y:S04]  /*1fbba0*/  LDL.LU R3, [R1+0x218] ;  /* 0x0002180001037983 */ /* 0x000f280000300800 */
[----:B------:R0:W-:Y:S01]  /*1fbbb0*/  STL [R1+0x311c], R5 ;  /* 0x00311c0501007387 */ /* 0x0001e20000100800 */
[----:B------:R-:W-:-:S03]  /*1fbbc0*/  SHF.R.U32.HI R19, RZ, 0x8, R12 ;  /* 0x00000008ff137819 */ /* 0x000fc6000001160c */
[----:B0-----:R-:W4:Y:S04]  /*1fbbd0*/  LDL.LU R5, [R1+0x5a8] ;  /* 0x0005a80001057983 */ /* 0x001f280000300800 */
[----:B------:R-:W4:Y:S04]  /*1fbbe0*/  LDL.LU R8, [R1+0x60c] ;  /* 0x00060c0001087983 */ /* 0x000f280000300800 */
[----:B------:R0:W-:Y:S04]  /*1fbbf0*/  STL.64 [R1+0x1508], R24 ;  /* 0x0015081801007387 */ /* 0x0001e80000100a00 */
[----:B0-----:R-:W4:Y:S04]  /*1fbc00*/  LDL.LU.64 R24, [R1+0x7ac0] ;  /* 0x007ac00001187983 */ /* 0x001f280000300a00 */
[----:B------:R-:W4:Y:S04]  /*1fbc10*/  LDL.LU R6, [R1+0x200] ;  /* 0x0002000001067983 */ /* 0x000f280000300800 */
[----:B------:R-:W4:Y:S04]  /*1fbc20*/  LDL.LU R12, [R1+0x554] ;  /* 0x00055400010c7983 */ /* 0x000f280000300800 */
[----:B------:R0:W-:Y:S04]  /*1fbc30*/  STL [R1+0x230], R11 ;  /* 0x0002300b01007387 */ /* 0x0001e80000100800 */
[----:B0-----:R-:W4:Y:S01]  /*1fbc40*/  LDL.LU R11, [R1+0x7abc] ;  /* 0x007abc00010b7983 */ /* 0x001f220000300800 */
[----:B------:R-:W-:-:S02]  /*1fbc50*/  SHF.R.U32.HI R18, RZ, 0x8, R18 ;  /* 0x00000008ff127819 */ /* 0x000fc40000011612 */
[----:B------:R-:W-:Y:S02]  /*1fbc60*/  LOP3.LUT R19, R19, 0xffff, RZ, 0xc0, !PT ;  /* 0x0000ffff13137812 */ /* 0x000fe400078ec0ff */
[----:B------:R-:W-:-:S04]  /*1fbc70*/  LOP3.LUT R18, R18, 0xffff, RZ, 0xc0, !PT ;  /* 0x0000ffff12127812 */ /* 0x000fc800078ec0ff */
[----:B------:R-:W-:-:S05]  /*1fbc80*/  PRMT R18, R18, 0x3340, R19 ;  /* 0x0000334012127816 */ /* 0x000fca0000000013 */
[----:B------:R0:W-:Y:S01]  /*1fbc90*/  STL [R1+0x1ab0], R18 ;  /* 0x001ab01201007387 */ /* 0x0001e20000100800 */
[----:B------:R-:W-:-:S04]  /*1fbca0*/  SHF.R.U32.HI R10, RZ, 0x8, R10 ;  /* 0x00000008ff0a7819 */ /* 0x000fc8000001160a */
[----:B------:R-:W-:-:S04]  /*1fbcb0*/  LOP3.LUT R10, R10, 0xffff, RZ, 0xc0, !PT ;  /* 0x0000ffff0a0a7812 */ /* 0x000fc800078ec0ff */
[----:B------:R-:W-:Y:S02]  /*1fbcc0*/  PRMT R10, R10, 0x3340, R0 ;  /* 0x000033400a0a7816 */ /* 0x000fe40000000000 */
[----:B--2---:R-:W-:Y:S02]  /*1fbcd0*/  LOP3.LUT R4, R4, 0xffff, RZ, 0xc0, !PT ;  /* 0x0000ffff04047812 */ /* 0x004fe400078ec0ff */
[----:B---3--:R-:W-:Y:S02]  /*1fbce0*/  LOP3.LUT R9, R9, 0xffff, RZ, 0xc0, !PT ;  /* 0x0000ffff09097812 */ /* 0x008fe400078ec0ff */
[----:B------:R-:W-:Y:S02]  /*1fbcf0*/  LOP3.LUT R7, R7, 0xffff, RZ, 0xc0, !PT ;  /* 0x0000ffff07077812 */ /* 0x000fe400078ec0ff */
[----:B----4-:R-:W-:-:S04]  /*1fbd00*/  LOP3.LUT R11, R11, 0xffff, RZ, 0xc0, !PT ;  /* 0x0000ffff0b0b7812 */ /* 0x010fc800078ec0ff */
[----:B0-----:R-:W-:Y:S01]  /*1fbd10*/  PRMT R18, R11, 0x3340, R0 ;  /* 0x000033400b127816 */ /* 0x001fe20000000000 */
[----:B------:R0:W-:Y:S02]  /*1fbd20*/  STL [R1+0x3164], R11 ;  /* 0x0031640b01007387 */ /* 0x0001e40000100800 */
[--C-:B0-----:R-:W-:Y:S02]  /*1fbd30*/  PRMT R11, R4, 0x3340, R9.reuse ;  /* 0x00003340040b7816 */ /* 0x101fe40000000009 */
[----:B------:R-:W-:Y:S02]  /*1fbd40*/  SHF.R.U32.HI R4, RZ, 0x8, R4 ;  /* 0x00000008ff047819 */ /* 0x000fe40000011604 */
[----:B------:R-:W-:Y:S02]  /*1fbd50*/  SHF.R.U32.HI R9, RZ, 0x8, R9 ;  /* 0x00000008ff097819 */ /* 0x000fe40000011609 */
[----:B------:R-:W-:Y:S02]  /*1fbd60*/  PRMT R11, R11, 0x5410, R18 ;  /* 0x000054100b0b7816 */ /* 0x000fe40000000012 */
[----:B------:R-:W-:-:S02]  /*1fbd70*/  IADD3 R18, P1, R2, R25, RZ ;  /* 0x0000001902127210 */ /* 0x000fc40007f3e0ff */
[----:B------:R-:W-:Y:S02]  /*1fbd80*/  LOP3.LUT R4, R4, 0xffff, RZ, 0xc0, !PT ;  /* 0x0000ffff04047812 */ /* 0x000fe400078ec0ff */
[----:B------:R-:W-:Y:S01]  /*1fbd90*/  LOP3.LUT R9, R9, 0xffff, RZ, 0xc0, !PT ;  /* 0x0000ffff09097812 */ /* 0x000fe200078ec0ff */
[----:B------:R-:W-:-:S03]  /*1fbda0*/  IMAD.X R19, R13, 0x1, R24, P1 ;  /* 0x000000010d137824 */ /* 0x000fc600008e0618 */
[----:B------:R-:W-:Y:S02]  /*1fbdb0*/  PRMT R4, R4, 0x3340, R9 ;  /* 0x0000334004047816 */ /* 0x000fe40000000009 */
[----:B------:R-:W-:Y:S01]  /*1fbdc0*/  LOP3.LUT R9, R3, 0xffff, RZ, 0xc0, !PT ;  /* 0x0000ffff03097812 */ /* 0x000fe200078ec0ff */
[----:B------:R-:W-:Y:S01]  /*1fbdd0*/  STL [R1+0x3118], R11 ;  /* 0x0031180b01007387 */ /* 0x000fe20000100800 */
[----:B------:R-:W-:-:S03]  /*1fbde0*/  LOP3.LUT R3, R5, 0xffff, RZ, 0xc0, !PT ;  /* 0x0000ffff05037812 */ /* 0x000fc600078ec0ff */
[----:B------:R-:W-:Y:S04]  /*1fbdf0*/  STL.64 [R1+0x1500], R18 ;  /* 0x0015001201007387 */ /* 0x000fe80000100a00 */
[----:B------:R-:W-:Y:S04]  /*1fbe00*/  STL [R1+0x22c], R10 ;  /* 0x00022c0a01007387 */ /* 0x000fe80000100800 */
[----:B------:R0:W-:Y:S01]  /*1fbe10*/  STL [R1+0x3020], R4 ;  /* 0x0030200401007387 */ /* 0x0001e20000100800 */
[----:B------:R-:W-:Y:S02]  /*1fbe20*/  PRMT R5, R9, 0x3340, R0 ;  /* 0x0000334009057816 */ /* 0x000fe40000000000 */
[----:B0-----:R-:W-:-:S02]  /*1fbe30*/  PRMT R4, R7, 0x3340, R3 ;  /* 0x0000334007047816 */ /* 0x001fc40000000003 */
[----:B------:R-:W-:Y:S02]  /*1fbe40*/  LOP3.LUT R18, R8, 0xffff, RZ, 0xc0, !PT ;  /* 0x0000ffff08127812 */ /* 0x000fe400078ec0ff */
[----:B------:R-:W-:Y:S02]  /*1fbe50*/  LOP3.LUT R10, R6, 0xffff, RZ, 0xc0, !PT ;  /* 0x0000ffff060a7812 */ /* 0x000fe400078ec0ff */
[----:B------:R-:W-:Y:S02]  /*1fbe60*/  LOP3.LUT R19, R12, 0xffff, RZ, 0xc0, !PT ;  /* 0x0000ffff0c137812 */ /* 0x000fe400078ec0ff */
[----:B------:R-:W-:Y:S01]  /*1fbe70*/  PRMT R6, R4, 0x5410, R5 ;  /* 0x0000541004067816 */ /* 0x000fe20000000005 */
[----:B------:R-:W2:Y:S01]  /*1fbe80*/  LDL.LU R8, [R1+0x614] ;  /* 0x0006140001087983 */ /* 0x000ea20000300800 */
[----:B------:R-:W-:Y:S02]  /*1fbe90*/  PRMT R5, R10, 0x3340, R0 ;  /* 0x000033400a057816 */ /* 0x000fe40000000000 */
[----:B------:R-:W-:Y:S01]  /*1fbea0*/  PRMT R4, R18, 0x3340, R19 ;  /* 0x0000334012047816 */ /* 0x000fe20000000013 */
[----:B------:R-:W3:Y:S04]  /*1fbeb0*/  LDL.LU R11, [R1+0x55c] ;  /* 0x00055c00010b7983 */ /* 0x000ee80000300800 */
[----:B------:R0:W-:Y:S01]  /*1fbec0*/  STL [R1+0x3114], R6 ;  /* 0x0031140601007387 */ /* 0x0001e20000100800 */
[----:B------:R-:W-:-:S02]  /*1fbed0*/  SHF.R.U32.HI R7, RZ, 0x8, R7 ;  /* 0x00000008ff077819 */ /* 0x000fc40000011607 */
[----:B------:R-:W-:Y:S02]  /*1fbee0*/  SHF.R.U32.HI R3, RZ, 0x8, R3 ;  /* 0x00000008ff037819 */ /* 0x000fe40000011603 */
[----:B------:R-:W-:Y:S02]  /*1fbef0*/  SHF.R.U32.HI R18, RZ, 0x8, R18 ;  /* 0x00000008ff127819 */ /* 0x000fe40000011612 */
[----:B------:R-:W-:Y:S02]  /*1fbf00*/  SHF.R.U32.HI R19, RZ, 0x8, R19 ;  /* 0x00000008ff137819 */ /* 0x000fe40000011613 */
[----:B0-----:R-:W-:Y:S02]  /*1fbf10*/  PRMT R6, R4, 0x5410, R5 ;  /* 0x0000541004067816 */ /* 0x001fe40000000005 */
[----:B------:R-:W-:Y:S02]  /*1fbf20*/  IADD3 R4, P1, R2, R23, RZ ;  /* 0x0000001702047210 */ /* 0x000fe40007f3e0ff */
[----:B------:R-:W-:-:S02]  /*1fbf30*/  LOP3.LUT R7, R7, 0xffff, RZ, 0xc0, !PT ;  /* 0x0000ffff07077812 */ /* 0x000fc400078ec0ff */
[----:B------:R-:W-:Y:S01]  /*1fbf40*/  LOP3.LUT R3, R3, 0xffff, RZ, 0xc0, !PT ;  /* 0x0000ffff03037812 */ /* 0x000fe200078ec0ff */
[----:B------:R-:W-:Y:S01]  /*1fbf50*/  IMAD.X R5, R13, 0x1, R22, P1 ;  /* 0x000000010d057824 */ /* 0x000fe200008e0616 */
[----:B------:R-:W-:Y:S01]  /*1fbf60*/  STL [R1+0x3110], R6 ;  /* 0x0031100601007387 */ /* 0x000fe20000100800 */
[----:B------:R-:W-:Y:S02]  /*1fbf70*/  LOP3.LUT R18, R18, 0xffff, RZ, 0xc0, !PT ;  /* 0x0000ffff12127812 */ /* 0x000fe400078ec0ff */
[----:B------:R-:W-:Y:S02]  /*1fbf80*/  LOP3.LUT R19, R19, 0xffff, RZ, 0xc0, !PT ;  /* 0x0000ffff13137812 */ /* 0x000fe400078ec0ff */
[----:B------:R-:W-:Y:S01]  /*1fbf90*/  PRMT R7, R7, 0x3340, R3 ;  /* 0x0000334007077816 */ /* 0x000fe20000000003 */
[----:B------:R0:W-:Y:S01]  /*1fbfa0*/  STL.64 [R1+0x14f8], R4 ;  /* 0x0014f80401007387 */ /* 0x0001e20000100a00 */
[----:B------:R-:W-:Y:S02]  /*1fbfb0*/  PRMT R19, R18, 0x3340, R19 ;  /* 0x0000334012137816 */ /* 0x000fe40000000013 */
[----:B------:R-:W-:Y:S01]  /*1fbfc0*/  IADD3 R18, P1, R2, R21, RZ ;  /* 0x0000001502127210 */ /* 0x000fe20007f3e0ff */
[----:B0-----:R-:W4:Y:S04]  /*1fbfd0*/  LDL.LU R4, [R1+0x7ab8] ;  /* 0x007ab80001047983 */ /* 0x001f280000300800 */
[----:B------:R-:W4:Y:S04]  /*1fbfe0*/  LDL.LU R5, [R1+0x1f0] ;  /* 0x0001f00001057983 */ /* 0x000f280000300800 */
[----:B------:R-:W4:Y:S04]  /*1fbff0*/  LDL.LU R6, [R1+0xe0] ;  /* 0x0000e00001067983 */ /* 0x000f280000300800 */
[----:B------:R-:W4:Y:S04]  /*1fc000*/  LDL.LU R12, [R1+0x178] ;  /* 0x00017800010c7983 */ /* 0x000f280000300800 */
[----:B------:R-:W4:Y:S04]  /*1fc010*/  LDL.LU R3, [R1+0x7ab4] ;  /* 0x007ab40001037983 */ /* 0x000f280000300800 */
[----:B------:R0:W-:Y:S04]  /*1fc020*/  STL [R1+0x1aa8], R7 ;  /* 0x001aa80701007387 */ /* 0x0001e80000100800 */
[----:B0-----:R-:W4:Y:S04]  /*1fc030*/  LDL.LU R7, [R1+0x7ab0] ;  /* 0x007ab00001077983 */ /* 0x001f280000300800 */
[----:B------:R0:W-:Y:S02]  /*1fc040*/  STL [R1+0x1aa4], R19 ;  /* 0x001aa41301007387 */ /* 0x0001e40000100800 */
[----:B0-----:R-:W-:-:S05]  /*1fc050*/  IMAD.X R19, R13, 0x1, R20, P1 ;  /* 0x000000010d137824 */ /* 0x001fca00008e0614 */
[----:B------:R0:W-:Y:S04]  /*1fc060*/  STL.64 [R1+0x14f0], R18 ;  /* 0x0014f01201007387 */ /* 0x0001e80000100a00 */
[----:B0-----:R-:W4:Y:S01]  /*1fc070*/  LDL.LU.64 R18, [R1+0x7aa8] ;  /* 0x007aa80001127983 */ /* 0x001f220000300a00 */
[----:B------:R-:W-:-:S04]  /*1fc080*/  SHF.R.U32.HI R10, RZ, 0x8, R10 ;  /* 0x00000008ff0a7819 */ /* 0x000fc8000001160a */
[----:B------:R-:W-:Y:S01]  /*1fc090*/  LOP3.LUT R10, R10, 0xffff, RZ, 0xc0, !PT ;  /* 0x0000ffff0a0a7812 */ /* 0x000fe200078ec0ff */
[----:B------:R2:W-:Y:S03]  /*1fc0a0*/  STL.64 [R1+0x7a90], R20 ;  /* 0x007a901401007387 */ /* 0x0005e60000100a00 */
[----:B------:R-:W-:Y:S02]  /*1fc0b0*/  PRMT R10, R10, 0x3340, R0 ;  /* 0x000033400a0a7816 */ /* 0x000fe40000000000 */
[----:B--2---:R-:W-:Y:S02]  /*1fc0c0*/  LOP3.LUT R20, R8, 0xffff, RZ, 0xc0, !PT ;  /* 0x0000ffff08147812 */ /* 0x004fe400078ec0ff */
[----:B------:R-:W2:Y:S04]  /*1fc0d0*/  LDL.LU R8, [R1+0x1bc] ;  /* 0x0001bc0001087983 */ /* 0x000ea80000300800 */
[----:B------:R3:W-:Y:S02]  /*1fc0e0*/  STL [R1+0x224], R10 ;  /* 0x0002240a01007387 */ /* 0x0007e40000100800 */
[----:B---3--:R-:W-:-:S02]  /*1fc0f0*/  LOP3.LUT R10, R11, 0xffff, RZ, 0xc0, !PT ;  /* 0x0000ffff0b0a7812 */ /* 0x008fc400078ec0ff */
[----:B------:R-:W-:Y:S02]  /*1fc100*/  SHF.R.U32.HI R11, RZ, 0x8, R9 ;  /* 0x00000008ff0b7819 */ /* 0x000fe40000011609 */
[----:B------:R-:W-:Y:S02]  /*1fc110*/  SHF.R.U32.HI R9, RZ, 0x8, R20 ;  /* 0x00000008ff097819 */ /* 0x000fe40000011614 */
[--C-:B------:R-:W-:Y:S02]  /*1fc120*/  PRMT R20, R20, 0x3340, R10.reuse ;  /* 0x0000334014147816 */ /* 0x100fe4000000000a */
[----:B------:R-:W-:Y:S02]  /*1fc130*/  LOP3.LUT R11, R11, 0xffff, RZ, 0xc0, !PT ;  /* 0x0000ffff0b0b7812 */ /* 0x000fe400078ec0ff */
[----:B------:R-:W-:Y:S02]  /*1fc140*/  SHF.R.U32.HI R10, RZ, 0x8, R10 ;  /* 0x00000008ff0a7819 */ /* 0x000fe4000001160a */
[----:B------:R-:W-:Y:S01]  /*1fc150*/  LOP3.LUT R9, R9, 0xffff, RZ, 0xc0, !PT ;  /* 0x0000ffff09097812 */ /* 0x000fe200078ec0ff */
[----:B------:R4:W-:Y:S01]  /*1fc160*/  STL [R1+0x1ad4], R20 ;  /* 0x001ad41401007387 */ /* 0x0009e20000100800 */
[----:B------:R-:W-:-:S02]  /*1fc170*/  PRMT R11, R11, 0x3340, R0 ;  /* 0x000033400b0b7816 */ /* 0x000fc40000000000 */
[----:B------:R-:W-:-:S04]  /*1fc180*/  LOP3.LUT R10, R10, 0xffff, RZ, 0xc0, !PT ;  /* 0x0000ffff0a0a7812 */ /* 0x000fc800078ec0ff */
[----:B------:R-:W-:Y:S01]  /*1fc190*/  PRMT R9, R9, 0x3340, R10 ;  /* 0x0000334009097816 */ /* 0x000fe2000000000a */
[----:B------:R0:W-:Y:S01]  /*1fc1a0*/  STL [R1+0x220], R11 ;  /* 0x0002200b01007387 */ /* 0x0001e20000100800 */
[----:B----4-:R-:W-:Y:S02]  /*1fc1b0*/  LOP3.LUT R20, R5, 0xffff, RZ, 0xc0, !PT ;  /* 0x0000ffff05147812 */ /* 0x010fe400078ec0ff */
[----:B------:R-:W-:Y:S02]  /*1fc1c0*/  LOP3.LUT R5, R6, 0xffff, RZ, 0xc0, !PT ;  /* 0x0000ffff06057812 */ /* 0x000fe400078ec0ff */
[----:B------:R-:W-:Y:S02]  /*1fc1d0*/  LOP3.LUT R21, R12, 0xffff, RZ, 0xc0, !PT ;  /* 0x0000ffff0c157812 */ /* 0x000fe400078ec0ff */
[----:B0-----:R-:W-:Y:S02]  /*1fc1e0*/  PRMT R11, R5, 0x3340, R0 ;  /* 0x00003340050b7816 */ /* 0x001fe40000000000 */
[----:B------:R-:W-:Y:S01]  /*1fc1f0*/  PRMT R10, R20, 0x3340, R21 ;  /* 0x00003340140a7816 */ /* 0x000fe20000000015 */
[----:B------:R0:W-:Y:S03]  /*1fc200*/  STL [R1+0x3018], R9 ;  /* 0x0030180901007387 */ /* 0x0001e60000100800 */
[----:B------:R-:W-:Y:S01]  /*1fc210*/  PRMT R11, R10, 0x5410, R11 ;  /* 0x000054100a0b7816 */ /* 0x000fe2000000000b */
[----:B0-----:R-:W3:Y:S04]  /*1fc220*/  LDL.LU R9, [R1+0x1f4] ;  /* 0x0001f40001097983 */ /* 0x001ee80000300800 */
[----:B------:R-:W4:Y:S04]  /*1fc230*/  LDL.LU R6, [R1+0xe4] ;  /* 0x0000e40001067983 */ /* 0x000f280000300800 */
[----:B------:R-:W4:Y:S04]  /*1fc240*/  LDL.LU R12, [R1+0x184] ;  /* 0x00018400010c7983 */ /* 0x000f280000300800 */
[----:B------:R0:W-:Y:S01]  /*1fc250*/  STL [R1+0x3108], R11 ;  /* 0x0031080b01007387 */ /* 0x0001e20000100800 */
[----:B------:R-:W-:-:S05]  /*1fc260*/  IADD3 R10, P1, R2, R19, RZ ;  /* 0x00000013020a7210 */ /* 0x000fca0007f3e0ff */
[----:B0-----:R-:W-:-:S05]  /*1fc270*/  IMAD.X R11, R13, 0x1, R18, P1 ;  /* 0x000000010d0b7824 */ /* 0x001fca00008e0612 */
[----:B------:R0:W-:Y:S04]  /*1fc280*/  STL.64 [R1+0x14e8], R10 ;  /* 0x0014e80a01007387 */ /* 0x0001e80000100a00 */
[----:B0-----:R-:W4:Y:S04]  /*1fc290*/  LDL.LU.64 R10, [R1+0x7aa0] ;  /* 0x007aa000010a7983 */ /* 0x001f280000300a00 */
[----:B------:R0:W-:Y:S01]  /*1fc2a0*/  STL.64 [R1+0x7a80], R18 ;  /* 0x007a801201007387 */ /* 0x0001e20000100a00 */
[----:B------:R-:W-:Y:S02]  /*1fc2b0*/  SHF.R.U32.HI R20, RZ, 0x8, R20 ;  /* 0x00000008ff147819 */ /* 0x000fe40000011614 */
[----:B------:R-:W-:-:S02]  /*1fc2c0*/  SHF.R.U32.HI R5, RZ, 0x8, R5 ;  /* 0x00000008ff057819 */ /* 0x000fc40000011605 */
[----:B0-----:R-:W-:Y:S02]  /*1fc2d0*/  SHF.R.U32.HI R19, RZ, 0x8, R21 ;  /* 0x00000008ff137819 */ /* 0x001fe40000011615 */
[----:B------:R-:W-:Y:S02]  /*1fc2e0*/  LOP3.LUT R18, R20, 0xffff, RZ, 0xc0, !PT ;  /* 0x0000ffff14127812 */ /* 0x000fe400078ec0ff */
[----:B------:R-:W-:Y:S02]  /*1fc2f0*/  LOP3.LUT R19, R19, 0xffff, RZ, 0xc0, !PT ;  /* 0x0000ffff13137812 */ /* 0x000fe400078ec0ff */
[----:B------:R-:W-:Y:S02]  /*1fc300*/  LOP3.LUT R5, R5, 0xffff, RZ, 0xc0, !PT ;  /* 0x0000ffff05057812 */ /* 0x000fe400078ec0ff */
[----:B------:R-:W-:Y:S02]  /*1fc310*/  PRMT R19, R18, 0x3340, R19 ;  /* 0x0000334012137816 */ /* 0x000fe40000000013 */
[----:B------:R-:W-:-:S02]  /*1fc320*/  PRMT R18, R5, 0x3340, R0 ;  /* 0x0000334005127816 */ /* 0x000fc40000000000 */
[----:B------:R-:W-:Y:S01]  /*1fc330*/  LOP3.LUT R4, R4, 0xffff, RZ, 0xc0, !PT ;  /* 0x0000ffff04047812 */ /* 0x000fe200078ec0ff */
[----:B------:R-:W-:Y:S01]  /*1fc340*/  STL [R1+0x18ac], R19 ;  /* 0x0018ac1301007387 */ /* 0x000fe20000100800 */
[----:B------:R-:W-:-:S03]  /*1fc350*/  IADD3 R20, P1, R2, R17, RZ ;  /* 0x0000001102147210 */ /* 0x000fc60007f3e0ff */
[----:B------:R0:W-:Y:S02]  /*1fc360*/  STL [R1+0x218], R18 ;  /* 0x0002181201007387 */ /* 0x0001e40000100800 */
[----:B------:R-:W-:Y:S01]  /*1fc370*/  IMAD.X R21, R13, 0x1, R15, P1 ;  /* 0x000000010d157824 */ /* 0x000fe200008e060f */
[----:B--2---:R-:W-:-:S04]  /*1fc380*/  LOP3.LUT R5, R8, 0xffff, RZ, 0xc0, !PT ;  /* 0x0000ffff08057812 */ /* 0x004fc800078ec0ff */
[----:B0-----:R-:W-:-:S04]  /*1fc390*/  SHF.R.U32.HI R18, RZ, 0x8, R5 ;  /* 0x00000008ff127819 */ /* 0x001fc80000011605 */
[----:B------:R-:W-:Y:S02]  /*1fc3a0*/  LOP3.LUT R18, R18, 0xffff, RZ, 0xc0, !PT ;  /* 0x0000ffff12127812 */ /* 0x000fe400078ec0ff */
[----:B---3--:R-:W-:Y:S02]  /*1fc3b0*/  LOP3.LUT R9, R9, 0xffff, RZ, 0xc0, !PT ;  /* 0x0000ffff09097812 */ /* 0x008fe400078ec0ff */
[----:B----4-:R-:W-:Y:S02]  /*1fc3c0*/  LOP3.LUT R6, R6, 0xffff, RZ, 0xc0, !PT ;  /* 0x0000ffff06067812 */ /* 0x010fe400078ec0ff */
[----:B------:R-:W-:Y:S02]  /*1fc3d0*/  LOP3.LUT R12, R12, 0xffff, RZ, 0xc0, !PT ;  /* 0x0000ffff0c0c7812 */ /* 0x000fe400078ec0ff */
[----:B------:R-:W-:Y:S02]  /*1fc3e0*/  LOP3.LUT R19, R11, 0xffff, RZ, 0xc0, !PT ;  /* 0x0000ffff0b137812 */ /* 0x000fe400078ec0ff */
[----:B------:R-:W-:-:S02]  /*1fc3f0*/  PRMT R11, R4, 0x3340, R0 ;  /* 0x00003340040b7816 */ /* 0x000fc40000000000 */
[----:B------:R-:W-:-:S04]  /*1fc400*/  PRMT R8, R5, 0x3340, R19 ;  /* 0x0000334005087816 */ /* 0x000fc80000000013 */
[----:B------:R-:W-:Y:S02]  /*1fc410*/  PRMT R8, R8, 0x5410, R11 ;  /* 0x0000541008087816 */ /* 0x000fe4000000000b */
[----:B------:R-:W-:-:S03]  /*1fc420*/  SHF.R.U32.HI R19, RZ, 0x8, R19 ;  /* 0x00000008ff137819 */ /* 0x000fc60000011613 */
[----:B------:R0:W-:Y:S01]  /*1fc430*/  STL [R1+0x3104], R8 ;  /* 0x0031040801007387 */ /* 0x0001e20000100800 */
[----:B------:R-:W-:-:S03]  /*1fc440*/  LOP3.LUT R19, R19, 0xffff, RZ, 0xc0, !PT ;  /* 0x0000ffff13137812 */ /* 0x000fc600078ec0ff */
[----:B0-----:R-:W2:Y:S04]  /*1fc450*/  LDL.LU R8, [R1+0x51c] ;  /* 0x00051c0001087983 */ /* 0x001ea80000300800 */
[----:B------:R-:W3:Y:S04]  /*1fc460*/  LDL.LU R5, [R1+0x678] ;  /* 0x0006780001057983 */ /* 0x000ee80000300800 */
[----:B------:R-:W-:Y:S04]  /*1fc470*/  STL.64 [R1+0x14d8], R20 ;  /* 0x0014d81401007387 */ /* 0x000fe80000100a00 */
[----:B------:R-:W4:Y:S01]  /*1fc480*/  LDL.LU R11, [R1+0x5bc] ;  /* 0x0005bc00010b7983 */ /* 0x000f220000300800 */
[----:B------:R-:W-:-:S02]  /*1fc490*/  PRMT R18, R18, 0x3340, R19 ;  /* 0x0000334012127816 */ /* 0x000fc40000000013 */
[----:B------:R-:W-:-:S03]  /*1fc4a0*/  PRMT R19, R6, 0x3340, R0 ;  /* 0x0000334006137816 */ /* 0x000fc60000000000 */
        /* <DEDUP_REMOVED lines=10> */
[----:B------:R-:W-:Y:S01]  /*1fc550*/  SHF.R.U32.HI R9, RZ, 0x8, R6 ;  /* 0x00000008ff097819 */ /* 0x000fe20000011606 */
[----:B------:R-:W-:Y:S04]  /*1fc560*/  STL [R1+0x3100], R20 ;  /* 0x0031001401007387 */ /* 0x000fe80000100800 */
[----:B------:R-:W-:Y:S04]  /*1fc570*/  STL.64 [R1+0x14e0], R18 ;  /* 0x0014e01201007387 */ /* 0x000fe80000100a00 */
[----:B------:R0:W-:Y:S04]  /*1fc580*/  STL [R1+0x18a4], R12 ;  /* 0x0018a40c01007387 */ /* 0x0001e80000100800 */
[----:B------:R-:W4:Y:S01]  /*1fc590*/  LDL.LU R6, [R1+0x1c4] ;  /* 0x0001c40001067983 */ /* 0x000f220000300800 */
[----:B------:R-:W-:-:S03]  /*1fc5a0*/  LOP3.LUT R13, R9, 0xffff, RZ, 0xc0, !PT ;  /* 0x0000ffff090d7812 */ /* 0x000fc600078ec0ff */
[----:B------:R-:W4:Y:S04]  /*1fc5b0*/  LDL.LU R21, [R1+0x144] ;  /* 0x0001440001157983 */ /* 0x000f280000300800 */
[----:B------:R-:W4:Y:S04]  /*1fc5c0*/  LDL.LU R9, [R1+0x624] ;  /* 0x0006240001097983 */ /* 0x000f280000300800 */
[----:B0-----:R-:W4:Y:S01]  /*1fc5d0*/  LDL.LU R12, [R1+0x4d8] ;  /* 0x0004d800010c7983 */ /* 0x001f220000300800 */
[----:B------:R-:W-:-:S03]  /*1fc5e0*/  PRMT R19, R13, 0x3340, R0 ;  /* 0x000033400d137816 */ /* 0x000fc60000000000 */
[----:B------:R-:W4:Y:S01]  /*1fc5f0*/  LDL.LU R13, [R1+0x56c] ;  /* 0x00056c00010d7983 */ /* 0x000f220000300800 */
[----:B------:R-:W-:-:S04]  /*1fc600*/  SHF.R.U32.HI R4, RZ, 0x8, R4 ;  /* 0x00000008ff047819 */ /* 0x000fc80000011604 */
[----:B------:R-:W-:-:S04]  /*1fc610*/  LOP3.LUT R4, R4, 0xffff, RZ, 0xc0, !PT ;  /* 0x0000ffff04047812 */ /* 0x000fc800078ec0ff */
[----:B------:R-:W-:Y:S01]  /*1fc620*/  PRMT R18, R4, 0x3340, R0 ;  /* 0x0000334004127816 */ /* 0x000fe20000000000 */
[----:B------:R-:W-:Y:S01]  /*1fc630*/  STL [R1+0x208], R19 ;  /* 0x0002081301007387 */ /* 0x000fe20000100800 */
[----:B------:R-:W-:Y:S01]  /*1fc640*/  VIADD R2, R2, UR6 ;  /* 0x0000000602027c36 */ /* 0x000fe20008000000 */
[----:B------:R-:W-:Y:S02]  /*1fc650*/  LOP3.LUT R10, R10, 0xffff, RZ, 0xc0, !PT ;  /* 0x0000ffff0a0a7812 */ /* 0x000fe400078ec0ff */
[----:B------:R-:W-:Y:S01]  /*1fc660*/  LOP3.LUT R3, R3, 0xffff, RZ, 0xc0, !PT ;  /* 0x0000ffff03037812 */ /* 0x000fe200078ec0ff */
[----:B------:R0:W-:Y:S01]  /*1fc670*/  STL [R1+0x20c], R18 ;  /* 0x00020c1201007387 */ /* 0x0001e20000100800 */
[----:B------:R-:W-:Y:S01]  /*1fc680*/  ULDC UR6, c[0x0][0x248] ;  /* 0x0000920000067ab9 */ /* 0x000fe20000000800 */
[----:B--2---:R-:W-:Y:S02]  /*1fc690*/  LOP3.LUT R8, R8, 0xffff, RZ, 0xc0, !PT ;  /* 0x0000ffff08087812 */ /* 0x004fe400078ec0ff */
[----:B---3--:R-:W-:-:S02]  /*1fc6a0*/  LOP3.LUT R4, R5, 0xffff, RZ, 0xc0, !PT ;  /* 0x0000ffff05047812 */ /* 0x008fc400078ec0ff */
[----:B----4-:R-:W-:Y:S02]  /*1fc6b0*/  LOP3.LUT R5, R11, 0xffff, RZ, 0xc0, !PT ;  /* 0x0000ffff0b057812 */ /* 0x010fe400078ec0ff */
[----:B0-----:R-:W-:Y:S02]  /*1fc6c0*/  PRMT R18, R8, 0x3340, R0 ;  /* 0x0000334008127816 */ /* 0x001fe40000000000 */
[----:B------:R-:W-:-:S04]  /*1fc6d0*/  PRMT R11, R4, 0x3340, R5 ;  /* 0x00003340040b7816 */ /* 0x000fc80000000005 */
[----:B------:R-:W-:Y:S02]  /*1fc6e0*/  PRMT R20, R11, 0x5410, R18 ;  /* 0x000054100b147816 */ /* 0x000fe40000000012 */
[----:B------:R-:W-:Y:S02]  /*1fc6f0*/  SHF.R.S32.HI R11, RZ, 0x1f, R2 ;  /* 0x0000001fff0b7819 */ /* 0x000fe40000011402 */
[----:B------:R-:W-:Y:S02]  /*1fc700*/  IADD3 R18, P1, R2, R27, RZ ;  /* 0x0000001b02127210 */ /* 0x000fe40007f3e0ff */
[----:B------:R-:W-:Y:S02]  /*1fc710*/  SHF.R.U32.HI R4, RZ, 0x8, R4 ;  /* 0x00000008ff047819 */ /* 0x000fe40000011604 */
[----:B------:R-:W-:Y:S02]  /*1fc720*/  SHF.R.U32.HI R5, RZ, 0x8, R5 ;  /* 0x00000008ff057819 */ /* 0x000fe40000011605 */
[----:B------:R-:W-:Y:S01]  /*1fc730*/  SHF.R.U32.HI R8, RZ, 0x8, R8 ;  /* 0x00000008ff087819 */ /* 0x000fe20000011608 */
[----:B------:R-:W-:Y:S01]  /*1fc740*/  IMAD.X R19, R11, 0x1, R26, P1 ;  /* 0x000000010b137824 */ /* 0x000fe200008e061a */
[----:B------:R-:W-:Y:S01]  /*1fc750*/  STL [R1+0x30fc], R20 ;  /* 0x0030fc1401007387 */ /* 0x000fe20000100800 */
[----:B------:R-:W-:-:S02]  /*1fc760*/  LOP3.LUT R4, R4, 0xffff, RZ, 0xc0, !PT ;  /* 0x0000ffff04047812 */ /* 0x000fc400078ec0ff */
[----:B------:R-:W-:Y:S01]  /*1fc770*/  LOP3.LUT R5, R5, 0xffff, RZ, 0xc0, !PT ;  /* 0x0000ffff05057812 */ /* 0x000fe200078ec0ff */
[----:B------:R0:W-:Y:S02]  /*1fc780*/  STL.64 [R1+0x14d0], R18 ;  /* 0x0014d01201007387 */ /* 0x0001e40000100a00 */
[----:B0-----:R-:W-:Y:S02]  /*1fc790*/  LOP3.LUT R18, R8, 0xffff, RZ, 0xc0, !PT ;  /* 0x0000ffff08127812 */ /* 0x001fe400078ec0ff */
[----:B------:R-:W-:Y:S02]  /*1fc7a0*/  PRMT R8, R4, 0x3340, R5 ;  /* 0x0000334004087816 */ /* 0x000fe40000000005 */
[----:B------:R-:W2:Y:S01]  /*1fc7b0*/  LDL.LU R4, [R1+0x67c] ;  /* 0x00067c0001047983 */ /* 0x000ea20000300800 */
[----:B------:R-:W-:-:S03]  /*1fc7c0*/  PRMT R18, R18, 0x3340, R0 ;  /* 0x0000334012127816 */ /* 0x000fc60000000000 */
[----:B------:R-:W3:Y:S04]  /*1fc7d0*/  LDL.LU R5, [R1+0x520] ;  /* 0x0005200001057983 */ /* 0x000ee80000300800 */
[----:B------:R0:W-:Y:S01]  /*1fc7e0*/  STL [R1+0x18a8], R8 ;  /* 0x0018a80801007387 */ /* 0x0001e20000100800 */
[----:B------:R-:W-:Y:S02]  /*1fc7f0*/  LOP3.LUT R6, R6, 0xffff, RZ, 0xc0, !PT ;  /* 0x0000ffff06067812 */ /* 0x000fe400078ec0ff */
[----:B------:R-:W-:Y:S02]  /*1fc800*/  LOP3.LUT R21, R21, 0xffff, RZ, 0xc0, !PT ;  /* 0x0000ffff15157812 */ /* 0x000fe400078ec0ff */
[----:B------:R-:W-:Y:S02]  /*1fc810*/  LOP3.LUT R19, R12, 0xffff, RZ, 0xc0, !PT ;  /* 0x0000ffff0c137812 */ /* 0x000fe400078ec0ff */
[----:B------:R-:W-:-:S02]  /*1fc820*/  PRMT R12, R10, 0x3340, R0 ;  /* 0x000033400a0c7816 */ /* 0x000fc40000000000 */
[----:B------:R-:W-:Y:S01]  /*1fc830*/  LOP3.LUT R9, R9, 0xffff, RZ, 0xc0, !PT ;  /* 0x0000ffff09097812 */ /* 0x000fe200078ec0ff */
[----:B0-----:R-:W4:Y:S04]  /*1fc840*/  LDL.LU R8, [R1+0x5c8] ;  /* 0x0005c80001087983 */ /* 0x001f280000300800 */
[----:B------:R0:W-:Y:S04]  /*1fc850*/  STL [R1+0x204], R18 ;  /* 0x0002041201007387 */ /* 0x0001e80000100800 */
[----:B------:R1:W-:Y:S01]  /*1fc860*/  STL [R1+0x3160], R10 ;  /* 0x0031600a01007387 */ /* 0x0003e20000100800 */
[----:B0-----:R-:W-:-:S02]  /*1fc870*/  LOP3.LUT R18, R13, 0xffff, RZ, 0xc0, !PT ;  /* 0x0000ffff0d127812 */ /* 0x001fc400078ec0ff */
[----:B-1----:R-:W-:-:S04]  /*1fc880*/  PRMT R10, R6, 0x3340, R21 ;  /* 0x00003340060a7816 */ /* 0x002fc80000000015 */
[----:B------:R-:W-:Y:S02]  /*1fc890*/  PRMT R13, R10, 0x5410, R12 ;  /* 0x000054100a0d7816 */ /* 0x000fe4000000000c */
[----:B------:R-:W-:Y:S02]  /*1fc8a0*/  PRMT R12, R19, 0x3340, R0 ;  /* 0x00003340130c7816 */ /* 0x000fe40000000000 */
[----:B------:R-:W-:-:S04]  /*1fc8b0*/  PRMT R10, R9, 0x3340, R18 ;  /* 0x00003340090a7816 */ /* 0x000fc80000000012 */
[----:B------:R-:W-:Y:S02]  /*1fc8c0*/  PRMT R10, R10, 0x5410, R12 ;  /* 0x000054100a0a7816 */ /* 0x000fe4000000000c */
[----:B------:R-:W-:Y:S01]  /*1fc8d0*/  IADD3 R12, P1, R2, R29, RZ ;  /* 0x0000001d020c7210 */ /* 0x000fe20007f3e0ff */
[----:B------:R0:W-:Y:S04]  /*1fc8e0*/  STL [R1+0x30f4], R13 ;  /* 0x0030f40d01007387 */ /* 0x0001e80000100800 */
[----:B------:R-:W-:Y:S01]  /*1fc8f0*/  STL [R1+0x30f0], R10 ;  /* 0x0030f00a01007387 */ /* 0x000fe20000100800 */
[----:B------:R-:W-:Y:S01]  /*1fc900*/  SHF.R.U32.HI R20, RZ, 0x8, R6 ;  /* 0x00000008ff147819 */ /* 0x000fe20000011606 */
[----:B0-----:R-:W-:-:S05]  /*1fc910*/  IMAD.X R13, R11, 0x1, R28, P1 ;  /* 0x000000010b0d7824 */ /* 0x001fca00008e061c */
[----:B------:R0:W-:Y:S04]  /*1fc920*/  STL.64 [R1+0x14c8], R12 ;  /* 0x0014c80c01007387 */ /* 0x0001e80000100a00 */
[----:B0-----:R-:W4:Y:S04]  /*1fc930*/  LDL.LU R12, [R1+0x7a9c] ;  /* 0x007a9c00010c7983 */ /* 0x001f280000300800 */
[----:B------:R-:W4:Y:S04]  /*1fc940*/  LDL.LU R10, [R1+0x1f8] ;  /* 0x0001f800010a7983 */ /* 0x000f280000300800 */
[----:B------:R-:W4:Y:S04]  /*1fc950*/  LDL.LU R6, [R1+0xf0] ;  /* 0x0000f00001067983 */ /* 0x000f280000300800 */
[----:B------:R-:W4:Y:S01]  /*1fc960*/  LDL.LU R13, [R1+0x18c] ;  /* 0x00018c00010d7983 */ /* 0x000f220000300800 */
[----:B------:R-:W-:-:S02]  /*1fc970*/  SHF.R.U32.HI R21, RZ, 0x8, R21 ;  /* 0x00000008ff157819 */ /* 0x000fc40000011615 */
[----:B------:R-:W-:Y:S02]  /*1fc980*/  SHF.R.U32.HI R9, RZ, 0x8, R9 ;  /* 0x00000008ff097819 */ /* 0x000fe40000011609 */
[----:B------:R-:W-:Y:S02]  /*1fc990*/  SHF.R.U32.HI R18, RZ, 0x8, R18 ;  /* 0x00000008ff127819 */ /* 0x000fe40000011612 */
[----:B------:R-:W-:Y:S02]  /*1fc9a0*/  LOP3.LUT R20, R20, 0xffff, RZ, 0xc0, !PT ;  /* 0x0000ffff14147812 */ /* 0x000fe400078ec0ff */
[----:B------:R-:W-:Y:S02]  /*1fc9b0*/  LOP3.LUT R21, R21, 0xffff, RZ, 0xc0, !PT ;  /* 0x0000ffff15157812 */ /* 0x000fe400078ec0ff */
[----:B------:R-:W-:Y:S02]  /*1fc9c0*/  LOP3.LUT R9, R9, 0xffff, RZ, 0xc0, !PT ;  /* 0x0000ffff09097812 */ /* 0x000fe400078ec0ff */
[----:B------:R-:W-:-:S02]  /*1fc9d0*/  LOP3.LUT R18, R18, 0xffff, RZ, 0xc0, !PT ;  /* 0x0000ffff12127812 */ /* 0x000fc400078ec0ff */
[----:B------:R-:W-:Y:S02]  /*1fc9e0*/  PRMT R20, R20, 0x3340, R21 ;  /* 0x0000334014147816 */ /* 0x000fe40000000015 */
[----:B------:R-:W-:-:S03]  /*1fc9f0*/  PRMT R9, R9, 0x3340, R18 ;  /* 0x0000334009097816 */ /* 0x000fc60000000012 */
[----:B------:R4:W-:Y:S04]  /*1fca00*/  STL [R1+0x300c], R20 ;  /* 0x00300c1401007387 */ /* 0x0009e80000100800 */
[----:B------:R0:W-:Y:S01]  /*1fca10*/  STL [R1+0x18a0], R9 ;  /* 0x0018a00901007387 */ /* 0x0001e20000100800 */
[----:B--2---:R-:W-:Y:S02]  /*1fca20*/  LOP3.LUT R18, R4, 0xffff, RZ, 0xc0, !PT ;  /* 0x0000ffff04127812 */ /* 0x004fe400078ec0ff */
[----:B---3--:R-:W-:Y:S02]  /*1fca30*/  LOP3.LUT R4, R5, 0xffff, RZ, 0xc0, !PT ;  /* 0x0000ffff05047812 */ /* 0x008fe400078ec0ff */
[----:B----4-:R-:W-:Y:S02]  /*1fca40*/  LOP3.LUT R20, R8, 0xffff, RZ, 0xc0, !PT ;  /* 0x0000ffff08147812 */ /* 0x010fe400078ec0ff */
[----:B------:R-:W-:-:S02]  /*1fca50*/  PRMT R8, R4, 0x3340, R0 ;  /* 0x0000334004087816 */ /* 0x000fc40000000000 */
[----:B------:R-:W-:Y:S02]  /*1fca60*/  PRMT R5, R18, 0x3340, R20 ;  /* 0x0000334012057816 */ /* 0x000fe40000000014 */
[----:B------:R-:W-:Y:S02]  /*1fca70*/  SHF.R.U32.HI R18, RZ, 0x8, R18 ;  /* 0x00000008ff127819 */ /* 0x000fe40000011612 */
[----:B------:R-:W-:Y:S02]  /*1fca80*/  SHF.R.U32.HI R20, RZ, 0x8, R20 ;  /* 0x00000008ff147819 */ /* 0x000fe40000011614 */
[----:B------:R-:W-:Y:S02]  /*1fca90*/  PRMT R21, R5, 0x5410, R8 ;  /* 0x0000541005157816 */ /* 0x000fe40000000008 */
[----:B------:R-:W-:Y:S02]  /*1fcaa0*/  IADD3 R8, P1, R2, R25, RZ ;  /* 0x0000001902087210 */ /* 0x000fe40007f3e0ff */
[----:B------:R-:W-:-:S02]  /*1fcab0*/  SHF.R.U32.HI R4, RZ, 0x8, R4 ;  /* 0x00000008ff047819 */ /* 0x000fc40000011604 */
[----:B------:R-:W-:Y:S02]  /*1fcac0*/  LOP3.LUT R18, R18, 0xffff, RZ, 0xc0, !PT ;  /* 0x0000ffff12127812 */ /* 0x000fe400078ec0ff */
[----:B------:R-:W-:Y:S01]  /*1fcad0*/  LOP3.LUT R20, R20, 0xffff, RZ, 0xc0, !PT ;  /* 0x0000ffff14147812 */ /* 0x000fe200078ec0ff */
[----:B------:R-:W2:Y:S01]  /*1fcae0*/  LDL.LU R5, [R1+0x360] ;  /* 0x0003600001057983 */ /* 0x000ea20000300800 */
[----:B0-----:R-:W-:Y:S01]  /*1fcaf0*/  IMAD.X R9, R11, 0x1, R24, P1 ;  /* 0x000000010b097824 */ /* 0x001fe200008e0618 */
[----:B------:R-:W-:Y:S02]  /*1fcb00*/  LOP3.LUT R4, R4, 0xffff, RZ, 0xc0, !PT ;  /* 0x0000ffff04047812 */ /* 0x000fe400078ec0ff */
[----:B------:R-:W-:Y:S01]  /*1fcb10*/  STL [R1+0x30ec], R21 ;  /* 0x0030ec1501007387 */ /* 0x000fe20000100800 */
[----:B------:R-:W-:-:S03]  /*1fcb20*/  PRMT R20, R18, 0x3340, R20 ;  /* 0x0000334012147816 */ /* 0x000fc60000000014 */
[----:B------:R0:W-:Y:S01]  /*1fcb30*/  STL.64 [R1+0x14c0], R8 ;  /* 0x0014c00801007387 */ /* 0x0001e20000100a00 */
[----:B------:R-:W-:-:S03]  /*1fcb40*/  PRMT R18, R4, 0x3340, R0 ;  /* 0x0000334004127816 */ /* 0x000fc60000000000 */
[----:B0-----:R-:W3:Y:S04]  /*1fcb50*/  LDL.LU R9, [R1+0x7a98] ;  /* 0x007a980001097983 */ /* 0x001ee80000300800 */
[----:B------:R-:W4:Y:S04]  /*1fcb60*/  LDL.LU R8, [R1+0x194] ;  /* 0x0001940001087983 */ /* 0x000f280000300800 */
[----:B------:R-:W-:Y:S04]  /*1fcb70*/  STL.64 [R1+0x7a68], R24 ;  /* 0x007a681801007387 */ /* 0x000fe80000100a00 */
[----:B------:R0:W-:Y:S04]  /*1fcb80*/  STL [R1+0x186c], R20 ;  /* 0x00186c1401007387 */ /* 0x0001e80000100800 */
[----:B------:R1:W-:Y:S01]  /*1fcb90*/  STL [R1+0x200], R18 ;  /* 0x0002001201007387 */ /* 0x0003e20000100800 */
[----:B0-----:R-:W-:-:S02]  /*1fcba0*/  IADD3 R20, P1, R2, R23, RZ ;  /* 0x0000001702147210 */ /* 0x001fc40007f3e0ff */
[----:B------:R-:W-:Y:S02]  /*1fcbb0*/  LOP3.LUT R4, R10, 0xffff, RZ, 0xc0, !PT ;  /* 0x0000ffff0a047812 */ /* 0x000fe400078ec0ff */
[----:B------:R-:W-:Y:S02]  /*1fcbc0*/  LOP3.LUT R24, R6, 0xffff, RZ, 0xc0, !PT ;  /* 0x0000ffff06187812 */ /* 0x000fe400078ec0ff */
[----:B-1----:R-:W-:Y:S02]  /*1fcbd0*/  LOP3.LUT R18, R13, 0xffff, RZ, 0xc0, !PT ;  /* 0x0000ffff0d127812 */ /* 0x002fe400078ec0ff */
[----:B------:R-:W-:Y:S02]  /*1fcbe0*/  PRMT R10, R24, 0x3340, R0 ;  /* 0x00003340180a7816 */ /* 0x000fe40000000000 */
[----:B------:R-:W-:Y:S01]  /*1fcbf0*/  PRMT R6, R4, 0x3340, R18 ;  /* 0x0000334004067816 */ /* 0x000fe20000000012 */
[----:B------:R-:W-:-:S03]  /*1fcc00*/  IMAD.X R21, R11, 0x1, R22, P1 ;  /* 0x000000010b157824 */ /* 0x000fc600008e0616 */
[----:B------:R-:W-:Y:S02]  /*1fcc10*/  PRMT R13, R6, 0x5410, R10 ;  /* 0x00005410060d7816 */ /* 0x000fe4000000000a */
[----:B------:R-:W3:Y:S04]  /*1fcc20*/  LDL.LU R10, [R1+0x680] ;  /* 0x00068000010a7983 */ /* 0x000ee80000300800 */
[----:B------:R-:W3:Y:S04]  /*1fcc30*/  LDL.LU R6, [R1+0x52c] ;  /* 0x00052c0001067983 */ /* 0x000ee80000300800 */
[----:B------:R0:W-:Y:S04]  /*1fcc40*/  STL [R1+0x30e4], R13 ;  /* 0x0030e40d01007387 */ /* 0x0001e80000100800 */
[----:B0-----:R-:W3:Y:S04]  /*1fcc50*/  LDL.LU R13, [R1+0x5d4] ;  /* 0x0005d400010d7983 */ /* 0x001ee80000300800 */
[----:B------:R0:W-:Y:S04]  /*1fcc60*/  STL.64 [R1+0x14b8], R20 ;  /* 0x0014b81401007387 */ /* 0x0001e80000100a00 */
[----:B0-----:R-:W3:Y:S01]  /*1fcc70*/  LDL.LU.64 R20, [R1+0x7a90] ;  /* 0x007a900001147983 */ /* 0x001ee20000300a00 */
[----:B------:R-:W-:-:S02]  /*1fcc80*/  SHF.R.U32.HI R19, RZ, 0x8, R19 ;  /* 0x00000008ff137819 */ /* 0x000fc40000011613 */
[----:B------:R-:W-:Y:S02]  /*1fcc90*/  SHF.R.U32.HI R4, RZ, 0x8, R4 ;  /* 0x00000008ff047819 */ /* 0x000fe40000011604 */
[----:B------:R-:W-:Y:S02]  /*1fcca0*/  SHF.R.U32.HI R18, RZ, 0x8, R18 ;  /* 0x00000008ff127819 */ /* 0x000fe40000011612 */
[----:B------:R-:W-:Y:S02]  /*1fccb0*/  LOP3.LUT R19, R19, 0xffff, RZ, 0xc0, !PT ;  /* 0x0000ffff13137812 */ /* 0x000fe400078ec0ff */
[----:B------:R-:W-:Y:S02]  /*1fccc0*/  LOP3.LUT R4, R4, 0xffff, RZ, 0xc0, !PT ;  /* 0x0000ffff04047812 */ /* 0x000fe400078ec0ff */
[----:B------:R-:W-:Y:S02]  /*1fccd0*/  LOP3.LUT R18, R18, 0xffff, RZ, 0xc0, !PT ;  /* 0x0000ffff12127812 */ /* 0x000fe400078ec0ff */
[----:B------:R-:W-:-:S02]  /*1fcce0*/  PRMT R19, R19, 0x3340, R0 ;  /* 0x0000334013137816 */ /* 0x000fc40000000000 */
[----:B------:R-:W-:Y:S02]  /*1fccf0*/  PRMT R18, R4, 0x3340, R18 ;  /* 0x0000334004127816 */ /* 0x000fe40000000012 */
[----:B------:R-:W-:Y:S01]  /*1fcd00*/  LOP3.LUT R4, R12, 0xffff, RZ, 0xc0, !PT ;  /* 0x0000ffff0c047812 */ /* 0x000fe200078ec0ff */
[----:B------:R0:W-:Y:S04]  /*1fcd10*/  STL [R1+0x1fc], R19 ;  /* 0x0001fc1301007387 */ /* 0x0001e80000100800 */
[----:B------:R1:W-:Y:S04]  /*1fcd20*/  STL [R1+0x1868], R18 ;  /* 0x0018681201007387 */ /* 0x0003e80000100800 */
[----:B------:R-:W3:Y:S01]  /*1fcd30*/  LDL.LU R12, [R1+0x7a88] ;  /* 0x007a8800010c7983 */ /* 0x000ee20000300800 */
[----:B0-----:R-:W-:-:S02]  /*1fcd40*/  PRMT R19, R4, 0x3340, R0 ;  /* 0x0000334004137816 */ /* 0x001fc40000000000 */
[----:B--2---:R-:W-:Y:S02]  /*1fcd50*/  LOP3.LUT R5, R5, 0xffff, RZ, 0xc0, !PT ;  /* 0x0000ffff05057812 */ /* 0x004fe400078ec0ff */
[----:B----4-:R-:W-:Y:S02]  /*1fcd60*/  LOP3.LUT R25, R8, 0xffff, RZ, 0xc0, !PT ;  /* 0x0000ffff08197812 */ /* 0x010fe400078ec0ff */
[----:B------:R-:W2:Y:S02]  /*1fcd70*/  LDL.LU R8, [R1+0x1c8] ;  /* 0x0001c80001087983 */ /* 0x000ea40000300800 */
[----:B-1----:R-:W-:-:S04]  /*1fcd80*/  PRMT R18, R5, 0x3340, R25 ;  /* 0x0000334005127816 */ /* 0x002fc80000000019 */
[----:B------:R-:W-:-:S05]  /*1fcd90*/  PRMT R19, R18, 0x5410, R19 ;  /* 0x0000541012137816 */ /* 0x000fca0000000013 */
[----:B------:R0:W-:Y:S01]  /*1fcda0*/  STL [R1+0x30e0], R19 ;  /* 0x0030e01301007387 */ /* 0x0001e20000100800 */
[----:B---3--:R-:W-:-:S05]  /*1fcdb0*/  IADD3 R18, P1, R2, R21, RZ ;  /* 0x0000001502127210 */ /* 0x008fca0007f3e0ff */
[----:B0-----:R-:W-:-:S05]  /*1fcdc0*/  IMAD.X R19, R11, 0x1, R20, P1 ;  /* 0x000000010b137824 */ /* 0x001fca00008e0614 */
[----:B------:R0:W-:Y:S04]  /*1fcdd0*/  STL.64 [R1+0x14a8], R18 ;  /* 0x0014a81201007387 */ /* 0x0001e80000100a00 */
[----:B0-----:R-:W3:Y:S04]  /*1fcde0*/  LDL.LU.64 R18, [R1+0x7a80] ;  /* 0x007a800001127983 */ /* 0x001ee80000300a00 */
[----:B------:R0:W-:Y:S01]  /*1fcdf0*/  STL.64 [R1+0x7a58], R20 ;  /* 0x007a581401007387 */ /* 0x0001e20000100a00 */
[----:B------:R-:W-:Y:S02]  /*1fce00*/  SHF.R.U32.HI R5, RZ, 0x8, R5 ;  /* 0x00000008ff057819 */ /* 0x000fe40000011605 */
[----:B------:R-:W-:-:S02]  /*1fce10*/  SHF.R.U32.HI R4, RZ, 0x8, R4 ;  /* 0x00000008ff047819 */ /* 0x000fc40000011604 */
[----:B------:R-:W-:Y:S02]  /*1fce20*/  LOP3.LUT R5, R5, 0xffff, RZ, 0xc0, !PT ;  /* 0x0000ffff05057812 */ /* 0x000fe400078ec0ff */
[----:B------:R-:W-:Y:S02]  /*1fce30*/  LOP3.LUT R4, R4, 0xffff, RZ, 0xc0, !PT ;  /* 0x0000ffff04047812 */ /* 0x000fe400078ec0ff */
[----:B0-----:R-:W-:-:S04]  /*1fce40*/  SHF.R.U32.HI R20, RZ, 0x8, R25 ;  /* 0x00000008ff147819 */ /* 0x001fc80000011619 */
[----:B------:R-:W-:Y:S02]  /*1fce50*/  LOP3.LUT R20, R20, 0xffff, RZ, 0xc0, !PT ;  /* 0x0000ffff14147812 */ /* 0x000fe400078ec0ff */
[----:B------:R-:W-:Y:S02]  /*1fce60*/  PRMT R4, R4, 0x3340, R0 ;  /* 0x0000334004047816 */ /* 0x000fe40000000000 */
[----:B------:R-:W-:Y:S02]  /*1fce70*/  PRMT R5, R5, 0x3340, R20 ;  /* 0x0000334005057816 */ /* 0x000fe40000000014 */
[----:B------:R-:W-:Y:S02]  /*1fce80*/  LOP3.LUT R10, R10, 0xffff, RZ, 0xc0, !PT ;  /* 0x0000ffff0a0a7812 */ /* 0x000fe400078ec0ff */
[----:B------:R-:W-:Y:S02]  /*1fce90*/  LOP3.LUT R6, R6, 0xffff, RZ, 0xc0, !PT ;  /* 0x0000ffff06067812 */ /* 0x000fe400078ec0ff */
[----:B------:R-:W-:Y:S01]  /*1fcea0*/  LOP3.LUT R20, R13, 0xffff, RZ, 0xc0, !PT ;  /* 0x0000ffff0d147812 */ /* 0x000fe200078ec0ff */
[----:B------:R0:W-:Y:S04]  /*1fceb0*/  STL [R1+0x1864], R5 ;  /* 0x0018640501007387 */ /* 0x0001e80000100800 */
[----:B------:R1:W-:Y:S04]  /*1fcec0*/  STL [R1+0x1f8], R4 ;  /* 0x0001f80401007387 */ /* 0x0003e80000100800 */
[----:B------:R-:W4:Y:S01]  /*1fced0*/  LDL.LU R13, [R1+0x1cc] ;  /* 0x0001cc00010d7983 */ /* 0x000f220000300800 */
[----:B0-----:R-:W-:-:S02]  /*1fcee0*/  PRMT R5, R6, 0x3340, R0 ;  /* 0x0000334006057816 */ /* 0x001fc40000000000 */
[----:B-1----:R-:W-:-:S04]  /*1fcef0*/  PRMT R4, R10, 0x3340, R20 ;  /* 0x000033400a047816 */ /* 0x002fc80000000014 */
[----:B------:R-:W-:-:S05]  /*1fcf00*/  PRMT R21, R4, 0x5410, R5 ;  /* 0x0000541004157816 */ /* 0x000fca0000000005 */
[----:B------:R0:W-:Y:S01]  /*1fcf10*/  STL [R1+0x30dc], R21 ;  /* 0x0030dc1501007387 */ /* 0x0001e20000100800 */
[----:B------:R-:W-:Y:S02]  /*1fcf20*/  SHF.R.U32.HI R10, RZ, 0x8, R10 ;  /* 0x00000008ff0a7819 */ /* 0x000fe4000001160a */
[----:B------:R-:W-:Y:S02]  /*1fcf30*/  SHF.R.U32.HI R20, RZ, 0x8, R20 ;  /* 0x00000008ff147819 */ /* 0x000fe40000011614 */
[----:B0-----:R-:W-:-:S04]  /*1fcf40*/  SHF.R.U32.HI R21, RZ, 0x8, R24 ;  /* 0x00000008ff157819 */ /* 0x001fc80000011618 */
[----:B------:R-:W-:Y:S02]  /*1fcf50*/  LOP3.LUT R21, R21, 0xffff, RZ, 0xc0, !PT ;  /* 0x0000ffff15157812 */ /* 0x000fe400078ec0ff */
[----:B------:R-:W-:Y:S02]  /*1fcf60*/  LOP3.LUT R10, R10, 0xffff, RZ, 0xc0, !PT ;  /* 0x0000ffff0a0a7812 */ /* 0x000fe400078ec0ff */
[----:B------:R-:W-:Y:S02]  /*1fcf70*/  LOP3.LUT R20, R20, 0xffff, RZ, 0xc0, !PT ;  /* 0x0000ffff14147812 */ /* 0x000fe400078ec0ff */
[----:B------:R-:W-:Y:S02]  /*1fcf80*/  PRMT R21, R21, 0x3340, R0 ;  /* 0x0000334015157816 */ /* 0x000fe40000000000 */
[----:B------:R-:W-:Y:S02]  /*1fcf90*/  PRMT R10, R10, 0x3340, R20 ;  /* 0x000033400a0a7816 */ /* 0x000fe40000000014 */
[----:B--2---:R-:W-:-:S02]  /*1fcfa0*/  LOP3.LUT R20, R8, 0xffff, RZ, 0xc0, !PT ;  /* 0x0000ffff08147812 */ /* 0x004fc400078ec0ff */
[----:B---3--:R-:W-:-:S05]  /*1fcfb0*/  IADD3 R4, P1, R2, R19, RZ ;  /* 0x0000001302047210 */ /* 0x008fca0007f3e0ff */
[----:B------:R-:W-:-:S05]  /*1fcfc0*/  IMAD.X R5, R11, 0x1, R18, P1 ;  /* 0x000000010b057824 */ /* 0x000fca00008e0612 */
[----:B------:R0:W-:Y:S04]  /*1fcfd0*/  STL.64 [R1+0x14a0], R4 ;  /* 0x0014a00401007387 */ /* 0x0001e80000100a00 */
[----:B0-----:R-:W2:Y:S04]  /*1fcfe0*/  LDL.LU.64 R4, [R1+0x7a78] ;  /* 0x007a780001047983 */ /* 0x001ea80000300a00 */
[----:B------:R0:W-:Y:S04]  /*1fcff0*/  STL [R1+0x1f4], R21 ;  /* 0x0001f41501007387 */ /* 0x0001e80000100800 */
[----:B------:R1:W-:Y:S01]  /*1fd000*/  STL [R1+0x1860], R10 ;  /* 0x0018600a01007387 */ /* 0x0003e20000100800 */
[----:B0-----:R-:W-:-:S02]  /*1fd010*/  LOP3.LUT R21, R12, 0xffff, RZ, 0xc0, !PT ;  /* 0x0000ffff0c157812 */ /* 0x001fc400078ec0ff */
[----:B-1----:R-:W-:Y:S02]  /*1fd020*/  PRMT R10, R3, 0x3340, R0 ;  /* 0x00003340030a7816 */ /* 0x002fe40000000000 */
[----:B------:R-:W-:-:S04]  /*1fd030*/  PRMT R8, R20, 0x3340, R21 ;  /* 0x0000334014087816 */ /* 0x000fc80000000015 */
[----:B------:R-:W-:-:S05]  /*1fd040*/  PRMT R8, R8, 0x5410, R10 ;  /* 0x0000541008087816 */ /* 0x000fca000000000a */
[----:B------:R0:W-:Y:S04]  /*1fd050*/  STL [R1+0x30d8], R8 ;  /* 0x0030d80801007387 */ /* 0x0001e80000100800 */
[----:B------:R-:W3:Y:S04]  /*1fd060*/  LDL.LU R10, [R1+0x530] ;  /* 0x00053000010a7983 */ /* 0x000ee80000300800 */
[----:B0-----:R-:W3:Y:S04]  /*1fd070*/  LDL.LU R8, [R1+0x684] ;  /* 0x0006840001087983 */ /* 0x001ee80000300800 */
[----:B------:R-:W3:Y:S01]  /*1fd080*/  LDL.LU R12, [R1+0x5dc] ;  /* 0x0005dc00010c7983 */ /* 0x000ee20000300800 */
[----:B------:R-:W-:-:S02]  /*1fd090*/  IADD3 R24, P1, R2, R17, RZ ;  /* 0x0000001102187210 */ /* 0x000fc40007f3e0ff */
[----:B------:R-:W-:Y:S02]  /*1fd0a0*/  SHF.R.U32.HI R20, RZ, 0x8, R20 ;  /* 0x00000008ff147819 */ /* 0x000fe40000011614 */
[----:B------:R-:W-:Y:S01]  /*1fd0b0*/  SHF.R.U32.HI R21, RZ, 0x8, R21 ;  /* 0x00000008ff157819 */ /* 0x000fe20000011615 */
[----:B------:R-:W-:Y:S01]  /*1fd0c0*/  IMAD.X R25, R11, 0x1, R15, P1 ;  /* 0x000000010b197824 */ /* 0x000fe200008e060f */
[----:B------:R-:W-:Y:S02]  /*1fd0d0*/  LOP3.LUT R20, R20, 0xffff, RZ, 0xc0, !PT ;  /* 0x0000ffff14147812 */ /* 0x000fe400078ec0ff */
[----:B------:R-:W-:Y:S02]  /*1fd0e0*/  LOP3.LUT R21, R21, 0xffff, RZ, 0xc0, !PT ;  /* 0x0000ffff15157812 */ /* 0x000fe400078ec0ff */
[----:B------:R0:W-:Y:S01]  /*1fd0f0*/  STL.64 [R1+0x1498], R24 ;  /* 0x0014981801007387 */ /* 0x0001e20000100a00 */
[----:B------:R-:W-:Y:S02]  /*1fd100*/  SHF.R.U32.HI R3, RZ, 0x8, R3 ;  /* 0x00000008ff037819 */ /* 0x000fe40000011603 */
[----:B0-----:R-:W-:-:S02]  /*1fd110*/  PRMT R24, R20, 0x3340, R21 ;  /* 0x0000334014187816 */ /* 0x001fc40000000015 */
[----:B------:R-:W-:Y:S02]  /*1fd120*/  IADD3 R20, P1, R2, R16, RZ ;  /* 0x0000001002147210 */ /* 0x000fe40007f3e0ff */
[----:B------:R-:W-:-:S03]  /*1fd130*/  LOP3.LUT R3, R3, 0xffff, RZ, 0xc0, !PT ;  /* 0x0000ffff03037812 */ /* 0x000fc600078ec0ff */
[----:B------:R-:W-:Y:S01]  /*1fd140*/  IMAD.X R21, R11, 0x1, R14, P1 ;  /* 0x000000010b157824 */ /* 0x000fe200008e060e */
[----:B------:R-:W-:Y:S04]  /*1fd150*/  STL [R1+0x5d4], R24 ;  /* 0x0005d41801007387 */ /* 0x000fe80000100800 */
[----:B------:R-:W3:Y:S01]  /*1fd160*/  LDL.LU R11, [R1+0x7a70] ;  /* 0x007a7000010b7983 */ /* 0x000ee20000300800 */
[----:B------:R-:W-:-:S03]  /*1fd170*/  LOP3.LUT R9, R9, 0xffff, RZ, 0xc0, !PT ;  /* 0x0000ffff09097812 */ /* 0x000fc600078ec0ff */
[----:B------:R0:W-:Y:S02]  /*1fd180*/  STL.64 [R1+0x14b0], R20 ;  /* 0x0014b01401007387 */ /* 0x0001e40000100a00 */
[--C-:B0-----:R-:W-:Y:S02]  /*1fd190*/  PRMT R20, R3, 0x3340, R0.reuse ;  /* 0x0000334003147816 */ /* 0x101fe40000000000 */
[----:B----4-:R-:W-:Y:S02]  /*1fd1a0*/  LOP3.LUT R3, R13, 0xffff, RZ, 0xc0, !PT ;  /* 0x0000ffff0d037812 */ /* 0x010fe400078ec0ff */
[----:B------:R-:W-:Y:S01]  /*1fd1b0*/  PRMT R13, R9, 0x3340, R0 ;  /* 0x00003340090d7816 */ /* 0x000fe20000000000 */
[----:B------:R0:W-:Y:S04]  /*1fd1c0*/  STL [R1+0x1f0], R20 ;  /* 0x0001f01401007387 */ /* 0x0001e80000100800 */
[----:B------:R1:W-:Y:S01]  /*1fd1d0*/  STL [R1+0x315c], R9 ;  /* 0x00315c0901007387 */ /* 0x0003e20000100800 */
[----:B0-----:R-:W-:-:S04]  /*1fd1e0*/  SHF.R.U32.HI R20, RZ, 0x8, R6 ;  /* 0x00000008ff147819 */ /* 0x001fc80000011606 */
[----:B------:R-:W-:-:S04]  /*1fd1f0*/  LOP3.LUT R20, R20, 0xffff, RZ, 0xc0, !PT ;  /* 0x0000ffff14147812 */ /* 0x000fc800078ec0ff */
[----:B------:R-:W-:Y:S02]  /*1fd200*/  PRMT R20, R20, 0x3340, R0 ;  /* 0x0000334014147816 */ /* 0x000fe40000000000 */
[----:B--2---:R-:W-:-:S04]  /*1fd210*/  LOP3.LUT R5, R5, 0xffff, RZ, 0xc0, !PT ;  /* 0x0000ffff05057812 */ /* 0x004fc800078ec0ff */
[----:B-1----:R-:W-:-:S04]  /*1fd220*/  PRMT R9, R3, 0x3340, R5 ;  /* 0x0000334003097816 */ /* 0x002fc80000000005 */
[----:B------:R-:W-:-:S05]  /*1fd230*/  PRMT R9, R9, 0x5410, R13 ;  /* 0x0000541009097816 */ /* 0x000fca000000000d */
[----:B------:R0:W-:Y:S04]  /*1fd240*/  STL [R1+0x30d4], R9 ;  /* 0x0030d40901007387 */ /* 0x0001e80000100800 */
[----:B0-----:R-:W2:Y:S04]  /*1fd250*/  LDL.LU R9, [R1+0x634] ;  /* 0x0006340001097983 */ /* 0x001ea80000300800 */
[----:B------:R-:W4:Y:S04]  /*1fd260*/  LDL.LU R6, [R1+0x4ec] ;  /* 0x0004ec0001067983 */ /* 0x000f280000300800 */
[----:B------:R-:W4:Y:S01]  /*1fd270*/  LDL.LU R13, [R1+0x580] ;  /* 0x00058000010d7983 */ /* 0x000f220000300800 */
[----:B------:R-:W-:-:S02]  /*1fd280*/  SHF.R.U32.HI R3, RZ, 0x8, R3 ;  /* 0x00000008ff037819 */ /* 0x000fc40000011603 */
[----:B------:R-:W-:Y:S02]  /*1fd290*/  SHF.R.U32.HI R5, RZ, 0x8, R5 ;  /* 0x00000008ff057819 */ /* 0x000fe40000011605 */
[----:B------:R-:W-:Y:S02]  /*1fd2a0*/  LOP3.LUT R3, R3, 0xffff, RZ, 0xc0, !PT ;  /* 0x0000ffff03037812 */ /* 0x000fe400078ec0ff */
[----:B------:R-:W-:-:S04]  /*1fd2b0*/  LOP3.LUT R5, R5, 0xffff, RZ, 0xc0, !PT ;  /* 0x0000ffff05057812 */ /* 0x000fc800078ec0ff */
[----:B------:R-:W-:Y:S02]  /*1fd2c0*/  PRMT R5, R3, 0x3340, R5 ;  /* 0x0000334003057816 */ /* 0x000fe40000000005 */
[----:B---3--:R-:W-:-:S03]  /*1fd2d0*/  LOP3.LUT R3, R10, 0xffff, RZ, 0xc0, !PT ;  /* 0x0000ffff0a037812 */ /* 0x008fc600078ec0ff */
[----:B------:R0:W-:Y:S04]  /*1fd2e0*/  STL [R1+0x74b8], R5 ;  /* 0x0074b80501007387 */ /* 0x0001e80000100800 */
[----:B------:R1:W-:Y:S01]  /*1fd2f0*/  STL [R1+0x1e4], R20 ;  /* 0x0001e41401007387 */ /* 0x0003e20000100800 */
[----:B------:R-:W-:Y:S02]  /*1fd300*/  PRMT R10, R3, 0x3340, R0 ;  /* 0x00003340030a7816 */ /* 0x000fe40000000000 */
[----:B0-----:R-:W-:Y:S02]  /*1fd310*/  LOP3.LUT R5, R8, 0xffff, RZ, 0xc0, !PT ;  /* 0x0000ffff08057812 */ /* 0x001fe400078ec0ff */
[----:B-1----:R-:W-:-:S04]  /*1fd320*/  LOP3.LUT R20, R12, 0xffff, RZ, 0xc0, !PT ;  /* 0x0000ffff0c147812 */ /* 0x002fc800078ec0ff */
[----:B------:R-:W-:-:S04]  /*1fd330*/  PRMT R8, R5, 0x3340, R20 ;  /* 0x0000334005087816 */ /* 0x000fc80000000014 */
[----:B------:R-:W-:Y:S02]  /*1fd340*/  PRMT R12, R8, 0x5410, R10 ;  /* 0x00005410080c7816 */ /* 0x000fe4000000000a */
[----:B------:R-:W3:Y:S04]  /*1fd350*/  LDL.LU R8, [R1+0x37c] ;  /* 0x00037c0001087983 */ /* 0x000ee80000300800 */
[----:B------:R-:W3:Y:S01]  /*1fd360*/  LDL.LU R10, [R1+0x100] ;  /* 0x00010000010a7983 */ /* 0x000ee20000300800 */
[----:B------:R-:W-:Y:S01]  /*1fd370*/  VIADD R2, R2, UR6 ;  /* 0x0000000602027c36 */ /* 0x000fe20008000000 */
[----:B------:R-:W-:Y:S02]  /*1fd380*/  SHF.R.U32.HI R5, RZ, 0x8, R5 ;  /* 0x00000008ff057819 */ /* 0x000fe40000011605 */
[----:B------:R-:W-:Y:S01]  /*1fd390*/  SHF.R.U32.HI R20, RZ, 0x8, R20 ;  /* 0x00000008ff147819 */ /* 0x000fe20000011614 */
[----:B------:R0:W-:Y:S01]  /*1fd3a0*/  STL [R1+0x30cc], R12 ;  /* 0x0030cc0c01007387 */ /* 0x0001e20000100800 */
[----:B------:R-:W-:-:S02]  /*1fd3b0*/  SHF.R.U32.HI R3, RZ, 0x8, R3 ;  /* 0x00000008ff037819 */ /* 0x000fc40000011603 */
[----:B------:R-:W-:Y:S02]  /*1fd3c0*/  IADD3 R24, P1, R2, R27, RZ ;  /* 0x0000001b02187210 */ /* 0x000fe40007f3e0ff */
[----:B------:R-:W-:Y:S02]  /*1fd3d0*/  LOP3.LUT R5, R5, 0xffff, RZ, 0xc0, !PT ;  /* 0x0000ffff05057812 */ /* 0x000fe400078ec0ff */
[----:B------:R-:W-:Y:S02]  /*1fd3e0*/  LOP3.LUT R20, R20, 0xffff, RZ, 0xc0, !PT ;  /* 0x0000ffff14147812 */ /* 0x000fe400078ec0ff */
[----:B------:R-:W-:Y:S01]  /*1fd3f0*/  LOP3.LUT R3, R3, 0xffff, RZ, 0xc0, !PT ;  /* 0x0000ffff03037812 */ /* 0x000fe200078ec0ff */
[----:B------:R-:W-:Y:S01]  /*1fd400*/  ULDC UR6, c[0x0][0x248] ;  /* 0x0000920000067ab9 */ /* 0x000fe20000000800 */
[----:B0-----:R-:W-:Y:S02]  /*1fd410*/  SHF.R.S32.HI R12, RZ, 0x1f, R2 ;  /* 0x0000001fff0c7819 */ /* 0x001fe40000011402 */
[----:B------:R-:W-:-:S02]  /*1fd420*/  PRMT R5, R5, 0x3340, R20 ;  /* 0x0000334005057816 */ /* 0x000fc40000000014 */
[----:B------:R-:W-:Y:S01]  /*1fd430*/  PRMT R20, R3, 0x3340, R0 ;  /* 0x0000334003147816 */ /* 0x000fe20000000000 */
[----:B------:R-:W-:-:S05]  /*1fd440*/  IMAD.X R25, R12, 0x1, R26, P1 ;  /* 0x000000010c197824 */ /* 0x000fca00008e061a */
[----:B------:R-:W-:Y:S04]  /*1fd450*/  STL.64 [R1+0x1490], R24 ;  /* 0x0014901801007387 */ /* 0x000fe80000100a00 */
[----:B------:R4:W-:Y:S04]  /*1fd460*/  STL [R1+0x183c], R5 ;  /* 0x00183c0501007387 */ /* 0x0009e80000100800 */
[----:B------:R0:W-:Y:S01]  /*1fd470*/  STL [R1+0x1d8], R20 ;  /* 0x0001d81401007387 */ /* 0x0001e20000100800 */
[----:B--2---:R-:W-:Y:S02]  /*1fd480*/  LOP3.LUT R3, R9, 0xffff, RZ, 0xc0, !PT ;  /* 0x0000ffff09037812 */ /* 0x004fe400078ec0ff */
[----:B----4-:R-:W-:-:S02]  /*1fd490*/  LOP3.LUT R5, R6, 0xffff, RZ, 0xc0, !PT ;  /* 0x0000ffff06057812 */ /* 0x010fc400078ec0ff */
[----:B0-----:R-:W-:Y:S01]  /*1fd4a0*/  LOP3.LUT R20, R13, 0xffff, RZ, 0xc0, !PT ;  /* 0x0000ffff0d147812 */ /* 0x001fe200078ec0ff */
[----:B------:R-:W2:Y:S04]  /*1fd4b0*/  LDL.LU R9, [R1+0x380] ;  /* 0x0003800001097983 */ /* 0x000ea80000300800 */
[----:B------:R-:W4:Y:S01]  /*1fd4c0*/  LDL.LU R6, [R1+0x104] ;  /* 0x0001040001067983 */ /* 0x000f220000300800 */
[----:B------:R-:W-:Y:S02]  /*1fd4d0*/  PRMT R24, R5, 0x3340, R0 ;  /* 0x0000334005187816 */ /* 0x000fe40000000000 */
[----:B------:R-:W-:Y:S01]  /*1fd4e0*/  PRMT R21, R3, 0x3340, R20 ;  /* 0x0000334003157816 */ /* 0x000fe20000000014 */
[----:B------:R-:W4:Y:S03]  /*1fd4f0*/  LDL.LU R13, [R1+0x19c] ;  /* 0x00019c00010d7983 */ /* 0x000f260000300800 */
[----:B------:R-:W-:-:S02]  /*1fd500*/  PRMT R21, R21, 0x5410, R24 ;  /* 0x0000541015157816 */ /* 0x000fc40000000018 */
[----:B------:R-:W-:-:S05]  /*1fd510*/  IADD3 R24, P1, R2, R29, RZ ;  /* 0x0000001d02187210 */ /* 0x000fca0007f3e0ff */
[----:B------:R-:W-:Y:S01]  /*1fd520*/  IMAD.X R25, R12, 0x1, R28, P1 ;  /* 0x000000010c197824 */ /* 0x000fe200008e061c */
[----:B------:R0:W-:Y:S01]  /*1fd530*/  STL [R1+0x30c8], R21 ;  /* 0x0030c81501007387 */ /* 0x0001e20000100800 */
[----:B------:R-:W-:-:S03]  /*1fd540*/  SHF.R.U32.HI R3, RZ, 0x8, R3 ;  /* 0x00000008ff037819 */ /* 0x000fc60000011603 */
[----:B------:R1:W-:Y:S01]  /*1fd550*/  STL.64 [R1+0x1488], R24 ;  /* 0x0014881801007387 */ /* 0x0003e20000100a00 */
[----:B------:R-:W-:Y:S02]  /*1fd560*/  SHF.R.U32.HI R5, RZ, 0x8, R5 ;  /* 0x00000008ff057819 */ /* 0x000fe40000011605 */
[----:B0-----:R-:W-:Y:S02]  /*1fd570*/  SHF.R.U32.HI R21, RZ, 0x8, R20 ;  /* 0x00000008ff157819 */ /* 0x001fe40000011614 */
[----:B------:R-:W-:Y:S01]  /*1fd580*/  LOP3.LUT R20, R3, 0xffff, RZ, 0xc0, !PT ;  /* 0x0000ffff03147812 */ /* 0x000fe200078ec0ff */
[----:B-1----:R-:W4:Y:S01]  /*1fd590*/  LDL.LU.64 R24, [R1+0x7a68] ;  /* 0x007a680001187983 */ /* 0x002f220000300a00 */
[----:B------:R-:W-:Y:S02]  /*1fd5a0*/  LOP3.LUT R21, R21, 0xffff, RZ, 0xc0, !PT ;  /* 0x0000ffff15157812 */ /* 0x000fe400078ec0ff */
[----:B------:R-:W-:Y:S01]  /*1fd5b0*/  LOP3.LUT R5, R5, 0xffff, RZ, 0xc0, !PT ;  /* 0x0000ffff05057812 */ /* 0x000fe200078ec0ff */
[----:B------:R-:W4:Y:S01]  /*1fd5c0*/  LDL.LU R3, [R1+0x158] ;  /* 0x0001580001037983 */ /* 0x000f220000300800 */
[----:B------:R-:W-:-:S02]  /*1fd5d0*/  PRMT R21, R20, 0x3340, R21 ;  /* 0x0000334014157816 */ /* 0x000fc40000000015 */
[----:B------:R-:W-:Y:S02]  /*1fd5e0*/  PRMT R20, R5, 0x3340, R0 ;  /* 0x0000334005147816 */ /* 0x000fe40000000000 */
[----:B---3--:R-:W-:Y:S02]  /*1fd5f0*/  LOP3.LUT R5, R10, 0xffff, RZ, 0xc0, !PT ;  /* 0x0000ffff0a057812 */ /* 0x008fe400078ec0ff */
[----:B------:R-:W-:Y:S01]  /*1fd600*/  LOP3.LUT R10, R11, 0xffff, RZ, 0xc0, !PT ;  /* 0x0000ffff0b0a7812 */ /* 0x000fe200078ec0ff */
[----:B------:R0:W-:Y:S04]  /*1fd610*/  STL [R1+0x1838], R21 ;  /* 0x0018381501007387 */ /* 0x0001e80000100800 */
[----:B------:R1:W-:Y:S04]  /*1fd620*/  STL [R1+0x1d4], R20 ;  /* 0x0001d41401007387 */ /* 0x0003e80000100800 */
[----:B------:R-:W3:Y:S01]  /*1fd630*/  LDL.LU R11, [R1+0x7a60] ;  /* 0x007a6000010b7983 */ /* 0x000ee20000300800 */
[----:B------:R-:W-:-:S02]  /*1fd640*/  LOP3.LUT R8, R8, 0xffff, RZ, 0xc0, !PT ;  /* 0x0000ffff08087812 */ /* 0x000fc400078ec0ff */
[----:B0-----:R-:W-:Y:S02]  /*1fd650*/  PRMT R21, R5, 0x3340, R0 ;  /* 0x0000334005157816 */ /* 0x001fe40000000000 */
[----:B-1----:R-:W-:Y:S02]  /*1fd660*/  PRMT R20, R8, 0x3340, R10 ;  /* 0x0000334008147816 */ /* 0x002fe4000000000a */
[----:B------:R-:W-:Y:S02]  /*1fd670*/  SHF.R.U32.HI R8, RZ, 0x8, R8 ;  /* 0x00000008ff087819 */ /* 0x000fe40000011608 */
[----:B------:R-:W-:Y:S02]  /*1fd680*/  SHF.R.U32.HI R10, RZ, 0x8, R10 ;  /* 0x00000008ff0a7819 */ /* 0x000fe4000001160a */
[----:B------:R-:W-:Y:S02]  /*1fd690*/  PRMT R21, R20, 0x5410, R21 ;  /* 0x0000541014157816 */ /* 0x000fe40000000015 */
[----:B------:R-:W-:-:S02]  /*1fd6a0*/  LOP3.LUT R8, R8, 0xffff, RZ, 0xc0, !PT ;  /* 0x0000ffff08087812 */ /* 0x000fc400078ec0ff */
[----:B------:R-:W-:Y:S02]  /*1fd6b0*/  LOP3.LUT R10, R10, 0xffff, RZ, 0xc0, !PT ;  /* 0x0000ffff0a0a7812 */ /* 0x000fe400078ec0ff */
[----:B------:R-:W-:Y:S01]  /*1fd6c0*/  SHF.R.U32.HI R5, RZ, 0x8, R5 ;  /* 0x00000008ff057819 */ /* 0x000fe20000011605 */
[----:B------:R0:W-:Y:S01]  /*1fd6d0*/  STL [R1+0x30c4], R21 ;  /* 0x0030c41501007387 */ /* 0x0001e20000100800 */
[----:B------:R-:W-:Y:S02]  /*1fd6e0*/  PRMT R10, R8, 0x3340, R10 ;  /* 0x00003340080a7816 */ /* 0x000fe4000000000a */
[----:B------:R-:W-:-:S04]  /*1fd6f0*/  LOP3.LUT R5, R5, 0xffff, RZ, 0xc0, !PT ;  /* 0x0000ffff05057812 */ /* 0x000fc800078ec0ff */
[----:B------:R-:W-:Y:S02]  /*1fd700*/  PRMT R5, R5, 0x3340, R0 ;  /* 0x0000334005057816 */ /* 0x000fe40000000000 */
[----:B--2---:R-:W-:Y:S02]  /*1fd710*/  LOP3.LUT R8, R9, 0xffff, RZ, 0xc0, !PT ;  /* 0x0000ffff09087812 */ /* 0x004fe400078ec0ff */
[----:B----4-:R-:W-:Y:S02]  /*1fd720*/  LOP3.LUT R6, R6, 0xffff, RZ, 0xc0, !PT ;  /* 0x0000ffff06067812 */ /* 0x010fe400078ec0ff */
[----:B------:R-:W-:Y:S02]  /*1fd730*/  LOP3.LUT R9, R13, 0xffff, RZ, 0xc0, !PT ;  /* 0x0000ffff0d097812 */ /* 0x000fe400078ec0ff */
[----:B------:R-:W-:-:S05]  /*1fd740*/  IADD3 R20, P1, R2, R25, RZ ;  /* 0x0000001902147210 */ /* 0x000fca0007f3e0ff */
[----:B0-----:R-:W-:-:S05]  /*1fd750*/  IMAD.X R21, R12, 0x1, R24, P1 ;  /* 0x000000010c157824 */ /* 0x001fca00008e0618 */
[----:B------:R0:W-:Y:S04]  /*1fd760*/  STL.64 [R1+0x1478], R20 ;  /* 0x0014781401007387 */ /* 0x0001e80000100a00 */
[----:B------:R3:W-:Y:S04]  /*1fd770*/  STL [R1+0x1834], R10 ;  /* 0x0018340a01007387 */ /* 0x0007e80000100800 */
[----:B------:R1:W-:Y:S01]  /*1fd780*/  STL [R1+0x1d0], R5 ;  /* 0x0001d00501007387 */ /* 0x0003e20000100800 */
[----:B------:R-:W-:Y:S02]  /*1fd790*/  LOP3.LUT R3, R3, 0xffff, RZ, 0xc0, !PT ;  /* 0x0000ffff03037812 */ /* 0x000fe400078ec0ff */
[----:B0-----:R-:W-:-:S02]  /*1fd7a0*/  PRMT R21, R6, 0x3340, R0 ;  /* 0x0000334006157816 */ /* 0x001fc40000000000 */
[----:B------:R-:W-:Y:S02]  /*1fd7b0*/  PRMT R20, R8, 0x3340, R9 ;  /* 0x0000334008147816 */ /* 0x000fe40000000009 */
[----:B---3--:R-:W-:Y:S02]  /*1fd7c0*/  LOP3.LUT R10, R11, 0xffff, RZ, 0xc0, !PT ;  /* 0x0000ffff0b0a7812 */ /* 0x008fe400078ec0ff */
[----:B-1----:R-:W-:Y:S01]  /*1fd7d0*/  LOP3.LUT R5, R7, 0xffff, RZ, 0xc0, !PT ;  /* 0x0000ffff07057812 */ /* 0x002fe200078ec0ff */
[----:B------:R-:W2:Y:S01]  /*1fd7e0*/  LDL.LU R11, [R1+0x688] ;  /* 0x00068800010b7983 */ /* 0x000ea20000300800 */
[----:B------:R-:W-:-:S03]  /*1fd7f0*/  PRMT R20, R20, 0x5410, R21 ;  /* 0x0000541014147816 */ /* 0x000fc60000000015 */
[----:B------:R-:W3:Y:S04]  /*1fd800*/  LDL.LU R7, [R1+0x53c] ;  /* 0x00053c0001077983 */ /* 0x000ee80000300800 */
[----:B------:R-:W4:Y:S01]  /*1fd810*/  LDL.LU R13, [R1+0x5f0] ;  /* 0x0005f000010d7983 */ /* 0x000f220000300800 */
[----:B------:R-:W-:-:S03]  /*1fd820*/  PRMT R21, R5, 0x3340, R0 ;  /* 0x0000334005157816 */ /* 0x000fc60000000000 */
[----:B------:R0:W-:Y:S02]  /*1fd830*/  STL [R1+0x30c0], R20 ;  /* 0x0030c01401007387 */ /* 0x0001e40000100800 */
[----:B0-----:R-:W-:-:S04]  /*1fd840*/  PRMT R20, R10, 0x3340, R3 ;  /* 0x000033400a147816 */ /* 0x001fc80000000003 */
[----:B------:R-:W-:Y:S02]  /*1fd850*/  PRMT R21, R20, 0x5410, R21 ;  /* 0x0000541014157816 */ /* 0x000fe40000000015 */
[----:B------:R-:W-:-:S03]  /*1fd860*/  IADD3 R20, P1, R2, R23, RZ ;  /* 0x0000001702147210 */ /* 0x000fc60007f3e0ff */
[----:B------:R0:W-:Y:S02]  /*1fd870*/  STL [R1+0x30bc], R21 ;  /* 0x0030bc1501007387 */ /* 0x0001e40000100800 */
[----:B0-----:R-:W-:-:S05]  /*1fd880*/  IMAD.X R21, R12, 0x1, R22, P1 ;  /* 0x000000010c157824 */ /* 0x001fca00008e0616 */
[----:B------:R0:W-:Y:S04]  /*1fd890*/  STL.64 [R1+0x1470], R20 ;  /* 0x0014701401007387 */ /* 0x0001e80000100a00 */
[----:B0-----:R-:W4:Y:S01]  /*1fd8a0*/  LDL.LU.64 R20, [R1+0x7a58] ;  /* 0x007a580001147983 */ /* 0x001f220000300a00 */
[----:B------:R-:W-:Y:S02]  /*1fd8b0*/  SHF.R.U32.HI R10, RZ, 0x8, R10 ;  /* 0x00000008ff0a7819 */ /* 0x000fe4000001160a */
[----:B------:R-:W-:Y:S02]  /*1fd8c0*/  SHF.R.U32.HI R3, RZ, 0x8, R3 ;  /* 0x00000008ff037819 */ /* 0x000fe40000011603 */
[----:B------:R-:W-:Y:S02]  /*1fd8d0*/  SHF.R.U32.HI R8, RZ, 0x8, R8 ;  /* 0x00000008ff087819 */ /* 0x000fe40000011608 */
[----:B------:R-:W-:-:S02]  /*1fd8e0*/  LOP3.LUT R10, R10, 0xffff, RZ, 0xc0, !PT ;  /* 0x0000ffff0a0a7812 */ /* 0x000fc400078ec0ff */
[----:B------:R-:W-:Y:S02]  /*1fd8f0*/  LOP3.LUT R3, R3, 0xffff, RZ, 0xc0, !PT ;  /* 0x0000ffff03037812 */ /* 0x000fe400078ec0ff */
[----:B------:R-:W-:Y:S02]  /*1fd900*/  SHF.R.U32.HI R9, RZ, 0x8, R9 ;  /* 0x00000008ff097819 */ /* 0x000fe40000011609 */
[----:B------:R-:W-:Y:S02]  /*1fd910*/  LOP3.LUT R8, R8, 0xffff, RZ, 0xc0, !PT ;  /* 0x0000ffff08087812 */ /* 0x000fe400078ec0ff */
[----:B------:R-:W-:Y:S02]  /*1fd920*/  PRMT R10, R10, 0x3340, R3 ;  /* 0x000033400a0a7816 */ /* 0x000fe40000000003 */
[----:B------:R-:W-:Y:S01]  /*1fd930*/  LOP3.LUT R9, R9, 0xffff, RZ, 0xc0, !PT ;  /* 0x0000ffff09097812 */ /* 0x000fe200078ec0ff */
[----:B------:R-:W4:Y:S04]  /*1fd940*/  LDL.LU R3, [R1+0x7a50] ;  /* 0x007a500001037983 */ /* 0x000f280000300800 */
[----:B------:R0:W-:Y:S01]  /*1fd950*/  STL [R1+0x1830], R10 ;  /* 0x0018300a01007387 */ /* 0x0001e20000100800 */
[----:B------:R-:W-:-:S02]  /*1fd960*/  SHF.R.U32.HI R6, RZ, 0x8, R6 ;  /* 0x00000008ff067819 */ /* 0x000fc40000011606 */
[----:B------:R-:W-:Y:S02]  /*1fd970*/  SHF.R.U32.HI R5, RZ, 0x8, R5 ;  /* 0x00000008ff057819 */ /* 0x000fe40000011605 */
[----:B------:R-:W-:Y:S02]  /*1fd980*/  LOP3.LUT R6, R6, 0xffff, RZ, 0xc0, !PT ;  /* 0x0000ffff06067812 */ /* 0x000fe400078ec0ff */
[----:B0-----:R-:W-:Y:S02]  /*1fd990*/  PRMT R10, R8, 0x3340, R9 ;  /* 0x00003340080a7816 */ /* 0x001fe40000000009 */
[----:B------:R-:W-:-:S03]  /*1fd9a0*/  LOP3.LUT R5, R5, 0xffff, RZ, 0xc0, !PT ;  /* 0x0000ffff05057812 */ /* 0x000fc600078ec0ff */
[----:B------:R0:W-:Y:S02]  /*1fd9b0*/  STL [R1+0x1808], R10 ;  /* 0x0018080a01007387 */ /* 0x0001e40000100800 */
[--C-:B0-----:R-:W-:Y:S02]  /*1fd9c0*/  PRMT R10, R6, 0x3340, R0.reuse ;  /* 0x00003340060a7816 */ /* 0x101fe40000000000 */
[----:B------:R-:W-:Y:S02]  /*1fd9d0*/  PRMT R6, R5, 0x3340, R0 ;  /* 0x0000334005067816 */ /* 0x000fe40000000000 */
[----:B--2---:R-:W-:Y:S02]  /*1fd9e0*/  LOP3.LUT R11, R11, 0xffff, RZ, 0xc0, !PT ;  /* 0x0000ffff0b0b7812 */ /* 0x004fe400078ec0ff */
[----:B---3--:R-:W-:Y:S02]  /*1fd9f0*/  LOP3.LUT R5, R7, 0xffff, RZ, 0xc0, !PT ;  /* 0x0000ffff07057812 */ /* 0x008fe400078ec0ff */
[----:B----4-:R-:W-:-:S02]  /*1fda00*/  LOP3.LUT R13, R13, 0xffff, RZ, 0xc0, !PT ;  /* 0x0000ffff0d0d7812 */ /* 0x010fc400078ec0ff */
[----:B------:R-:W-:Y:S02]  /*1fda10*/  PRMT R7, R5, 0x3340, R0 ;  /* 0x0000334005077816 */ /* 0x000fe40000000000 */
[----:B------:R-:W-:-:S05]  /*1fda20*/  IADD3 R8, P1, R2, R21, RZ ;  /* 0x0000001502087210 */ /* 0x000fca0007f3e0ff */
[----:B------:R-:W-:-:S05]  /*1fda30*/  IMAD.X R9, R12, 0x1, R20, P1 ;  /* 0x000000010c097824 */ /* 0x000fca00008e0614 */
[----:B------:R0:W-:Y:S04]  /*1fda40*/  STL.64 [R1+0x1480], R8 ;  /* 0x0014800801007387 */ /* 0x0001e80000100a00 */
[----:B0-----:R-:W2:Y:S04]  /*1fda50*/  LDL.LU.64 R8, [R1+0x7a48] ;  /* 0x007a480001087983 */ /* 0x001ea80000300a00 */
[----:B------:R-:W-:Y:S04]  /*1fda60*/  STL.64 [R1+0x7a18], R20 ;  /* 0x007a181401007387 */ /* 0x000fe80000100a00 */
[----:B------:R-:W-:Y:S04]  /*1fda70*/  STL [R1+0x1c8], R10 ;  /* 0x0001c80a01007387 */ /* 0x000fe80000100800 */
[----:B------:R0:W-:Y:S02]  /*1fda80*/  STL [R1+0x1cc], R6 ;  /* 0x0001cc0601007387 */ /* 0x0001e40000100800 */
[----:B0-----:R-:W-:-:S02]  /*1fda90*/  PRMT R6, R11, 0x3340, R13 ;  /* 0x000033400b067816 */ /* 0x001fc4000000000d */
[----:B------:R-:W3:Y:S04]  /*1fdaa0*/  LDL.LU R20, [R1+0x68c] ;  /* 0x00068c0001147983 */ /* 0x000ee80000300800 */
[----:B------:R-:W4:Y:S01]  /*1fdab0*/  LDL.LU R21, [R1+0x540] ;  /* 0x0005400001157983 */ /* 0x000f220000300800 */
[----:B------:R-:W-:-:S05]  /*1fdac0*/  PRMT R6, R6, 0x5410, R7 ;  /* 0x0000541006067816 */ /* 0x000fca0000000007 */
[----:B------:R0:W-:Y:S04]  /*1fdad0*/  STL [R1+0x30b8], R6 ;  /* 0x0030b80601007387 */ /* 0x0001e80000100800 */
[----:B------:R-:W4:Y:S01]  /*1fdae0*/  LDL.LU R10, [R1+0x5f4] ;  /* 0x0005f400010a7983 */ /* 0x000f220000300800 */
[----:B0-----:R-:W-:-:S05]  /*1fdaf0*/  IADD3 R6, P1, R2, R19, RZ ;  /* 0x0000001302067210 */ /* 0x001fca0007f3e0ff */
[----:B------:R-:W-:-:S05]  /*1fdb00*/  IMAD.X R7, R12, 0x1, R18, P1 ;  /* 0x000000010c077824 */ /* 0x000fca00008e0612 */
[----:B------:R0:W-:Y:S04]  /*1fdb10*/  STL.64 [R1+0x1468], R6 ;  /* 0x0014680601007387 */ /* 0x0001e80000100a00 */
[----:B0-----:R-:W3:Y:S01]  /*1fdb20*/  LDL.LU.64 R6, [R1+0x7a40] ;  /* 0x007a400001067983 */ /* 0x001ee20000300a00 */
[----:B------:R-:W-:Y:S02]  /*1fdb30*/  SHF.R.U32.HI R11, RZ, 0x8, R11 ;  /* 0x00000008ff0b7819 */ /* 0x000fe4000001160b */
[----:B------:R-:W-:Y:S02]  /*1fdb40*/  SHF.R.U32.HI R13, RZ, 0x8, R13 ;  /* 0x00000008ff0d7819 */ /* 0x000fe4000001160d */
[----:B------:R-:W-:Y:S02]  /*1fdb50*/  SHF.R.U32.HI R5, RZ, 0x8, R5 ;  /* 0x00000008ff057819 */ /* 0x000fe40000011605 */
[----:B------:R-:W-:-:S02]  /*1fdb60*/  LOP3.LUT R11, R11, 0xffff, RZ, 0xc0, !PT ;  /* 0x0000ffff0b0b7812 */ /* 0x000fc400078ec0ff */
[----:B------:R-:W-:Y:S02]  /*1fdb70*/  LOP3.LUT R13, R13, 0xffff, RZ, 0xc0, !PT ;  /* 0x0000ffff0d0d7812 */ /* 0x000fe400078ec0ff */
[----:B------:R-:W-:Y:S02]  /*1fdb80*/  LOP3.LUT R5, R5, 0xffff, RZ, 0xc0, !PT ;  /* 0x0000ffff05057812 */ /* 0x000fe400078ec0ff */
[----:B------:R-:W-:Y:S02]  /*1fdb90*/  PRMT R13, R11, 0x3340, R13 ;  /* 0x000033400b0d7816 */ /* 0x000fe4000000000d */
[----:B------:R-:W-:-:S03]  /*1fdba0*/  PRMT R5, R5, 0x3340, R0 ;  /* 0x0000334005057816 */ /* 0x000fc60000000000 */
[----:B------:R-:W-:Y:S04]  /*1fdbb0*/  STL [R1+0x180c], R13 ;  /* 0x00180c0d01007387 */ /* 0x000fe80000100800 */
[----:B------:R0:W-:Y:S01]  /*1fdbc0*/  STL [R1+0x1c4], R5 ;  /* 0x0001c40501007387 */ /* 0x0001e20000100800 */
[----:B--2---:R-:W-:Y:S02]  /*1fdbd0*/  LOP3.LUT R9, R9, 0xffff, RZ, 0xc0, !PT ;  /* 0x0000ffff09097812 */ /* 0x004fe400078ec0ff */
[----:B---3--:R-:W-:Y:S02]  /*1fdbe0*/  LOP3.LUT R11, R6, 0xffff, RZ, 0xc0, !PT ;  /* 0x0000ffff060b7812 */ /* 0x008fe400078ec0ff */
[----:B------:R-:W-:Y:S02]  /*1fdbf0*/  LOP3.LUT R6, R4, 0xffff, RZ, 0xc0, !PT ;  /* 0x0000ffff04067812 */ /* 0x000fe400078ec0ff */
[----:B------:R-:W2:Y:S04]  /*1fdc00*/  LDL.LU R4, [R1+0x63c] ;  /* 0x00063c0001047983 */ /* 0x000ea80000300800 */
[----:B0-----:R-:W3:Y:S01]  /*1fdc10*/  LDL.LU R5, [R1+0x590] ;  /* 0x0005900001057983 */ /* 0x001ee20000300800 */
[----:B------:R-:W-:-:S03]  /*1fdc20*/  PRMT R13, R6, 0x3340, R0 ;  /* 0x00003340060d7816 */ /* 0x000fc60000000000 */
[----:B------:R0:W-:Y:S04]  /*1fdc30*/  STL [R1+0x7774], R6 ;  /* 0x0077740601007387 */ /* 0x0001e80000100800 */
[----:B------:R1:W-:Y:S01]  /*1fdc40*/  STL [R1+0x79bc], R7 ;  /* 0x0079bc0701007387 */ /* 0x0003e20000100800 */
[----:B0-----:R-:W-:-:S04]  /*1fdc50*/  PRMT R6, R11, 0x3340, R9 ;  /* 0x000033400b067816 */ /* 0x001fc80000000009 */
[----:B-1----:R-:W-:Y:S02]  /*1fdc60*/  PRMT R7, R6, 0x5410, R13 ;  /* 0x0000541006077816 */ /* 0x002fe4000000000d */
[----:B------:R-:W-:Y:S01]  /*1fdc70*/  IADD3 R6, P1, R2, R17, RZ ;  /* 0x0000001102067210 */ /* 0x000fe20007f3e0ff */
[----:B------:R-:W3:Y:S04]  /*1fdc80*/  LDL.LU R13, [R1+0x7a38] ;  /* 0x007a3800010d7983 */ /* 0x000ee80000300800 */
[----:B------:R0:W-:Y:S02]  /*1fdc90*/  STL [R1+0x30b4], R7 ;  /* 0x0030b40701007387 */ /* 0x0001e40000100800 */
[----:B0-----:R-:W-:-:S05]  /*1fdca0*/  IMAD.X R7, R12, 0x1, R15, P1 ;  /* 0x000000010c077824 */ /* 0x001fca00008e060f */
[----:B------:R0:W-:Y:S02]  /*1fdcb0*/  STL.64 [R1+0x1458], R6 ;  /* 0x0014580601007387 */ /* 0x0001e40000100a00 */
[----:B0-----:R-:W-:Y:S02]  /*1fdcc0*/  SHF.R.U32.HI R6, RZ, 0x8, R11 ;  /* 0x00000008ff067819 */ /* 0x001fe4000001160b */
[----:B------:R-:W3:Y:S01]  /*1fdcd0*/  LDL.LU R11, [R1+0x7a34] ;  /* 0x007a3400010b7983 */ /* 0x000ee20000300800 */
[----:B------:R-:W-:Y:S02]  /*1fdce0*/  SHF.R.U32.HI R7, RZ, 0x8, R9 ;  /* 0x00000008ff077819 */ /* 0x000fe40000011609 */
[----:B------:R-:W-:Y:S02]  /*1fdcf0*/  LOP3.LUT R6, R6, 0xffff, RZ, 0xc0, !PT ;  /* 0x0000ffff06067812 */ /* 0x000fe400078ec0ff */
[----:B------:R-:W-:-:S04]  /*1fdd00*/  LOP3.LUT R7, R7, 0xffff, RZ, 0xc0, !PT ;  /* 0x0000ffff07077812 */ /* 0x000fc800078ec0ff */
[----:B------:R-:W-:Y:S02]  /*1fdd10*/  PRMT R9, R6, 0x3340, R7 ;  /* 0x0000334006097816 */ /* 0x000fe40000000007 */
[----:B------:R-:W-:Y:S02]  /*1fdd20*/  LOP3.LUT R6, R20, 0xffff, RZ, 0xc0, !PT ;  /* 0x0000ffff14067812 */ /* 0x000fe400078ec0ff */
[----:B----4-:R-:W-:Y:S01]  /*1fdd30*/  LOP3.LUT R7, R10, 0xffff, RZ, 0xc0, !PT ;  /* 0x0000ffff0a077812 */ /* 0x010fe200078ec0ff */
[----:B------:R0:W-:Y:S03]  /*1fdd40*/  STL [R1+0x74c0], R9 ;  /* 0x0074c00901007387 */ /* 0x0001e60000100800 */
[----:B------:R-:W-:Y:S02]  /*1fdd50*/  PRMT R20, R6, 0x3340, R7 ;  /* 0x0000334006147816 */ /* 0x000fe40000000007 */
[----:B------:R-:W-:-:S02]  /*1fdd60*/  SHF.R.U32.HI R6, RZ, 0x8, R6 ;  /* 0x00000008ff067819 */ /* 0x000fc40000011606 */
[----:B------:R-:W-:Y:S01]  /*1fdd70*/  SHF.R.U32.HI R7, RZ, 0x8, R7 ;  /* 0x00000008ff077819 */ /* 0x000fe20000011607 */
[----:B------:R-:W4:Y:S01]  /*1fdd80*/  LDL.LU R10, [R1+0x638] ;  /* 0x00063800010a7983 */ /* 0x000f220000300800 */
[----:B0-----:R-:W-:-:S04]  /*1fdd90*/  LOP3.LUT R9, R21, 0xffff, RZ, 0xc0, !PT ;  /* 0x0000ffff15097812 */ /* 0x001fc800078ec0ff */
[----:B------:R-:W-:Y:S02]  /*1fdda0*/  PRMT R21, R9, 0x3340, R0 ;  /* 0x0000334009157816 */ /* 0x000fe40000000000 */
[----:B------:R-:W-:Y:S02]  /*1fddb0*/  LOP3.LUT R6, R6, 0xffff, RZ, 0xc0, !PT ;  /* 0x0000ffff06067812 */ /* 0x000fe400078ec0ff */
[----:B------:R-:W-:Y:S02]  /*1fddc0*/  PRMT R21, R20, 0x5410, R21 ;  /* 0x0000541014157816 */ /* 0x000fe40000000015 */
[----:B------:R-:W-:Y:S02]  /*1fddd0*/  IADD3 R20, P1, R2, R16, RZ ;  /* 0x0000001002147210 */ /* 0x000fe40007f3e0ff */
[----:B------:R-:W-:Y:S01]  /*1fdde0*/  LOP3.LUT R7, R7, 0xffff, RZ, 0xc0, !PT ;  /* 0x0000ffff07077812 */ /* 0x000fe200078ec0ff */
[----:B------:R0:W-:Y:S03]  /*1fddf0*/  STL [R1+0x30ac], R21 ;  /* 0x0030ac1501007387 */ /* 0x0001e60000100800 */
[----:B------:R-:W-:Y:S01]  /*1fde00*/  PRMT R7, R6, 0x3340, R7 ;  /* 0x0000334006077816 */ /* 0x000fe20000000007 */
[----:B------:R-:W-:Y:S01]  /*1fde10*/  STL.64 [R1+0x7a08], R16 ;  /* 0x007a081001007387 */ /* 0x000fe20000100a00 */
[----:B0-----:R-:W-:-:S03]  /*1fde20*/  IMAD.X R21, R12, 0x1, R14, P1 ;  /* 0x000000010c157824 */ /* 0x001fc600008e060e */
[----:B------:R-:W4:Y:S04]  /*1fde30*/  LDL.LU R12, [R1+0x7a30] ;  /* 0x007a3000010c7983 */ /* 0x000f280000300800 */
[----:B------:R-:W-:Y:S04]  /*1fde40*/  STL.64 [R1+0x1460], R20 ;  /* 0x0014601401007387 */ /* 0x000fe80000100a00 */
[----:B------:R0:W-:Y:S01]  /*1fde50*/  STL [R1+0x1804], R7 ;  /* 0x0018040701007387 */ /* 0x0001e20000100800 */
[----:B--2---:R-:W-:Y:S02]  /*1fde60*/  LOP3.LUT R6, R4, 0xffff, RZ, 0xc0, !PT ;  /* 0x0000ffff04067812 */ /* 0x004fe400078ec0ff */
[----:B---3--:R-:W-:-:S04]  /*1fde70*/  LOP3.LUT R5, R5, 0xffff, RZ, 0xc0, !PT ;  /* 0x0000ffff05057812 */ /* 0x008fc800078ec0ff */
[----:B0-----:R-:W-:Y:S02]  /*1fde80*/  PRMT R7, R6, 0x3340, R5 ;  /* 0x0000334006077816 */ /* 0x001fe40000000005 */
[----:B------:R-:W-:Y:S02]  /*1fde90*/  LOP3.LUT R4, R11, 0xffff, RZ, 0xc0, !PT ;  /* 0x0000ffff0b047812 */ /* 0x000fe400078ec0ff */
[----:B------:R-:W2:Y:S02]  /*1fdea0*/  LDL.LU R11, [R1+0x7a2c] ;  /* 0x007a2c00010b7983 */ /* 0x000ea40000300800 */
[----:B------:R-:W-:-:S04]  /*1fdeb0*/  PRMT R16, R4, 0x3340, R0 ;  /* 0x0000334004107816 */ /* 0x000fc80000000000 */
[----:B------:R-:W-:Y:S02]  /*1fdec0*/  PRMT R17, R7, 0x5410, R16 ;  /* 0x0000541007117816 */ /* 0x000fe40000000010 */
[----:B------:R-:W-:-:S03]  /*1fded0*/  SHF.R.U32.HI R16, RZ, 0x8, R5 ;  /* 0x00000008ff107819 */ /* 0x000fc60000011605 */
[----:B------:R0:W-:Y:S04]  /*1fdee0*/  STL [R1+0x30a8], R17 ;  /* 0x0030a81101007387 */ /* 0x0001e80000100800 */
[----:B------:R-:W3:Y:S04]  /*1fdef0*/  LDL.LU R20, [R1+0x3a0] ;  /* 0x0003a00001147983 */ /* 0x000ee80000300800 */
[----:B------:R-:W3:Y:S04]  /*1fdf00*/  LDL.LU R21, [R1+0x114] ;  /* 0x0001140001157983 */ /* 0x000ee80000300800 */
[----:B------:R-:W3:Y:S01]  /*1fdf10*/  LDL.LU R5, [R1+0x1ac] ;  /* 0x0001ac0001057983 */ /* 0x000ee20000300800 */
[----:B------:R-:W-:-:S02]  /*1fdf20*/  SHF.R.U32.HI R7, RZ, 0x8, R6 ;  /* 0x00000008ff077819 */ /* 0x000fc40000011606 */
[----:B------:R-:W-:Y:S02]  /*1fdf30*/  SHF.R.U32.HI R6, RZ, 0x8, R4 ;  /* 0x00000008ff067819 */ /* 0x000fe40000011604 */
[----:B------:R-:W3:Y:S04]  /*1fdf40*/  LDL.LU R4, [R1+0x39c] ;  /* 0x00039c0001047983 */ /* 0x000ee80000300800 */
[----:B0-----:R-:W3:Y:S01]  /*1fdf50*/  LDL.LU R17, [R1+0x1a8] ;  /* 0x0001a80001117983 */ /* 0x001ee20000300800 */
[----:B------:R-:W-:Y:S02]  /*1fdf60*/  LOP3.LUT R7, R7, 0xffff, RZ, 0xc0, !PT ;  /* 0x0000ffff07077812 */ /* 0x000fe400078ec0ff */
[----:B------:R-:W-:Y:S02]  /*1fdf70*/  LOP3.LUT R16, R16, 0xffff, RZ, 0xc0, !PT ;  /* 0x0000ffff10107812 */ /* 0x000fe400078ec0ff */
[----:B------:R-:W-:-:S02]  /*1fdf80*/  LOP3.LUT R6, R6, 0xffff, RZ, 0xc0, !PT ;  /* 0x0000ffff06067812 */ /* 0x000fc400078ec0ff */
[----:B------:R-:W-:Y:S02]  /*1fdf90*/  PRMT R7, R7, 0x3340, R16 ;  /* 0x0000334007077816 */ /* 0x000fe40000000010 */
[----:B------:R-:W-:-:S03]  /*1fdfa0*/  PRMT R6, R6, 0x3340, R0 ;  /* 0x0000334006067816 */ /* 0x000fc60000000000 */
[----:B------:R-:W-:Y:S04]  /*1fdfb0*/  STL [R1+0x1800], R7 ;  /* 0x0018000701007387 */ /* 0x000fe80000100800 */
[----:B------:R4:W-:Y:S01]  /*1fdfc0*/  STL [R1+0x1bc], R6 ;  /* 0x0001bc0601007387 */ /* 0x0009e20000100800 */
[----:B------:R-:W-:Y:S01]  /*1fdfd0*/  VIADD R2, R2, UR6 ;  /* 0x0000000602027c36 */ /* 0x000fe20008000000 */
[----:B------:R-:W-:Y:S01]  /*1fdfe0*/  SHF.R.U32.HI R9, RZ, 0x8, R9 ;  /* 0x00000008ff097819 */ /* 0x000fe20000011609 */
[----:B------:R-:W-:Y:S01]  /*1fdff0*/  ULDC UR6, c[0x0][0x248] ;  /* 0x0000920000067ab9 */ /* 0x000fe20000000800 */
[----:B----4-:R-:W-:Y:S02]  /*1fe000*/  LOP3.LUT R6, R10, 0xffff, RZ, 0xc0, !PT ;  /* 0x0000ffff0a067812 */ /* 0x010fe400078ec0ff */
[----:B------:R-:W-:-:S05]  /*1fe010*/  LOP3.LUT R12, R12, 0xffff, RZ, 0xc0, !PT ;  /* 0x0000ffff0c0c7812 */ /* 0x000fca00078ec0ff */
[----:B------:R0:W-:Y:S01]  /*1fe020*/  STL [R1+0x7778], R12 ;  /* 0x0077780c01007387 */ /* 0x0001e20000100800 */
[----:B------:R-:W-:-:S04]  /*1fe030*/  LOP3.LUT R9, R9, 0xffff, RZ, 0xc0, !PT ;  /* 0x0000ffff09097812 */ /* 0x000fc800078ec0ff */
[--C-:B------:R-:W-:Y:S02]  /*1fe040*/  PRMT R9, R9, 0x3340, R0.reuse ;  /* 0x0000334009097816 */ /* 0x100fe40000000000 */
[----:B--2---:R-:W-:Y:S02]  /*1fe050*/  LOP3.LUT R7, R11, 0xffff, RZ, 0xc0, !PT ;  /* 0x0000ffff0b077812 */ /* 0x004fe400078ec0ff */
[----:B------:R-:W-:Y:S02]  /*1fe060*/  PRMT R11, R12, 0x3340, R0 ;  /* 0x000033400c0b7816 */ /* 0x000fe40000000000 */
[----:B------:R-:W-:Y:S02]  /*1fe070*/  PRMT R10, R6, 0x3340, R7 ;  /* 0x00003340060a7816 */ /* 0x000fe40000000007 */
[----:B0-----:R-:W-:Y:S02]  /*1fe080*/  SHF.R.S32.HI R12, RZ, 0x1f, R2 ;  /* 0x0000001fff0c7819 */ /* 0x001fe40000011402 */
[----:B------:R-:W-:-:S02]  /*1fe090*/  PRMT R16, R10, 0x5410, R11 ;  /* 0x000054100a107816 */ /* 0x000fc4000000000b */
[----:B------:R-:W-:Y:S02]  /*1fe0a0*/  IADD3 R10, P1, R2, R27, RZ ;  /* 0x0000001b020a7210 */ /* 0x000fe40007f3e0ff */
[----:B------:R-:W-:Y:S02]  /*1fe0b0*/  SHF.R.U32.HI R6, RZ, 0x8, R6 ;  /* 0x00000008ff067819 */ /* 0x000fe40000011606 */
[----:B------:R-:W-:Y:S01]  /*1fe0c0*/  SHF.R.U32.HI R7, RZ, 0x8, R7 ;  /* 0x00000008ff077819 */ /* 0x000fe20000011607 */
[----:B------:R-:W-:Y:S01]  /*1fe0d0*/  IMAD.X R11, R12, 0x1, R26, P1 ;  /* 0x000000010c0b7824 */ /* 0x000fe200008e061a */
[----:B------:R-:W-:Y:S02]  /*1fe0e0*/  LOP3.LUT R6, R6, 0xffff, RZ, 0xc0, !PT ;  /* 0x0000ffff06067812 */ /* 0x000fe400078ec0ff */
[----:B------:R-:W-:Y:S01]  /*1fe0f0*/  LOP3.LUT R7, R7, 0xffff, RZ, 0xc0, !PT ;  /* 0x0000ffff07077812 */ /* 0x000fe200078ec0ff */
[----:B------:R-:W-:Y:S04]  /*1fe100*/  STL [R1+0x30a4], R16 ;  /* 0x0030a41001007387 */ /* 0x000fe80000100800 */
[----:B------:R0:W-:Y:S02]  /*1fe110*/  STL.64 [R1+0x1450], R10 ;  /* 0x0014500a01007387 */ /* 0x0001e40000100a00 */
[----:B0-----:R-:W-:-:S02]  /*1fe120*/  PRMT R11, R6, 0x3340, R7 ;  /* 0x00003340060b7816 */ /* 0x001fc40000000007 */
[----:B------:R-:W2:Y:S01]  /*1fe130*/  LDL.LU R10, [R1+0x7a28] ;  /* 0x007a2800010a7983 */ /* 0x000ea20000300800 */
[----:B---3--:R-:W-:-:S03]  /*1fe140*/  LOP3.LUT R7, R21, 0xffff, RZ, 0xc0, !PT ;  /* 0x0000ffff15077812 */ /* 0x008fc600078ec0ff */
[----:B------:R0:W-:Y:S04]  /*1fe150*/  STL [R1+0x74c4], R11 ;  /* 0x0074c40b01007387 */ /* 0x0001e80000100800 */
[----:B------:R1:W-:Y:S01]  /*1fe160*/  STL [R1+0x1b8], R9 ;  /* 0x0001b80901007387 */ /* 0x0003e20000100800 */
[----:B------:R-:W-:Y:S02]  /*1fe170*/  PRMT R21, R7, 0x3340, R0 ;  /* 0x0000334007157816 */ /* 0x000fe40000000000 */
[----:B0-----:R-:W-:Y:S02]  /*1fe180*/  LOP3.LUT R11, R5, 0xffff, RZ, 0xc0, !PT ;  /* 0x0000ffff050b7812 */ /* 0x001fe400078ec0ff */
[----:B-1----:R-:W-:-:S04]  /*1fe190*/  LOP3.LUT R9, R20, 0xffff, RZ, 0xc0, !PT ;  /* 0x0000ffff14097812 */ /* 0x002fc800078ec0ff */
[----:B------:R-:W-:Y:S02]  /*1fe1a0*/  PRMT R20, R9, 0x3340, R11 ;  /* 0x0000334009147816 */ /* 0x000fe4000000000b */
[----:B------:R-:W-:Y:S02]  /*1fe1b0*/  LOP3.LUT R6, R13, 0xffff, RZ, 0xc0, !PT ;  /* 0x0000ffff0d067812 */ /* 0x000fe400078ec0ff */
[----:B------:R-:W-:Y:S01]  /*1fe1c0*/  LOP3.LUT R16, R4, 0xffff, RZ, 0xc0, !PT ;  /* 0x0000ffff04107812 */ /* 0x000fe200078ec0ff */
[----:B------:R-:W3:Y:S01]  /*1fe1d0*/  LDL.LU R13, [R1+0x7a24] ;  /* 0x007a2400010d7983 */ /* 0x000ee20000300800 */
[----:B------:R-:W-:Y:S02]  /*1fe1e0*/  PRMT R20, R20, 0x5410, R21 ;  /* 0x0000541014147816 */ /* 0x000fe40000000015 */
[----:B------:R-:W-:Y:S01]  /*1fe1f0*/  LOP3.LUT R17, R17, 0xffff, RZ, 0xc0, !PT ;  /* 0x0000ffff11117812 */ /* 0x000fe200078ec0ff */
[----:B------:R-:W4:Y:S04]  /*1fe200*/  LDL.LU R5, [R1+0x314] ;  /* 0x0003140001057983 */ /* 0x000f280000300800 */
[----:B------:R-:W4:Y:S04]  /*1fe210*/  LDL.LU R4, [R1+0x310] ;  /* 0x0003100001047983 */ /* 0x000f280000300800 */
[----:B------:R0:W-:Y:S01]  /*1fe220*/  STL [R1+0x30a0], R20 ;  /* 0x0030a01401007387 */ /* 0x0001e20000100800 */
[----:B------:R-:W-:-:S02]  /*1fe230*/  PRMT R21, R6, 0x3340, R0 ;  /* 0x0000334006157816 */ /* 0x000fc40000000000 */
[----:B0-----:R-:W-:-:S04]  /*1fe240*/  PRMT R20, R16, 0x3340, R17 ;  /* 0x0000334010147816 */ /* 0x001fc80000000011 */
[----:B------:R-:W-:Y:S02]  /*1fe250*/  PRMT R21, R20, 0x5410, R21 ;  /* 0x0000541014157816 */ /* 0x000fe40000000015 */
[----:B------:R-:W-:-:S03]  /*1fe260*/  IADD3 R20, P1, R2, R29, RZ ;  /* 0x0000001d02147210 */ /* 0x000fc60007f3e0ff */
[----:B------:R0:W-:Y:S02]  /*1fe270*/  STL [R1+0x309c], R21 ;  /* 0x00309c1501007387 */ /* 0x0001e40000100800 */
[----:B0-----:R-:W-:-:S05]  /*1fe280*/  IMAD.X R21, R12, 0x1, R28, P1 ;  /* 0x000000010c157824 */ /* 0x001fca00008e061c */
[----:B------:R0:W-:Y:S04]  /*1fe290*/  STL.64 [R1+0x1448], R20 ;  /* 0x0014481401007387 */ /* 0x0001e80000100a00 */
[----:B0-----:R-:W4:Y:S01]  /*1fe2a0*/  LDL.LU R21, [R1+0x168] ;  /* 0x0001680001157983 */ /* 0x001f220000300800 */
[----:B------:R-:W-:Y:S02]  /*1fe2b0*/  SHF.R.U32.HI R16, RZ, 0x8, R16 ;  /* 0x00000008ff107819 */ /* 0x000fe40000011610 */
[----:B------:R-:W-:Y:S02]  /*1fe2c0*/  SHF.R.U32.HI R17, RZ, 0x8, R17 ;  /* 0x00000008ff117819 */ /* 0x000fe40000011611 */
[----:B------:R-:W-:Y:S02]  /*1fe2d0*/  SHF.R.U32.HI R9, RZ, 0x8, R9 ;  /* 0x00000008ff097819 */ /* 0x000fe40000011609 */
[----:B------:R-:W-:-:S02]  /*1fe2e0*/  SHF.R.U32.HI R11, RZ, 0x8, R11 ;  /* 0x00000008ff0b7819 */ /* 0x000fc4000001160b */
[----:B------:R-:W-:Y:S02]  /*1fe2f0*/  LOP3.LUT R16, R16, 0xffff, RZ, 0xc0, !PT ;  /* 0x0000ffff10107812 */ /* 0x000fe400078ec0ff */
[----:B------:R-:W-:Y:S02]  /*1fe300*/  LOP3.LUT R17, R17, 0xffff, RZ, 0xc0, !PT ;  /* 0x0000ffff11117812 */ /* 0x000fe400078ec0ff */
[----:B------:R-:W-:Y:S02]  /*1fe310*/  LOP3.LUT R9, R9, 0xffff, RZ, 0xc0, !PT ;  /* 0x0000ffff09097812 */ /* 0x000fe400078ec0ff */
[----:B------:R-:W-:Y:S02]  /*1fe320*/  LOP3.LUT R11, R11, 0xffff, RZ, 0xc0, !PT ;  /* 0x0000ffff0b0b7812 */ /* 0x000fe400078ec0ff */
[----:B------:R-:W-:Y:S02]  /*1fe330*/  SHF.R.U32.HI R7, RZ, 0x8, R7 ;  /* 0x00000008ff077819 */ /* 0x000fe40000011607 */
[----:B------:R-:W-:-:S02]  /*1fe340*/  PRMT R20, R16, 0x3340, R17 ;  /* 0x0000334010147816 */ /* 0x000fc40000000011 */
[----:B------:R-:W-:Y:S02]  /*1fe350*/  SHF.R.U32.HI R6, RZ, 0x8, R6 ;  /* 0x00000008ff067819 */ /* 0x000fe40000011606 */
[----:B------:R-:W-:Y:S02]  /*1fe360*/  PRMT R9, R9, 0x3340, R11 ;  /* 0x0000334009097816 */ /* 0x000fe4000000000b */
[----:B------:R-:W-:Y:S02]  /*1fe370*/  IADD3 R16, P1, R2, R25, RZ ;  /* 0x0000001902107210 */ /* 0x000fe40007f3e0ff */
[----:B------:R-:W-:Y:S02]  /*1fe380*/  LOP3.LUT R7, R7, 0xffff, RZ, 0xc0, !PT ;  /* 0x0000ffff07077812 */ /* 0x000fe400078ec0ff */
[----:B------:R-:W-:Y:S01]  /*1fe390*/  LOP3.LUT R6, R6, 0xffff, RZ, 0xc0, !PT ;  /* 0x0000ffff06067812 */ /* 0x000fe200078ec0ff */
[----:B------:R-:W-:Y:S04]  /*1fe3a0*/  STL [R1+0x17cc], R20 ;  /* 0x0017cc1401007387 */ /* 0x000fe80000100800 */
[----:B------:R-:W-:Y:S01]  /*1fe3b0*/  STL [R1+0x5c8], R9 ;  /* 0x0005c80901007387 */ /* 0x000fe20000100800 */
[----:B------:R-:W-:-:S03]  /*1fe3c0*/  IMAD.X R17, R12, 0x1, R24, P1 ;  /* 0x000000010c117824 */ /* 0x000fc600008e0618 */
[----:B------:R-:W-:Y:S01]  /*1fe3d0*/  STL.64 [R1+0x79f8], R24 ;  /* 0x0079f81801007387 */ /* 0x000fe20000100a00 */
[--C-:B------:R-:W-:Y:S02]  /*1fe3e0*/  PRMT R7, R7, 0x3340, R0.reuse ;  /* 0x0000334007077816 */ /* 0x100fe40000000000 */
[----:B------:R-:W-:Y:S01]  /*1fe3f0*/  PRMT R6, R6, 0x3340, R0 ;  /* 0x0000334006067816 */ /* 0x000fe20000000000 */
[----:B------:R0:W-:Y:S04]  /*1fe400*/  STL.64 [R1+0x1440], R16 ;  /* 0x0014401001007387 */ /* 0x0001e80000100a00 */
[----:B------:R1:W-:Y:S04]  /*1fe410*/  STL [R1+0x1b0], R7 ;  /* 0x0001b00701007387 */ /* 0x0003e80000100800 */
[----:B------:R1:W-:Y:S01]  /*1fe420*/  STL [R1+0x1ac], R6 ;  /* 0x0001ac0601007387 */ /* 0x0003e20000100800 */
[----:B0-----:R-:W-:-:S02]  /*1fe430*/  LOP3.LUT R16, R3, 0xffff, RZ, 0xc0, !PT ;  /* 0x0000ffff03107812 */ /* 0x001fc400078ec0ff */
[----:B--2---:R-:W-:Y:S02]  /*1fe440*/  LOP3.LUT R11, R10, 0xffff, RZ, 0xc0, !PT ;  /* 0x0000ffff0a0b7812 */ /* 0x004fe400078ec0ff */
[----:B------:R-:W2:Y:S02]  /*1fe450*/  LDL.LU R10, [R1+0x7a20] ;  /* 0x007a2000010a7983 */ /* 0x000ea40000300800 */
[----:B------:R-:W-:Y:S02]  /*1fe460*/  PRMT R20, R11, 0x3340, R0 ;  /* 0x000033400b147816 */ /* 0x000fe40000000000 */
[----:B---3--:R-:W-:Y:S02]  /*1fe470*/  LOP3.LUT R13, R13, 0xffff, RZ, 0xc0, !PT ;  /* 0x0000ffff0d0d7812 */ /* 0x008fe400078ec0ff */
[----:B----4-:R-:W-:Y:S02]  /*1fe480*/  LOP3.LUT R25, R5, 0xffff, RZ, 0xc0, !PT ;  /* 0x0000ffff05197812 */ /* 0x010fe400078ec0ff */
[----:B------:R-:W-:-:S02]  /*1fe490*/  LOP3.LUT R17, R4, 0xffff, RZ, 0xc0, !PT ;  /* 0x0000ffff04117812 */ /* 0x000fc400078ec0ff */
[----:B------:R-:W3:Y:S01]  /*1fe4a0*/  LDL.LU R4, [R1+0x694] ;  /* 0x0006940001047983 */ /* 0x000ee20000300800 */
[----:B------:R-:W-:-:S03]  /*1fe4b0*/  PRMT R9, R25, 0x3340, R13 ;  /* 0x0000334019097816 */ /* 0x000fc6000000000d */
[----:B------:R-:W4:Y:S04]  /*1fe4c0*/  LDL.LU R3, [R1+0x550] ;  /* 0x0005500001037983 */ /* 0x000f280000300800 */
[----:B------:R-:W2:Y:S04]  /*1fe4d0*/  LDL.LU R5, [R1+0x608] ;  /* 0x0006080001057983 */ /* 0x000ea80000300800 */
[----:B-1----:R-:W2:Y:S01]  /*1fe4e0*/  LDL.LU R7, [R1+0x690] ;  /* 0x0006900001077983 */ /* 0x002ea20000300800 */
[----:B------:R-:W-:-:S03]  /*1fe4f0*/  PRMT R20, R9, 0x5410, R20 ;  /* 0x0000541009147816 */ /* 0x000fc60000000014 */
[----:B------:R-:W2:Y:S04]  /*1fe500*/  LDL.LU R6, [R1+0x54c] ;  /* 0x00054c0001067983 */ /* 0x000ea80000300800 */
[----:B------:R-:W2:Y:S04]  /*1fe510*/  LDL.LU R9, [R1+0x604] ;  /* 0x0006040001097983 */ /* 0x000ea80000300800 */
[----:B------:R0:W-:Y:S01]  /*1fe520*/  STL [R1+0x3094], R20 ;  /* 0x0030941401007387 */ /* 0x0001e20000100800 */
[----:B------:R-:W-:Y:S02]  /*1fe530*/  LOP3.LUT R24, R21, 0xffff, RZ, 0xc0, !PT ;  /* 0x0000ffff15187812 */ /* 0x000fe400078ec0ff */
[----:B------:R-:W-:-:S02]  /*1fe540*/  PRMT R21, R16, 0x3340, R0 ;  /* 0x0000334010157816 */ /* 0x000fc40000000000 */
[----:B0-----:R-:W-:-:S04]  /*1fe550*/  PRMT R20, R17, 0x3340, R24 ;  /* 0x0000334011147816 */ /* 0x001fc80000000018 */
[----:B------:R-:W-:Y:S02]  /*1fe560*/  PRMT R21, R20, 0x5410, R21 ;  /* 0x0000541014157816 */ /* 0x000fe40000000015 */
[----:B------:R-:W-:-:S03]  /*1fe570*/  IADD3 R20, P1, R2, R23, RZ ;  /* 0x0000001702147210 */ /* 0x000fc60007f3e0ff */
[----:B------:R0:W-:Y:S02]  /*1fe580*/  STL [R1+0x3098], R21 ;  /* 0x0030981501007387 */ /* 0x0001e40000100800 */
[----:B0-----:R-:W-:-:S05]  /*1fe590*/  IMAD.X R21, R12, 0x1, R22, P1 ;  /* 0x000000010c157824 */ /* 0x001fca00008e0616 */
[----:B------:R0:W-:Y:S04]  /*1fe5a0*/  STL.64 [R1+0x1430], R20 ;  /* 0x0014301401007387 */ /* 0x0001e80000100a00 */
[----:B0-----:R-:W2:Y:S01]  /*1fe5b0*/  LDL.LU.64 R20, [R1+0x7a18] ;  /* 0x007a180001147983 */ /* 0x001ea20000300a00 */
        /* <DEDUP_REMOVED lines=9> */
[----:B------:R-:W-:-:S02]  /*1fe650*/  SHF.R.U32.HI R11, RZ, 0x8, R11 ;  /* 0x00000008ff0b7819 */ /* 0x000fc4000001160b */
[----:B------:R-:W-:Y:S02]  /*1fe660*/  PRMT R25, R25, 0x3340, R13 ;  /* 0x0000334019197816 */ /* 0x000fe4000000000d */
[----:B------:R-:W-:Y:S02]  /*1fe670*/  PRMT R17, R17, 0x3340, R24 ;  /* 0x0000334011117816 */ /* 0x000fe40000000018 */
[----:B------:R-:W-:Y:S01]  /*1fe680*/  LOP3.LUT R16, R16, 0xffff, RZ, 0xc0, !PT ;  /* 0x0000ffff10107812 */ /* 0x000fe200078ec0ff */
[----:B------:R-:W2:Y:S01]  /*1fe690*/  LDL.LU R13, [R1+0x7a10] ;  /* 0x007a1000010d7983 */ /* 0x000ea20000300800 */
[----:B------:R-:W-:-:S03]  /*1fe6a0*/  LOP3.LUT R11, R11, 0xffff, RZ, 0xc0, !PT ;  /* 0x0000ffff0b0b7812 */ /* 0x000fc600078ec0ff */
[----:B------:R0:W-:Y:S01]  /*1fe6b0*/  STL [R1+0x17c8], R25 ;  /* 0x0017c81901007387 */ /* 0x0001e20000100800 */
[--C-:B------:R-:W-:Y:S02]  /*1fe6c0*/  PRMT R16, R16, 0x3340, R0.reuse ;  /* 0x0000334010107816 */ /* 0x100fe40000000000 */
[----:B------:R-:W-:Y:S01]  /*1fe6d0*/  PRMT R11, R11, 0x3340, R0 ;  /* 0x000033400b0b7816 */ /* 0x000fe20000000000 */
[----:B------:R-:W-:Y:S01]  /*1fe6e0*/  STL [R1+0x17c4], R17 ;  /* 0x0017c41101007387 */ /* 0x000fe20000100800 */
[----:B---3--:R-:W-:Y:S02]  /*1fe6f0*/  LOP3.LUT R4, R4, 0xffff, RZ, 0xc0, !PT ;  /* 0x0000ffff04047812 */ /* 0x008fe400078ec0ff */
[----:B----4-:R-:W-:Y:S02]  /*1fe700*/  LOP3.LUT R3, R3, 0xffff, RZ, 0xc0, !PT ;  /* 0x0000ffff03037812 */ /* 0x010fe400078ec0ff */
[----:B--2---:R-:W-:Y:S02]  /*1fe710*/  LOP3.LUT R5, R5, 0xffff, RZ, 0xc0, !PT ;  /* 0x0000ffff05057812 */ /* 0x004fe400078ec0ff */
[----:B------:R-:W-:-:S05]  /*1fe720*/  IADD3 R24, P1, R2, R21, RZ ;  /* 0x0000001502187210 */ /* 0x000fca0007f3e0ff */
[----:B0-----:R-:W-:-:S05]  /*1fe730*/  IMAD.X R25, R12, 0x1, R20, P1 ;  /* 0x000000010c197824 */ /* 0x001fca00008e0614 */
[----:B------:R0:W-:Y:S04]  /*1fe740*/  STL.64 [R1+0x1438], R24 ;  /* 0x0014381801007387 */ /* 0x0001e80000100a00 */
[----:B------:R-:W-:Y:S04]  /*1fe750*/  STL [R1+0x1a8], R16 ;  /* 0x0001a81001007387 */ /* 0x000fe80000100800 */
[----:B------:R1:W-:Y:S01]  /*1fe760*/  STL [R1+0x1a4], R11 ;  /* 0x0001a40b01007387 */ /* 0x0003e20000100800 */
[----:B0-----:R-:W-:Y:S02]  /*1fe770*/  LOP3.LUT R24, R7, 0xffff, RZ, 0xc0, !PT ;  /* 0x0000ffff07187812 */ /* 0x001fe400078ec0ff */
[----:B-1----:R-:W-:-:S02]  /*1fe780*/  LOP3.LUT R11, R6, 0xffff, RZ, 0xc0, !PT ;  /* 0x0000ffff060b7812 */ /* 0x002fc400078ec0ff */
[----:B------:R-:W-:Y:S02]  /*1fe790*/  LOP3.LUT R25, R9, 0xffff, RZ, 0xc0, !PT ;  /* 0x0000ffff09197812 */ /* 0x000fe400078ec0ff */
[--C-:B------:R-:W-:Y:S02]  /*1fe7a0*/  PRMT R7, R3, 0x3340, R0.reuse ;  /* 0x0000334003077816 */ /* 0x100fe40000000000 */
[----:B------:R-:W-:Y:S02]  /*1fe7b0*/  PRMT R6, R4, 0x3340, R5 ;  /* 0x0000334004067816 */ /* 0x000fe40000000005 */
[----:B------:R-:W-:Y:S02]  /*1fe7c0*/  PRMT R17, R11, 0x3340, R0 ;  /* 0x000033400b117816 */ /* 0x000fe40000000000 */
[----:B------:R-:W-:Y:S02]  /*1fe7d0*/  PRMT R16, R24, 0x3340, R25 ;  /* 0x0000334018107816 */ /* 0x000fe40000000019 */
[----:B------:R-:W-:-:S02]  /*1fe7e0*/  PRMT R9, R6, 0x5410, R7 ;  /* 0x0000541006097816 */ /* 0x000fc40000000007 */
[----:B------:R-:W-:Y:S01]  /*1fe7f0*/  PRMT R17, R16, 0x5410, R17 ;  /* 0x0000541010117816 */ /* 0x000fe20000000011 */
[----:B------:R-:W2:Y:S01]  /*1fe800*/  LDL.LU R7, [R1+0x648] ;  /* 0x0006480001077983 */ /* 0x000ea20000300800 */
[----:B------:R-:W-:-:S03]  /*1fe810*/  IADD3 R16, P1, R2, R19, RZ ;  /* 0x0000001302107210 */ /* 0x000fc60007f3e0ff */
[----:B------:R-:W3:Y:S04]  /*1fe820*/  LDL.LU R6, [R1+0x50c] ;  /* 0x00050c0001067983 */ /* 0x000ee80000300800 */
[----:B------:R0:W-:Y:S04]  /*1fe830*/  STL [R1+0x3090], R9 ;  /* 0x0030900901007387 */ /* 0x0001e80000100800 */
[----:B0-----:R-:W4:Y:S04]  /*1fe840*/  LDL.LU R9, [R1+0x5b4] ;  /* 0x0005b40001097983 */ /* 0x001f280000300800 */
[----:B------:R0:W-:Y:S02]  /*1fe850*/  STL [R1+0x308c], R17 ;  /* 0x00308c1101007387 */ /* 0x0001e40000100800 */
[----:B0-----:R-:W-:-:S05]  /*1fe860*/  IMAD.X R17, R12, 0x1, R18, P1 ;  /* 0x000000010c117824 */ /* 0x001fca00008e0612 */
[----:B------:R0:W-:Y:S04]  /*1fe870*/  STL.64 [R1+0x1418], R16 ;  /* 0x0014181001007387 */ /* 0x0001e80000100a00 */
[----:B0-----:R-:W4:Y:S01]  /*1fe880*/  LDL.LU.64 R16, [R1+0x7a08] ;  /* 0x007a080001107983 */ /* 0x001f220000300a00 */
        /* <DEDUP_REMOVED lines=8> */
[----:B------:R-:W-:Y:S02]  /*1fe910*/  PRMT R24, R24, 0x3340, R25 ;  /* 0x0000334018187816 */ /* 0x000fe40000000019 */
[----:B------:R-:W-:-:S02]  /*1fe920*/  PRMT R4, R4, 0x3340, R5 ;  /* 0x0000334004047816 */ /* 0x000fc40000000005 */
[----:B------:R-:W4:Y:S04]  /*1fe930*/  LDL.LU R5, [R1+0x29c] ;  /* 0x00029c0001057983 */ /* 0x000f280000300800 */
[----:B------:R0:W-:Y:S01]  /*1fe940*/  STL [R1+0x17c0], R24 ;  /* 0x0017c01801007387 */ /* 0x0001e20000100800 */
[----:B------:R-:W-:-:S03]  /*1fe950*/  SHF.R.U32.HI R3, RZ, 0x8, R3 ;  /* 0x00000008ff037819 */ /* 0x000fc60000011603 */
[----:B------:R-:W-:Y:S01]  /*1fe960*/  STL [R1+0x179c], R4 ;  /* 0x00179c0401007387 */ /* 0x000fe20000100800 */
[----:B------:R-:W-:-:S04]  /*1fe970*/  SHF.R.U32.HI R11, RZ, 0x8, R11 ;  /* 0x00000008ff0b7819 */ /* 0x000fc8000001160b */
[----:B------:R-:W-:-:S04]  /*1fe980*/  LOP3.LUT R11, R11, 0xffff, RZ, 0xc0, !PT ;  /* 0x0000ffff0b0b7812 */ /* 0x000fc800078ec0ff */
[----:B------:R-:W-:Y:S02]  /*1fe990*/  PRMT R11, R11, 0x3340, R0 ;  /* 0x000033400b0b7816 */ /* 0x000fe40000000000 */
[----:B--2---:R-:W-:Y:S02]  /*1fe9a0*/  LOP3.LUT R7, R7, 0xffff, RZ, 0xc0, !PT ;  /* 0x0000ffff07077812 */ /* 0x004fe400078ec0ff */
[----:B---3--:R-:W-:Y:S02]  /*1fe9b0*/  LOP3.LUT R6, R6, 0xffff, RZ, 0xc0, !PT ;  /* 0x0000ffff06067812 */ /* 0x008fe400078ec0ff */
[----:B----4-:R-:W-:Y:S02]  /*1fe9c0*/  LOP3.LUT R9, R9, 0xffff, RZ, 0xc0, !PT ;  /* 0x0000ffff09097812 */ /* 0x010fe400078ec0ff */
[----:B0-----:R-:W-:-:S05]  /*1fe9d0*/  IADD3 R24, P1, R2, R17, RZ ;  /* 0x0000001102187210 */ /* 0x001fca0007f3e0ff */
[----:B------:R-:W-:-:S05]  /*1fe9e0*/  IMAD.X R25, R12, 0x1, R15, P1 ;  /* 0x000000010c197824 */ /* 0x000fca00008e060f */
[----:B------:R0:W-:Y:S02]  /*1fe9f0*/  STL.64 [R1+0x1428], R24 ;  /* 0x0014281801007387 */ /* 0x0001e40000100a00 */
[----:B0-----:R-:W-:Y:S02]  /*1fea00*/  LOP3.LUT R24, R3, 0xffff, RZ, 0xc0, !PT ;  /* 0x0000ffff03187812 */ /* 0x001fe400078ec0ff */
[----:B------:R-:W2:Y:S04]  /*1fea10*/  LDL.LU R3, [R1+0x510] ;  /* 0x0005100001037983 */ /* 0x000ea80000300800 */
[----:B------:R-:W3:Y:S01]  /*1fea20*/  LDL.LU R4, [R1+0x64c] ;  /* 0x00064c0001047983 */ /* 0x000ee20000300800 */
[----:B------:R-:W-:Y:S02]  /*1fea30*/  PRMT R25, R24, 0x3340, R0 ;  /* 0x0000334018197816 */ /* 0x000fe40000000000 */
[----:B------:R-:W-:-:S03]  /*1fea40*/  IADD3 R24, P1, R2, R16, RZ ;  /* 0x0000001002187210 */ /* 0x000fc60007f3e0ff */
[----:B------:R0:W-:Y:S02]  /*1fea50*/  STL [R1+0x1a0], R25 ;  /* 0x0001a01901007387 */ /* 0x0001e40000100800 */
[----:B0-----:R-:W-:-:S05]  /*1fea60*/  IMAD.X R25, R12, 0x1, R14, P1 ;  /* 0x000000010c197824 */ /* 0x001fca00008e060e */
[----:B------:R-:W-:Y:S04]  /*1fea70*/  STL.64 [R1+0x1420], R24 ;  /* 0x0014201801007387 */ /* 0x000fe80000100a00 */
[----:B------:R0:W-:Y:S01]  /*1fea80*/  STL [R1+0x19c], R11 ;  /* 0x00019c0b01007387 */ /* 0x0001e20000100800 */
[----:B------:R-:W-:Y:S02]  /*1fea90*/  PRMT R12, R6, 0x3340, R0 ;  /* 0x00003340060c7816 */ /* 0x000fe40000000000 */
[----:B0-----:R-:W-:Y:S02]  /*1feaa0*/  PRMT R11, R7, 0x3340, R9 ;  /* 0x00003340070b7816 */ /* 0x001fe40000000009 */
[----:B------:R-:W-:Y:S02]  /*1feab0*/  SHF.R.U32.HI R7, RZ, 0x8, R7 ;  /* 0x00000008ff077819 */ /* 0x000fe40000011607 */
[----:B------:R-:W-:-:S02]  /*1feac0*/  SHF.R.U32.HI R9, RZ, 0x8, R9 ;  /* 0x00000008ff097819 */ /* 0x000fc40000011609 */
[----:B------:R-:W-:Y:S02]  /*1fead0*/  LOP3.LUT R7, R7, 0xffff, RZ, 0xc0, !PT ;  /* 0x0000ffff07077812 */ /* 0x000fe400078ec0ff */
[----:B------:R-:W-:Y:S02]  /*1feae0*/  LOP3.LUT R9, R9, 0xffff, RZ, 0xc0, !PT ;  /* 0x0000ffff09097812 */ /* 0x000fe400078ec0ff */
[----:B------:R-:W-:Y:S02]  /*1feaf0*/  PRMT R11, R11, 0x5410, R12 ;  /* 0x000054100b0b7816 */ /* 0x000fe4000000000c */
[----:B------:R-:W-:-:S03]  /*1feb00*/  PRMT R7, R7, 0x3340, R9 ;  /* 0x0000334007077816 */ /* 0x000fc60000000009 */
[----:B------:R0:W-:Y:S04]  /*1feb10*/  STL [R1+0x3084], R11 ;  /* 0x0030840b01007387 */ /* 0x0001e80000100800 */
[----:B------:R1:W-:Y:S01]  /*1feb20*/  STL [R1+0x1798], R7 ;  /* 0x0017980701007387 */ /* 0x0003e20000100800 */
[----:B0-----:R-:W-:-:S03]  /*1feb30*/  LOP3.LUT R11, R13, 0xffff, RZ, 0xc0, !PT ;  /* 0x0000ffff0d0b7812 */ /* 0x001fc600078ec0ff */
[----:B------:R-:W4:Y:S01]  /*1feb40*/  LDL.LU R13, [R1+0x7a00] ;  /* 0x007a0000010d7983 */ /* 0x000f220000300800 */
[----:B------:R-:W-:-:S04]  /*1feb50*/  SHF.R.U32.HI R6, RZ, 0x8, R6 ;  /* 0x00000008ff067819 */ /* 0x000fc80000011606 */
[----:B------:R-:W-:-:S04]  /*1feb60*/  LOP3.LUT R6, R6, 0xffff, RZ, 0xc0, !PT ;  /* 0x0000ffff06067812 */ /* 0x000fc800078ec0ff */
[----:B------:R-:W-:-:S05]  /*1feb70*/  PRMT R6, R6, 0x3340, R0 ;  /* 0x0000334006067816 */ /* 0x000fca0000000000 */
[----:B------:R0:W-:Y:S04]  /*1feb80*/  STL [R1+0x198], R6 ;  /* 0x0001980601007387 */ /* 0x0001e80000100800 */
[----:B------:R-:W4:Y:S04]  /*1feb90*/  LDL.LU R9, [R1+0x3c4] ;  /* 0x0003c40001097983 */ /* 0x000f280000300800 */
[----:B-1----:R-:W4:Y:S04]  /*1feba0*/  LDL.LU R7, [R1+0x124] ;  /* 0x0001240001077983 */ /* 0x002f280000300800 */
[----:B0-----:R-:W4:Y:S01]  /*1febb0*/  LDL.LU R6, [R1+0x2a4] ;  /* 0x0002a40001067983 */ /* 0x001f220000300800 */
[----:B------:R-:W-:-:S02]  /*1febc0*/  LOP3.LUT R10, R10, 0xffff, RZ, 0xc0, !PT ;  /* 0x0000ffff0a0a7812 */ /* 0x000fc400078ec0ff */
[----:B------:R-:W-:Y:S02]  /*1febd0*/  LOP3.LUT R12, R5, 0xffff, RZ, 0xc0, !PT ;  /* 0x0000ffff050c7812 */ /* 0x000fe400078ec0ff */
[----:B------:R-:W-:Y:S02]  /*1febe0*/  PRMT R24, R10, 0x3340, R0 ;  /* 0x000033400a187816 */ /* 0x000fe40000000000 */
[----:B------:R-:W-:-:S04]  /*1febf0*/  PRMT R5, R11, 0x3340, R12 ;  /* 0x000033400b057816 */ /* 0x000fc8000000000c */
[----:B------:R-:W-:Y:S01]  /*1fec00*/  PRMT R24, R5, 0x5410, R24 ;  /* 0x0000541005187816 */ /* 0x000fe20000000018 */
[----:B------:R-:W-:Y:S01]  /*1fec10*/  VIADD R2, R2, UR6 ;  /* 0x0000000602027c36 */ /* 0x000fe20008000000 */
[----:B------:R-:W-:Y:S02]  /*1fec20*/  SHF.R.U32.HI R11, RZ, 0x8, R11 ;  /* 0x00000008ff0b7819 */ /* 0x000fe4000001160b */
[----:B------:R-:W-:Y:S02]  /*1fec30*/  SHF.R.U32.HI R12, RZ, 0x8, R12 ;  /* 0x00000008ff0c7819 */ /* 0x000fe4000001160c */
[----:B------:R-:W-:Y:S01]  /*1fec40*/  LOP3.LUT R8, R8, 0xffff, RZ, 0xc0, !PT ;  /* 0x0000ffff08087812 */ /* 0x000fe200078ec0ff */
[----:B------:R0:W-:Y:S01]  /*1fec50*/  STL [R1+0x3078], R24 ;  /* 0x0030781801007387 */ /* 0x0001e20000100800 */
[----:B------:R-:W-:Y:S01]  /*1fec60*/  ULDC UR6, c[0x0][0x248] ;  /* 0x0000920000067ab9 */ /* 0x000fe20000000800 */
[----:B0-----:R-:W-:Y:S02]  /*1fec70*/  IADD3 R24, P1, R2, R27, RZ ;  /* 0x0000001b02187210 */ /* 0x001fe40007f3e0ff */
[----:B------:R-:W-:-:S02]  /*1fec80*/  LOP3.LUT R11, R11, 0xffff, RZ, 0xc0, !PT ;  /* 0x0000ffff0b0b7812 */ /* 0x000fc400078ec0ff */
[----:B------:R-:W-:-:S04]  /*1fec90*/  LOP3.LUT R12, R12, 0xffff, RZ, 0xc0, !PT ;  /* 0x0000ffff0c0c7812 */ /* 0x000fc800078ec0ff */
[----:B------:R-:W-:Y:S02]  /*1feca0*/  PRMT R12, R11, 0x3340, R12 ;  /* 0x000033400b0c7816 */ /* 0x000fe4000000000c */
[----:B--2---:R-:W-:Y:S02]  /*1fecb0*/  LOP3.LUT R3, R3, 0xffff, RZ, 0xc0, !PT ;  /* 0x0000ffff03037812 */ /* 0x004fe400078ec0ff */
[----:B---3--:R-:W-:-:S03]  /*1fecc0*/  LOP3.LUT R5, R4, 0xffff, RZ, 0xc0, !PT ;  /* 0x0000ffff04057812 */ /* 0x008fc600078ec0ff */
[----:B------:R0:W-:Y:S01]  /*1fecd0*/  STL [R1+0x3150], R3 ;  /* 0x0031500301007387 */ /* 0x0001e20000100800 */
[----:B----4-:R-:W-:Y:S02]  /*1fece0*/  LOP3.LUT R4, R13, 0xffff, RZ, 0xc0, !PT ;  /* 0x0000ffff0d047812 */ /* 0x010fe400078ec0ff */
[----:B------:R-:W-:Y:S02]  /*1fecf0*/  PRMT R13, R3, 0x3340, R0 ;  /* 0x00003340030d7816 */ /* 0x000fe40000000000 */
[----:B0-----:R-:W-:-:S04]  /*1fed00*/  PRMT R3, R5, 0x3340, R4 ;  /* 0x0000334005037816 */ /* 0x001fc80000000004 */
[----:B------:R-:W-:Y:S02]  /*1fed10*/  PRMT R13, R3, 0x5410, R13 ;  /* 0x00005410030d7816 */ /* 0x000fe4000000000d */
[----:B------:R-:W-:-:S05]  /*1fed20*/  SHF.R.S32.HI R3, RZ, 0x1f, R2 ;  /* 0x0000001fff037819 */ /* 0x000fca0000011402 */
[----:B------:R-:W-:Y:S01]  /*1fed30*/  IMAD.X R25, R3, 0x1, R26, P1 ;  /* 0x0000000103197824 */ /* 0x000fe200008e061a */
[----:B------:R0:W-:Y:S02]  /*1fed40*/  STL [R1+0x3080], R13 ;  /* 0x0030800d01007387 */ /* 0x0001e40000100800 */
[----:B0-----:R-:W-:Y:S02]  /*1fed50*/  SHF.R.U32.HI R13, RZ, 0x8, R5 ;  /* 0x00000008ff0d7819 */ /* 0x001fe40000011605 */
[----:B------:R-:W2:Y:S04]  /*1fed60*/  LDL.LU R5, [R1+0x344] ;  /* 0x0003440001057983 */ /* 0x000ea80000300800 */
[----:B------:R0:W-:Y:S01]  /*1fed70*/  STL.64 [R1+0x1400], R24 ;  /* 0x0014001801007387 */ /* 0x0001e20000100a00 */
[----:B------:R-:W-:-:S02]  /*1fed80*/  LOP3.LUT R13, R13, 0xffff, RZ, 0xc0, !PT ;  /* 0x0000ffff0d0d7812 */ /* 0x000fc400078ec0ff */
[----:B0-----:R-:W-:Y:S02]  /*1fed90*/  SHF.R.U32.HI R24, RZ, 0x8, R4 ;  /* 0x00000008ff187819 */ /* 0x001fe40000011604 */
[----:B------:R-:W3:Y:S02]  /*1feda0*/  LDL.LU R4, [R1+0x180] ;  /* 0x0001800001047983 */ /* 0x000ee40000300800 */
[----:B------:R-:W-:-:S04]  /*1fedb0*/  LOP3.LUT R24, R24, 0xffff, RZ, 0xc0, !PT ;  /* 0x0000ffff18187812 */ /* 0x000fc800078ec0ff */
[----:B------:R-:W-:Y:S02]  /*1fedc0*/  PRMT R13, R13, 0x3340, R24 ;  /* 0x000033400d0d7816 */ /* 0x000fe40000000018 */
[----:B------:R-:W-:Y:S02]  /*1fedd0*/  LOP3.LUT R11, R9, 0xffff, RZ, 0xc0, !PT ;  /* 0x0000ffff090b7812 */ /* 0x000fe400078ec0ff */
[----:B------:R-:W-:Y:S01]  /*1fede0*/  LOP3.LUT R9, R7, 0xffff, RZ, 0xc0, !PT ;  /* 0x0000ffff07097812 */ /* 0x000fe200078ec0ff */
[----:B------:R-:W-:Y:S04]  /*1fedf0*/  STL [R1+0x74c8], R13 ;  /* 0x0074c80d01007387 */ /* 0x000fe80000100800 */
[----:B------:R0:W-:Y:S01]  /*1fee00*/  STL [R1+0x1794], R12 ;  /* 0x0017940c01007387 */ /* 0x0001e20000100800 */
[----:B------:R-:W-:-:S02]  /*1fee10*/  PRMT R7, R9, 0x3340, R0 ;  /* 0x0000334009077816 */ /* 0x000fc40000000000 */
[----:B------:R-:W-:Y:S02]  /*1fee20*/  IADD3 R24, P1, R2, R29, RZ ;  /* 0x0000001d02187210 */ /* 0x000fe40007f3e0ff */
[----:B0-----:R-:W-:-:S04]  /*1fee30*/  LOP3.LUT R12, R6, 0xffff, RZ, 0xc0, !PT ;  /* 0x0000ffff060c7812 */ /* 0x001fc800078ec0ff */
[----:B------:R-:W-:Y:S01]  /*1fee40*/  PRMT R6, R11, 0x3340, R12 ;  /* 0x000033400b067816 */ /* 0x000fe2000000000c */
[----:B------:R-:W-:-:S03]  /*1fee50*/  IMAD.X R25, R3, 0x1, R28, P1 ;  /* 0x0000000103197824 */ /* 0x000fc600008e061c */
[----:B------:R-:W-:Y:S02]  /*1fee60*/  PRMT R13, R6, 0x5410, R7 ;  /* 0x00005410060d7816 */ /* 0x000fe40000000007 */
[----:B------:R-:W4:Y:S04]  /*1fee70*/  LDL.LU R7, [R1+0x348] ;  /* 0x0003480001077983 */ /* 0x000f280000300800 */
[----:B------:R-:W4:Y:S04]  /*1fee80*/  LDL.LU R6, [R1+0xdc] ;  /* 0x0000dc0001067983 */ /* 0x000f280000300800 */
[----:B------:R-:W-:Y:S04]  /*1fee90*/  STL [R1+0x3074], R13 ;  /* 0x0030740d01007387 */ /* 0x000fe80000100800 */
[----:B------:R0:W-:Y:S04]  /*1feea0*/  STL.64 [R1+0x1408], R24 ;  /* 0x0014081801007387 */ /* 0x0001e80000100a00 */
[----:B0-----:R-:W4:Y:S01]  /*1feeb0*/  LDL.LU.64 R24, [R1+0x79f8] ;  /* 0x0079f80001187983 */ /* 0x001f220000300a00 */
[----:B------:R-:W-:-:S02]  /*1feec0*/  SHF.R.U32.HI R11, RZ, 0x8, R11 ;  /* 0x00000008ff0b7819 */ /* 0x000fc4000001160b */
[----:B------:R-:W-:Y:S02]  /*1feed0*/  SHF.R.U32.HI R12, RZ, 0x8, R12 ;  /* 0x00000008ff0c7819 */ /* 0x000fe4000001160c */
[----:B------:R-:W-:Y:S02]  /*1feee0*/  LOP3.LUT R11, R11, 0xffff, RZ, 0xc0, !PT ;  /* 0x0000ffff0b0b7812 */ /* 0x000fe400078ec0ff */
[----:B------:R-:W-:Y:S02]  /*1feef0*/  LOP3.LUT R12, R12, 0xffff, RZ, 0xc0, !PT ;  /* 0x0000ffff0c0c7812 */ /* 0x000fe400078ec0ff */
[----:B------:R-:W-:Y:S02]  /*1fef00*/  SHF.R.U32.HI R9, RZ, 0x8, R9 ;  /* 0x00000008ff097819 */ /* 0x000fe40000011609 */
[----:B------:R-:W-:Y:S01]  /*1fef10*/  PRMT R12, R11, 0x3340, R12 ;  /* 0x000033400b0c7816 */ /* 0x000fe2000000000c */
[----:B------:R-:W-:Y:S01]  /*1fef20*/  STL.64 [R1+0x79e0], R28 ;  /* 0x0079e01c01007387 */ /* 0x000fe20000100a00 */
[----:B------:R-:W-:-:S03]  /*1fef30*/  LOP3.LUT R9, R9, 0xffff, RZ, 0xc0, !PT ;  /* 0x0000ffff09097812 */ /* 0x000fc600078ec0ff */
[----:B------:R3:W-:Y:S01]  /*1fef40*/  STL [R1+0x5bc], R12 ;  /* 0x0005bc0c01007387 */ /* 0x0007e20000100800 */
[----:B------:R-:W-:-:S05]  /*1fef50*/  PRMT R9, R9, 0x3340, R0 ;  /* 0x0000334009097816 */ /* 0x000fca0000000000 */
[----:B------:R0:W-:Y:S01]  /*1fef60*/  STL [R1+0x194], R9 ;  /* 0x0001940901007387 */ /* 0x0001e20000100800 */
[----:B------:R-:W-:Y:S02]  /*1fef70*/  SHF.R.U32.HI R13, RZ, 0x8, R10 ;  /* 0x00000008ff0d7819 */ /* 0x000fe4000001160a */
[----:B--2---:R-:W-:Y:S02]  /*1fef80*/  LOP3.LUT R11, R5, 0xffff, RZ, 0xc0, !PT ;  /* 0x0000ffff050b7812 */ /* 0x004fe400078ec0ff */
[----:B------:R-:W-:Y:S02]  /*1fef90*/  PRMT R5, R8, 0x3340, R0 ;  /* 0x0000334008057816 */ /* 0x000fe40000000000 */
[----:B---3--:R-:W-:-:S04]  /*1fefa0*/  LOP3.LUT R12, R4, 0xffff, RZ, 0xc0, !PT ;  /* 0x0000ffff040c7812 */ /* 0x008fc800078ec0ff */
[----:B------:R-:W-:-:S04]  /*1fefb0*/  PRMT R4, R11, 0x3340, R12 ;  /* 0x000033400b047816 */ /* 0x000fc8000000000c */
[----:B0-----:R-:W-:-:S05]  /*1fefc0*/  PRMT R9, R4, 0x5410, R5 ;  /* 0x0000541004097816 */ /* 0x001fca0000000005 */
[----:B------:R-:W-:Y:S01]  /*1fefd0*/  STL [R1+0x3070], R9 ;  /* 0x0030700901007387 */ /* 0x000fe20000100800 */
[----:B----4-:R-:W-:-:S05]  /*1fefe0*/  IADD3 R4, P1, R2, R25, RZ ;  /* 0x0000001902047210 */ /* 0x010fca0007f3e0ff */
[----:B------:R-:W-:-:S05]  /*1feff0*/  IMAD.X R5, R3, 0x1, R24, P1 ;  /* 0x0000000103057824 */ /* 0x000fca00008e0618 */
[----:B------:R0:W-:Y:S04]  /*1ff000*/  STL.64 [R1+0x1410], R4 ;  /* 0x0014100401007387 */ /* 0x0001e80000100a00 */
[----:B0-----:R-:W2:Y:S04]  /*1ff010*/  LDL.LU R5, [R1+0x6bc] ;  /* 0x0006bc0001057983 */ /* 0x001ea80000300800 */
[----:B------:R-:W3:Y:S04]  /*1ff020*/  LDL.LU R9, [R1+0x564] ;  /* 0x0005640001097983 */ /* 0x000ee80000300800 */
[----:B------:R-:W4:Y:S04]  /*1ff030*/  LDL.LU R4, [R1+0x61c] ;  /* 0x00061c0001047983 */ /* 0x000f280000300800 */
[----:B------:R-:W2:Y:S01]  /*1ff040*/  LDL.LU R10, [R1+0x79f0] ;  /* 0x0079f000010a7983 */ /* 0x000ea20000300800 */
[----:B------:R-:W-:-:S02]  /*1ff050*/  LOP3.LUT R13, R13, 0xffff, RZ, 0xc0, !PT ;  /* 0x0000ffff0d0d7812 */ /* 0x000fc400078ec0ff */
[----:B------:R-:W-:Y:S02]  /*1ff060*/  SHF.R.U32.HI R11, RZ, 0x8, R11 ;  /* 0x00000008ff0b7819 */ /* 0x000fe4000001160b */
[----:B------:R-:W-:Y:S02]  /*1ff070*/  SHF.R.U32.HI R12, RZ, 0x8, R12 ;  /* 0x00000008ff0c7819 */ /* 0x000fe4000001160c */
[----:B------:R-:W-:Y:S02]  /*1ff080*/  PRMT R28, R13, 0x3340, R0 ;  /* 0x000033400d1c7816 */ /* 0x000fe40000000000 */
[----:B------:R-:W-:Y:S02]  /*1ff090*/  LOP3.LUT R11, R11, 0xffff, RZ, 0xc0, !PT ;  /* 0x0000ffff0b0b7812 */ /* 0x000fe400078ec0ff */
[----:B------:R-:W-:Y:S02]  /*1ff0a0*/  LOP3.LUT R12, R12, 0xffff, RZ, 0xc0, !PT ;  /* 0x0000ffff0c0c7812 */ /* 0x000fe400078ec0ff */
[----:B------:R-:W-:Y:S01]  /*1ff0b0*/  LOP3.LUT R13, R7, 0xffff, RZ, 0xc0, !PT ;  /* 0x0000ffff070d7812 */ /* 0x000fe200078ec0ff */
[----:B------:R2:W-:Y:S01]  /*1ff0c0*/  STL [R1+0x18c], R28 ;  /* 0x00018c1c01007387 */ /* 0x0005e20000100800 */
[----:B------:R-:W-:-:S02]  /*1ff0d0*/  PRMT R12, R11, 0x3340, R12 ;  /* 0x000033400b0c7816 */ /* 0x000fc4000000000c */
[----:B------:R-:W-:-:S04]  /*1ff0e0*/  LOP3.LUT R11, R6, 0xffff, RZ, 0xc0, !PT ;  /* 0x0000ffff060b7812 */ /* 0x000fc800078ec0ff */
[----:B------:R-:W-:Y:S01]  /*1ff0f0*/  PRMT R7, R11, 0x3340, R0 ;  /* 0x000033400b077816 */ /* 0x000fe20000000000 */
[----:B------:R0:W-:Y:S01]  /*1ff100*/  STL [R1+0x1cf0], R12 ;  /* 0x001cf00c01007387 */ /* 0x0001e20000100800 */
[----:B------:R-:W-:-:S04]  /*1ff110*/  SHF.R.U32.HI R11, RZ, 0x8, R11 ;  /* 0x00000008ff0b7819 */ /* 0x000fc8000001160b */
[----:B------:R-:W-:-:S04]  /*1ff120*/  LOP3.LUT R11, R11, 0xffff, RZ, 0xc0, !PT ;  /* 0x0000ffff0b0b7812 */ /* 0x000fc800078ec0ff */
[----:B------:R-:W-:Y:S02]  /*1ff130*/  PRMT R11, R11, 0x3340, R0 ;  /* 0x000033400b0b7816 */ /* 0x000fe40000000000 */
[----:B--2---:R-:W-:Y:S02]  /*1ff140*/  LOP3.LUT R28, R10, 0xffff, RZ, 0xc0, !PT ;  /* 0x0000ffff0a1c7812 */ /* 0x004fe400078ec0ff */
[----:B------:R-:W2:Y:S02]  /*1ff150*/  LDL.LU R10, [R1+0x79ec] ;  /* 0x0079ec00010a7983 */ /* 0x000ea40000300800 */
[----:B------:R-:W-:-:S04]  /*1ff160*/  PRMT R6, R13, 0x3340, R28 ;  /* 0x000033400d067816 */ /* 0x000fc8000000001c */
[----:B0-----:R-:W-:Y:S02]  /*1ff170*/  PRMT R12, R6, 0x5410, R7 ;  /* 0x00005410060c7816 */ /* 0x001fe40000000007 */
[----:B------:R-:W-:-:S05]  /*1ff180*/  IADD3 R6, P1, R2, R23, RZ ;  /* 0x0000001702067210 */ /* 0x000fca0007f3e0ff */
[----:B------:R-:W-:Y:S01]  /*1ff190*/  IMAD.X R7, R3, 0x1, R22, P1 ;  /* 0x0000000103077824 */ /* 0x000fe200008e0616 */
[----:B------:R-:W-:Y:S04]  /*1ff1a0*/  STL [R1+0x306c], R12 ;  /* 0x00306c0c01007387 */ /* 0x000fe80000100800 */
[----:B------:R0:W-:Y:S04]  /*1ff1b0*/  STL.64 [R1+0x13f8], R6 ;  /* 0x0013f80601007387 */ /* 0x0001e80000100a00 */
[----:B0-----:R-:W2:Y:S04]  /*1ff1c0*/  LDL.LU R7, [R1+0x6c0] ;  /* 0x0006c00001077983 */ /* 0x001ea80000300800 */
[----:B------:R-:W2:Y:S04]  /*1ff1d0*/  LDL.LU R12, [R1+0x568] ;  /* 0x00056800010c7983 */ /* 0x000ea80000300800 */
[----:B------:R-:W2:Y:S04]  /*1ff1e0*/  LDL.LU R6, [R1+0x620] ;  /* 0x0006200001067983 */ /* 0x000ea80000300800 */
[----:B------:R0:W-:Y:S01]  /*1ff1f0*/  STL.64 [R1+0x79d8], R22 ;  /* 0x0079d81601007387 */ /* 0x0001e20000100a00 */
[----:B------:R-:W-:-:S04]  /*1ff200*/  SHF.R.U32.HI R13, RZ, 0x8, R13 ;  /* 0x00000008ff0d7819 */ /* 0x000fc8000001160d */
[----:B------:R-:W-:Y:S02]  /*1ff210*/  LOP3.LUT R13, R13, 0xffff, RZ, 0xc0, !PT ;  /* 0x0000ffff0d0d7812 */ /* 0x000fe400078ec0ff */
[----:B0-----:R-:W-:-:S04]  /*1ff220*/  SHF.R.U32.HI R22, RZ, 0x8, R28 ;  /* 0x00000008ff167819 */ /* 0x001fc8000001161c */
[----:B------:R-:W-:Y:S02]  /*1ff230*/  LOP3.LUT R22, R22, 0xffff, RZ, 0xc0, !PT ;  /* 0x0000ffff16167812 */ /* 0x000fe400078ec0ff */
[----:B------:R-:W-:Y:S02]  /*1ff240*/  LOP3.LUT R5, R5, 0xffff, RZ, 0xc0, !PT ;  /* 0x0000ffff05057812 */ /* 0x000fe400078ec0ff */
[----:B------:R-:W-:Y:S02]  /*1ff250*/  PRMT R13, R13, 0x3340, R22 ;  /* 0x000033400d0d7816 */ /* 0x000fe40000000016 */
[----:B---3--:R-:W-:Y:S02]  /*1ff260*/  LOP3.LUT R9, R9, 0xffff, RZ, 0xc0, !PT ;  /* 0x0000ffff09097812 */ /* 0x008fe400078ec0ff */
[----:B----4-:R-:W-:Y:S02]  /*1ff270*/  LOP3.LUT R4, R4, 0xffff, RZ, 0xc0, !PT ;  /* 0x0000ffff04047812 */ /* 0x010fe400078ec0ff */
[----:B------:R-:W-:Y:S01]  /*1ff280*/  IADD3 R22, P1, R2, R21, RZ ;  /* 0x0000001502167210 */ /* 0x000fe20007f3e0ff */
[----:B------:R0:W-:Y:S04]  /*1ff290*/  STL [R1+0x1790], R13 ;  /* 0x0017900d01007387 */ /* 0x0001e80000100800 */
[----:B------:R1:W-:Y:S01]  /*1ff2a0*/  STL [R1+0x188], R11 ;  /* 0x0001880b01007387 */ /* 0x0003e20000100800 */
[----:B------:R-:W-:Y:S01]  /*1ff2b0*/  IMAD.X R23, R3, 0x1, R20, P1 ;  /* 0x0000000103177824 */ /* 0x000fe200008e0614 */
[----:B0-----:R-:W-:-:S02]  /*1ff2c0*/  PRMT R13, R9, 0x3340, R0 ;  /* 0x00003340090d7816 */ /* 0x001fc40000000000 */
[----:B-1----:R-:W-:-:S04]  /*1ff2d0*/  PRMT R11, R5, 0x3340, R4 ;  /* 0x00003340050b7816 */ /* 0x002fc80000000004 */
[----:B------:R-:W-:Y:S02]  /*1ff2e0*/  PRMT R11, R11, 0x5410, R13 ;  /* 0x000054100b0b7816 */ /* 0x000fe4000000000d */
[----:B------:R-:W-:-:S03]  /*1ff2f0*/  SHF.R.U32.HI R13, RZ, 0x8, R4 ;  /* 0x00000008ff0d7819 */ /* 0x000fc60000011604 */
[----:B------:R0:W-:Y:S04]  /*1ff300*/  STL [R1+0x3068], R11 ;  /* 0x0030680b01007387 */ /* 0x0001e80000100800 */
[----:B------:R1:W-:Y:S01]  /*1ff310*/  STL.64 [R1+0x13e8], R22 ;  /* 0x0013e81601007387 */ /* 0x0003e20000100a00 */
[----:B0-----:R-:W-:-:S03]  /*1ff320*/  SHF.R.U32.HI R11, RZ, 0x8, R5 ;  /* 0x00000008ff0b7819 */ /* 0x001fc60000011605 */
[----:B------:R-:W3:Y:S01]  /*1ff330*/  LDL.LU R5, [R1+0x658] ;  /* 0x0006580001057983 */ /* 0x000ee20000300800 */
[----:B-1----:R-:W-:-:S03]  /*1ff340*/  SHF.R.U32.HI R22, RZ, 0x8, R8 ;  /* 0x00000008ff167819 */ /* 0x002fc60000011608 */
[----:B------:R-:W4:Y:S04]  /*1ff350*/  LDL.LU R8, [R1+0x524] ;  /* 0x0005240001087983 */ /* 0x000f280000300800 */
[----:B------:R-:W4:Y:S01]  /*1ff360*/  LDL.LU R4, [R1+0x5cc] ;  /* 0x0005cc0001047983 */ /* 0x000f220000300800 */
[----:B------:R-:W-:Y:S02]  /*1ff370*/  LOP3.LUT R11, R11, 0xffff, RZ, 0xc0, !PT ;  /* 0x0000ffff0b0b7812 */ /* 0x000fe400078ec0ff */
[----:B------:R-:W-:Y:S02]  /*1ff380*/  LOP3.LUT R22, R22, 0xffff, RZ, 0xc0, !PT ;  /* 0x0000ffff16167812 */ /* 0x000fe400078ec0ff */
[----:B------:R-:W-:Y:S02]  /*1ff390*/  LOP3.LUT R13, R13, 0xffff, RZ, 0xc0, !PT ;  /* 0x0000ffff0d0d7812 */ /* 0x000fe400078ec0ff */
[----:B------:R-:W-:-:S02]  /*1ff3a0*/  PRMT R22, R22, 0x3340, R0 ;  /* 0x0000334016167816 */ /* 0x000fc40000000000 */
[----:B------:R-:W-:-:S03]  /*1ff3b0*/  PRMT R13, R11, 0x3340, R13 ;  /* 0x000033400b0d7816 */ /* 0x000fc6000000000d */
[----:B------:R0:W-:Y:S04]  /*1ff3c0*/  STL [R1+0x184], R22 ;  /* 0x0001841601007387 */ /* 0x0001e80000100800 */
[----:B------:R1:W-:Y:S01]  /*1ff3d0*/  STL [R1+0x1ce4], R13 ;  /* 0x001ce40d01007387 */ /* 0x0003e20000100800 */
[----:B0-----:R-:W-:-:S05]  /*1ff3e0*/  IADD3 R22, P1, R2, R19, RZ ;  /* 0x0000001302167210 */ /* 0x001fca0007f3e0ff */
[----:B------:R-:W-:Y:S01]  /*1ff3f0*/  IMAD.X R23, R3, 0x1, R18, P1 ;  /* 0x0000000103177824 */ /* 0x000fe200008e0612 */
[----:B------:R-:W-:-:S04]  /*1ff400*/  SHF.R.U32.HI R9, RZ, 0x8, R9 ;  /* 0x00000008ff097819 */ /* 0x000fc80000011609 */
[----:B------:R-:W-:Y:S02]  /*1ff410*/  LOP3.LUT R9, R9, 0xffff, RZ, 0xc0, !PT ;  /* 0x0000ffff09097812 */ /* 0x000fe400078ec0ff */
[----:B--2---:R-:W-:Y:S02]  /*1ff420*/  LOP3.LUT R7, R7, 0xffff, RZ, 0xc0, !PT ;  /* 0x0000ffff07077812 */ /* 0x004fe400078ec0ff */
[----:B------:R-:W-:Y:S02]  /*1ff430*/  LOP3.LUT R11, R12, 0xffff, RZ, 0xc0, !PT ;  /* 0x0000ffff0c0b7812 */ /* 0x000fe400078ec0ff */
[----:B-1----:R-:W-:Y:S02]  /*1ff440*/  LOP3.LUT R13, R6, 0xffff, RZ, 0xc0, !PT ;  /* 0x0000ffff060d7812 */ /* 0x002fe400078ec0ff */
[----:B------:R-:W-:Y:S02]  /*1ff450*/  PRMT R12, R11, 0x3340, R0 ;  /* 0x000033400b0c7816 */ /* 0x000fe40000000000 */
[----:B------:R-:W-:-:S04]  /*1ff460*/  PRMT R6, R7, 0x3340, R13 ;  /* 0x0000334007067816 */ /* 0x000fc8000000000d */
[----:B------:R-:W-:Y:S02]  /*1ff470*/  PRMT R6, R6, 0x5410, R12 ;  /* 0x0000541006067816 */ /* 0x000fe4000000000c */
[----:B------:R-:W-:Y:S02]  /*1ff480*/  SHF.R.U32.HI R12, RZ, 0x8, R7 ;  /* 0x00000008ff0c7819 */ /* 0x000fe40000011607 */
[----:B------:R-:W-:Y:S01]  /*1ff490*/  SHF.R.U32.HI R13, RZ, 0x8, R13 ;  /* 0x00000008ff0d7819 */ /* 0x000fe2000001160d */
[----:B------:R0:W-:Y:S01]  /*1ff4a0*/  STL [R1+0x3060], R6 ;  /* 0x0030600601007387 */ /* 0x0001e20000100800 */
[----:B------:R-:W-:Y:S02]  /*1ff4b0*/  LOP3.LUT R12, R12, 0xffff, RZ, 0xc0, !PT ;  /* 0x0000ffff0c0c7812 */ /* 0x000fe400078ec0ff */
[----:B------:R-:W-:Y:S02]  /*1ff4c0*/  LOP3.LUT R13, R13, 0xffff, RZ, 0xc0, !PT ;  /* 0x0000ffff0d0d7812 */ /* 0x000fe400078ec0ff */
[----:B------:R-:W-:Y:S01]  /*1ff4d0*/  SHF.R.U32.HI R11, RZ, 0x8, R11 ;  /* 0x00000008ff0b7819 */ /* 0x000fe2000001160b */
[----:B0-----:R-:W2:Y:S04]  /*1ff4e0*/  LDL.LU R6, [R1+0x65c] ;  /* 0x00065c0001067983 */ /* 0x001ea80000300800 */
[----:B------:R-:W2:Y:S04]  /*1ff4f0*/  LDL.LU R7, [R1+0x5d0] ;  /* 0x0005d00001077983 */ /* 0x000ea80000300800 */
[----:B------:R0:W-:Y:S01]  /*1ff500*/  STL.64 [R1+0x13d8], R22 ;  /* 0x0013d81601007387 */ /* 0x0001e20000100a00 */
[----:B------:R-:W-:-:S04]  /*1ff510*/  LOP3.LUT R11, R11, 0xffff, RZ, 0xc0, !PT ;  /* 0x0000ffff0b0b7812 */ /* 0x000fc800078ec0ff */
[----:B------:R-:W-:Y:S02]  /*1ff520*/  PRMT R11, R11, 0x3340, R0 ;  /* 0x000033400b0b7816 */ /* 0x000fe40000000000 */
[----:B0-----:R-:W-:Y:S02]  /*1ff530*/  PRMT R22, R12, 0x3340, R13 ;  /* 0x000033400c167816 */ /* 0x001fe4000000000d */
[----:B------:R-:W-:-:S05]  /*1ff540*/  IADD3 R12, P1, R2, R17, RZ ;  /* 0x00000011020c7210 */ /* 0x000fca0007f3e0ff */
[----:B------:R-:W-:Y:S01]  /*1ff550*/  IMAD.X R13, R3, 0x1, R15, P1 ;  /* 0x00000001030d7824 */ /* 0x000fe200008e060f */
[----:B------:R-:W-:Y:S04]  /*1ff560*/  STL [R1+0x1cd8], R22 ;  /* 0x001cd81601007387 */ /* 0x000fe80000100800 */
[----:B------:R-:W-:Y:S04]  /*1ff570*/  STL [R1+0x180], R11 ;  /* 0x0001800b01007387 */ /* 0x000fe80000100800 */
[----:B------:R0:W-:Y:S02]  /*1ff580*/  STL.64 [R1+0x13f0], R12 ;  /* 0x0013f00c01007387 */ /* 0x0001e40000100a00 */
[----:B0-----:R-:W-:-:S02]  /*1ff590*/  PRMT R12, R9, 0x3340, R0 ;  /* 0x00003340090c7816 */ /* 0x001fc40000000000 */
[----:B---3--:R-:W-:Y:S02]  /*1ff5a0*/  LOP3.LUT R11, R5, 0xffff, RZ, 0xc0, !PT ;  /* 0x0000ffff050b7812 */ /* 0x008fe400078ec0ff */
[----:B----4-:R-:W-:Y:S01]  /*1ff5b0*/  LOP3.LUT R9, R8, 0xffff, RZ, 0xc0, !PT ;  /* 0x0000ffff08097812 */ /* 0x010fe200078ec0ff */
[----:B------:R0:W-:Y:S04]  /*1ff5c0*/  STL [R1+0x178], R12 ;  /* 0x0001780c01007387 */ /* 0x0001e80000100800 */
[----:B------:R-:W3:Y:S04]  /*1ff5d0*/  LDL.LU R5, [R1+0x138] ;  /* 0x0001380001057983 */ /* 0x000ee80000300800 */
[----:B------:R-:W4:Y:S01]  /*1ff5e0*/  LDL.LU R8, [R1+0x3d8] ;  /* 0x0003d80001087983 */ /* 0x000f220000300800 */
[----:B0-----:R-:W-:-:S03]  /*1ff5f0*/  LOP3.LUT R12, R4, 0xffff, RZ, 0xc0, !PT ;  /* 0x0000ffff040c7812 */ /* 0x001fc600078ec0ff */
[----:B------:R-:W4:Y:S01]  /*1ff600*/  LDL.LU R4, [R1+0x2c0] ;  /* 0x0002c00001047983 */ /* 0x000f220000300800 */
[----:B------:R-:W-:Y:S02]  /*1ff610*/  PRMT R22, R9, 0x3340, R0 ;  /* 0x0000334009167816 */ /* 0x000fe40000000000 */
[--C-:B------:R-:W-:Y:S02]  /*1ff620*/  PRMT R13, R11, 0x3340, R12.reuse ;  /* 0x000033400b0d7816 */ /* 0x100fe4000000000c */
[----:B------:R-:W-:Y:S02]  /*1ff630*/  SHF.R.U32.HI R11, RZ, 0x8, R11 ;  /* 0x00000008ff0b7819 */ /* 0x000fe4000001160b */
[----:B------:R-:W-:Y:S02]  /*1ff640*/  SHF.R.U32.HI R12, RZ, 0x8, R12 ;  /* 0x00000008ff0c7819 */ /* 0x000fe4000001160c */
[----:B------:R-:W-:Y:S02]  /*1ff650*/  PRMT R13, R13, 0x5410, R22 ;  /* 0x000054100d0d7816 */ /* 0x000fe40000000016 */
[----:B------:R-:W-:-:S02]  /*1ff660*/  IADD3 R22, P1, R2, R16, RZ ;  /* 0x0000001002167210 */ /* 0x000fc40007f3e0ff */
[----:B------:R-:W-:Y:S02]  /*1ff670*/  LOP3.LUT R11, R11, 0xffff, RZ, 0xc0, !PT ;  /* 0x0000ffff0b0b7812 */ /* 0x000fe400078ec0ff */
[----:B------:R-:W-:Y:S02]  /*1ff680*/  LOP3.LUT R12, R12, 0xffff, RZ, 0xc0, !PT ;  /* 0x0000ffff0c0c7812 */ /* 0x000fe400078ec0ff */
[----:B------:R-:W-:Y:S01]  /*1ff690*/  LOP3.LUT R10, R10, 0xffff, RZ, 0xc0, !PT ;  /* 0x0000ffff0a0a7812 */ /* 0x000fe200078ec0ff */
[----:B------:R-:W-:Y:S01]  /*1ff6a0*/  IMAD.X R23, R3, 0x1, R14, P1 ;  /* 0x0000000103177824 */ /* 0x000fe200008e060e */
[----:B------:R-:W-:Y:S01]  /*1ff6b0*/  PRMT R11, R11, 0x3340, R12 ;  /* 0x000033400b0b7816 */ /* 0x000fe2000000000c */
[----:B------:R-:W-:Y:S04]  /*1ff6c0*/  STL [R1+0x305c], R13 ;  /* 0x00305c0d01007387 */ /* 0x000fe80000100800 */
[----:B------:R-:W4:Y:S04]  /*1ff6d0*/  LDL.LU R3, [R1+0x79e8] ;  /* 0x0079e80001037983 */ /* 0x000f280000300800 */
[----:B------:R-:W-:Y:S04]  /*1ff6e0*/  STL.64 [R1+0x13e0], R22 ;  /* 0x0013e01601007387 */ /* 0x000fe80000100a00 */
[----:B------:R0:W-:Y:S04]  /*1ff6f0*/  STL [R1+0x2a4], R11 ;  /* 0x0002a40b01007387 */ /* 0x0001e80000100800 */
[----:B------:R1:W-:Y:S01]  /*1ff700*/  STL [R1+0x314c], R10 ;  /* 0x00314c0a01007387 */ /* 0x0003e20000100800 */
[----:B------:R-:W-:-:S02]  /*1ff710*/  SHF.R.U32.HI R9, RZ, 0x8, R9 ;  /* 0x00000008ff097819 */ /* 0x000fc40000011609 */
[----:B0-----:R-:W-:Y:S01]  /*1ff720*/  PRMT R11, R10, 0x3340, R0 ;  /* 0x000033400a0b7816 */ /* 0x001fe20000000000 */
[----:B------:R-:W-:Y:S01]  /*1ff730*/  VIADD R2, R2, UR6 ;  /* 0x0000000602027c36 */ /* 0x000fe20008000000 */
[----:B------:R-:W-:-:S04]  /*1ff740*/  ULDC UR6, c[0x0][0x248] ;  /* 0x0000920000067ab9 */ /* 0x000fc80000000800 */
[----:B------:R-:W-:Y:S02]  /*1ff750*/  IADD3 R28, P1, R2, R27, RZ ;  /* 0x0000001b021c7210 */ /* 0x000fe40007f3e0ff */
[----:B--2---:R-:W-:Y:S02]  /*1ff760*/  LOP3.LUT R6, R6, 0xffff, RZ, 0xc0, !PT ;  /* 0x0000ffff06067812 */ /* 0x004fe400078ec0ff */
[----:B------:R-:W-:-:S04]  /*1ff770*/  LOP3.LUT R7, R7, 0xffff, RZ, 0xc0, !PT ;  /* 0x0000ffff07077812 */ /* 0x000fc800078ec0ff */
[----:B-1----:R-:W-:Y:S02]  /*1ff780*/  PRMT R10, R6, 0x3340, R7 ;  /* 0x00003340060a7816 */ /* 0x002fe40000000007 */
[----:B------:R-:W-:Y:S02]  /*1ff790*/  SHF.R.U32.HI R6, RZ, 0x8, R6 ;  /* 0x00000008ff067819 */ /* 0x000fe40000011606 */
[----:B------:R-:W-:Y:S02]  /*1ff7a0*/  PRMT R10, R10, 0x5410, R11 ;  /* 0x000054100a0a7816 */ /* 0x000fe4000000000b */
[----:B------:R-:W-:Y:S02]  /*1ff7b0*/  SHF.R.U32.HI R7, RZ, 0x8, R7 ;  /* 0x00000008ff077819 */ /* 0x000fe40000011607 */
[----:B------:R-:W-:Y:S01]  /*1ff7c0*/  LOP3.LUT R6, R6, 0xffff, RZ, 0xc0, !PT ;  /* 0x0000ffff06067812 */ /* 0x000fe200078ec0ff */
[----:B------:R0:W-:Y:S01]  /*1ff7d0*/  STL [R1+0x3058], R10 ;  /* 0x0030580a01007387 */ /* 0x0001e20000100800 */
[----:B------:R-:W-:-:S03]  /*1ff7e0*/  LOP3.LUT R7, R7, 0xffff, RZ, 0xc0, !PT ;  /* 0x0000ffff07077812 */ /* 0x000fc600078ec0ff */
[----:B------:R-:W2:Y:S01]  /*1ff7f0*/  LDL.LU R11, [R1+0x3e0] ;  /* 0x0003e000010b7983 */ /* 0x000ea20000300800 */
[----:B0-----:R-:W-:-:S03]  /*1ff800*/  LOP3.LUT R10, R9, 0xffff, RZ, 0xc0, !PT ;  /* 0x0000ffff090a7812 */ /* 0x001fc600078ec0ff */
[----:B------:R-:W2:Y:S04]  /*1ff810*/  LDL.LU R9, [R1+0x140] ;  /* 0x0001400001097983 */ /* 0x000ea80000300800 */
[----:B------:R-:W2:Y:S01]  /*1ff820*/  LDL.LU R12, [R1+0x2c8] ;  /* 0x0002c800010c7983 */ /* 0x000ea20000300800 */
[----:B------:R-:W-:Y:S02]  /*1ff830*/  PRMT R13, R10, 0x3340, R0 ;  /* 0x000033400a0d7816 */ /* 0x000fe40000000000 */
[----:B------:R-:W-:-:S05]  /*1ff840*/  PRMT R10, R6, 0x3340, R7 ;  /* 0x00003340060a7816 */ /* 0x000fca0000000007 */
[----:B------:R-:W-:Y:S04]  /*1ff850*/  STL [R1+0x74cc], R10 ;  /* 0x0074cc0a01007387 */ /* 0x000fe80000100800 */
[----:B------:R4:W-:Y:S04]  /*1ff860*/  STL [R1+0x174], R13 ;  /* 0x0001740d01007387 */ /* 0x0009e80000100800 */
[----:B------:R-:W2:Y:S04]  /*1ff870*/  LDL.LU R7, [R1+0x370] ;  /* 0x0003700001077983 */ /* 0x000ea80000300800 */
[----:B------:R-:W2:Y:S01]  /*1ff880*/  LDL.LU R6, [R1+0xec] ;  /* 0x0000ec0001067983 */ /* 0x000ea20000300800 */
[----:B---3--:R-:W-:-:S02]  /*1ff890*/  LOP3.LUT R23, R5, 0xffff, RZ, 0xc0, !PT ;  /* 0x0000ffff05177812 */ /* 0x008fc400078ec0ff */
[----:B----4-:R-:W-:Y:S02]  /*1ff8a0*/  LOP3.LUT R13, R8, 0xffff, RZ, 0xc0, !PT ;  /* 0x0000ffff080d7812 */ /* 0x010fe400078ec0ff */
[----:B------:R-:W-:Y:S02]  /*1ff8b0*/  PRMT R5, R23, 0x3340, R0 ;  /* 0x0000334017057816 */ /* 0x000fe40000000000 */
[----:B------:R-:W-:-:S04]  /*1ff8c0*/  LOP3.LUT R10, R4, 0xffff, RZ, 0xc0, !PT ;  /* 0x0000ffff040a7812 */ /* 0x000fc800078ec0ff */
[----:B------:R-:W-:-:S04]  /*1ff8d0*/  PRMT R4, R13, 0x3340, R10 ;  /* 0x000033400d047816 */ /* 0x000fc8000000000a */
[----:B------:R-:W-:-:S05]  /*1ff8e0*/  PRMT R4, R4, 0x5410, R5 ;  /* 0x0000541004047816 */ /* 0x000fca0000000005 */
[----:B------:R0:W-:Y:S04]  /*1ff8f0*/  STL [R1+0x3050], R4 ;  /* 0x0030500401007387 */ /* 0x0001e80000100800 */
[----:B------:R-:W3:Y:S04]  /*1ff900*/  LDL.LU R8, [R1+0x258] ;  /* 0x0002580001087983 */ /* 0x000ee80000300800 */
[----:B------:R-:W4:Y:S01]  /*1ff910*/  LDL.LU R5, [R1+0x368] ;  /* 0x0003680001057983 */ /* 0x000f220000300800 */
[----:B0-----:R-:W-:-:S05]  /*1ff920*/  SHF.R.S32.HI R4, RZ, 0x1f, R2 ;  /* 0x0000001fff047819 */ /* 0x001fca0000011402 */
[----:B------:R-:W-:-:S05]  /*1ff930*/  IMAD.X R29, R4, 0x1, R26, P1 ;  /* 0x00000001041d7824 */ /* 0x000fca00008e061a */
[----:B------:R0:W-:Y:S04]  /*1ff940*/  STL.64 [R1+0x13c8], R28 ;  /* 0x0013c81c01007387 */ /* 0x0001e80000100a00 */
[----:B0-----:R-:W4:Y:S01]  /*1ff950*/  LDL.LU.64 R28, [R1+0x79e0] ;  /* 0x0079e000011c7983 */ /* 0x001f220000300a00 */
[----:B------:R-:W-:Y:S02]  /*1ff960*/  SHF.R.U32.HI R22, RZ, 0x8, R10 ;  /* 0x00000008ff167819 */ /* 0x000fe4000001160a */
[----:B------:R-:W-:Y:S02]  /*1ff970*/  SHF.R.U32.HI R10, RZ, 0x8, R23 ;  /* 0x00000008ff0a7819 */ /* 0x000fe40000011617 */
[----:B------:R-:W4:Y:S01]  /*1ff980*/  LDL.LU R23, [R1+0x250] ;  /* 0x0002500001177983 */ /* 0x000f220000300800 */
[----:B------:R-:W-:-:S02]  /*1ff990*/  SHF.R.U32.HI R13, RZ, 0x8, R13 ;  /* 0x00000008ff0d7819 */ /* 0x000fc4000001160d */
[----:B------:R-:W-:Y:S02]  /*1ff9a0*/  LOP3.LUT R22, R22, 0xffff, RZ, 0xc0, !PT ;  /* 0x0000ffff16167812 */ /* 0x000fe400078ec0ff */
[----:B------:R-:W-:Y:S02]  /*1ff9b0*/  LOP3.LUT R10, R10, 0xffff, RZ, 0xc0, !PT ;  /* 0x0000ffff0a0a7812 */ /* 0x000fe400078ec0ff */
[----:B------:R-:W-:-:S04]  /*1ff9c0*/  LOP3.LUT R13, R13, 0xffff, RZ, 0xc0, !PT ;  /* 0x0000ffff0d0d7812 */ /* 0x000fc800078ec0ff */
[----:B------:R-:W-:Y:S02]  /*1ff9d0*/  PRMT R22, R13, 0x3340, R22 ;  /* 0x000033400d167816 */ /* 0x000fe40000000016 */
[----:B------:R-:W-:-:S03]  /*1ff9e0*/  PRMT R13, R10, 0x3340, R0 ;  /* 0x000033400a0d7816 */ /* 0x000fc60000000000 */
[----:B------:R-:W-:Y:S04]  /*1ff9f0*/  STL [R1+0x1cc0], R22 ;  /* 0x001cc01601007387 */ /* 0x000fe80000100800 */
[----:B------:R0:W-:Y:S01]  /*1ffa00*/  STL [R1+0x170], R13 ;  /* 0x0001700d01007387 */ /* 0x0001e20000100800 */
[----:B--2---:R-:W-:Y:S02]  /*1ffa10*/  LOP3.LUT R10, R11, 0xffff, RZ, 0xc0, !PT ;  /* 0x0000ffff0b0a7812 */ /* 0x004fe400078ec0ff */
[----:B------:R-:W-:Y:S02]  /*1ffa20*/  LOP3.LUT R9, R9, 0xffff, RZ, 0xc0, !PT ;  /* 0x0000ffff09097812 */ /* 0x000fe400078ec0ff */
[----:B------:R-:W-:Y:S02]  /*1ffa30*/  LOP3.LUT R11, R12, 0xffff, RZ, 0xc0, !PT ;  /* 0x0000ffff0c0b7812 */ /* 0x000fe400078ec0ff */
[----:B0-----:R-:W-:-:S02]  /*1ffa40*/  PRMT R13, R9, 0x3340, R0 ;  /* 0x00003340090d7816 */ /* 0x001fc40000000000 */
[--C-:B------:R-:W-:Y:S02]  /*1ffa50*/  PRMT R12, R10, 0x3340, R11.reuse ;  /* 0x000033400a0c7816 */ /* 0x100fe4000000000b */
[----:B------:R-:W-:Y:S02]  /*1ffa60*/  SHF.R.U32.HI R10, RZ, 0x8, R10 ;  /* 0x00000008ff0a7819 */ /* 0x000fe4000001160a */
[----:B------:R-:W-:Y:S02]  /*1ffa70*/  SHF.R.U32.HI R11, RZ, 0x8, R11 ;  /* 0x00000008ff0b7819 */ /* 0x000fe4000001160b */
[----:B------:R-:W-:Y:S02]  /*1ffa80*/  PRMT R22, R12, 0x5410, R13 ;  /* 0x000054100c167816 */ /* 0x000fe4000000000d */
[----:B------:R-:W-:Y:S02]  /*1ffa90*/  SHF.R.U32.HI R9, RZ, 0x8, R9 ;  /* 0x00000008ff097819 */ /* 0x000fe40000011609 */
[----:B------:R-:W-:-:S02]  /*1ffaa0*/  LOP3.LUT R10, R10, 0xffff, RZ, 0xc0, !PT ;  /* 0x0000ffff0a0a7812 */ /* 0x000fc400078ec0ff */
[----:B------:R-:W-:Y:S02]  /*1ffab0*/  LOP3.LUT R11, R11, 0xffff, RZ, 0xc0, !PT ;  /* 0x0000ffff0b0b7812 */ /* 0x000fe400078ec0ff */
[----:B------:R-:W-:Y:S02]  /*1ffac0*/  LOP3.LUT R9, R9, 0xffff, RZ, 0xc0, !PT ;  /* 0x0000ffff09097812 */ /* 0x000fe400078ec0ff */
[----:B------:R-:W-:Y:S01]  /*1ffad0*/  PRMT R10, R10, 0x3340, R11 ;  /* 0x000033400a0a7816 */ /* 0x000fe2000000000b */
[----:B------:R-:W-:Y:S01]  /*1ffae0*/  STL [R1+0x304c], R22 ;  /* 0x00304c1601007387 */ /* 0x000fe20000100800 */
[----:B------:R-:W-:Y:S02]  /*1ffaf0*/  PRMT R9, R9, 0x3340, R0 ;  /* 0x0000334009097816 */ /* 0x000fe40000000000 */
[----:B------:R-:W-:Y:S02]  /*1ffb00*/  LOP3.LUT R11, R3, 0xffff, RZ, 0xc0, !PT ;  /* 0x0000ffff030b7812 */ /* 0x000fe400078ec0ff */
[----:B---3--:R-:W-:-:S02]  /*1ffb10*/  LOP3.LUT R8, R8, 0xffff, RZ, 0xc0, !PT ;  /* 0x0000ffff08087812 */ /* 0x008fc400078ec0ff */
[----:B----4-:R-:W-:Y:S01]  /*1ffb20*/  IADD3 R12, P1, R2, R29, RZ ;  /* 0x0000001d020c7210 */ /* 0x010fe20007f3e0ff */
[----:B------:R0:W-:Y:S04]  /*1ffb30*/  STL.64 [R1+0x79c8], R28 ;  /* 0x0079c81c01007387 */ /* 0x0001e80000100a00 */
[----:B------:R-:W-:-:S05]  /*1ffb40*/  IMAD.X R13, R4, 0x1, R28, P1 ;  /* 0x00000001040d7824 */ /* 0x000fca00008e061c */
[----:B------:R-:W-:Y:S04]  /*1ffb50*/  STL.64 [R1+0x13b0], R12 ;  /* 0x0013b00c01007387 */ /* 0x000fe80000100a00 */
[----:B------:R1:W-:Y:S01]  /*1ffb60*/  STL [R1+0x1cb4], R10 ;  /* 0x001cb40a01007387 */ /* 0x0003e20000100800 */
[----:B0-----:R-:W-:-:S03]  /*1ffb70*/  LOP3.LUT R29, R7, 0xffff, RZ, 0xc0, !PT ;  /* 0x0000ffff071d7812 */ /* 0x001fc600078ec0ff */
[----:B------:R0:W-:Y:S01]  /*1ffb80*/  STL [R1+0x16c], R9 ;  /* 0x00016c0901007387 */ /* 0x0001e20000100800 */
[----:B-1----:R-:W-:-:S03]  /*1ffb90*/  LOP3.LUT R10, R6, 0xffff, RZ, 0xc0, !PT ;  /* 0x0000ffff060a7812 */ /* 0x002fc600078ec0ff */
[----:B------:R-:W2:Y:S04]  /*1ffba0*/  LDL.LU R12, [R1+0x6c8] ;  /* 0x0006c800010c7983 */ /* 0x000ea80000300800 */
[----:B------:R-:W3:Y:S01]  /*1ffbb0*/  LDL.LU R3, [R1+0x578] ;  /* 0x0005780001037983 */ /* 0x000ee20000300800 */
[----:B0-----:R-:W-:Y:S02]  /*1ffbc0*/  PRMT R9, R29, 0x3340, R8 ;  /* 0x000033401d097816 */ /* 0x001fe40000000008 */
[----:B------:R-:W-:Y:S01]  /*1ffbd0*/  PRMT R22, R10, 0x3340, R0 ;  /* 0x000033400a167816 */ /* 0x000fe20000000000 */
[----:B------:R-:W4:Y:S01]  /*1ffbe0*/  LDL.LU R7, [R1+0x630] ;  /* 0x0006300001077983 */ /* 0x000f220000300800 */
[----:B------:R-:W-:-:S03]  /*1ffbf0*/  LOP3.LUT R13, R5, 0xffff, RZ, 0xc0, !PT ;  /* 0x0000ffff050d7812 */ /* 0x000fc600078ec0ff */
[----:B------:R-:W4:Y:S01]  /*1ffc00*/  LDL.LU R6, [R1+0x6cc] ;  /* 0x0006cc0001067983 */ /* 0x000f220000300800 */
        /* <DEDUP_REMOVED lines=23> */
[----:B------:R-:W-:Y:S02]  /*1ffd80*/  PRMT R13, R13, 0x3340, R28 ;  /* 0x000033400d0d7816 */ /* 0x000fe4000000001c */
[----:B------:R-:W-:Y:S02]  /*1ffd90*/  SHF.R.U32.HI R10, RZ, 0x8, R10 ;  /* 0x00000008ff0a7819 */ /* 0x000fe4000001160a */
[----:B------:R-:W-:Y:S01]  /*1ffda0*/  LOP3.LUT R11, R11, 0xffff, RZ, 0xc0, !PT ;  /* 0x0000ffff0b0b7812 */ /* 0x000fe200078ec0ff */
[----:B------:R-:W4:Y:S04]  /*1ffdb0*/  LDL.LU R8, [R1+0x79d0] ;  /* 0x0079d00001087983 */ /* 0x000f280000300800 */
[----:B------:R-:W-:Y:S04]  /*1ffdc0*/  STL [R1+0x5b8], R29 ;  /* 0x0005b81d01007387 */ /* 0x000fe80000100800 */
[----:B------:R0:W-:Y:S01]  /*1ffdd0*/  STL [R1+0x5a8], R13 ;  /* 0x0005a80d01007387 */ /* 0x0001e20000100800 */
[----:B------:R-:W-:-:S04]  /*1ffde0*/  LOP3.LUT R10, R10, 0xffff, RZ, 0xc0, !PT ;  /* 0x0000ffff0a0a7812 */ /* 0x000fc800078ec0ff */
[--C-:B------:R-:W-:Y:S02]  /*1ffdf0*/  PRMT R10, R10, 0x3340, R0.reuse ;  /* 0x000033400a0a7816 */ /* 0x100fe40000000000 */
[----:B0-----:R-:W-:Y:S02]  /*1ffe00*/  PRMT R13, R11, 0x3340, R0 ;  /* 0x000033400b0d7816 */ /* 0x001fe40000000000 */
[----:B--2---:R-:W-:Y:S02]  /*1ffe10*/  LOP3.LUT R11, R12, 0xffff, RZ, 0xc0, !PT ;  /* 0x0000ffff0c0b7812 */ /* 0x004fe400078ec0ff */
[----:B---3--:R-:W-:Y:S02]  /*1ffe20*/  LOP3.LUT R3, R3, 0xffff, RZ, 0xc0, !PT ;  /* 0x0000ffff03037812 */ /* 0x008fe400078ec0ff */
[----:B----4-:R-:W-:-:S05]  /*1ffe30*/  IADD3 R28, P1, R2, R23, RZ ;  /* 0x00000017021c7210 */ /* 0x010fca0007f3e0ff */
[----:B------:R-:W-:-:S05]  /*1ffe40*/  IMAD.X R29, R4, 0x1, R22, P1 ;  /* 0x00000001041d7824 */ /* 0x000fca00008e0616 */
[----:B------:R-:W-:Y:S04]  /*1ffe50*/  STL.64 [R1+0x13d0], R28 ;  /* 0x0013d01c01007387 */ /* 0x000fe80000100a00 */
[----:B------:R0:W-:Y:S04]  /*1ffe60*/  STL [R1+0x168], R13 ;  /* 0x0001680d01007387 */ /* 0x0001e80000100800 */
[----:B------:R1:W-:Y:S01]  /*1ffe70*/  STL [R1+0x164], R10 ;  /* 0x0001640a01007387 */ /* 0x0003e20000100800 */
[----:B0-----:R-:W-:Y:S02]  /*1ffe80*/  LOP3.LUT R13, R7, 0xffff, RZ, 0xc0, !PT ;  /* 0x0000ffff070d7812 */ /* 0x001fe400078ec0ff */
[----:B-1----:R-:W-:-:S02]  /*1ffe90*/  PRMT R10, R3, 0x3340, R0 ;  /* 0x00003340030a7816 */ /* 0x002fc40000000000 */
[----:B------:R-:W-:-:S04]  /*1ffea0*/  PRMT R7, R11, 0x3340, R13 ;  /* 0x000033400b077816 */ /* 0x000fc8000000000d */
[----:B------:R-:W-:Y:S02]  /*1ffeb0*/  PRMT R12, R7, 0x5410, R10 ;  /* 0x00005410070c7816 */ /* 0x000fe4000000000a */
[----:B------:R-:W2:Y:S04]  /*1ffec0*/  LDL.LU R7, [R1+0x670] ;  /* 0x0006700001077983 */ /* 0x000ea80000300800 */
[----:B------:R-:W3:Y:S04]  /*1ffed0*/  LDL.LU R10, [R1+0x534] ;  /* 0x00053400010a7983 */ /* 0x000ee80000300800 */
[----:B------:R0:W-:Y:S04]  /*1ffee0*/  STL [R1+0x303c], R12 ;  /* 0x00303c0c01007387 */ /* 0x0001e80000100800 */
[----:B0-----:R-:W4:Y:S01]  /*1ffef0*/  LDL.LU R12, [R1+0x5e4] ;  /* 0x0005e400010c7983 */ /* 0x001f220000300800 */
[----:B------:R-:W-:-:S02]  /*1fff00*/  LOP3.LUT R6, R6, 0xffff, RZ, 0xc0, !PT ;  /* 0x0000ffff06067812 */ /* 0x000fc400078ec0ff */
[----:B------:R-:W-:Y:S02]  /*1fff10*/  LOP3.LUT R5, R5, 0xffff, RZ, 0xc0, !PT ;  /* 0x0000ffff05057812 */ /* 0x000fe400078ec0ff */
[----:B------:R-:W-:Y:S02]  /*1fff20*/  LOP3.LUT R9, R9, 0xffff, RZ, 0xc0, !PT ;  /* 0x0000ffff09097812 */ /* 0x000fe400078ec0ff */
[----:B------:R-:W-:Y:S02]  /*1fff30*/  PRMT R29, R5, 0x3340, R0 ;  /* 0x00003340051d7816 */ /* 0x000fe40000000000 */
[----:B------:R-:W-:-:S04]  /*1fff40*/  PRMT R28, R6, 0x3340, R9 ;  /* 0x00003340061c7816 */ /* 0x000fc80000000009 */
[----:B------:R-:W-:Y:S02]  /*1fff50*/  PRMT R29, R28, 0x5410, R29 ;  /* 0x000054101c1d7816 */ /* 0x000fe4000000001d */
[----:B------:R-:W-:Y:S02]  /*1fff60*/  IADD3 R28, P1, R2, R21, RZ ;  /* 0x00000015021c7210 */ /* 0x000fe40007f3e0ff */
[----:B------:R-:W-:Y:S02]  /*1fff70*/  SHF.R.U32.HI R11, RZ, 0x8, R11 ;  /* 0x00000008ff0b7819 */ /* 0x000fe4000001160b */
[----:B------:R-:W-:Y:S01]  /*1fff80*/  SHF.R.U32.HI R13, RZ, 0x8, R13 ;  /* 0x00000008ff0d7819 */ /* 0x000fe2000001160d */
[----:B------:R0:W-:Y:S01]  /*1fff90*/  STL [R1+0x3038], R29 ;  /* 0x0030381d01007387 */ /* 0x0001e20000100800 */
[----:B------:R-:W-:Y:S02]  /*1fffa0*/  SHF.R.U32.HI R6, RZ, 0x8, R6 ;  /* 0x00000008ff067819 */ /* 0x000fe40000011606 */
[----:B------:R-:W-:-:S02]  /*1fffb0*/  SHF.R.U32.HI R9, RZ, 0x8, R9 ;  /* 0x00000008ff097819 */ /* 0x000fc40000011609 */
[----:B------:R-:W-:Y:S02]  /*1fffc0*/  LOP3.LUT R11, R11, 0xffff, RZ, 0xc0, !PT ;  /* 0x0000ffff0b0b7812 */ /* 0x000fe400078ec0ff */
[----:B------:R-:W-:Y:S01]  /*1fffd0*/  LOP3.LUT R13, R13, 0xffff, RZ, 0xc0, !PT ;  /* 0x0000ffff0d0d7812 */ /* 0x000fe200078ec0ff */
[----:B0-----:R-:W-:Y:S01]  /*1fffe0*/  IMAD.X R29, R4, 0x1, R20, P1 ;  /* 0x00000001041d7824 */ /* 0x001fe200008e0614 */
[----:B------:R-:W-:Y:S02]  /*1ffff0*/  LOP3.LUT R6, R6, 0xffff, RZ, 0xc0, !PT ;  /* 0x0000ffff06067812 */ /* 0x000fe400078ec0ff */
[----:B------:R-:W-:Y:S02]  /*200000*/  LOP3.LUT R9, R9, 0xffff, RZ, 0xc0, !PT ;  /* 0x0000ffff09097812 */ /* 0x000fe400078ec0ff */
[----:B------:R0:W-:Y:S01]  /*200010*/  STL.64 [R1+0x13a0], R28 ;  /* 0x0013a01c01007387 */ /* 0x0001e20000100a00 */
[----:B------:R-:W-:Y:S02]  /*200020*/  PRMT R11, R11, 0x3340, R13 ;  /* 0x000033400b0b7816 */ /* 0x000fe4000000000d */
[----:B------:R-:W-:-:S02]  /*200030*/  PRMT R6, R6, 0x3340, R9 ;  /* 0x0000334006067816 */ /* 0x000fc40000000009 */
[----:B0-----:R-:W-:Y:S01]  /*200040*/  IADD3 R28, P1, R2, R19, RZ ;  /* 0x00000013021c7210 */ /* 0x001fe20007f3e0ff */
[----:B------:R-:W-:Y:S04]  /*200050*/  STL [R1+0x1c9c], R11 ;  /* 0x001c9c0b01007387 */ /* 0x000fe80000100800 */
[----:B------:R-:W-:Y:S01]  /*200060*/  IMAD.X R29, R4, 0x1, R18, P1 ;  /* 0x00000001041d7824 */ /* 0x000fe200008e0612 */
[----:B------:R0:W-:Y:S04]  /*200070*/  STL [R1+0x1c98], R6 ;  /* 0x001c980601007387 */ /* 0x0001e80000100800 */
[----:B------:R1:W-:Y:S01]  /*200080*/  STL.64 [R1+0x1398], R28 ;  /* 0x0013981c01007387 */ /* 0x0003e20000100a00 */
[----:B0-----:R-:W-:-:S03]  /*200090*/  SHF.R.U32.HI R6, RZ, 0x8, R3 ;  /* 0x00000008ff067819 */ /* 0x001fc60000011603 */
[----:B------:R-:W4:Y:S04]  /*2000a0*/  LDL.LU R3, [R1+0x42c] ;  /* 0x00042c0001037983 */ /* 0x000f280000300800 */
[----:B------:R-:W4:Y:S04]  /*2000b0*/  LDL.LU R9, [R1+0x150] ;  /* 0x0001500001097983 */ /* 0x000f280000300800 */
[----:B------:R-:W4:Y:S01]  /*2000c0*/  LDL.LU R11, [R1+0x2e4] ;  /* 0x0002e400010b7983 */ /* 0x000f220000300800 */
[----:B-1----:R-:W-:-:S03]  /*2000d0*/  SHF.R.U32.HI R28, RZ, 0x8, R5 ;  /* 0x00000008ff1c7819 */ /* 0x002fc60000011605 */
[----:B------:R-:W4:Y:S04]  /*2000e0*/  LDL.LU R5, [R1+0x674] ;  /* 0x0006740001057983 */ /* 0x000f280000300800 */
[----:B------:R-:W4:Y:S01]  /*2000f0*/  LDL.LU R13, [R1+0x538] ;  /* 0x00053800010d7983 */ /* 0x000f220000300800 */
[----:B------:R-:W-:Y:S02]  /*200100*/  LOP3.LUT R29, R28, 0xffff, RZ, 0xc0, !PT ;  /* 0x0000ffff1c1d7812 */ /* 0x000fe400078ec0ff */
[----:B------:R-:W-:Y:S02]  /*200110*/  LOP3.LUT R28, R6, 0xffff, RZ, 0xc0, !PT ;  /* 0x0000ffff061c7812 */ /* 0x000fe400078ec0ff */
[----:B------:R-:W4:Y:S01]  /*200120*/  LDL.LU R6, [R1+0x5e8] ;  /* 0x0005e80001067983 */ /* 0x000f220000300800 */
[----:B------:R-:W-:-:S02]  /*200130*/  PRMT R29, R29, 0x3340, R0 ;  /* 0x000033401d1d7816 */ /* 0x000fc40000000000 */
[----:B------:R-:W-:-:S03]  /*200140*/  PRMT R28, R28, 0x3340, R0 ;  /* 0x000033401c1c7816 */ /* 0x000fc60000000000 */
[----:B------:R0:W-:Y:S04]  /*200150*/  STL [R1+0x160], R29 ;  /* 0x0001601d01007387 */ /* 0x0001e80000100800 */
[----:B------:R1:W-:Y:S01]  /*200160*/  STL [R1+0x15c], R28 ;  /* 0x00015c1c01007387 */ /* 0x0003e20000100800 */
[----:B--2---:R-:W-:Y:S02]  /*200170*/  LOP3.LUT R7, R7, 0xffff, RZ, 0xc0, !PT ;  /* 0x0000ffff07077812 */ /* 0x004fe400078ec0ff */
[----:B---3--:R-:W-:-:S04]  /*200180*/  LOP3.LUT R10, R10, 0xffff, RZ, 0xc0, !PT ;  /* 0x0000ffff0a0a7812 */ /* 0x008fc800078ec0ff */
[----:B0-----:R-:W-:Y:S02]  /*200190*/  PRMT R29, R10, 0x3340, R0 ;  /* 0x000033400a1d7816 */ /* 0x001fe40000000000 */
[----:B----4-:R-:W-:-:S04]  /*2001a0*/  LOP3.LUT R12, R12, 0xffff, RZ, 0xc0, !PT ;  /* 0x0000ffff0c0c7812 */ /* 0x010fc800078ec0ff */
[--C-:B-1----:R-:W-:Y:S02]  /*2001b0*/  PRMT R28, R7, 0x3340, R12.reuse ;  /* 0x00003340071c7816 */ /* 0x102fe4000000000c */
[----:B------:R-:W-:Y:S02]  /*2001c0*/  SHF.R.U32.HI R7, RZ, 0x8, R7 ;  /* 0x00000008ff077819 */ /* 0x000fe40000011607 */
[----:B------:R-:W-:Y:S02]  /*2001d0*/  SHF.R.U32.HI R12, RZ, 0x8, R12 ;  /* 0x00000008ff0c7819 */ /* 0x000fe4000001160c */
[----:B------:R-:W-:Y:S02]  /*2001e0*/  PRMT R29, R28, 0x5410, R29 ;  /* 0x000054101c1d7816 */ /* 0x000fe4000000001d */
[----:B------:R-:W-:Y:S02]  /*2001f0*/  IADD3 R28, P1, R2, R17, RZ ;  /* 0x00000011021c7210 */ /* 0x000fe40007f3e0ff */
[----:B------:R-:W-:-:S02]  /*200200*/  LOP3.LUT R7, R7, 0xffff, RZ, 0xc0, !PT ;  /* 0x0000ffff07077812 */ /* 0x000fc400078ec0ff */
[----:B------:R-:W-:Y:S01]  /*200210*/  LOP3.LUT R12, R12, 0xffff, RZ, 0xc0, !PT ;  /* 0x0000ffff0c0c7812 */ /* 0x000fe200078ec0ff */
[----:B------:R0:W-:Y:S03]  /*200220*/  STL [R1+0x3030], R29 ;  /* 0x0030301d01007387 */ /* 0x0001e60000100800 */
[----:B------:R-:W-:Y:S01]  /*200230*/  PRMT R7, R7, 0x3340, R12 ;  /* 0x0000334007077816 */ /* 0x000fe2000000000c */
[----:B0-----:R-:W-:-:S05]  /*200240*/  IMAD.X R29, R4, 0x1, R15, P1 ;  /* 0x00000001041d7824 */ /* 0x001fca00008e060f */
[----:B------:R-:W-:Y:S04]  /*200250*/  STL.64 [R1+0x13c0], R28 ;  /* 0x0013c01c01007387 */ /* 0x000fe80000100a00 */
[----:B------:R0:W-:Y:S04]  /*200260*/  STL [R1+0x1c84], R7 ;  /* 0x001c840701007387 */ /* 0x0001e80000100800 */
[----:B------:R-:W2:Y:S04]  /*200270*/  LDL.LU R12, [R1+0x154] ;  /* 0x00015400010c7983 */ /* 0x000ea80000300800 */
[----:B0-----:R-:W3:Y:S01]  /*200280*/  LDL.LU R7, [R1+0x434] ;  /* 0x0004340001077983 */ /* 0x001ee20000300800 */
[----:B------:R-:W-:-:S05]  /*200290*/  IADD3 R28, P1, R2, R16, RZ ;  /* 0x00000010021c7210 */ /* 0x000fca0007f3e0ff */
[----:B------:R-:W-:Y:S02]  /*2002a0*/  IMAD.X R29, R4, 0x1, R14, P1 ;  /* 0x00000001041d7824 */ /* 0x000fe400008e060e */
[----:B------:R-:W4:Y:S01]  /*2002b0*/  LDL.LU R4, [R1+0x2f0] ;  /* 0x0002f00001047983 */ /* 0x000f220000300800 */
[----:B------:R-:W-:-:S04]  /*2002c0*/  SHF.R.U32.HI R10, RZ, 0x8, R10 ;  /* 0x00000008ff0a7819 */ /* 0x000fc8000001160a */
[----:B------:R-:W-:-:S04]  /*2002d0*/  LOP3.LUT R10, R10, 0xffff, RZ, 0xc0, !PT ;  /* 0x0000ffff0a0a7812 */ /* 0x000fc800078ec0ff */
[--C-:B------:R-:W-:Y:S01]  /*2002e0*/  PRMT R10, R10, 0x3340, R0.reuse ;  /* 0x000033400a0a7816 */ /* 0x100fe20000000000 */
[----:B------:R0:W-:Y:S01]  /*2002f0*/  STL.64 [R1+0x13b8], R28 ;  /* 0x0013b81c01007387 */ /* 0x0001e20000100a00 */
[----:B------:R-:W-:Y:S02]  /*200300*/  LOP3.LUT R3, R3, 0xffff, RZ, 0xc0, !PT ;  /* 0x0000ffff03037812 */ /* 0x000fe400078ec0ff */
[----:B------:R-:W-:Y:S02]  /*200310*/  LOP3.LUT R9, R9, 0xffff, RZ, 0xc0, !PT ;  /* 0x0000ffff09097812 */ /* 0x000fe400078ec0ff */
[----:B------:R-:W-:Y:S01]  /*200320*/  LOP3.LUT R11, R11, 0xffff, RZ, 0xc0, !PT ;  /* 0x0000ffff0b0b7812 */ /* 0x000fe200078ec0ff */
[----:B------:R1:W-:Y:S01]  /*200330*/  STL [R1+0x158], R10 ;  /* 0x0001580a01007387 */ /* 0x0003e20000100800 */
[----:B------:R-:W-:Y:S02]  /*200340*/  LOP3.LUT R5, R5, 0xffff, RZ, 0xc0, !PT ;  /* 0x0000ffff05057812 */ /* 0x000fe400078ec0ff */
[----:B0-----:R-:W-:-:S02]  /*200350*/  PRMT R28, R9, 0x3340, R0 ;  /* 0x00003340091c7816 */ /* 0x001fc40000000000 */
[----:B-1----:R-:W-:Y:S02]  /*200360*/  LOP3.LUT R10, R13, 0xffff, RZ, 0xc0, !PT ;  /* 0x0000ffff0d0a7812 */ /* 0x002fe400078ec0ff */
[----:B------:R-:W-:Y:S02]  /*200370*/  PRMT R13, R3, 0x3340, R11 ;  /* 0x00003340030d7816 */ /* 0x000fe4000000000b */
[----:B------:R-:W-:Y:S02]  /*200380*/  LOP3.LUT R6, R6, 0xffff, RZ, 0xc0, !PT ;  /* 0x0000ffff06067812 */ /* 0x000fe400078ec0ff */
[----:B------:R-:W-:Y:S01]  /*200390*/  PRMT R28, R13, 0x5410, R28 ;  /* 0x000054100d1c7816 */ /* 0x000fe2000000001c */
[----:B------:R0:W-:Y:S01]  /*2003a0*/  STL [R1+0x312c], R10 ;  /* 0x00312c0a01007387 */ /* 0x0001e20000100800 */
[----:B------:R-:W-:Y:S02]  /*2003b0*/  PRMT R13, R10, 0x3340, R0 ;  /* 0x000033400a0d7816 */ /* 0x000fe40000000000 */
[----:B0-----:R-:W-:-:S02]  /*2003c0*/  PRMT R10, R5, 0x3340, R6 ;  /* 0x00003340050a7816 */ /* 0x001fc40000000006 */
[----:B------:R-:W-:Y:S02]  /*2003d0*/  SHF.R.U32.HI R5, RZ, 0x8, R5 ;  /* 0x00000008ff057819 */ /* 0x000fe40000011605 */
[----:B------:R-:W-:Y:S02]  /*2003e0*/  PRMT R10, R10, 0x5410, R13 ;  /* 0x000054100a0a7816 */ /* 0x000fe4000000000d */
[----:B------:R-:W-:Y:S01]  /*2003f0*/  SHF.R.U32.HI R13, RZ, 0x8, R6 ;  /* 0x00000008ff0d7819 */ /* 0x000fe20000011606 */
[----:B------:R-:W-:Y:S04]  /*200400*/  STL [R1+0x1d94], R28 ;  /* 0x001d941c01007387 */ /* 0x000fe80000100800 */
[----:B------:R0:W-:Y:S01]  /*200410*/  STL [R1+0x3028], R10 ;  /* 0x0030280a01007387 */ /* 0x0001e20000100800 */
[----:B------:R-:W-:-:S02]  /*200420*/  LOP3.LUT R5, R5, 0xffff, RZ, 0xc0, !PT ;  /* 0x0000ffff05057812 */ /* 0x000fc400078ec0ff */
[----:B------:R-:W-:Y:S02]  /*200430*/  LOP3.LUT R13, R13, 0xffff, RZ, 0xc0, !PT ;  /* 0x0000ffff0d0d7812 */ /* 0x000fe400078ec0ff */
[----:B------:R-:W-:Y:S01]  /*200440*/  SHF.R.U32.HI R11, RZ, 0x8, R11 ;  /* 0x00000008ff0b7819 */ /* 0x000fe2000001160b */
[----:B------:R-:W4:Y:S01]  /*200450*/  LDL.LU R6, [R1+0x390] ;  /* 0x0003900001067983 */ /* 0x000f220000300800 */
[----:B------:R-:W-:Y:S02]  /*200460*/  PRMT R5, R5, 0x3340, R13 ;  /* 0x0000334005057816 */ /* 0x000fe4000000000d */
[----:B0-----:R-:W-:Y:S02]  /*200470*/  SHF.R.U32.HI R10, RZ, 0x8, R3 ;  /* 0x00000008ff0a7819 */ /* 0x001fe40000011603 */
[----:B------:R-:W-:Y:S01]  /*200480*/  LOP3.LUT R11, R11, 0xffff, RZ, 0xc0, !PT ;  /* 0x0000ffff0b0b7812 */ /* 0x000fe200078ec0ff */
[----:B------:R-:W4:Y:S01]  /*200490*/  LDL.LU R3, [R1+0x278] ;  /* 0x0002780001037983 */ /* 0x000f220000300800 */
[----:B------:R-:W-:-:S03]  /*2004a0*/  LOP3.LUT R10, R10, 0xffff, RZ, 0xc0, !PT ;  /* 0x0000ffff0a0a7812 */ /* 0x000fc600078ec0ff */
[----:B------:R-:W-:Y:S01]  /*2004b0*/  STL [R1+0x74d0], R5 ;  /* 0x0074d00501007387 */ /* 0x000fe20000100800 */
[----:B------:R-:W-:Y:S01]  /*2004c0*/  PRMT R10, R10, 0x3340, R11 ;  /* 0x000033400a0a7816 */ /* 0x000fe2000000000b */
[----:B------:R-:W-:Y:S01]  /*2004d0*/  VIADD R2, R2, UR6 ;  /* 0x0000000602027c36 */ /* 0x000fe20008000000 */
[----:B------:R-:W-:Y:S01]  /*2004e0*/  SHF.R.U32.HI R9, RZ, 0x8, R9 ;  /* 0x00000008ff097819 */ /* 0x000fe20000011609 */
[----:B------:R-:W-:Y:S02]  /*2004f0*/  ULDC UR6, c[0x0][0x248] ;  /* 0x0000920000067ab9 */ /* 0x000fe40000000800 */
[----:B------:R0:W-:Y:S01]  /*200500*/  STL [R1+0x1c7c], R10 ;  /* 0x001c7c0a01007387 */ /* 0x0001e20000100800 */
[----:B------:R-:W-:-:S03]  /*200510*/  IADD3 R28, P1, R2, R27, RZ ;  /* 0x0000001b021c7210 */ /* 0x000fc60007f3e0ff */
[----:B------:R-:W4:Y:S01]  /*200520*/  LDL.LU R11, [R1+0x394] ;  /* 0x00039400010b7983 */ /* 0x000f220000300800 */
[----:B--2---:R-:W-:-:S04]  /*200530*/  LOP3.LUT R13, R12, 0xffff, RZ, 0xc0, !PT ;  /* 0x0000ffff0c0d7812 */ /* 0x004fc800078ec0ff */
[----:B0-----:R-:W-:Y:S02]  /*200540*/  PRMT R10, R13, 0x3340, R0 ;  /* 0x000033400d0a7816 */ /* 0x001fe40000000000 */
[----:B---3--:R-:W-:Y:S02]  /*200550*/  LOP3.LUT R5, R7, 0xffff, RZ, 0xc0, !PT ;  /* 0x0000ffff07057812 */ /* 0x008fe400078ec0ff */
[----:B----4-:R-:W-:-:S04]  /*200560*/  LOP3.LUT R7, R4, 0xffff, RZ, 0xc0, !PT ;  /* 0x0000ffff04077812 */ /* 0x010fc800078ec0ff */
[----:B------:R-:W-:-:S04]  /*200570*/  PRMT R4, R5, 0x3340, R7 ;  /* 0x0000334005047816 */ /* 0x000fc80000000007 */
[----:B------:R-:W-:Y:S02]  /*200580*/  PRMT R10, R4, 0x5410, R10 ;  /* 0x00005410040a7816 */ /* 0x000fe4000000000a */
[----:B------:R-:W-:-:S05]  /*200590*/  SHF.R.S32.HI R4, RZ, 0x1f, R2 ;  /* 0x0000001fff047819 */ /* 0x000fca0000011402 */
[----:B------:R-:W-:Y:S01]  /*2005a0*/  IMAD.X R29, R4, 0x1, R26, P1 ;  /* 0x00000001041d7824 */ /* 0x000fe200008e061a */
[----:B------:R-:W-:Y:S04]  /*2005b0*/  STL [R1+0x1d7c], R10 ;  /* 0x001d7c0a01007387 */ /* 0x000fe80000100800 */
[----:B------:R0:W-:Y:S04]  /*2005c0*/  STL.64 [R1+0x1390], R28 ;  /* 0x0013901c01007387 */ /* 0x0001e80000100a00 */
[----:B0-----:R-:W2:Y:S01]  /*2005d0*/  LDL.LU.64 R28, [R1+0x79c8] ;  /* 0x0079c800011c7983 */ /* 0x001ea20000300a00 */
[----:B------:R-:W-:-:S02]  /*2005e0*/  SHF.R.U32.HI R5, RZ, 0x8, R5 ;  /* 0x00000008ff057819 */ /* 0x000fc40000011605 */
[----:B------:R-:W-:Y:S02]  /*2005f0*/  SHF.R.U32.HI R7, RZ, 0x8, R7 ;  /* 0x00000008ff077819 */ /* 0x000fe40000011607 */
[----:B------:R-:W-:Y:S02]  /*200600*/  LOP3.LUT R5, R5, 0xffff, RZ, 0xc0, !PT ;  /* 0x0000ffff05057812 */ /* 0x000fe400078ec0ff */
[----:B------:R-:W-:Y:S02]  /*200610*/  LOP3.LUT R7, R7, 0xffff, RZ, 0xc0, !PT ;  /* 0x0000ffff07077812 */ /* 0x000fe400078ec0ff */
[----:B------:R-:W-:Y:S02]  /*200620*/  LOP3.LUT R12, R8, 0xffff, RZ, 0xc0, !PT ;  /* 0x0000ffff080c7812 */ /* 0x000fe400078ec0ff */
[----:B------:R-:W-:Y:S02]  /*200630*/  PRMT R7, R5, 0x3340, R7 ;  /* 0x0000334005077816 */ /* 0x000fe40000000007 */
[----:B------:R-:W-:-:S04]  /*200640*/  LOP3.LUT R9, R9, 0xffff, RZ, 0xc0, !PT ;  /* 0x0000ffff09097812 */ /* 0x000fc800078ec0ff */
[--C-:B------:R-:W-:Y:S02]  /*200650*/  PRMT R9, R9, 0x3340, R0.reuse ;  /* 0x0000334009097816 */ /* 0x100fe40000000000 */
[----:B------:R-:W-:Y:S02]  /*200660*/  LOP3.LUT R5, R6, 0xffff, RZ, 0xc0, !PT ;  /* 0x0000ffff06057812 */ /* 0x000fe400078ec0ff */
[----:B------:R-:W-:Y:S02]  /*200670*/  PRMT R6, R12, 0x3340, R0 ;  /* 0x000033400c067816 */ /* 0x000fe40000000000 */
[----:B------:R-:W-:-:S04]  /*200680*/  LOP3.LUT R10, R3, 0xffff, RZ, 0xc0, !PT ;  /* 0x0000ffff030a7812 */ /* 0x000fc800078ec0ff */
[----:B------:R-:W-:-:S04]  /*200690*/  PRMT R3, R5, 0x3340, R10 ;  /* 0x0000334005037816 */ /* 0x000fc8000000000a */
[----:B------:R-:W-:Y:S01]  /*2006a0*/  PRMT R3, R3, 0x5410, R6 ;  /* 0x0000541003037816 */ /* 0x000fe20000000006 */
[----:B------:R-:W-:Y:S04]  /*2006b0*/  STL [R1+0x154], R9 ;  /* 0x0001540901007387 */ /* 0x000fe80000100800 */
[----:B------:R0:W-:Y:S04]  /*2006c0*/  STL [R1+0x1c6c], R7 ;  /* 0x001c6c0701007387 */ /* 0x0001e80000100800 */
[----:B------:R-:W3:Y:S04]  /*2006d0*/  LDL.LU R8, [R1+0x79c0] ;  /* 0x0079c00001087983 */ /* 0x000ee80000300800 */
[----:B------:R-:W-:Y:S01]  /*2006e0*/  STL [R1+0x1d78], R3 ;  /* 0x001d780301007387 */ /* 0x000fe20000100800 */
[----:B--2---:R-:W-:-:S05]  /*2006f0*/  IADD3 R6, P1, R2, R29, RZ ;  /* 0x0000001d02067210 */ /* 0x004fca0007f3e0ff */
[----:B0-----:R-:W-:-:S05]  /*200700*/  IMAD.X R7, R4, 0x1, R28, P1 ;  /* 0x0000000104077824 */ /* 0x001fca00008e061c */
[----:B------:R0:W-:Y:S04]  /*200710*/  STL.64 [R1+0x1388], R6 ;  /* 0x0013880601007387 */ /* 0x0001e80000100a00 */
[----:B0-----:R-:W2:Y:S01]  /*200720*/  LDL.LU R7, [R1+0x79bc] ;  /* 0x0079bc0001077983 */ /* 0x001ea20000300800 */
[----:B------:R-:W-:-:S03]  /*200730*/  SHF.R.U32.HI R13, RZ, 0x8, R13 ;  /* 0x00000008ff0d7819 */ /* 0x000fc6000001160d */
[----:B------:R-:W4:Y:S01]  /*200740*/  LDL.LU R9, [R1+0x71c] ;  /* 0x00071c0001097983 */ /* 0x000f220000300800 */
[----:B------:R-:W-:Y:S02]  /*200750*/  SHF.R.U32.HI R5, RZ, 0x8, R5 ;  /* 0x00000008ff057819 */ /* 0x000fe40000011605 */
[----:B------:R-:W-:Y:S01]  /*200760*/  SHF.R.U32.HI R10, RZ, 0x8, R10 ;  /* 0x00000008ff0a7819 */ /* 0x000fe2000001160a */
[----:B------:R-:W4:Y:S04]  /*200770*/  LDL.LU R3, [R1+0x584] ;  /* 0x0005840001037983 */ /* 0x000f280000300800 */
[----:B------:R-:W4:Y:S01]  /*200780*/  LDL.LU R6, [R1+0x640] ;  /* 0x0006400001067983 */ /* 0x000f220000300800 */
[----:B------:R-:W-:Y:S02]  /*200790*/  LOP3.LUT R13, R13, 0xffff, RZ, 0xc0, !PT ;  /* 0x0000ffff0d0d7812 */ /* 0x000fe400078ec0ff */
[----:B------:R-:W-:-:S02]  /*2007a0*/  LOP3.LUT R5, R5, 0xffff, RZ, 0xc0, !PT ;  /* 0x0000ffff05057812 */ /* 0x000fc400078ec0ff */
[----:B------:R-:W-:Y:S02]  /*2007b0*/  LOP3.LUT R10, R10, 0xffff, RZ, 0xc0, !PT ;  /* 0x0000ffff0a0a7812 */ /* 0x000fe400078ec0ff */
[----:B------:R-:W-:Y:S02]  /*2007c0*/  PRMT R13, R13, 0x3340, R0 ;  /* 0x000033400d0d7816 */ /* 0x000fe40000000000 */
[----:B------:R-:W-:Y:S01]  /*2007d0*/  PRMT R10, R5, 0x3340, R10 ;  /* 0x00003340050a7816 */ /* 0x000fe2000000000a */
[----:B------:R-:W-:Y:S04]  /*2007e0*/  STL.64 [R1+0x79b0], R28 ;  /* 0x0079b01c01007387 */ /* 0x000fe80000100a00 */
[----:B------:R-:W-:Y:S01]  /*2007f0*/  STL [R1+0x150], R13 ;  /* 0x0001500d01007387 */ /* 0x000fe20000100800 */
[----:B------:R-:W-:-:S03]  /*200800*/  LOP3.LUT R5, R11, 0xffff, RZ, 0xc0, !PT ;  /* 0x0000ffff0b057812 */ /* 0x000fc600078ec0ff */
[----:B------:R3:W-:Y:S02]  /*200810*/  STL [R1+0x29c], R10 ;  /* 0x00029c0a01007387 */ /* 0x0007e40000100800 */
[----:B---3--:R-:W-:Y:S02]  /*200820*/  LOP3.LUT R10, R8, 0xffff, RZ, 0xc0, !PT ;  /* 0x0000ffff080a7812 */ /* 0x008fe400078ec0ff */
[----:B--2---:R-:W-:Y:S02]  /*200830*/  LOP3.LUT R13, R7, 0xffff, RZ, 0xc0, !PT ;  /* 0x0000ffff070d7812 */ /* 0x004fe400078ec0ff */
[----:B------:R-:W-:Y:S02]  /*200840*/  PRMT R7, R5, 0x3340, R10 ;  /* 0x0000334005077816 */ /* 0x000fe4000000000a */
[----:B------:R-:W-:-:S04]  /*200850*/  PRMT R8, R13, 0x3340, R0 ;  /* 0x000033400d087816 */ /* 0x000fc80000000000 */
[----:B------:R-:W-:Y:S02]  /*200860*/  PRMT R7, R7, 0x5410, R8 ;  /* 0x0000541007077816 */ /* 0x000fe40000000008 */
[----:B------:R-:W2:Y:S04]  /*200870*/  LDL.LU R8, [R1+0x72c] ;  /* 0x00072c0001087983 */ /* 0x000ea80000300800 */
[----:B------:R-:W3:Y:S04]  /*200880*/  LDL.LU R11, [R1+0x588] ;  /* 0x00058800010b7983 */ /* 0x000ee80000300800 */
[----:B------:R0:W-:Y:S04]  /*200890*/  STL [R1+0x301c], R7 ;  /* 0x00301c0701007387 */ /* 0x0001e80000100800 */
[----:B0-----:R-:W3:Y:S01]  /*2008a0*/  LDL.LU R7, [R1+0x644] ;  /* 0x0006440001077983 */ /* 0x001ee20000300800 */
[----:B------:R-:W-:-:S02]  /*2008b0*/  SHF.R.U32.HI R12, RZ, 0x8, R12 ;  /* 0x00000008ff0c7819 */ /* 0x000fc4000001160c */
[----:B------:R-:W-:Y:S02]  /*2008c0*/  SHF.R.U32.HI R5, RZ, 0x8, R5 ;  /* 0x00000008ff057819 */ /* 0x000fe40000011605 */
[----:B------:R-:W-:Y:S02]  /*2008d0*/  SHF.R.U32.HI R10, RZ, 0x8, R10 ;  /* 0x00000008ff0a7819 */ /* 0x000fe4000001160a */
[----:B------:R-:W-:Y:S02]  /*2008e0*/  IADD3 R28, P1, R2, R25, RZ ;  /* 0x00000019021c7210 */ /* 0x000fe40007f3e0ff */
[----:B------:R-:W-:Y:S02]  /*2008f0*/  LOP3.LUT R12, R12, 0xffff, RZ, 0xc0, !PT ;  /* 0x0000ffff0c0c7812 */ /* 0x000fe400078ec0ff */
[----:B------:R-:W-:Y:S02]  /*200900*/  LOP3.LUT R5, R5, 0xffff, RZ, 0xc0, !PT ;  /* 0x0000ffff05057812 */ /* 0x000fe400078ec0ff */
[----:B------:R-:W-:Y:S01]  /*200910*/  LOP3.LUT R10, R10, 0xffff, RZ, 0xc0, !PT ;  /* 0x0000ffff0a0a7812 */ /* 0x000fe200078ec0ff */
[----:B------:R-:W-:Y:S01]  /*200920*/  IMAD.X R29, R4, 0x1, R24, P1 ;  /* 0x00000001041d7824 */ /* 0x000fe200008e0618 */
[----:B------:R-:W-:-:S02]  /*200930*/  PRMT R12, R12, 0x3340, R0 ;  /* 0x000033400c0c7816 */ /* 0x000fc40000000000 */
[----:B------:R-:W-:Y:S02]  /*200940*/  PRMT R10, R5, 0x3340, R10 ;  /* 0x00003340050a7816 */ /* 0x000fe4000000000a */
[----:B------:R-:W-:Y:S04]  /*200950*/  STL.64 [R1+0x1378], R28 ;  /* 0x0013781c01007387 */ /* 0x000fe80000100a00 */
[----:B------:R-:W-:Y:S04]  /*200960*/  STL [R1+0x14c], R12 ;  /* 0x00014c0c01007387 */ /* 0x000fe80000100800 */
[----:B------:R0:W-:Y:S01]  /*200970*/  STL [R1+0x1c64], R10 ;  /* 0x001c640a01007387 */ /* 0x0001e20000100800 */
[----:B----4-:R-:W-:-:S02]  /*200980*/  LOP3.LUT R5, R9, 0xffff, RZ, 0xc0, !PT ;  /* 0x0000ffff09057812 */ /* 0x010fc400078ec0ff */
[----:B------:R-:W-:-:S04]  /*200990*/  LOP3.LUT R3, R3, 0xffff, RZ, 0xc0, !PT ;  /* 0x0000ffff03037812 */ /* 0x000fc800078ec0ff */
[----:B------:R-:W-:Y:S02]  /*2009a0*/  PRMT R9, R3, 0x3340, R0 ;  /* 0x0000334003097816 */ /* 0x000fe40000000000 */
[----:B0-----:R-:W-:-:S04]  /*2009b0*/  LOP3.LUT R10, R6, 0xffff, RZ, 0xc0, !PT ;  /* 0x0000ffff060a7812 */ /* 0x001fc800078ec0ff */
[----:B------:R-:W-:-:S04]  /*2009c0*/  PRMT R6, R5, 0x3340, R10 ;  /* 0x0000334005067816 */ /* 0x000fc8000000000a */
[----:B------:R-:W-:Y:S02]  /*2009d0*/  PRMT R12, R6, 0x5410, R9 ;  /* 0x00005410060c7816 */ /* 0x000fe40000000009 */
[----:B------:R-:W4:Y:S04]  /*2009e0*/  LDL.LU R9, [R1+0x6ac] ;  /* 0x0006ac0001097983 */ /* 0x000f280000300800 */
[----:B------:R-:W4:Y:S04]  /*2009f0*/  LDL.LU R6, [R1+0x544] ;  /* 0x0005440001067983 */ /* 0x000f280000300800 */
[----:B------:R0:W-:Y:S01]  /*200a00*/  STL [R1+0x1d5c], R12 ;  /* 0x001d5c0c01007387 */ /* 0x0001e20000100800 */
[----:B------:R-:W-:-:S02]  /*200a10*/  SHF.R.U32.HI R13, RZ, 0x8, R13 ;  /* 0x00000008ff0d7819 */ /* 0x000fc4000001160d */
[----:B------:R-:W-:Y:S02]  /*200a20*/  SHF.R.U32.HI R5, RZ, 0x8, R5 ;  /* 0x00000008ff057819 */ /* 0x000fe40000011605 */
[----:B------:R-:W-:Y:S02]  /*200a30*/  SHF.R.U32.HI R10, RZ, 0x8, R10 ;  /* 0x00000008ff0a7819 */ /* 0x000fe4000001160a */
[----:B------:R-:W-:Y:S02]  /*200a40*/  IADD3 R28, P1, R2, R23, RZ ;  /* 0x00000017021c7210 */ /* 0x000fe40007f3e0ff */
[----:B------:R-:W-:Y:S01]  /*200a50*/  LOP3.LUT R13, R13, 0xffff, RZ, 0xc0, !PT ;  /* 0x0000ffff0d0d7812 */ /* 0x000fe200078ec0ff */
[----:B0-----:R-:W4:Y:S01]  /*200a60*/  LDL.LU R12, [R1+0x5fc] ;  /* 0x0005fc00010c7983 */ /* 0x001f220000300800 */
        /* <DEDUP_REMOVED lines=8> */
[----:B------:R-:W-:-:S02]  /*200af0*/  SHF.R.U32.HI R3, RZ, 0x8, R3 ;  /* 0x00000008ff037819 */ /* 0x000fc40000011603 */
[----:B--2---:R-:W-:Y:S02]  /*200b00*/  LOP3.LUT R8, R8, 0xffff, RZ, 0xc0, !PT ;  /* 0x0000ffff08087812 */ /* 0x004fe400078ec0ff */
[----:B---3--:R-:W-:-:S04]  /*200b10*/  LOP3.LUT R5, R11, 0xffff, RZ, 0xc0, !PT ;  /* 0x0000ffff0b057812 */ /* 0x008fc800078ec0ff */
[----:B------:R-:W-:Y:S02]  /*200b20*/  PRMT R11, R5, 0x3340, R0 ;  /* 0x00003340050b7816 */ /* 0x000fe40000000000 */
[----:B------:R-:W-:-:S04]  /*200b30*/  LOP3.LUT R7, R7, 0xffff, RZ, 0xc0, !PT ;  /* 0x0000ffff07077812 */ /* 0x000fc800078ec0ff */
[----:B0-----:R-:W-:-:S04]  /*200b40*/  PRMT R10, R8, 0x3340, R7 ;  /* 0x00003340080a7816 */ /* 0x001fc80000000007 */
[----:B------:R-:W-:Y:S02]  /*200b50*/  PRMT R13, R10, 0x5410, R11 ;  /* 0x000054100a0d7816 */ /* 0x000fe4000000000b */
[----:B------:R-:W-:-:S05]  /*200b60*/  IADD3 R10, P1, R2, R21, RZ ;  /* 0x00000015020a7210 */ /* 0x000fca0007f3e0ff */
[----:B------:R-:W-:Y:S01]  /*200b70*/  IMAD.X R11, R4, 0x1, R20, P1 ;  /* 0x00000001040b7824 */ /* 0x000fe200008e0614 */
[----:B------:R-:W-:Y:S01]  /*200b80*/  STL [R1+0x1d48], R13 ;  /* 0x001d480d01007387 */ /* 0x000fe20000100800 */
[----:B------:R-:W-:-:S03]  /*200b90*/  SHF.R.U32.HI R8, RZ, 0x8, R8 ;  /* 0x00000008ff087819 */ /* 0x000fc60000011608 */
[----:B------:R0:W-:Y:S01]  /*200ba0*/  STL.64 [R1+0x1370], R10 ;  /* 0x0013700a01007387 */ /* 0x0001e20000100a00 */
[----:B------:R-:W-:Y:S02]  /*200bb0*/  LOP3.LUT R8, R8, 0xffff, RZ, 0xc0, !PT ;  /* 0x0000ffff08087812 */ /* 0x000fe400078ec0ff */
[----:B0-----:R-:W-:Y:S02]  /*200bc0*/  SHF.R.U32.HI R10, RZ, 0x8, R7 ;  /* 0x00000008ff0a7819 */ /* 0x001fe40000011607 */
[----:B------:R-:W-:Y:S02]  /*200bd0*/  LOP3.LUT R11, R3, 0xffff, RZ, 0xc0, !PT ;  /* 0x0000ffff030b7812 */ /* 0x000fe400078ec0ff */
[----:B------:R-:W2:Y:S01]  /*200be0*/  LDL.LU R3, [R1+0x6b4] ;  /* 0x0006b40001037983 */ /* 0x000ea20000300800 */
[----:B------:R-:W-:-:S03]  /*200bf0*/  LOP3.LUT R10, R10, 0xffff, RZ, 0xc0, !PT ;  /* 0x0000ffff0a0a7812 */ /* 0x000fc600078ec0ff */
[----:B------:R-:W3:Y:S01]  /*200c00*/  LDL.LU R7, [R1+0x548] ;  /* 0x0005480001077983 */ /* 0x000ee20000300800 */
[----:B------:R-:W-:-:S03]  /*200c10*/  PRMT R10, R8, 0x3340, R10 ;  /* 0x00003340080a7816 */ /* 0x000fc6000000000a */
[----:B------:R-:W3:Y:S01]  /*200c20*/  LDL.LU R8, [R1+0x600] ;  /* 0x0006000001087983 */ /* 0x000ee20000300800 */
[----:B------:R-:W-:Y:S02]  /*200c30*/  PRMT R11, R11, 0x3340, R0 ;  /* 0x000033400b0b7816 */ /* 0x000fe40000000000 */
[----:B----4-:R-:W-:Y:S02]  /*200c40*/  LOP3.LUT R9, R9, 0xffff, RZ, 0xc0, !PT ;  /* 0x0000ffff09097812 */ /* 0x010fe400078ec0ff */
[----:B------:R-:W-:Y:S01]  /*200c50*/  LOP3.LUT R6, R6, 0xffff, RZ, 0xc0, !PT ;  /* 0x0000ffff06067812 */ /* 0x000fe200078ec0ff */
[----:B------:R-:W-:Y:S04]  /*200c60*/  STL [R1+0x144], R11 ;  /* 0x0001440b01007387 */ /* 0x000fe80000100800 */
[----:B------:R0:W-:Y:S02]  /*200c70*/  STL [R1+0x1c50], R10 ;  /* 0x001c500a01007387 */ /* 0x0001e40000100800 */
[----:B0-----:R-:W-:-:S02]  /*200c80*/  LOP3.LUT R10, R12, 0xffff, RZ, 0xc0, !PT ;  /* 0x0000ffff0c0a7812 */ /* 0x001fc400078ec0ff */
[----:B------:R-:W-:Y:S02]  /*200c90*/  PRMT R12, R6, 0x3340, R0 ;  /* 0x00003340060c7816 */ /* 0x000fe40000000000 */
[----:B------:R-:W-:-:S04]  /*200ca0*/  PRMT R11, R9, 0x3340, R10 ;  /* 0x00003340090b7816 */ /* 0x000fc8000000000a */
[----:B------:R-:W-:Y:S02]  /*200cb0*/  PRMT R11, R11, 0x5410, R12 ;  /* 0x000054100b0b7816 */ /* 0x000fe4000000000c */
[----:B------:R-:W-:-:S05]  /*200cc0*/  IADD3 R12, P1, R2, R19, RZ ;  /* 0x00000013020c7210 */ /* 0x000fca0007f3e0ff */
[----:B------:R-:W-:Y:S01]  /*200cd0*/  IMAD.X R13, R4, 0x1, R18, P1 ;  /* 0x00000001040d7824 */ /* 0x000fe200008e0612 */
[----:B------:R0:W-:Y:S01]  /*200ce0*/  STL [R1+0x1d44], R11 ;  /* 0x001d440b01007387 */ /* 0x0001e20000100800 */
[----:B------:R-:W-:Y:S02]  /*200cf0*/  SHF.R.U32.HI R9, RZ, 0x8, R9 ;  /* 0x00000008ff097819 */ /* 0x000fe40000011609 */
[----:B------:R-:W-:Y:S01]  /*200d00*/  SHF.R.U32.HI R6, RZ, 0x8, R6 ;  /* 0x00000008ff067819 */ /* 0x000fe20000011606 */
[----:B------:R1:W-:Y:S01]  /*200d10*/  STL.64 [R1+0x1368], R12 ;  /* 0x0013680c01007387 */ /* 0x0003e20000100a00 */
[----:B------:R-:W-:Y:S02]  /*200d20*/  LOP3.LUT R9, R9, 0xffff, RZ, 0xc0, !PT ;  /* 0x0000ffff09097812 */ /* 0x000fe400078ec0ff */
[----:B------:R-:W-:Y:S02]  /*200d30*/  LOP3.LUT R6, R6, 0xffff, RZ, 0xc0, !PT ;  /* 0x0000ffff06067812 */ /* 0x000fe400078ec0ff */
[----:B------:R-:W-:-:S02]  /*200d40*/  SHF.R.U32.HI R5, RZ, 0x8, R5 ;  /* 0x00000008ff057819 */ /* 0x000fc40000011605 */
[----:B------:R-:W-:Y:S01]  /*200d50*/  IADD3 R28, P1, R2, R17, RZ ;  /* 0x00000011021c7210 */ /* 0x000fe20007f3e0ff */
[----:B0-----:R-:W4:Y:S01]  /*200d60*/  LDL.LU R11, [R1+0x458] ;  /* 0x00045800010b7983 */ /* 0x001f220000300800 */
[----:B-1----:R-:W-:Y:S02]  /*200d70*/  SHF.R.U32.HI R12, RZ, 0x8, R10 ;  /* 0x00000008ff0c7819 */ /* 0x002fe4000001160a */
[----:B------:R-:W-:Y:S01]  /*200d80*/  PRMT R6, R6, 0x3340, R0 ;  /* 0x0000334006067816 */ /* 0x000fe20000000000 */
[----:B------:R-:W4:Y:S04]  /*200d90*/  LDL.LU R10, [R1+0x1e8] ;  /* 0x0001e800010a7983 */ /* 0x000f280000300800 */
[----:B------:R-:W4:Y:S01]  /*200da0*/  LDL.LU R13, [R1+0x320] ;  /* 0x00032000010d7983 */ /* 0x000f220000300800 */
[----:B------:R-:W-:-:S02]  /*200db0*/  LOP3.LUT R12, R12, 0xffff, RZ, 0xc0, !PT ;  /* 0x0000ffff0c0c7812 */ /* 0x000fc400078ec0ff */
[----:B------:R-:W-:Y:S02]  /*200dc0*/  LOP3.LUT R5, R5, 0xffff, RZ, 0xc0, !PT ;  /* 0x0000ffff05057812 */ /* 0x000fe400078ec0ff */
[----:B------:R-:W-:Y:S01]  /*200dd0*/  PRMT R9, R9, 0x3340, R12 ;  /* 0x0000334009097816 */ /* 0x000fe2000000000c */
[----:B------:R-:W-:-:S04]  /*200de0*/  IMAD.X R29, R4, 0x1, R15, P1 ;  /* 0x00000001041d7824 */ /* 0x000fc800008e060f */
[----:B------:R-:W-:Y:S04]  /*200df0*/  STL [R1+0x590], R9 ;  /* 0x0005900901007387 */ /* 0x000fe80000100800 */
[----:B------:R0:W-:Y:S04]  /*200e00*/  STL [R1+0x13c], R6 ;  /* 0x00013c0601007387 */ /* 0x0001e80000100800 */
[----:B------:R-:W-:Y:S01]  /*200e10*/  STL.64 [R1+0x1360], R28 ;  /* 0x0013601c01007387 */ /* 0x000fe20000100a00 */
[----:B0-----:R-:W-:-:S05]  /*200e20*/  PRMT R6, R5, 0x3340, R0 ;  /* 0x0000334005067816 */ /* 0x001fca0000000000 */
[----:B------:R0:W-:Y:S04]  /*200e30*/  STL [R1+0x140], R6 ;  /* 0x0001400601007387 */ /* 0x0001e80000100800 */
[----:B------:R-:W4:Y:S04]  /*200e40*/  LDL.LU R9, [R1+0x454] ;  /* 0x0004540001097983 */ /* 0x000f280000300800 */
[----:B------:R-:W4:Y:S04]  /*200e50*/  LDL.LU R12, [R1+0x1e0] ;  /* 0x0001e000010c7983 */ /* 0x000f280000300800 */
[----:B0-----:R-:W4:Y:S01]  /*200e60*/  LDL.LU R6, [R1+0x31c] ;  /* 0x00031c0001067983 */ /* 0x001f220000300800 */
[----:B--2---:R-:W-:-:S02]  /*200e70*/  LOP3.LUT R5, R3, 0xffff, RZ, 0xc0, !PT ;  /* 0x0000ffff03057812 */ /* 0x004fc400078ec0ff */
[----:B---3--:R-:W-:Y:S02]  /*200e80*/  LOP3.LUT R3, R7, 0xffff, RZ, 0xc0, !PT ;  /* 0x0000ffff07037812 */ /* 0x008fe400078ec0ff */
[----:B------:R-:W-:-:S03]  /*200e90*/  LOP3.LUT R8, R8, 0xffff, RZ, 0xc0, !PT ;  /* 0x0000ffff08087812 */ /* 0x000fc600078ec0ff */
[----:B------:R0:W-:Y:S01]  /*200ea0*/  STL [R1+0x310c], R3 ;  /* 0x00310c0301007387 */ /* 0x0001e20000100800 */
[----:B------:R-:W-:Y:S02]  /*200eb0*/  PRMT R7, R3, 0x3340, R0 ;  /* 0x0000334003077816 */ /* 0x000fe40000000000 */
[----:B0-----:R-:W-:-:S04]  /*200ec0*/  PRMT R3, R5, 0x3340, R8 ;  /* 0x0000334005037816 */ /* 0x001fc80000000008 */
[----:B------:R-:W-:Y:S02]  /*200ed0*/  PRMT R28, R3, 0x5410, R7 ;  /* 0x00005410031c7816 */ /* 0x000fe40000000007 */
[----:B------:R-:W2:Y:S04]  /*200ee0*/  LDL.LU R3, [R1+0x3b0] ;  /* 0x0003b00001037983 */ /* 0x000ea80000300800 */
[----:B------:R-:W3:Y:S04]  /*200ef0*/  LDL.LU R7, [R1+0x290] ;  /* 0x0002900001077983 */ /* 0x000ee80000300800 */
[----:B------:R0:W-:Y:S02]  /*200f00*/  STL [R1+0x3014], R28 ;  /* 0x0030141c01007387 */ /* 0x0001e40000100800 */
[----:B0-----:R-:W-:-:S05]  /*200f10*/  IADD3 R28, P1, R2, R16, RZ ;  /* 0x00000010021c7210 */ /* 0x001fca0007f3e0ff */
[----:B------:R-:W-:Y:S02]  /*200f20*/  IMAD.X R29, R4, 0x1, R14, P1 ;  /* 0x00000001041d7824 */ /* 0x000fe400008e060e */
[----:B------:R-:W3:Y:S01]  /*200f30*/  LDL.LU R4, [R1+0x79b8] ;  /* 0x0079b80001047983 */ /* 0x000ee20000300800 */
[----:B------:R-:W-:Y:S02]  /*200f40*/  SHF.R.U32.HI R5, RZ, 0x8, R5 ;  /* 0x00000008ff057819 */ /* 0x000fe40000011605 */
[----:B------:R-:W-:Y:S02]  /*200f50*/  SHF.R.U32.HI R8, RZ, 0x8, R8 ;  /* 0x00000008ff087819 */ /* 0x000fe40000011608 */
[----:B------:R-:W-:Y:S02]  /*200f60*/  LOP3.LUT R5, R5, 0xffff, RZ, 0xc0, !PT ;  /* 0x0000ffff05057812 */ /* 0x000fe400078ec0ff */
[----:B------:R-:W-:Y:S02]  /*200f70*/  LOP3.LUT R8, R8, 0xffff, RZ, 0xc0, !PT ;  /* 0x0000ffff08087812 */ /* 0x000fe400078ec0ff */
[----:B----4-:R-:W-:-:S02]  /*200f80*/  LOP3.LUT R11, R11, 0xffff, RZ, 0xc0, !PT ;  /* 0x0000ffff0b0b7812 */ /* 0x010fc400078ec0ff */
[----:B------:R-:W-:Y:S01]  /*200f90*/  PRMT R8, R5, 0x3340, R8 ;  /* 0x0000334005087816 */ /* 0x000fe20000000008 */
[----:B------:R-:W-:Y:S01]  /*200fa0*/  STL.64 [R1+0x1358], R28 ;  /* 0x0013581c01007387 */ /* 0x000fe20000100a00 */
[----:B------:R-:W-:Y:S02]  /*200fb0*/  LOP3.LUT R5, R10, 0xffff, RZ, 0xc0, !PT ;  /* 0x0000ffff0a057812 */ /* 0x000fe400078ec0ff */
[----:B------:R-:W-:Y:S01]  /*200fc0*/  LOP3.LUT R10, R13, 0xffff, RZ, 0xc0, !PT ;  /* 0x0000ffff0d0a7812 */ /* 0x000fe200078ec0ff */
[----:B------:R0:W-:Y:S01]  /*200fd0*/  STL [R1+0x74d4], R8 ;  /* 0x0074d40801007387 */ /* 0x0001e20000100800 */
[----:B------:R-:W-:Y:S02]  /*200fe0*/  PRMT R13, R5, 0x3340, R0 ;  /* 0x00003340050d7816 */ /* 0x000fe40000000000 */
[--C-:B0-----:R-:W-:Y:S02]  /*200ff0*/  PRMT R8, R11, 0x3340, R10.reuse ;  /* 0x000033400b087816 */ /* 0x101fe4000000000a */
[----:B------:R-:W-:-:S02]  /*201000*/  SHF.R.U32.HI R10, RZ, 0x8, R10 ;  /* 0x00000008ff0a7819 */ /* 0x000fc4000001160a */
[----:B------:R-:W-:Y:S02]  /*201010*/  PRMT R13, R8, 0x5410, R13 ;  /* 0x00005410080d7816 */ /* 0x000fe4000000000d */
[----:B------:R-:W-:Y:S02]  /*201020*/  SHF.R.U32.HI R8, RZ, 0x8, R11 ;  /* 0x00000008ff087819 */ /* 0x000fe4000001160b */
[----:B------:R-:W-:Y:S02]  /*201030*/  SHF.R.U32.HI R5, RZ, 0x8, R5 ;  /* 0x00000008ff057819 */ /* 0x000fe40000011605 */
[----:B------:R-:W-:Y:S02]  /*201040*/  LOP3.LUT R10, R10, 0xffff, RZ, 0xc0, !PT ;  /* 0x0000ffff0a0a7812 */ /* 0x000fe400078ec0ff */
[----:B------:R-:W-:Y:S02]  /*201050*/  LOP3.LUT R8, R8, 0xffff, RZ, 0xc0, !PT ;  /* 0x0000ffff08087812 */ /* 0x000fe400078ec0ff */
[----:B------:R-:W-:-:S02]  /*201060*/  LOP3.LUT R5, R5, 0xffff, RZ, 0xc0, !PT ;  /* 0x0000ffff05057812 */ /* 0x000fc400078ec0ff */
[----:B------:R-:W-:Y:S01]  /*201070*/  PRMT R8, R8, 0x3340, R10 ;  /* 0x0000334008087816 */ /* 0x000fe2000000000a */
[----:B------:R-:W-:Y:S01]  /*201080*/  STL [R1+0x1d30], R13 ;  /* 0x001d300d01007387 */ /* 0x000fe20000100800 */
[----:B------:R-:W-:Y:S02]  /*201090*/  PRMT R5, R5, 0x3340, R0 ;  /* 0x0000334005057816 */ /* 0x000fe40000000000 */
[----:B------:R-:W-:Y:S01]  /*2010a0*/  LOP3.LUT R9, R9, 0xffff, RZ, 0xc0, !PT ;  /* 0x0000ffff09097812 */ /* 0x000fe200078ec0ff */
[----:B------:R0:W-:Y:S04]  /*2010b0*/  STL [R1+0x588], R8 ;  /* 0x0005880801007387 */ /* 0x0001e80000100800 */
[----:B------:R1:W-:Y:S01]  /*2010c0*/  STL [R1+0x138], R5 ;  /* 0x0001380501007387 */ /* 0x0003e20000100800 */
[----:B------:R-:W-:-:S02]  /*2010d0*/  LOP3.LUT R10, R6, 0xffff, RZ, 0xc0, !PT ;  /* 0x0000ffff060a7812 */ /* 0x000fc400078ec0ff */
[----:B0-----:R-:W-:Y:S02]  /*2010e0*/  LOP3.LUT R8, R12, 0xffff, RZ, 0xc0, !PT ;  /* 0x0000ffff0c087812 */ /* 0x001fe400078ec0ff */
[----:B-1----:R-:W-:Y:S02]  /*2010f0*/  PRMT R5, R9, 0x3340, R10 ;  /* 0x0000334009057816 */ /* 0x002fe4000000000a */
[----:B------:R-:W-:-:S04]  /*201100*/  PRMT R6, R8, 0x3340, R0 ;  /* 0x0000334008067816 */ /* 0x000fc80000000000 */
[----:B------:R-:W-:Y:S01]  /*201110*/  PRMT R6, R5, 0x5410, R6 ;  /* 0x0000541005067816 */ /* 0x000fe20000000006 */
[----:B------:R-:W-:Y:S01]  /*201120*/  VIADD R2, R2, UR6 ;  /* 0x0000000602027c36 */ /* 0x000fe20008000000 */
[----:B--2---:R-:W-:Y:S02]  /*201130*/  LOP3.LUT R11, R3, 0xffff, RZ, 0xc0, !PT ;  /* 0x0000ffff030b7812 */ /* 0x004fe400078ec0ff */
[----:B---3--:R-:W-:Y:S01]  /*201140*/  LOP3.LUT R12, R7, 0xffff, RZ, 0xc0, !PT ;  /* 0x0000ffff070c7812 */ /* 0x008fe200078ec0ff */
[----:B------:R0:W-:Y:S01]  /*201150*/  STL [R1+0x1d2c], R6 ;  /* 0x001d2c0601007387 */ /* 0x0001e20000100800 */
[----:B------:R-:W-:Y:S02]  /*201160*/  SHF.R.U32.HI R9, RZ, 0x8, R9 ;  /* 0x00000008ff097819 */ /* 0x000fe40000011609 */
[----:B------:R-:W-:Y:S02]  /*201170*/  SHF.R.U32.HI R10, RZ, 0x8, R10 ;  /* 0x00000008ff0a7819 */ /* 0x000fe4000001160a */
[----:B------:R-:W-:-:S02]  /*201180*/  PRMT R3, R11, 0x3340, R12 ;  /* 0x000033400b037816 */ /* 0x000fc4000000000c */
[----:B------:R-:W-:Y:S01]  /*201190*/  LOP3.LUT R5, R4, 0xffff, RZ, 0xc0, !PT ;  /* 0x0000ffff04057812 */ /* 0x000fe200078ec0ff */
[----:B0-----:R-:W2:Y:S01]  /*2011a0*/  LDL.LU R6, [R1+0x774] ;  /* 0x0007740001067983 */ /* 0x001ea20000300800 */
[----:B------:R-:W-:Y:S02]  /*2011b0*/  ULDC UR6, c[0x0][0x248] ;  /* 0x0000920000067ab9 */ /* 0x000fe40000000800 */
[----:B------:R-:W-:-:S04]  /*2011c0*/  PRMT R4, R5, 0x3340, R0 ;  /* 0x0000334005047816 */ /* 0x000fc80000000000 */
[----:B------:R-:W-:Y:S02]  /*2011d0*/  PRMT R4, R3, 0x5410, R4 ;  /* 0x0000541003047816 */ /* 0x000fe40000000004 */
[----:B------:R-:W3:Y:S04]  /*2011e0*/  LDL.LU R3, [R1+0x5a0] ;  /* 0x0005a00001037983 */ /* 0x000ee80000300800 */
[----:B------:R0:W-:Y:S01]  /*2011f0*/  STL [R1+0x1d20], R4 ;  /* 0x001d200401007387 */ /* 0x0001e20000100800 */
[----:B------:R-:W-:-:S03]  /*201200*/  IADD3 R28, P1, R2, R27, RZ ;  /* 0x0000001b021c7210 */ /* 0x000fc60007f3e0ff */
[----:B------:R-:W4:Y:S01]  /*201210*/  LDL.LU R7, [R1+0x650] ;  /* 0x0006500001077983 */ /* 0x000f220000300800 */
[----:B0-----:R-:W-:-:S05]  /*201220*/  SHF.R.S32.HI R4, RZ, 0x1f, R2 ;  /* 0x0000001fff047819 */ /* 0x001fca0000011402 */
[----:B------:R-:W-:-:S05]  /*201230*/  IMAD.X R29, R4, 0x1, R26, P1 ;  /* 0x00000001041d7824 */ /* 0x000fca00008e061a */
[----:B------:R0:W-:Y:S04]  /*201240*/  STL.64 [R1+0x1350], R28 ;  /* 0x0013501c01007387 */ /* 0x0001e80000100a00 */
[----:B0-----:R-:W4:Y:S01]  /*201250*/  LDL.LU.64 R28, [R1+0x79b0] ;  /* 0x0079b000011c7983 */ /* 0x001f220000300a00 */
[----:B------:R-:W-:Y:S02]  /*201260*/  SHF.R.U32.HI R11, RZ, 0x8, R11 ;  /* 0x00000008ff0b7819 */ /* 0x000fe4000001160b */
[----:B------:R-:W-:Y:S02]  /*201270*/  SHF.R.U32.HI R12, RZ, 0x8, R12 ;  /* 0x00000008ff0c7819 */ /* 0x000fe4000001160c */
[----:B------:R-:W-:Y:S02]  /*201280*/  LOP3.LUT R9, R9, 0xffff, RZ, 0xc0, !PT ;  /* 0x0000ffff09097812 */ /* 0x000fe400078ec0ff */
[----:B------:R-:W-:-:S02]  /*201290*/  LOP3.LUT R10, R10, 0xffff, RZ, 0xc0, !PT ;  /* 0x0000ffff0a0a7812 */ /* 0x000fc400078ec0ff */
[----:B------:R-:W-:Y:S02]  /*2012a0*/  LOP3.LUT R11, R11, 0xffff, RZ, 0xc0, !PT ;  /* 0x0000ffff0b0b7812 */ /* 0x000fe400078ec0ff */
[----:B------:R-:W-:Y:S02]  /*2012b0*/  LOP3.LUT R12, R12, 0xffff, RZ, 0xc0, !PT ;  /* 0x0000ffff0c0c7812 */ /* 0x000fe400078ec0ff */
[----:B------:R-:W-:Y:S02]  /*2012c0*/  PRMT R9, R9, 0x3340, R10 ;  /* 0x0000334009097816 */ /* 0x000fe4000000000a */
[----:B------:R-:W-:Y:S01]  /*2012d0*/  PRMT R12, R11, 0x3340, R12 ;  /* 0x000033400b0c7816 */ /* 0x000fe2000000000c */
[----:B------:R0:W-:Y:S04]  /*2012e0*/  STL.64 [R1+0x79a0], R26 ;  /* 0x0079a01a01007387 */ /* 0x0001e80000100a00 */
[----:B------:R-:W-:Y:S04]  /*2012f0*/  STL [R1+0x584], R12 ;  /* 0x0005840c01007387 */ /* 0x000fe80000100800 */
[----:B------:R1:W-:Y:S01]  /*201300*/  STL [R1+0x434], R9 ;  /* 0x0004340901007387 */ /* 0x0003e20000100800 */
[----:B------:R-:W-:-:S02]  /*201310*/  SHF.R.U32.HI R5, RZ, 0x8, R5 ;  /* 0x00000008ff057819 */ /* 0x000fc40000011605 */
[----:B0-----:R-:W-:Y:S01]  /*201320*/  SHF.R.U32.HI R26, RZ, 0x8, R8 ;  /* 0x00000008ff1a7819 */ /* 0x001fe20000011608 */
[----:B-1----:R-:W4:Y:S04]  /*201330*/  LDL.LU R9, [R1+0x3b8] ;  /* 0x0003b80001097983 */ /* 0x002f280000300800 */
[----:B------:R-:W4:Y:S01]  /*201340*/  LDL.LU R12, [R1+0x10c] ;  /* 0x00010c00010c7983 */ /* 0x000f220000300800 */
[----:B------:R-:W-:Y:S02]  /*201350*/  LOP3.LUT R26, R26, 0xffff, RZ, 0xc0, !PT ;  /* 0x0000ffff1a1a7812 */ /* 0x000fe400078ec0ff */
[----:B------:R-:W-:Y:S02]  /*201360*/  LOP3.LUT R5, R5, 0xffff, RZ, 0xc0, !PT ;  /* 0x0000ffff05057812 */ /* 0x000fe400078ec0ff */
[----:B------:R-:W-:-:S02]  /*201370*/  PRMT R27, R26, 0x3340, R0 ;  /* 0x000033401a1b7816 */ /* 0x000fc40000000000 */
[----:B------:R-:W-:Y:S02]  /*201380*/  PRMT R26, R5, 0x3340, R0 ;  /* 0x00003340051a7816 */ /* 0x000fe40000000000 */
[----:B--2---:R-:W-:Y:S02]  /*201390*/  LOP3.LUT R5, R6, 0xffff, RZ, 0xc0, !PT ;  /* 0x0000ffff06057812 */ /* 0x004fe400078ec0ff */
[----:B---3--:R-:W-:Y:S02]  /*2013a0*/  LOP3.LUT R3, R3, 0xffff, RZ, 0xc0, !PT ;  /* 0x0000ffff03037812 */ /* 0x008fe400078ec0ff */
[----:B----4-:R-:W-:-:S04]  /*2013b0*/  LOP3.LUT R6, R7, 0xffff, RZ, 0xc0, !PT ;  /* 0x0000ffff07067812 */ /* 0x010fc800078ec0ff */
[----:B------:R-:W-:Y:S02]  /*2013c0*/  PRMT R7, R5, 0x3340, R6 ;  /* 0x0000334005077816 */ /* 0x000fe40000000006 */
[----:B------:R-:W-:-:S05]  /*2013d0*/  IADD3 R10, P1, R2, R29, RZ ;  /* 0x0000001d020a7210 */ /* 0x000fca0007f3e0ff */
[----:B------:R-:W-:-:S05]  /*2013e0*/  IMAD.X R11, R4, 0x1, R28, P1 ;  /* 0x00000001040b7824 */ /* 0x000fca00008e061c */
[----:B------:R0:W-:Y:S04]  /*2013f0*/  STL.64 [R1+0x1348], R10 ;  /* 0x0013480a01007387 */ /* 0x0001e80000100a00 */
[----:B0-----:R-:W2:Y:S04]  /*201400*/  LDL.LU R11, [R1+0x298] ;  /* 0x00029800010b7983 */ /* 0x001ea80000300800 */
[----:B------:R-:W3:Y:S04]  /*201410*/  LDL.LU R10, [R1+0x780] ;  /* 0x00078000010a7983 */ /* 0x000ee80000300800 */
[----:B------:R-:W4:Y:S04]  /*201420*/  LDL.LU R13, [R1+0x5a4] ;  /* 0x0005a400010d7983 */ /* 0x000f280000300800 */
[----:B------:R-:W-:Y:S04]  /*201430*/  STL.64 [R1+0x7998], R28 ;  /* 0x0079981c01007387 */ /* 0x000fe80000100a00 */
[----:B------:R-:W4:Y:S04]  /*201440*/  LDL.LU R8, [R1+0x654] ;  /* 0x0006540001087983 */ /* 0x000f280000300800 */
[----:B------:R-:W-:Y:S04]  /*201450*/  STL [R1+0x90], R27 ;  /* 0x0000901b01007387 */ /* 0x000fe80000100800 */
[----:B------:R0:W-:Y:S01]  /*201460*/  STL [R1+0x98], R26 ;  /* 0x0000981a01007387 */ /* 0x0001e20000100800 */
[----:B------:R-:W-:-:S02]  /*201470*/  SHF.R.U32.HI R5, RZ, 0x8, R5 ;  /* 0x00000008ff057819 */ /* 0x000fc40000011605 */
[----:B------:R-:W-:Y:S02]  /*201480*/  SHF.R.U32.HI R6, RZ, 0x8, R6 ;  /* 0x00000008ff067819 */ /* 0x000fe40000011606 */
[----:B0-----:R-:W-:Y:S02]  /*201490*/  PRMT R26, R3, 0x3340, R0 ;  /* 0x00003340031a7816 */ /* 0x001fe40000000000 */
[----:B------:R-:W-:Y:S02]  /*2014a0*/  SHF.R.U32.HI R3, RZ, 0x8, R3 ;  /* 0x00000008ff037819 */ /* 0x000fe40000011603 */
[----:B------:R-:W-:Y:S02]  /*2014b0*/  PRMT R7, R7, 0x5410, R26 ;  /* 0x0000541007077816 */ /* 0x000fe4000000001a */
[----:B------:R-:W-:Y:S02]  /*2014c0*/  IADD3 R26, P1, R2, R25, RZ ;  /* 0x00000019021a7210 */ /* 0x000fe40007f3e0ff */
[----:B------:R-:W-:-:S02]  /*2014d0*/  LOP3.LUT R5, R5, 0xffff, RZ, 0xc0, !PT ;  /* 0x0000ffff05057812 */ /* 0x000fc400078ec0ff */
[----:B------:R-:W-:Y:S02]  /*2014e0*/  LOP3.LUT R6, R6, 0xffff, RZ, 0xc0, !PT ;  /* 0x0000ffff06067812 */ /* 0x000fe400078ec0ff */
[----:B------:R-:W-:Y:S01]  /*2014f0*/  LOP3.LUT R3, R3, 0xffff, RZ, 0xc0, !PT ;  /* 0x0000ffff03037812 */ /* 0x000fe200078ec0ff */
[----:B------:R-:W-:Y:S01]  /*201500*/  IMAD.X R27, R4, 0x1, R24, P1 ;  /* 0x00000001041b7824 */ /* 0x000fe200008e0618 */
[----:B------:R-:W-:Y:S01]  /*201510*/  PRMT R6, R5, 0x3340, R6 ;  /* 0x0000334005067816 */ /* 0x000fe20000000006 */
[----:B------:R-:W-:Y:S01]  /*201520*/  STL [R1+0x1d14], R7 ;  /* 0x001d140701007387 */ /* 0x000fe20000100800 */
[----:B------:R-:W-:-:S03]  /*201530*/  PRMT R5, R3, 0x3340, R0 ;  /* 0x0000334003057816 */ /* 0x000fc60000000000 */
[----:B------:R-:W-:Y:S04]  /*201540*/  STL.64 [R1+0x1340], R26 ;  /* 0x0013401a01007387 */ /* 0x000fe80000100a00 */
[----:B------:R-:W4:Y:S04]  /*201550*/  LDL.LU R3, [R1+0x6c4] ;  /* 0x0006c40001037983 */ /* 0x000f280000300800 */
[----:B------:R0:W-:Y:S04]  /*201560*/  STL [R1+0x1c20], R6 ;  /* 0x001c200601007387 */ /* 0x0001e80000100800 */
[----:B0-----:R-:W4:Y:S04]  /*201570*/  LDL.LU R6, [R1+0x558] ;  /* 0x0005580001067983 */ /* 0x001f280000300800 */
[----:B------:R3:W-:Y:S04]  /*201580*/  STL [R1+0x94], R5 ;  /* 0x0000940501007387 */ /* 0x0007e80000100800 */
[----:B------:R-:W4:Y:S01]  /*201590*/  LDL.LU R7, [R1+0x610] ;  /* 0x0006100001077983 */ /* 0x000f220000300800 */
[----:B------:R-:W-:-:S02]  /*2015a0*/  LOP3.LUT R12, R12, 0xffff, RZ, 0xc0, !PT ;  /* 0x0000ffff0c0c7812 */ /* 0x000fc400078ec0ff */
[----:B------:R-:W-:-:S03]  /*2015b0*/  LOP3.LUT R9, R9, 0xffff, RZ, 0xc0, !PT ;  /* 0x0000ffff09097812 */ /* 0x000fc600078ec0ff */
[----:B------:R0:W-:Y:S01]  /*2015c0*/  STL [R1+0x30f8], R12 ;  /* 0x0030f80c01007387 */ /* 0x0001e20000100800 */
[----:B--2---:R-:W-:Y:S02]  /*2015d0*/  LOP3.LUT R11, R11, 0xffff, RZ, 0xc0, !PT ;  /* 0x0000ffff0b0b7812 */ /* 0x004fe400078ec0ff */
[----:B---3--:R-:W-:Y:S02]  /*2015e0*/  LOP3.LUT R5, R10, 0xffff, RZ, 0xc0, !PT ;  /* 0x0000ffff0a057812 */ /* 0x008fe400078ec0ff */
[----:B----4-:R-:W-:Y:S02]  /*2015f0*/  LOP3.LUT R10, R13, 0xffff, RZ, 0xc0, !PT ;  /* 0x0000ffff0d0a7812 */ /* 0x010fe400078ec0ff */
[----:B------:R-:W-:Y:S02]  /*201600*/  PRMT R13, R12, 0x3340, R0 ;  /* 0x000033400c0d7816 */ /* 0x000fe40000000000 */
[----:B0-----:R-:W-:Y:S02]  /*201610*/  PRMT R12, R9, 0x3340, R11 ;  /* 0x00003340090c7816 */ /* 0x001fe4000000000b */
[----:B------:R-:W-:-:S02]  /*201620*/  LOP3.LUT R8, R8, 0xffff, RZ, 0xc0, !PT ;  /* 0x0000ffff08087812 */ /* 0x000fc400078ec0ff */
[----:B------:R-:W-:Y:S02]  /*201630*/  PRMT R26, R12, 0x5410, R13 ;  /* 0x000054100c1a7816 */ /* 0x000fe4000000000d */
[----:B------:R-:W-:Y:S02]  /*201640*/  PRMT R13, R10, 0x3340, R0 ;  /* 0x000033400a0d7816 */ /* 0x000fe40000000000 */
[----:B------:R-:W-:Y:S01]  /*201650*/  PRMT R12, R5, 0x3340, R8 ;  /* 0x00003340050c7816 */ /* 0x000fe20000000008 */
[----:B------:R0:W-:Y:S01]  /*201660*/  STL [R1+0x3008], R26 ;  /* 0x0030081a01007387 */ /* 0x0001e20000100800 */
[----:B------:R-:W-:Y:S02]  /*201670*/  SHF.R.U32.HI R9, RZ, 0x8, R9 ;  /* 0x00000008ff097819 */ /* 0x000fe40000011609 */
[----:B0-----:R-:W-:Y:S02]  /*201680*/  PRMT R26, R12, 0x5410, R13 ;  /* 0x000054100c1a7816 */ /* 0x001fe4000000000d */
[----:B------:R-:W-:-:S03]  /*201690*/  IADD3 R12, P1, R2, R23, RZ ;  /* 0x00000017020c7210 */ /* 0x000fc60007f3e0ff */
[----:B------:R0:W-:Y:S02]  /*2016a0*/  STL [R1+0x1cf4], R26 ;  /* 0x001cf41a01007387 */ /* 0x0001e40000100800 */
[----:B------:R-:W-:Y:S01]  /*2016b0*/  IMAD.X R13, R4, 0x1, R22, P1 ;  /* 0x00000001040d7824 */ /* 0x000fe200008e0616 */
[----:B------:R-:W-:Y:S02]  /*2016c0*/  LOP3.LUT R9, R9, 0xffff, RZ, 0xc0, !PT ;  /* 0x0000ffff09097812 */ /* 0x000fe400078ec0ff */
[----:B------:R-:W-:Y:S02]  /*2016d0*/  SHF.R.U32.HI R5, RZ, 0x8, R5 ;  /* 0x00000008ff057819 */ /* 0x000fe40000011605 */
[----:B------:R-:W-:Y:S02]  /*2016e0*/  SHF.R.U32.HI R8, RZ, 0x8, R8 ;  /* 0x00000008ff087819 */ /* 0x000fe40000011608 */
[----:B0-----:R-:W-:Y:S01]  /*2016f0*/  SHF.R.U32.HI R26, RZ, 0x8, R11 ;  /* 0x00000008ff1a7819 */ /* 0x001fe2000001160b */
[----:B------:R0:W-:Y:S03]  /*201700*/  STL.64 [R1+0x1320], R12 ;  /* 0x0013200c01007387 */ /* 0x0001e60000100a00 */
[----:B------:R-:W-:-:S02]  /*201710*/  LOP3.LUT R26, R26, 0xffff, RZ, 0xc0, !PT ;  /* 0x0000ffff1a1a7812 */ /* 0x000fc400078ec0ff */
[----:B------:R-:W-:Y:S02]  /*201720*/  LOP3.LUT R5, R5, 0xffff, RZ, 0xc0, !PT ;  /* 0x0000ffff05057812 */ /* 0x000fe400078ec0ff */
[----:B------:R-:W-:Y:S02]  /*201730*/  LOP3.LUT R8, R8, 0xffff, RZ, 0xc0, !PT ;  /* 0x0000ffff08087812 */ /* 0x000fe400078ec0ff */
[----:B------:R-:W-:Y:S01]  /*201740*/  PRMT R9, R9, 0x3340, R26 ;  /* 0x0000334009097816 */ /* 0x000fe2000000001a */
[----:B0-----:R-:W2:Y:S04]  /*201750*/  LDL.LU R13, [R1+0x6d0] ;  /* 0x0006d000010d7983 */ /* 0x001ea80000300800 */
[----:B------:R-:W3:Y:S04]  /*201760*/  LDL.LU R11, [R1+0x560] ;  /* 0x00056000010b7983 */ /* 0x000ee80000300800 */
[----:B------:R-:W4:Y:S04]  /*201770*/  LDL.LU R12, [R1+0x618] ;  /* 0x00061800010c7983 */ /* 0x000f280000300800 */
[----:B------:R0:W-:Y:S01]  /*201780*/  STL [R1+0x74d8], R9 ;  /* 0x0074d80901007387 */ /* 0x0001e20000100800 */
[----:B------:R-:W-:-:S02]  /*201790*/  PRMT R8, R5, 0x3340, R8 ;  /* 0x0000334005087816 */ /* 0x000fc40000000008 */
[----:B------:R-:W-:Y:S02]  /*2017a0*/  LOP3.LUT R3, R3, 0xffff, RZ, 0xc0, !PT ;  /* 0x0000ffff03037812 */ /* 0x000fe400078ec0ff */
[----:B------:R-:W-:Y:S02]  /*2017b0*/  LOP3.LUT R5, R6, 0xffff, RZ, 0xc0, !PT ;  /* 0x0000ffff06057812 */ /* 0x000fe400078ec0ff */
[----:B0-----:R-:W-:Y:S02]  /*2017c0*/  LOP3.LUT R9, R7, 0xffff, RZ, 0xc0, !PT ;  /* 0x0000ffff07097812 */ /* 0x001fe400078ec0ff */
[----:B------:R-:W-:Y:S02]  /*2017d0*/  PRMT R7, R5, 0x3340, R0 ;  /* 0x0000334005077816 */ /* 0x000fe40000000000 */
[----:B------:R-:W-:Y:S01]  /*2017e0*/  PRMT R6, R3, 0x3340, R9 ;  /* 0x0000334003067816 */ /* 0x000fe20000000009 */
[----:B------:R0:W-:Y:S03]  /*2017f0*/  STL [R1+0x774], R8 ;  /* 0x0007740801007387 */ /* 0x0001e60000100800 */
[----:B0-----:R-:W-:-:S02]  /*201800*/  PRMT R8, R6, 0x5410, R7 ;  /* 0x0000541006087816 */ /* 0x001fc40000000007 */
[----:B------:R-:W-:-:S05]  /*201810*/  IADD3 R6, P1, R2, R21, RZ ;  /* 0x0000001502067210 */ /* 0x000fca0007f3e0ff */
[----:B------:R-:W-:Y:S01]  /*201820*/  IMAD.X R7, R4, 0x1, R20, P1 ;  /* 0x0000000104077824 */ /* 0x000fe200008e0614 */
[----:B------:R0:W-:Y:S02]  /*201830*/  STL [R1+0x1cec], R8 ;  /* 0x001cec0801007387 */ /* 0x0001e40000100800 */
[----:B0-----:R-:W-:Y:S02]  /*201840*/  SHF.R.U32.HI R8, RZ, 0x8, R3 ;  /* 0x00000008ff087819 */ /* 0x001fe40000011603 */
[----:B------:R-:W4:Y:S04]  /*201850*/  LDL.LU R3, [R1+0x478] ;  /* 0x0004780001037983 */ /* 0x000f280000300800 */
[----:B------:R0:W-:Y:S04]  /*201860*/  STL.64 [R1+0x1338], R6 ;  /* 0x0013380601007387 */ /* 0x0001e80000100a00 */
[----:B0-----:R-:W4:Y:S04]  /*201870*/  LDL.LU R6, [R1+0x214] ;  /* 0x0002140001067983 */ /* 0x001f280000300800 */
[----:B------:R-:W4:Y:S01]  /*201880*/  LDL.LU R7, [R1+0x340] ;  /* 0x0003400001077983 */ /* 0x000f220000300800 */
[----:B------:R-:W-:-:S02]  /*201890*/  SHF.R.U32.HI R9, RZ, 0x8, R9 ;  /* 0x00000008ff097819 */ /* 0x000fc40000011609 */
[----:B------:R-:W-:Y:S02]  /*2018a0*/  SHF.R.U32.HI R5, RZ, 0x8, R5 ;  /* 0x00000008ff057819 */ /* 0x000fe40000011605 */
[----:B------:R-:W-:Y:S02]  /*2018b0*/  LOP3.LUT R8, R8, 0xffff, RZ, 0xc0, !PT ;  /* 0x0000ffff08087812 */ /* 0x000fe400078ec0ff */
[----:B------:R-:W-:Y:S02]  /*2018c0*/  LOP3.LUT R9, R9, 0xffff, RZ, 0xc0, !PT ;  /* 0x0000ffff09097812 */ /* 0x000fe400078ec0ff */
[----:B------:R-:W-:Y:S02]  /*2018d0*/  LOP3.LUT R5, R5, 0xffff, RZ, 0xc0, !PT ;  /* 0x0000ffff05057812 */ /* 0x000fe400078ec0ff */
[----:B------:R-:W-:Y:S02]  /*2018e0*/  PRMT R9, R8, 0x3340, R9 ;  /* 0x0000334008097816 */ /* 0x000fe40000000009 */
[----:B------:R-:W-:-:S03]  /*2018f0*/  PRMT R5, R5, 0x3340, R0 ;  /* 0x0000334005057816 */ /* 0x000fc60000000000 */
[----:B------:R3:W-:Y:S04]  /*201900*/  STL [R1+0x290], R9 ;  /* 0x0002900901007387 */ /* 0x0007e80000100800 */
[----:B------:R4:W-:Y:S01]  /*201910*/  STL [R1+0xa0], R5 ;  /* 0x0000a00501007387 */ /* 0x0009e20000100800 */
[----:B---3--:R-:W-:Y:S02]  /*201920*/  LOP3.LUT R9, R11, 0xffff, RZ, 0xc0, !PT ;  /* 0x0000ffff0b097812 */ /* 0x008fe400078ec0ff */
[----:B--2---:R-:W-:Y:S02]  /*201930*/  LOP3.LUT R8, R13, 0xffff, RZ, 0xc0, !PT ;  /* 0x0000ffff0d087812 */ /* 0x004fe400078ec0ff */
[----:B----4-:R-:W-:Y:S02]  /*201940*/  LOP3.LUT R5, R12, 0xffff, RZ, 0xc0, !PT ;  /* 0x0000ffff0c057812 */ /* 0x010fe400078ec0ff */
[----:B------:R-:W-:Y:S01]  /*201950*/  PRMT R11, R9, 0x3340, R0 ;  /* 0x00003340090b7816 */ /* 0x000fe20000000000 */
[----:B------:R0:W-:Y:S01]  /*201960*/  STL [R1+0x30e8], R9 ;  /* 0x0030e80901007387 */ /* 0x0001e20000100800 */
[----:B------:R-:W-:-:S03]  /*201970*/  IADD3 R12, P1, R2, R19, RZ ;  /* 0x00000013020c7210 */ /* 0x000fc60007f3e0ff */
[----:B------:R-:W-:Y:S01]  /*201980*/  STL [R1+0x7980], R19 ;  /* 0x0079801301007387 */ /* 0x000fe20000100800 */
[----:B0-----:R-:W-:-:S04]  /*201990*/  PRMT R9, R8, 0x3340, R5 ;  /* 0x0000334008097816 */ /* 0x001fc80000000005 */
[----:B------:R-:W-:Y:S02]  /*2019a0*/  PRMT R9, R9, 0x5410, R11 ;  /* 0x0000541009097816 */ /* 0x000fe4000000000b */
[----:B------:R-:W-:Y:S02]  /*2019b0*/  SHF.R.U32.HI R8, RZ, 0x8, R8 ;  /* 0x00000008ff087819 */ /* 0x000fe40000011608 */
[----:B------:R-:W-:Y:S01]  /*2019c0*/  SHF.R.U32.HI R5, RZ, 0x8, R5 ;  /* 0x00000008ff057819 */ /* 0x000fe20000011605 */
[----:B------:R0:W-:Y:S01]  /*2019d0*/  STL [R1+0x3004], R9 ;  /* 0x0030040901007387 */ /* 0x0001e20000100800 */
[----:B------:R-:W-:Y:S01]  /*2019e0*/  IMAD.X R13, R4, 0x1, R18, P1 ;  /* 0x00000001040d7824 */ /* 0x000fe200008e0612 */
[----:B0-----:R-:W-:Y:S02]  /*2019f0*/  SHF.R.U32.HI R9, RZ, 0x8, R10 ;  /* 0x00000008ff097819 */ /* 0x001fe4000001160a */
[----:B------:R-:W-:Y:S02]  /*201a00*/  LOP3.LUT R10, R5, 0xffff, RZ, 0xc0, !PT ;  /* 0x0000ffff050a7812 */ /* 0x000fe400078ec0ff */
[----:B------:R-:W-:-:S02]  /*201a10*/  LOP3.LUT R11, R9, 0xffff, RZ, 0xc0, !PT ;  /* 0x0000ffff090b7812 */ /* 0x000fc400078ec0ff */
[----:B------:R-:W-:Y:S01]  /*201a20*/  LOP3.LUT R9, R8, 0xffff, RZ, 0xc0, !PT ;  /* 0x0000ffff08097812 */ /* 0x000fe200078ec0ff */
[----:B------:R0:W-:Y:S04]  /*201a30*/  STL.64 [R1+0x1330], R12 ;  /* 0x0013300c01007387 */ /* 0x0001e80000100a00 */
[----:B------:R-:W2:Y:S04]  /*201a40*/  LDL.LU R8, [R1+0x47c] ;  /* 0x00047c0001087983 */ /* 0x000ea80000300800 */
[----:B------:R-:W3:Y:S04]  /*201a50*/  LDL.LU R5, [R1+0x21c] ;  /* 0x00021c0001057983 */ /* 0x000ee80000300800 */
[----:B------:R-:W4:Y:S01]  /*201a60*/  LDL.LU R29, [R1+0x34c] ;  /* 0x00034c00011d7983 */ /* 0x000f220000300800 */
[----:B------:R-:W-:-:S02]  /*201a70*/  LOP3.LUT R3, R3, 0xffff, RZ, 0xc0, !PT ;  /* 0x0000ffff03037812 */ /* 0x000fc400078ec0ff */
[----:B0-----:R-:W-:Y:S02]  /*201a80*/  PRMT R12, R11, 0x3340, R0 ;  /* 0x000033400b0c7816 */ /* 0x001fe40000000000 */
[----:B------:R-:W-:Y:S02]  /*201a90*/  PRMT R11, R9, 0x3340, R10 ;  /* 0x00003340090b7816 */ /* 0x000fe4000000000a */
[----:B------:R-:W-:Y:S02]  /*201aa0*/  LOP3.LUT R9, R6, 0xffff, RZ, 0xc0, !PT ;  /* 0x0000ffff06097812 */ /* 0x000fe400078ec0ff */
[----:B------:R-:W-:Y:S02]  /*201ab0*/  LOP3.LUT R7, R7, 0xffff, RZ, 0xc0, !PT ;  /* 0x0000ffff07077812 */ /* 0x000fe400078ec0ff */
[----:B------:R-:W-:Y:S02]  /*201ac0*/  PRMT R10, R9, 0x3340, R0 ;  /* 0x00003340090a7816 */ /* 0x000fe40000000000 */
[----:B------:R-:W-:-:S04]  /*201ad0*/  PRMT R6, R3, 0x3340, R7 ;  /* 0x0000334003067816 */ /* 0x000fc80000000007 */
[----:B------:R-:W-:Y:S02]  /*201ae0*/  PRMT R6, R6, 0x5410, R10 ;  /* 0x0000541006067816 */ /* 0x000fe4000000000a */
[----:B------:R-:W-:Y:S01]  /*201af0*/  IADD3 R10, P1, R2, R17, RZ ;  /* 0x00000011020a7210 */ /* 0x000fe20007f3e0ff */
[----:B------:R0:W-:Y:S04]  /*201b00*/  STL [R1+0x74dc], R11 ;  /* 0x0074dc0b01007387 */ /* 0x0001e80000100800 */
[----:B------:R-:W-:Y:S04]  /*201b10*/  STL [R1+0x9c], R12 ;  /* 0x00009c0c01007387 */ /* 0x000fe80000100800 */
[----:B------:R-:W-:Y:S01]  /*201b20*/  STL [R1+0x1cdc], R6 ;  /* 0x001cdc0601007387 */ /* 0x000fe20000100800 */
[----:B------:R-:W-:-:S02]  /*201b30*/  SHF.R.U32.HI R3, RZ, 0x8, R3 ;  /* 0x00000008ff037819 */ /* 0x000fc40000011603 */
[----:B------:R-:W-:Y:S01]  /*201b40*/  SHF.R.U32.HI R19, RZ, 0x8, R7 ;  /* 0x00000008ff137819 */ /* 0x000fe20000011607 */
[----:B0-----:R-:W-:-:S03]  /*201b50*/  IMAD.X R11, R4, 0x1, R15, P1 ;  /* 0x00000001040b7824 */ /* 0x001fc600008e060f */
[----:B------:R-:W-:Y:S02]  /*201b60*/  LOP3.LUT R19, R19, 0xffff, RZ, 0xc0, !PT ;  /* 0x0000ffff13137812 */ /* 0x000fe400078ec0ff */
[----:B------:R0:W-:Y:S01]  /*201b70*/  STL.64 [R1+0x1318], R10 ;  /* 0x0013180a01007387 */ /* 0x0001e20000100a00 */
[----:B------:R-:W-:-:S03]  /*201b80*/  IADD3 R26, P1, R2, R16, RZ ;  /* 0x00000010021a7210 */ /* 0x000fc60007f3e0ff */
[----:B0-----:R-:W4:Y:S04]  /*201b90*/  LDL.LU R10, [R1+0x3cc] ;  /* 0x0003cc00010a7983 */ /* 0x001f280000300800 */
[----:B------:R-:W4:Y:S04]  /*201ba0*/  LDL.LU R6, [R1+0x128] ;  /* 0x0001280001067983 */ /* 0x000f280000300800 */
[----:B------:R-:W4:Y:S01]  /*201bb0*/  LDL.LU R12, [R1+0x2b4] ;  /* 0x0002b400010c7983 */ /* 0x000f220000300800 */
[----:B------:R-:W-:-:S03]  /*201bc0*/  LOP3.LUT R11, R3, 0xffff, RZ, 0xc0, !PT ;  /* 0x0000ffff030b7812 */ /* 0x000fc600078ec0ff */
[----:B------:R-:W4:Y:S04]  /*201bd0*/  LDL.LU R7, [R1+0x5c0] ;  /* 0x0005c00001077983 */ /* 0x000f280000300800 */
[----:B------:R-:W4:Y:S04]  /*201be0*/  LDL.LU R13, [R1+0x7b4] ;  /* 0x0007b400010d7983 */ /* 0x000f280000300800 */
[----:B------:R-:W4:Y:S01]  /*201bf0*/  LDL.LU R3, [R1+0x6b0] ;  /* 0x0006b00001037983 */ /* 0x000f220000300800 */
[----:B------:R-:W-:Y:S01]  /*201c00*/  PRMT R11, R11, 0x3340, R19 ;  /* 0x000033400b0b7816 */ /* 0x000fe20000000013 */
[----:B------:R-:W-:-:S02]  /*201c10*/  IMAD.X R27, R4, 0x1, R14, P1 ;  /* 0x00000001041b7824 */ /* 0x000fc400008e060e */
[----:B------:R-:W-:Y:S04]  /*201c20*/  STL.64 [R1+0x7988], R16 ;  /* 0x0079881001007387 */ /* 0x000fe80000100a00 */
[----:B------:R-:W-:Y:S04]  /*201c30*/  STL [R1+0x564], R11 ;  /* 0x0005640b01007387 */ /* 0x000fe80000100800 */
[----:B------:R-:W4:Y:S04]  /*201c40*/  LDL.LU R4, [R1+0x79a8] ;  /* 0x0079a80001047983 */ /* 0x000f280000300800 */
[----:B------:R0:W-:Y:S04]  /*201c50*/  STL.64 [R1+0x1328], R26 ;  /* 0x0013281a01007387 */ /* 0x0001e80000100a00 */
[----:B0-----:R-:W4:Y:S01]  /*201c60*/  LDL.LU.64 R26, [R1+0x79a0] ;  /* 0x0079a000011a7983 */ /* 0x001f220000300a00 */
[----:B------:R-:W-:-:S04]  /*201c70*/  SHF.R.U32.HI R9, RZ, 0x8, R9 ;  /* 0x00000008ff097819 */ /* 0x000fc80000011609 */
[----:B------:R-:W-:-:S04]  /*201c80*/  LOP3.LUT R9, R9, 0xffff, RZ, 0xc0, !PT ;  /* 0x0000ffff09097812 */ /* 0x000fc800078ec0ff */
[----:B------:R-:W-:-:S05]  /*201c90*/  PRMT R9, R9, 0x3340, R0 ;  /* 0x0000334009097816 */ /* 0x000fca0000000000 */
[----:B------:R4:W-:Y:S01]  /*201ca0*/  STL [R1+0xa4], R9 ;  /* 0x0000a40901007387 */ /* 0x0009e20000100800 */
[----:B------:R-:W-:Y:S01]  /*201cb0*/  VIADD R2, R2, UR6 ;  /* 0x0000000602027c36 */ /* 0x000fe20008000000 */
[----:B------:R-:W-:Y:S01]  /*201cc0*/  ULDC UR6, c[0x0][0x248] ;  /* 0x0000920000067ab9 */ /* 0x000fe20000000800 */
[----:B--2---:R-:W-:Y:S02]  /*201cd0*/  LOP3.LUT R8, R8, 0xffff, RZ, 0xc0, !PT ;  /* 0x0000ffff08087812 */ /* 0x004fe400078ec0ff */
[----:B---3--:R-:W-:Y:S02]  /*201ce0*/  LOP3.LUT R5, R5, 0xffff, RZ, 0xc0, !PT ;  /* 0x0000ffff05057812 */ /* 0x008fe400078ec0ff */
[----:B----4-:R-:W-:Y:S02]  /*201cf0*/  LOP3.LUT R9, R29, 0xffff, RZ, 0xc0, !PT ;  /* 0x0000ffff1d097812 */ /* 0x010fe400078ec0ff */
[----:B------:R-:W-:Y:S02]  /*201d00*/  PRMT R16, R5, 0x3340, R0 ;  /* 0x0000334005107816 */ /* 0x000fe40000000000 */
[----:B------:R-:W-:-:S02]  /*201d10*/  PRMT R11, R8, 0x3340, R9 ;  /* 0x00003340080b7816 */ /* 0x000fc40000000009 */
[----:B------:R-:W-:Y:S02]  /*201d20*/  SHF.R.U32.HI R8, RZ, 0x8, R8 ;  /* 0x00000008ff087819 */ /* 0x000fe40000011608 */
[----:B------:R-:W-:Y:S02]  /*201d30*/  SHF.R.U32.HI R9, RZ, 0x8, R9 ;  /* 0x00000008ff097819 */ /* 0x000fe40000011609 */
[----:B------:R-:W-:Y:S02]  /*201d40*/  SHF.R.U32.HI R5, RZ, 0x8, R5 ;  /* 0x00000008ff057819 */ /* 0x000fe40000011605 */
[----:B------:R-:W-:Y:S02]  /*201d50*/  PRMT R11, R11, 0x5410, R16 ;  /* 0x000054100b0b7816 */ /* 0x000fe40000000010 */
[----:B------:R-:W-:Y:S02]  /*201d60*/  LOP3.LUT R8, R8, 0xffff, RZ, 0xc0, !PT ;  /* 0x0000ffff08087812 */ /* 0x000fe400078ec0ff */
[----:B------:R-:W-:-:S02]  /*201d70*/  LOP3.LUT R9, R9, 0xffff, RZ, 0xc0, !PT ;  /* 0x0000ffff09097812 */ /* 0x000fc400078ec0ff */
[----:B------:R-:W-:Y:S02]  /*201d80*/  LOP3.LUT R5, R5, 0xffff, RZ, 0xc0, !PT ;  /* 0x0000ffff05057812 */ /* 0x000fe400078ec0ff */
[----:B------:R-:W-:Y:S02]  /*201d90*/  PRMT R8, R8, 0x3340, R9 ;  /* 0x0000334008087816 */ /* 0x000fe40000000009 */
[----:B------:R-:W-:Y:S01]  /*201da0*/  PRMT R5, R5, 0x3340, R0 ;  /* 0x0000334005057816 */ /* 0x000fe20000000000 */
[----:B------:R0:W-:Y:S04]  /*201db0*/  STL [R1+0x1cd4], R11 ;  /* 0x001cd40b01007387 */ /* 0x0001e80000100800 */
[----:B------:R1:W-:Y:S04]  /*201dc0*/  STL [R1+0x42c], R8 ;  /* 0x00042c0801007387 */ /* 0x0003e80000100800 */
[----:B------:R2:W-:Y:S01]  /*201dd0*/  STL [R1+0xa8], R5 ;  /* 0x0000a80501007387 */ /* 0x0005e20000100800 */
[----:B0-----:R-:W-:-:S02]  /*201de0*/  LOP3.LUT R11, R10, 0xffff, RZ, 0xc0, !PT ;  /* 0x0000ffff0a0b7812 */ /* 0x001fc400078ec0ff */
[----:B------:R-:W-:Y:S02]  /*201df0*/  LOP3.LUT R6, R6, 0xffff, RZ, 0xc0, !PT ;  /* 0x0000ffff06067812 */ /* 0x000fe400078ec0ff */
[----:B------:R-:W-:Y:S02]  /*201e00*/  LOP3.LUT R12, R12, 0xffff, RZ, 0xc0, !PT ;  /* 0x0000ffff0c0c7812 */ /* 0x000fe400078ec0ff */
[----:B------:R-:W-:Y:S02]  /*201e10*/  LOP3.LUT R7, R7, 0xffff, RZ, 0xc0, !PT ;  /* 0x0000ffff07077812 */ /* 0x000fe400078ec0ff */
[----:B------:R-:W-:Y:S02]  /*201e20*/  LOP3.LUT R16, R13, 0xffff, RZ, 0xc0, !PT ;  /* 0x0000ffff0d107812 */ /* 0x000fe400078ec0ff */
[----:B------:R-:W-:Y:S02]  /*201e30*/  LOP3.LUT R17, R3, 0xffff, RZ, 0xc0, !PT ;  /* 0x0000ffff03117812 */ /* 0x000fe400078ec0ff */
[----:B-1----:R-:W-:-:S02]  /*201e40*/  PRMT R8, R6, 0x3340, R0 ;  /* 0x0000334006087816 */ /* 0x002fc40000000000 */
[----:B--2---:R-:W-:Y:S02]  /*201e50*/  PRMT R5, R11, 0x3340, R12 ;  /* 0x000033400b057816 */ /* 0x004fe4000000000c */
[----:B------:R-:W-:Y:S02]  /*201e60*/  PRMT R9, R7, 0x3340, R0 ;  /* 0x0000334007097816 */ /* 0x000fe40000000000 */
[----:B------:R-:W-:Y:S02]  /*201e70*/  PRMT R3, R16, 0x3340, R17 ;  /* 0x0000334010037816 */ /* 0x000fe40000000011 */
[----:B------:R-:W-:Y:S02]  /*201e80*/  PRMT R5, R5, 0x5410, R8 ;  /* 0x0000541005057816 */ /* 0x000fe40000000008 */
[----:B------:R-:W-:Y:S02]  /*201e90*/  PRMT R19, R3, 0x5410, R9 ;  /* 0x0000541003137816 */ /* 0x000fe40000000009 */
[----:B------:R-:W-:Y:S01]  /*201ea0*/  SHF.R.S32.HI R3, RZ, 0x1f, R2 ;  /* 0x0000001fff037819 */ /* 0x000fe20000011402 */
[----:B------:R0:W-:Y:S01]  /*201eb0*/  STL [R1+0x1cc8], R5 ;  /* 0x001cc80501007387 */ /* 0x0001e20000100800 */
[----:B------:R-:W-:-:S03]  /*201ec0*/  IADD3 R28, P1, R2, R27, RZ ;  /* 0x0000001b021c7210 */ /* 0x000fc60007f3e0ff */
[----:B0-----:R-:W2:Y:S04]  /*201ed0*/  LDL.LU R5, [R1+0x3d0] ;  /* 0x0003d00001057983 */ /* 0x001ea80000300800 */
[----:B------:R-:W3:Y:S01]  /*201ee0*/  LDL.LU R10, [R1+0x2b8] ;  /* 0x0002b800010a7983 */ /* 0x000ee20000300800 */
[----:B------:R-:W-:-:S03]  /*201ef0*/  IMAD.X R29, R3, 0x1, R26, P1 ;  /* 0x00000001031d7824 */ /* 0x000fc600008e061a */
[----:B------:R-:W4:Y:S04]  /*201f00*/  LDL.LU R8, [R1+0x7d4] ;  /* 0x0007d40001087983 */ /* 0x000f280000300800 */
[----:B------:R-:W4:Y:S04]  /*201f10*/  LDL.LU R13, [R1+0x5c4] ;  /* 0x0005c400010d7983 */ /* 0x000f280000300800 */
[----:B------:R-:W4:Y:S04]  /*201f20*/  LDL.LU R9, [R1+0x6b8] ;  /* 0x0006b80001097983 */ /* 0x000f280000300800 */
[----:B------:R-:W-:Y:S04]  /*201f30*/  STL [R1+0x1ccc], R19 ;  /* 0x001ccc1301007387 */ /* 0x000fe80000100800 */
[----:B------:R0:W-:Y:S04]  /*201f40*/  STL.64 [R1+0x1308], R28 ;  /* 0x0013081c01007387 */ /* 0x0001e80000100a00 */
[----:B0-----:R-:W4:Y:S01]  /*201f50*/  LDL.LU.64 R28, [R1+0x7998] ;  /* 0x00799800011c7983 */ /* 0x001f220000300a00 */
        /* <DEDUP_REMOVED lines=9> */
[----:B------:R-:W-:Y:S02]  /*201ff0*/  SHF.R.U32.HI R6, RZ, 0x8, R6 ;  /* 0x00000008ff067819 */ /* 0x000fe40000011606 */
[----:B------:R-:W-:Y:S02]  /*202000*/  PRMT R11, R11, 0x3340, R12 ;  /* 0x000033400b0b7816 */ /* 0x000fe4000000000c */
[----:B------:R-:W-:Y:S01]  /*202010*/  SHF.R.U32.HI R7, RZ, 0x8, R7 ;  /* 0x00000008ff077819 */ /* 0x000fe20000011607 */
[----:B------:R-:W-:Y:S01]  /*202020*/  STL [R1+0x6c4], R19 ;  /* 0x0006c41301007387 */ /* 0x000fe20000100800 */
[----:B------:R-:W-:-:S03]  /*202030*/  LOP3.LUT R6, R6, 0xffff, RZ, 0xc0, !PT ;  /* 0x0000ffff06067812 */ /* 0x000fc600078ec0ff */
[----:B------:R0:W-:Y:S02]  /*202040*/  STL [R1+0x6c0], R11 ;  /* 0x0006c00b01007387 */ /* 0x0001e40000100800 */
[----:B0-----:R-:W-:Y:S02]  /*202050*/  LOP3.LUT R11, R7, 0xffff, RZ, 0xc0, !PT ;  /* 0x0000ffff070b7812 */ /* 0x001fe400078ec0ff */
[----:B------:R-:W-:Y:S02]  /*202060*/  PRMT R7, R6, 0x3340, R0 ;  /* 0x0000334006077816 */ /* 0x000fe40000000000 */
[----:B--2---:R-:W-:Y:S02]  /*202070*/  LOP3.LUT R5, R5, 0xffff, RZ, 0xc0, !PT ;  /* 0x0000ffff05057812 */ /* 0x004fe400078ec0ff */
[----:B---3--:R-:W-:Y:S02]  /*202080*/  LOP3.LUT R10, R10, 0xffff, RZ, 0xc0, !PT ;  /* 0x0000ffff0a0a7812 */ /* 0x008fe400078ec0ff */
[----:B----4-:R-:W-:-:S05]  /*202090*/  IADD3 R16, P1, R2, R29, RZ ;  /* 0x0000001d02107210 */ /* 0x010fca0007f3e0ff */
[----:B------:R-:W-:-:S05]  /*2020a0*/  IMAD.X R17, R3, 0x1, R28, P1 ;  /* 0x0000000103117824 */ /* 0x000fca00008e061c */
[----:B------:R0:W-:Y:S04]  /*2020b0*/  STL.64 [R1+0x1310], R16 ;  /* 0x0013101001007387 */ /* 0x0001e80000100a00 */
[----:B------:R-:W2:Y:S04]  /*2020c0*/  LDL.LU R12, [R1+0x724] ;  /* 0x00072400010c7983 */ /* 0x000ea80000300800 */
[----:B------:R-:W3:Y:S04]  /*2020d0*/  LDL.LU R6, [R1+0x570] ;  /* 0x0005700001067983 */ /* 0x000ee80000300800 */
[----:B------:R1:W-:Y:S01]  /*2020e0*/  STL [R1+0xac], R7 ;  /* 0x0000ac0701007387 */ /* 0x0003e20000100800 */
[----:B------:R-:W-:-:S02]  /*2020f0*/  LOP3.LUT R19, R13, 0xffff, RZ, 0xc0, !PT ;  /* 0x0000ffff0d137812 */ /* 0x000fc400078ec0ff */
[--C-:B0-----:R-:W-:Y:S02]  /*202100*/  PRMT R16, R11, 0x3340, R0.reuse ;  /* 0x000033400b107816 */ /* 0x101fe40000000000 */
[----:B------:R-:W-:Y:S01]  /*202110*/  LOP3.LUT R11, R4, 0xffff, RZ, 0xc0, !PT ;  /* 0x0000ffff040b7812 */ /* 0x000fe200078ec0ff */
[----:B-1----:R-:W4:Y:S04]  /*202120*/  LDL.LU R7, [R1+0x628] ;  /* 0x0006280001077983 */ /* 0x002f280000300800 */
[----:B------:R-:W-:Y:S04]  /*202130*/  STL [R1+0xb0], R16 ;  /* 0x0000b01001007387 */ /* 0x000fe80000100800 */
[----:B------:R-:W4:Y:S01]  /*202140*/  LDL.LU R4, [R1+0x7990] ;  /* 0x0079900001047983 */ /* 0x000f220000300800 */
[----:B------:R-:W-:-:S03]  /*202150*/  PRMT R13, R11, 0x3340, R0 ;  /* 0x000033400b0d7816 */ /* 0x000fc60000000000 */
[----:B------:R0:W-:Y:S01]  /*202160*/  STL [R1+0x30d0], R11 ;  /* 0x0030d00b01007387 */ /* 0x0001e20000100800 */
[----:B------:R-:W-:Y:S02]  /*202170*/  LOP3.LUT R8, R8, 0xffff, RZ, 0xc0, !PT ;  /* 0x0000ffff08087812 */ /* 0x000fe400078ec0ff */
[----:B------:R-:W-:Y:S02]  /*202180*/  LOP3.LUT R9, R9, 0xffff, RZ, 0xc0, !PT ;  /* 0x0000ffff09097812 */ /* 0x000fe400078ec0ff */
[----:B0-----:R-:W-:-:S04]  /*202190*/  PRMT R11, R5, 0x3340, R10 ;  /* 0x00003340050b7816 */ /* 0x001fc8000000000a */
[----:B------:R-:W-:Y:S02]  /*2021a0*/  PRMT R16, R11, 0x5410, R13 ;  /* 0x000054100b107816 */ /* 0x000fe4000000000d */
[----:B------:R-:W-:Y:S02]  /*2021b0*/  PRMT R13, R19, 0x3340, R0 ;  /* 0x00003340130d7816 */ /* 0x000fe40000000000 */
[----:B------:R-:W-:Y:S01]  /*2021c0*/  PRMT R11, R8, 0x3340, R9 ;  /* 0x00003340080b7816 */ /* 0x000fe20000000009 */
[----:B------:R0:W-:Y:S03]  /*2021d0*/  STL [R1+0x2ffc], R16 ;  /* 0x002ffc1001007387 */ /* 0x0001e60000100800 */
[----:B------:R-:W-:Y:S02]  /*2021e0*/  PRMT R11, R11, 0x5410, R13 ;  /* 0x000054100b0b7816 */ /* 0x000fe4000000000d */
[----:B0-----:R-:W-:-:S03]  /*2021f0*/  IADD3 R16, P1, R2, R25, RZ ;  /* 0x0000001902107210 */ /* 0x001fc60007f3e0ff */
[----:B------:R0:W-:Y:S02]  /*202200*/  STL [R1+0x1cb8], R11 ;  /* 0x001cb80b01007387 */ /* 0x0001e40000100800 */
[----:B------:R-:W-:Y:S01]  /*202210*/  IMAD.X R17, R3, 0x1, R24, P1 ;  /* 0x0000000103117824 */ /* 0x000fe200008e0618 */
[----:B------:R-:W-:Y:S02]  /*202220*/  SHF.R.U32.HI R13, RZ, 0x8, R10 ;  /* 0x00000008ff0d7819 */ /* 0x000fe4000001160a */
[----:B0-----:R-:W-:Y:S02]  /*202230*/  SHF.R.U32.HI R11, RZ, 0x8, R5 ;  /* 0x00000008ff0b7819 */ /* 0x001fe40000011605 */
[----:B------:R-:W4:Y:S04]  /*202240*/  LDL.LU R5, [R1+0x48c] ;  /* 0x00048c0001057983 */ /* 0x000f280000300800 */
[----:B------:R-:W-:Y:S04]  /*202250*/  STL.64 [R1+0x12f8], R16 ;  /* 0x0012f81001007387 */ /* 0x000fe80000100a00 */
[----:B------:R-:W4:Y:S01]  /*202260*/  LDL.LU R10, [R1+0x35c] ;  /* 0x00035c00010a7983 */ /* 0x000f220000300800 */
[----:B------:R-:W-:-:S02]  /*202270*/  SHF.R.U32.HI R8, RZ, 0x8, R8 ;  /* 0x00000008ff087819 */ /* 0x000fc40000011608 */
[----:B------:R-:W-:Y:S02]  /*202280*/  SHF.R.U32.HI R9, RZ, 0x8, R9 ;  /* 0x00000008ff097819 */ /* 0x000fe40000011609 */
[----:B------:R-:W-:Y:S02]  /*202290*/  LOP3.LUT R11, R11, 0xffff, RZ, 0xc0, !PT ;  /* 0x0000ffff0b0b7812 */ /* 0x000fe400078ec0ff */
[----:B------:R-:W-:Y:S02]  /*2022a0*/  LOP3.LUT R13, R13, 0xffff, RZ, 0xc0, !PT ;  /* 0x0000ffff0d0d7812 */ /* 0x000fe400078ec0ff */
[----:B------:R-:W-:Y:S02]  /*2022b0*/  LOP3.LUT R8, R8, 0xffff, RZ, 0xc0, !PT ;  /* 0x0000ffff08087812 */ /* 0x000fe400078ec0ff */
[----:B------:R-:W-:Y:S02]  /*2022c0*/  LOP3.LUT R9, R9, 0xffff, RZ, 0xc0, !PT ;  /* 0x0000ffff09097812 */ /* 0x000fe400078ec0ff */
[----:B------:R-:W-:-:S02]  /*2022d0*/  PRMT R13, R11, 0x3340, R13 ;  /* 0x000033400b0d7816 */ /* 0x000fc4000000000d */
[----:B------:R-:W-:-:S03]  /*2022e0*/  PRMT R11, R8, 0x3340, R9 ;  /* 0x00003340080b7816 */ /* 0x000fc60000000009 */
[----:B------:R0:W-:Y:S04]  /*2022f0*/  STL [R1+0x74e0], R13 ;  /* 0x0074e00d01007387 */ /* 0x0001e80000100800 */
[----:B------:R4:W-:Y:S01]  /*202300*/  STL [R1+0x6b8], R11 ;  /* 0x0006b80b01007387 */ /* 0x0009e20000100800 */
[----:B0-----:R-:W-:Y:S02]  /*202310*/  SHF.R.U32.HI R13, RZ, 0x8, R19 ;  /* 0x00000008ff0d7819 */ /* 0x001fe40000011613 */
[----:B--2---:R-:W-:Y:S02]  /*202320*/  LOP3.LUT R9, R12, 0xffff, RZ, 0xc0, !PT ;  /* 0x0000ffff0c097812 */ /* 0x004fe400078ec0ff */
[----:B---3--:R-:W-:Y:S02]  /*202330*/  LOP3.LUT R8, R6, 0xffff, RZ, 0xc0, !PT ;  /* 0x0000ffff06087812 */ /* 0x008fe400078ec0ff */
[----:B----4-:R-:W-:-:S02]  /*202340*/  LOP3.LUT R11, R7, 0xffff, RZ, 0xc0, !PT ;  /* 0x0000ffff070b7812 */ /* 0x010fc400078ec0ff */
[----:B------:R-:W-:Y:S02]  /*202350*/  PRMT R7, R8, 0x3340, R0 ;  /* 0x0000334008077816 */ /* 0x000fe40000000000 */
[----:B------:R-:W-:Y:S02]  /*202360*/  PRMT R6, R9, 0x3340, R11 ;  /* 0x0000334009067816 */ /* 0x000fe4000000000b */
[----:B------:R-:W-:Y:S02]  /*202370*/  SHF.R.U32.HI R9, RZ, 0x8, R9 ;  /* 0x00000008ff097819 */ /* 0x000fe40000011609 */
[----:B------:R-:W-:Y:S02]  /*202380*/  SHF.R.U32.HI R11, RZ, 0x8, R11 ;  /* 0x00000008ff0b7819 */ /* 0x000fe4000001160b */
[----:B------:R-:W-:Y:S02]  /*202390*/  PRMT R12, R6, 0x5410, R7 ;  /* 0x00005410060c7816 */ /* 0x000fe40000000007 */
[----:B------:R-:W-:-:S02]  /*2023a0*/  IADD3 R6, P1, R2, R23, RZ ;  /* 0x0000001702067210 */ /* 0x000fc40007f3e0ff */
[----:B------:R-:W-:Y:S02]  /*2023b0*/  SHF.R.U32.HI R8, RZ, 0x8, R8 ;  /* 0x00000008ff087819 */ /* 0x000fe40000011608 */
[----:B------:R-:W-:Y:S02]  /*2023c0*/  LOP3.LUT R9, R9, 0xffff, RZ, 0xc0, !PT ;  /* 0x0000ffff09097812 */ /* 0x000fe400078ec0ff */
[----:B------:R-:W-:Y:S01]  /*2023d0*/  LOP3.LUT R11, R11, 0xffff, RZ, 0xc0, !PT ;  /* 0x0000ffff0b0b7812 */ /* 0x000fe200078ec0ff */
[----:B------:R-:W-:Y:S01]  /*2023e0*/  IMAD.X R7, R3, 0x1, R22, P1 ;  /* 0x0000000103077824 */ /* 0x000fe200008e0616 */
[----:B------:R0:W-:Y:S01]  /*2023f0*/  STL [R1+0x1cac], R12 ;  /* 0x001cac0c01007387 */ /* 0x0001e20000100800 */
[----:B------:R-:W-:Y:S02]  /*202400*/  LOP3.LUT R8, R8, 0xffff, RZ, 0xc0, !PT ;  /* 0x0000ffff08087812 */ /* 0x000fe400078ec0ff */
[----:B------:R-:W-:Y:S02]  /*202410*/  PRMT R11, R9, 0x3340, R11 ;  /* 0x00003340090b7816 */ /* 0x000fe4000000000b */
[----:B------:R-:W-:-:S02]  /*202420*/  LOP3.LUT R4, R4, 0xffff, RZ, 0xc0, !PT ;  /* 0x0000ffff04047812 */ /* 0x000fc400078ec0ff */
[----:B------:R-:W-:Y:S01]  /*202430*/  PRMT R8, R8, 0x3340, R0 ;  /* 0x0000334008087816 */ /* 0x000fe20000000000 */
[----:B0-----:R-:W2:Y:S04]  /*202440*/  LDL.LU R12, [R1+0x3e4] ;  /* 0x0003e400010c7983 */ /* 0x001ea80000300800 */
[----:B------:R0:W-:Y:S01]  /*202450*/  STL.64 [R1+0x1300], R6 ;  /* 0x0013000601007387 */ /* 0x0001e20000100a00 */
[----:B------:R-:W-:-:S03]  /*202460*/  IADD3 R16, P1, R2, R21, RZ ;  /* 0x0000001502107210 */ /* 0x000fc60007f3e0ff */
[----:B0-----:R-:W3:Y:S04]  /*202470*/  LDL.LU R6, [R1+0x17c] ;  /* 0x00017c0001067983 */ /* 0x001ee80000300800 */
[----:B------:R-:W4:Y:S04]  /*202480*/  LDL.LU R7, [R1+0x2cc] ;  /* 0x0002cc0001077983 */ /* 0x000f280000300800 */
[----:B------:R0:W-:Y:S04]  /*202490*/  STL [R1+0x558], R11 ;  /* 0x0005580b01007387 */ /* 0x0001e80000100800 */
[----:B------:R1:W-:Y:S01]  /*2024a0*/  STL [R1+0xb8], R8 ;  /* 0x0000b80801007387 */ /* 0x0003e20000100800 */
[----:B------:R-:W-:-:S02]  /*2024b0*/  LOP3.LUT R9, R5, 0xffff, RZ, 0xc0, !PT ;  /* 0x0000ffff05097812 */ /* 0x000fc400078ec0ff */
[----:B0-----:R-:W-:Y:S02]  /*2024c0*/  LOP3.LUT R11, R10, 0xffff, RZ, 0xc0, !PT ;  /* 0x0000ffff0a0b7812 */ /* 0x001fe400078ec0ff */
[----:B-1----:R-:W-:Y:S02]  /*2024d0*/  PRMT R8, R4, 0x3340, R0 ;  /* 0x0000334004087816 */ /* 0x002fe40000000000 */
[----:B------:R-:W-:Y:S01]  /*2024e0*/  PRMT R5, R9, 0x3340, R11 ;  /* 0x0000334009057816 */ /* 0x000fe2000000000b */
[----:B------:R-:W-:-:S03]  /*2024f0*/  IMAD.X R17, R3, 0x1, R20, P1 ;  /* 0x0000000103117824 */ /* 0x000fc600008e0614 */
[----:B------:R-:W-:-:S05]  /*202500*/  PRMT R5, R5, 0x5410, R8 ;  /* 0x0000541005057816 */ /* 0x000fca0000000008 */
[----:B------:R-:W-:Y:S04]  /*202510*/  STL [R1+0x1cb0], R5 ;  /* 0x001cb00501007387 */ /* 0x000fe80000100800 */
[----:B------:R0:W-:Y:S04]  /*202520*/  STL.64 [R1+0x12f0], R16 ;  /* 0x0012f01001007387 */ /* 0x0001e80000100a00 */
[----:B0-----:R-:W4:Y:S04]  /*202530*/  LDL.LU.64 R16, [R1+0x7988] ;  /* 0x0079880001107983 */ /* 0x001f280000300a00 */
[----:B------:R-:W4:Y:S04]  /*202540*/  LDL.LU R8, [R1+0x490] ;  /* 0x0004900001087983 */ /* 0x000f280000300800 */
[----:B------:R-:W4:Y:S04]  /*202550*/  LDL.LU R5, [R1+0x248] ;  /* 0x0002480001057983 */ /* 0x000f280000300800 */
        /* <DEDUP_REMOVED lines=14> */
[----:B----4-:R-:W-:Y:S02]  /*202640*/  LOP3.LUT R11, R7, 0xffff, RZ, 0xc0, !PT ;  /* 0x0000ffff070b7812 */ /* 0x010fe400078ec0ff */
[----:B------:R-:W-:-:S02]  /*202650*/  PRMT R12, R6, 0x3340, R0 ;  /* 0x00003340060c7816 */ /* 0x000fc40000000000 */
[----:B------:R-:W-:-:S04]  /*202660*/  PRMT R7, R9, 0x3340, R11 ;  /* 0x0000334009077816 */ /* 0x000fc8000000000b */
[----:B------:R-:W-:-:S05]  /*202670*/  PRMT R7, R7, 0x5410, R12 ;  /* 0x0000541007077816 */ /* 0x000fca000000000c */
[----:B------:R-:W-:Y:S01]  /*202680*/  STL [R1+0x1ca8], R7 ;  /* 0x001ca80701007387 */ /* 0x000fe20000100800 */
[----:B------:R-:W-:-:S05]  /*202690*/  IADD3 R12, P1, R2, R19, RZ ;  /* 0x00000013020c7210 */ /* 0x000fca0007f3e0ff */
[----:B------:R-:W-:-:S05]  /*2026a0*/  IMAD.X R13, R3, 0x1, R18, P1 ;  /* 0x00000001030d7824 */ /* 0x000fca00008e0612 */
[----:B------:R0:W-:Y:S04]  /*2026b0*/  STL.64 [R1+0x12e8], R12 ;  /* 0x0012e80c01007387 */ /* 0x0001e80000100a00 */
[----:B0-----:R-:W2:Y:S01]  /*2026c0*/  LDL.LU R12, [R1+0x804] ;  /* 0x00080400010c7983 */ /* 0x001ea20000300800 */
[----:B------:R-:W-:-:S03]  /*2026d0*/  SHF.R.U32.HI R13, RZ, 0x8, R4 ;  /* 0x00000008ff0d7819 */ /* 0x000fc60000011604 */
[----:B------:R-:W3:Y:S04]  /*2026e0*/  LDL.LU R7, [R1+0x5d8] ;  /* 0x0005d80001077983 */ /* 0x000ee80000300800 */
[----:B------:R-:W4:Y:S01]  /*2026f0*/  LDL.LU R4, [R1+0x6f0] ;  /* 0x0006f00001047983 */ /* 0x000f220000300800 */
[----:B------:R-:W-:Y:S02]  /*202700*/  SHF.R.U32.HI R9, RZ, 0x8, R9 ;  /* 0x00000008ff097819 */ /* 0x000fe40000011609 */
[----:B------:R-:W-:Y:S02]  /*202710*/  SHF.R.U32.HI R11, RZ, 0x8, R11 ;  /* 0x00000008ff0b7819 */ /* 0x000fe4000001160b */
[----:B------:R-:W-:Y:S02]  /*202720*/  LOP3.LUT R13, R13, 0xffff, RZ, 0xc0, !PT ;  /* 0x0000ffff0d0d7812 */ /* 0x000fe400078ec0ff */
[----:B------:R-:W-:-:S02]  /*202730*/  LOP3.LUT R9, R9, 0xffff, RZ, 0xc0, !PT ;  /* 0x0000ffff09097812 */ /* 0x000fc400078ec0ff */
[----:B------:R-:W-:Y:S02]  /*202740*/  LOP3.LUT R11, R11, 0xffff, RZ, 0xc0, !PT ;  /* 0x0000ffff0b0b7812 */ /* 0x000fe400078ec0ff */
[----:B------:R-:W-:Y:S02]  /*202750*/  PRMT R13, R13, 0x3340, R0 ;  /* 0x000033400d0d7816 */ /* 0x000fe40000000000 */
[----:B------:R-:W-:-:S03]  /*202760*/  PRMT R9, R9, 0x3340, R11 ;  /* 0x0000334009097816 */ /* 0x000fc6000000000b */
[----:B------:R-:W-:Y:S04]  /*202770*/  STL [R1+0xbc], R13 ;  /* 0x0000bc0d01007387 */ /* 0x000fe80000100800 */
[----:B------:R0:W-:Y:S01]  /*202780*/  STL [R1+0x6b0], R9 ;  /* 0x0006b00901007387 */ /* 0x0001e20000100800 */
[----:B------:R-:W-:Y:S02]  /*202790*/  LOP3.LUT R8, R8, 0xffff, RZ, 0xc0, !PT ;  /* 0x0000ffff08087812 */ /* 0x000fe400078ec0ff */
[----:B------:R-:W-:-:S04]  /*2027a0*/  LOP3.LUT R5, R5, 0xffff, RZ, 0xc0, !PT ;  /* 0x0000ffff05057812 */ /* 0x000fc800078ec0ff */
[----:B------:R-:W-:Y:S02]  /*2027b0*/  PRMT R11, R5, 0x3340, R0 ;  /* 0x00003340050b7816 */ /* 0x000fe40000000000 */
[----:B0-----:R-:W-:-:S04]  /*2027c0*/  LOP3.LUT R9, R10, 0xffff, RZ, 0xc0, !PT ;  /* 0x0000ffff0a097812 */ /* 0x001fc800078ec0ff */
[--C-:B------:R-:W-:Y:S02]  /*2027d0*/  PRMT R10, R8, 0x3340, R9.reuse ;  /* 0x00003340080a7816 */ /* 0x100fe40000000009 */
[----:B------:R-:W-:Y:S02]  /*2027e0*/  SHF.R.U32.HI R8, RZ, 0x8, R8 ;  /* 0x00000008ff087819 */ /* 0x000fe40000011608 */
[----:B------:R-:W-:Y:S02]  /*2027f0*/  SHF.R.U32.HI R9, RZ, 0x8, R9 ;  /* 0x00000008ff097819 */ /* 0x000fe40000011609 */
[----:B------:R-:W-:Y:S02]  /*202800*/  PRMT R13, R10, 0x5410, R11 ;  /* 0x000054100a0d7816 */ /* 0x000fe4000000000b */
[----:B------:R-:W-:Y:S02]  /*202810*/  IADD3 R10, P1, R2, R17, RZ ;  /* 0x00000011020a7210 */ /* 0x000fe40007f3e0ff */
[----:B------:R-:W-:-:S02]  /*202820*/  LOP3.LUT R8, R8, 0xffff, RZ, 0xc0, !PT ;  /* 0x0000ffff08087812 */ /* 0x000fc400078ec0ff */
[----:B------:R-:W-:Y:S01]  /*202830*/  LOP3.LUT R9, R9, 0xffff, RZ, 0xc0, !PT ;  /* 0x0000ffff09097812 */ /* 0x000fe200078ec0ff */
[----:B------:R-:W-:Y:S01]  /*202840*/  IMAD.X R11, R3, 0x1, R15, P1 ;  /* 0x00000001030b7824 */ /* 0x000fe200008e060f */
[----:B------:R0:W-:Y:S01]  /*202850*/  STL [R1+0x1c94], R13 ;  /* 0x001c940d01007387 */ /* 0x0001e20000100800 */
[----:B------:R-:W-:-:S03]  /*202860*/  SHF.R.U32.HI R5, RZ, 0x8, R5 ;  /* 0x00000008ff057819 */ /* 0x000fc60000011605 */
[----:B------:R1:W-:Y:S01]  /*202870*/  STL.64 [R1+0x12d8], R10 ;  /* 0x0012d80a01007387 */ /* 0x0003e20000100a00 */
[----:B0-----:R-:W-:Y:S02]  /*202880*/  PRMT R13, R8, 0x3340, R9 ;  /* 0x00003340080d7816 */ /* 0x001fe40000000009 */
[----:B------:R-:W-:Y:S01]  /*202890*/  IADD3 R8, P1, R2, R16, RZ ;  /* 0x0000001002087210 */ /* 0x000fe20007f3e0ff */
[----:B-1----:R-:W4:Y:S04]  /*2028a0*/  LDL.LU R10, [R1+0x420] ;  /* 0x00042000010a7983 */ /* 0x002f280000300800 */
[----:B------:R-:W4:Y:S04]  /*2028b0*/  LDL.LU R11, [R1+0x2d8] ;  /* 0x0002d800010b7983 */ /* 0x000f280000300800 */
[----:B------:R-:W-:Y:S04]  /*2028c0*/  STL.64 [R1+0x7968], R16 ;  /* 0x0079681001007387 */ /* 0x000fe80000100a00 */
[----:B------:R-:W-:Y:S01]  /*2028d0*/  STL [R1+0x54c], R13 ;  /* 0x00054c0d01007387 */ /* 0x000fe20000100800 */
[----:B------:R-:W-:Y:S01]  /*2028e0*/  IMAD.X R9, R3, 0x1, R14, P1 ;  /* 0x0000000103097824 */ /* 0x000fe200008e060e */
[----:B------:R-:W-:-:S02]  /*2028f0*/  LOP3.LUT R5, R5, 0xffff, RZ, 0xc0, !PT ;  /* 0x0000ffff05057812 */ /* 0x000fc400078ec0ff */
[----:B------:R-:W4:Y:S04]  /*202900*/  LDL.LU R3, [R1+0x797c] ;  /* 0x00797c0001037983 */ /* 0x000f280000300800 */
[----:B------:R0:W-:Y:S02]  /*202910*/  STL.64 [R1+0x12e0], R8 ;  /* 0x0012e00801007387 */ /* 0x0001e40000100a00 */
[----:B0-----:R-:W-:-:S05]  /*202920*/  PRMT R8, R5, 0x3340, R0 ;  /* 0x0000334005087816 */ /* 0x001fca0000000000 */
[----:B------:R0:W-:Y:S01]  /*202930*/  STL [R1+0xc0], R8 ;  /* 0x0000c00801007387 */ /* 0x0001e20000100800 */
[----:B------:R-:W-:-:S04]  /*202940*/  SHF.R.U32.HI R6, RZ, 0x8, R6 ;  /* 0x00000008ff067819 */ /* 0x000fc80000011606 */
[----:B------:R-:W-:Y:S02]  /*202950*/  LOP3.LUT R17, R6, 0xffff, RZ, 0xc0, !PT ;  /* 0x0000ffff06117812 */ /* 0x000fe400078ec0ff */
[----:B--2---:R-:W-:Y:S02]  /*202960*/  LOP3.LUT R5, R12, 0xffff, RZ, 0xc0, !PT ;  /* 0x0000ffff0c057812 */ /* 0x004fe400078ec0ff */
[----:B---3--:R-:W-:Y:S02]  /*202970*/  LOP3.LUT R13, R7, 0xffff, RZ, 0xc0, !PT ;  /* 0x0000ffff070d7812 */ /* 0x008fe400078ec0ff */
[----:B----4-:R-:W-:Y:S02]  /*202980*/  LOP3.LUT R4, R4, 0xffff, RZ, 0xc0, !PT ;  /* 0x0000ffff04047812 */ /* 0x010fe400078ec0ff */
[----:B0-----:R-:W-:Y:S02]  /*202990*/  PRMT R8, R13, 0x3340, R0 ;  /* 0x000033400d087816 */ /* 0x001fe40000000000 */
[----:B------:R-:W-:-:S04]  /*2029a0*/  PRMT R7, R5, 0x3340, R4 ;  /* 0x0000334005077816 */ /* 0x000fc80000000004 */
[----:B------:R-:W-:Y:S02]  /*2029b0*/  PRMT R7, R7, 0x5410, R8 ;  /* 0x0000541007077816 */ /* 0x000fe40000000008 */
[----:B------:R-:W-:-:S03]  /*2029c0*/  SHF.R.U32.HI R4, RZ, 0x8, R4 ;  /* 0x00000008ff047819 */ /* 0x000fc60000011604 */
[----:B------:R0:W-:Y:S04]  /*2029d0*/  STL [R1+0x1c8c], R7 ;  /* 0x001c8c0701007387 */ /* 0x0001e80000100800 */
[----:B------:R-:W2:Y:S04]  /*2029e0*/  LDL.LU R12, [R1+0x814] ;  /* 0x00081400010c7983 */ /* 0x000ea80000300800 */
[----:B------:R-:W3:Y:S04]  /*2029f0*/  LDL.LU R8, [R1+0x5e0] ;  /* 0x0005e00001087983 */ /* 0x000ee80000300800 */
[----:B------:R-:W4:Y:S04]  /*202a00*/  LDL.LU R9, [R1+0x6fc] ;  /* 0x0006fc0001097983 */ /* 0x000f280000300800 */
[----:B------:R-:W2:Y:S01]  /*202a10*/  LDL.LU R6, [R1+0x76c] ;  /* 0x00076c0001067983 */ /* 0x000ea20000300800 */
[----:B------:R-:W-:-:S03]  /*202a20*/  LOP3.LUT R16, R4, 0xffff, RZ, 0xc0, !PT ;  /* 0x0000ffff04107812 */ /* 0x000fc600078ec0ff */
[----:B0-----:R-:W3:Y:S04]  /*202a30*/  LDL.LU R7, [R1+0x57c] ;  /* 0x00057c0001077983 */ /* 0x001ee80000300800 */
[----:B------:R-:W3:Y:S01]  /*202a40*/  LDL.LU R4, [R1+0x6a0] ;  /* 0x0006a00001047983 */ /* 0x000ee20000300800 */
[----:B------:R-:W-:Y:S02]  /*202a50*/  SHF.R.U32.HI R5, RZ, 0x8, R5 ;  /* 0x00000008ff057819 */ /* 0x000fe40000011605 */
[----:B------:R-:W-:Y:S02]  /*202a60*/  PRMT R17, R17, 0x3340, R0 ;  /* 0x0000334011117816 */ /* 0x000fe40000000000 */
[----:B------:R-:W-:-:S04]  /*202a70*/  LOP3.LUT R5, R5, 0xffff, RZ, 0xc0, !PT ;  /* 0x0000ffff05057812 */ /* 0x000fc800078ec0ff */
[----:B------:R-:W-:Y:S01]  /*202a80*/  PRMT R16, R5, 0x3340, R16 ;  /* 0x0000334005107816 */ /* 0x000fe20000000010 */
[----:B------:R-:W-:Y:S01]  /*202a90*/  STL [R1+0xc4], R17 ;  /* 0x0000c41101007387 */ /* 0x000fe20000100800 */
[----:B------:R-:W-:Y:S01]  /*202aa0*/  VIADD R2, R2, UR6 ;  /* 0x0000000602027c36 */ /* 0x000fe20008000000 */
[----:B------:R-:W-:Y:S01]  /*202ab0*/  SHF.R.U32.HI R13, RZ, 0x8, R13 ;  /* 0x00000008ff0d7819 */ /* 0x000fe2000001160d */
[----:B------:R-:W-:-:S03]  /*202ac0*/  ULDC UR6, c[0x0][0x248] ;  /* 0x0000920000067ab9 */ /* 0x000fc60000000800 */
[----:B------:R-:W-:Y:S02]  /*202ad0*/  LOP3.LUT R13, R13, 0xffff, RZ, 0xc0, !PT ;  /* 0x0000ffff0d0d7812 */ /* 0x000fe400078ec0ff */
[----:B------:R-:W-:Y:S02]  /*202ae0*/  LOP3.LUT R10, R10, 0xffff, RZ, 0xc0, !PT ;  /* 0x0000ffff0a0a7812 */ /* 0x000fe400078ec0ff */
[----:B------:R-:W-:Y:S02]  /*202af0*/  LOP3.LUT R11, R11, 0xffff, RZ, 0xc0, !PT ;  /* 0x0000ffff0b0b7812 */ /* 0x000fe400078ec0ff */
[----:B------:R-:W-:Y:S02]  /*202b00*/  LOP3.LUT R5, R3, 0xffff, RZ, 0xc0, !PT ;  /* 0x0000ffff03057812 */ /* 0x000fe400078ec0ff */
[----:B------:R-:W3:Y:S04]  /*202b10*/  LDL.LU R3, [R1+0x7978] ;  /* 0x0079780001037983 */ /* 0x000ee80000300800 */
[----:B------:R0:W-:Y:S04]  /*202b20*/  STL [R1+0x6ac], R16 ;  /* 0x0006ac1001007387 */ /* 0x0001e80000100800 */
[----:B------:R1:W-:Y:S01]  /*202b30*/  STL [R1+0x7788], R5 ;  /* 0x0077880501007387 */ /* 0x0003e20000100800 */
[----:B0-----:R-:W-:-:S02]  /*202b40*/  PRMT R16, R5, 0x3340, R0 ;  /* 0x0000334005107816 */ /* 0x001fc40000000000 */
[--C-:B-1----:R-:W-:Y:S02]  /*202b50*/  PRMT R5, R10, 0x3340, R11.reuse ;  /* 0x000033400a057816 */ /* 0x102fe4000000000b */
[----:B------:R-:W-:Y:S02]  /*202b60*/  SHF.R.U32.HI R10, RZ, 0x8, R10 ;  /* 0x00000008ff0a7819 */ /* 0x000fe4000001160a */
[----:B------:R-:W-:Y:S02]  /*202b70*/  SHF.R.U32.HI R11, RZ, 0x8, R11 ;  /* 0x00000008ff0b7819 */ /* 0x000fe4000001160b */
[----:B------:R-:W-:Y:S02]  /*202b80*/  PRMT R20, R5, 0x5410, R16 ;  /* 0x0000541005147816 */ /* 0x000fe40000000010 */
[----:B------:R-:W-:Y:S02]  /*202b90*/  SHF.R.S32.HI R5, RZ, 0x1f, R2 ;  /* 0x0000001fff057819 */ /* 0x000fe40000011402 */
[----:B------:R-:W-:-:S02]  /*202ba0*/  IADD3 R16, P1, R2, R27, RZ ;  /* 0x0000001b02107210 */ /* 0x000fc40007f3e0ff */
[----:B------:R-:W-:Y:S02]  /*202bb0*/  LOP3.LUT R10, R10, 0xffff, RZ, 0xc0, !PT ;  /* 0x0000ffff0a0a7812 */ /* 0x000fe400078ec0ff */
[----:B------:R-:W-:Y:S02]  /*202bc0*/  LOP3.LUT R11, R11, 0xffff, RZ, 0xc0, !PT ;  /* 0x0000ffff0b0b7812 */ /* 0x000fe400078ec0ff */
[----:B------:R-:W-:Y:S01]  /*202bd0*/  PRMT R13, R13, 0x3340, R0 ;  /* 0x000033400d0d7816 */ /* 0x000fe20000000000 */
[----:B------:R-:W-:Y:S01]  /*202be0*/  IMAD.X R17, R5, 0x1, R26, P1 ;  /* 0x0000000105117824 */ /* 0x000fe200008e061a */
[----:B------:R-:W-:Y:S01]  /*202bf0*/  PRMT R10, R10, 0x3340, R11 ;  /* 0x000033400a0a7816 */ /* 0x000fe2000000000b */
[----:B------:R-:W-:Y:S04]  /*202c00*/  STL [R1+0x2ff0], R20 ;  /* 0x002ff01401007387 */ /* 0x000fe80000100800 */
[----:B------:R-:W-:Y:S04]  /*202c10*/  STL.64 [R1+0x12d0], R16 ;  /* 0x0012d01001007387 */ /* 0x000fe80000100a00 */
[----:B------:R-:W-:Y:S04]  /*202c20*/  STL [R1+0x74e4], R10 ;  /* 0x0074e40a01007387 */ /* 0x000fe80000100800 */
[----:B------:R4:W-:Y:S02]  /*202c30*/  STL [R1+0xc8], R13 ;  /* 0x0000c80d01007387 */ /* 0x0009e40000100800 */
[----:B----4-:R-:W-:-:S02]  /*202c40*/  LOP3.LUT R13, R9, 0xffff, RZ, 0xc0, !PT ;  /* 0x0000ffff090d7812 */ /* 0x010fc400078ec0ff */
[----:B--2---:R-:W-:Y:S02]  /*202c50*/  LOP3.LUT R10, R6, 0xffff, RZ, 0xc0, !PT ;  /* 0x0000ffff060a7812 */ /* 0x004fe400078ec0ff */
[----:B---3--:R-:W-:Y:S02]  /*202c60*/  LOP3.LUT R9, R7, 0xffff, RZ, 0xc0, !PT ;  /* 0x0000ffff07097812 */ /* 0x008fe400078ec0ff */
[----:B------:R-:W-:Y:S01]  /*202c70*/  LOP3.LUT R11, R4, 0xffff, RZ, 0xc0, !PT ;  /* 0x0000ffff040b7812 */ /* 0x000fe200078ec0ff */
[----:B------:R-:W2:Y:S04]  /*202c80*/  LDL.LU R7, [R1+0x4a4] ;  /* 0x0004a40001077983 */ /* 0x000ea80000300800 */
[----:B------:R-:W3:Y:S04]  /*202c90*/  LDL.LU R6, [R1+0x26c] ;  /* 0x00026c0001067983 */ /* 0x000ee80000300800 */
[----:B------:R-:W4:Y:S01]  /*202ca0*/  LDL.LU R4, [R1+0x388] ;  /* 0x0003880001047983 */ /* 0x000f220000300800 */
[----:B------:R-:W-:-:S02]  /*202cb0*/  LOP3.LUT R12, R12, 0xffff, RZ, 0xc0, !PT ;  /* 0x0000ffff0c0c7812 */ /* 0x000fc400078ec0ff */
[----:B------:R-:W-:Y:S02]  /*202cc0*/  LOP3.LUT R8, R8, 0xffff, RZ, 0xc0, !PT ;  /* 0x0000ffff08087812 */ /* 0x000fe400078ec0ff */
[----:B------:R-:W-:Y:S02]  /*202cd0*/  PRMT R16, R12, 0x3340, R13 ;  /* 0x000033400c107816 */ /* 0x000fe4000000000d */
[----:B------:R-:W-:Y:S02]  /*202ce0*/  PRMT R17, R8, 0x3340, R0 ;  /* 0x0000334008117816 */ /* 0x000fe40000000000 */
[----:B------:R-:W-:Y:S02]  /*202cf0*/  SHF.R.U32.HI R12, RZ, 0x8, R12 ;  /* 0x00000008ff0c7819 */ /* 0x000fe4000001160c */
[----:B------:R-:W-:Y:S02]  /*202d00*/  PRMT R20, R16, 0x5410, R17 ;  /* 0x0000541010147816 */ /* 0x000fe40000000011 */
[----:B------:R-:W-:-:S02]  /*202d10*/  PRMT R17, R9, 0x3340, R0 ;  /* 0x0000334009117816 */ /* 0x000fc40000000000 */
[----:B------:R-:W-:Y:S02]  /*202d20*/  PRMT R16, R10, 0x3340, R11 ;  /* 0x000033400a107816 */ /* 0x000fe4000000000b */
[----:B------:R-:W-:Y:S02]  /*202d30*/  SHF.R.U32.HI R13, RZ, 0x8, R13 ;  /* 0x00000008ff0d7819 */ /* 0x000fe4000001160d */
[----:B------:R-:W-:Y:S02]  /*202d40*/  SHF.R.U32.HI R10, RZ, 0x8, R10 ;  /* 0x00000008ff0a7819 */ /* 0x000fe4000001160a */
[----:B------:R-:W-:Y:S01]  /*202d50*/  SHF.R.U32.HI R11, RZ, 0x8, R11 ;  /* 0x00000008ff0b7819 */ /* 0x000fe2000001160b */
[----:B------:R0:W-:Y:S01]  /*202d60*/  STL [R1+0x1c70], R20 ;  /* 0x001c701401007387 */ /* 0x0001e20000100800 */
[----:B------:R-:W-:Y:S02]  /*202d70*/  LOP3.LUT R12, R12, 0xffff, RZ, 0xc0, !PT ;  /* 0x0000ffff0c0c7812 */ /* 0x000fe400078ec0ff */
[----:B------:R-:W-:-:S02]  /*202d80*/  LOP3.LUT R13, R13, 0xffff, RZ, 0xc0, !PT ;  /* 0x0000ffff0d0d7812 */ /* 0x000fc400078ec0ff */
[----:B------:R-:W-:Y:S02]  /*202d90*/  LOP3.LUT R10, R10, 0xffff, RZ, 0xc0, !PT ;  /* 0x0000ffff0a0a7812 */ /* 0x000fe400078ec0ff */
[----:B------:R-:W-:Y:S02]  /*202da0*/  LOP3.LUT R11, R11, 0xffff, RZ, 0xc0, !PT ;  /* 0x0000ffff0b0b7812 */ /* 0x000fe400078ec0ff */
[----:B0-----:R-:W-:Y:S02]  /*202db0*/  PRMT R20, R16, 0x5410, R17 ;  /* 0x0000541010147816 */ /* 0x001fe40000000011 */
[----:B------:R-:W-:Y:S02]  /*202dc0*/  IADD3 R16, P1, R2, R29, RZ ;  /* 0x0000001d02107210 */ /* 0x000fe40007f3e0ff */
[----:B------:R-:W-:Y:S02]  /*202dd0*/  PRMT R13, R12, 0x3340, R13 ;  /* 0x000033400c0d7816 */ /* 0x000fe4000000000d */
[----:B------:R-:W-:Y:S01]  /*202de0*/  PRMT R12, R10, 0x3340, R11 ;  /* 0x000033400a0c7816 */ /* 0x000fe2000000000b */
[C---:B------:R-:W-:Y:S01]  /*202df0*/  IMAD.X R17, R5.reuse, 0x1, R28, P1 ;  /* 0x0000000105117824 */ /* 0x040fe200008e061c */
[----:B------:R-:W-:Y:S01]  /*202e00*/  IADD3 R10, P1, R2, R25, RZ ;  /* 0x00000019020a7210 */ /* 0x000fe20007f3e0ff */
[----:B------:R-:W-:Y:S04]  /*202e10*/  STL [R1+0x1c74], R20 ;  /* 0x001c741401007387 */ /* 0x000fe80000100800 */
[----:B------:R-:W-:Y:S01]  /*202e20*/  STL.64 [R1+0x12c8], R16 ;  /* 0x0012c81001007387 */ /* 0x000fe20000100a00 */
[----:B------:R-:W-:-:S03]  /*202e30*/  IMAD.X R11, R5, 0x1, R24, P1 ;  /* 0x00000001050b7824 */ /* 0x000fc600008e0618 */
[----:B------:R-:W-:Y:S04]  /*202e40*/  STL [R1+0x690], R13 ;  /* 0x0006900d01007387 */ /* 0x000fe80000100800 */
[----:B------:R-:W-:Y:S04]  /*202e50*/  STL [R1+0x548], R12 ;  /* 0x0005480c01007387 */ /* 0x000fe80000100800 */
[----:B------:R0:W-:Y:S01]  /*202e60*/  STL.64 [R1+0x12c0], R10 ;  /* 0x0012c00a01007387 */ /* 0x0001e20000100a00 */
[----:B------:R-:W-:Y:S02]  /*202e70*/  SHF.R.U32.HI R9, RZ, 0x8, R9 ;  /* 0x00000008ff097819 */ /* 0x000fe40000011609 */
[----:B------:R-:W-:-:S02]  /*202e80*/  SHF.R.U32.HI R8, RZ, 0x8, R8 ;  /* 0x00000008ff087819 */ /* 0x000fc40000011608 */
[----:B------:R-:W-:Y:S02]  /*202e90*/  LOP3.LUT R9, R9, 0xffff, RZ, 0xc0, !PT ;  /* 0x0000ffff09097812 */ /* 0x000fe400078ec0ff */
[----:B------:R-:W-:Y:S01]  /*202ea0*/  LOP3.LUT R8, R8, 0xffff, RZ, 0xc0, !PT ;  /* 0x0000ffff08087812 */ /* 0x000fe200078ec0ff */
[----:B0-----:R-:W4:Y:S04]  /*202eb0*/  LDL.LU R11, [R1+0x4a8] ;  /* 0x0004a800010b7983 */ /* 0x001f280000300800 */
[----:B------:R-:W4:Y:S04]  /*202ec0*/  LDL.LU R17, [R1+0x270] ;  /* 0x0002700001117983 */ /* 0x000f280000300800 */
[----:B------:R-:W4:Y:S04]  /*202ed0*/  LDL.LU R13, [R1+0x38c] ;  /* 0x00038c00010d7983 */ /* 0x000f280000300800 */
[----:B------:R-:W-:Y:S01]  /*202ee0*/  STL.64 [R1+0x7958], R24 ;  /* 0x0079581801007387 */ /* 0x000fe20000100a00 */
[----:B------:R-:W-:-:S02]  /*202ef0*/  PRMT R9, R9, 0x3340, R0 ;  /* 0x0000334009097816 */ /* 0x000fc40000000000 */
[----:B------:R-:W-:Y:S02]  /*202f00*/  PRMT R8, R8, 0x3340, R0 ;  /* 0x0000334008087816 */ /* 0x000fe40000000000 */
[----:B------:R-:W-:Y:S01]  /*202f10*/  IADD3 R20, P1, R2, R23, RZ ;  /* 0x0000001702147210 */ /* 0x000fe20007f3e0ff */
[----:B------:R0:W-:Y:S04]  /*202f20*/  STL [R1+0xd0], R9 ;  /* 0x0000d00901007387 */ /* 0x0001e80000100800 */
[----:B------:R1:W-:Y:S01]  /*202f30*/  STL [R1+0xcc], R8 ;  /* 0x0000cc0801007387 */ /* 0x0003e20000100800 */
[----:B------:R-:W-:-:S03]  /*202f40*/  IMAD.X R21, R5, 0x1, R22, P1 ;  /* 0x0000000105157824 */ /* 0x000fc600008e0616 */
[----:B0-----:R-:W4:Y:S04]  /*202f50*/  LDL.LU R9, [R1+0x43c] ;  /* 0x00043c0001097983 */ /* 0x001f280000300800 */
[----:B-1----:R-:W4:Y:S01]  /*202f60*/  LDL.LU R8, [R1+0x1b4] ;  /* 0x0001b40001087983 */ /* 0x002f220000300800 */
[----:B--2---:R-:W-:Y:S02]  /*202f70*/  LOP3.LUT R7, R7, 0xffff, RZ, 0xc0, !PT ;  /* 0x0000ffff07077812 */ /* 0x004fe400078ec0ff */
[----:B---3--:R-:W-:Y:S02]  /*202f80*/  LOP3.LUT R10, R6, 0xffff, RZ, 0xc0, !PT ;  /* 0x0000ffff060a7812 */ /* 0x008fe400078ec0ff */
[----:B----4-:R-:W-:Y:S02]  /*202f90*/  LOP3.LUT R24, R4, 0xffff, RZ, 0xc0, !PT ;  /* 0x0000ffff04187812 */ /* 0x010fe400078ec0ff */
[----:B------:R-:W-:-:S02]  /*202fa0*/  PRMT R6, R10, 0x3340, R0 ;  /* 0x000033400a067816 */ /* 0x000fc40000000000 */
[----:B------:R-:W-:-:S04]  /*202fb0*/  PRMT R4, R7, 0x3340, R24 ;  /* 0x0000334007047816 */ /* 0x000fc80000000018 */
[----:B------:R-:W-:-:S05]  /*202fc0*/  PRMT R4, R4, 0x5410, R6 ;  /* 0x0000541004047816 */ /* 0x000fca0000000006 */
[----:B------:R0:W-:Y:S04]  /*202fd0*/  STL [R1+0x1c68], R4 ;  /* 0x001c680401007387 */ /* 0x0001e80000100800 */
[----:B------:R-:W2:Y:S04]  /*202fe0*/  LDL.LU R12, [R1+0x2f8] ;  /* 0x0002f800010c7983 */ /* 0x000ea80000300800 */
[----:B------:R-:W3:Y:S04]  /*202ff0*/  LDL.LU R6, [R1+0x840] ;  /* 0x0008400001067983 */ /* 0x000ee80000300800 */
[----:B0-----:R-:W4:Y:S04]  /*203000*/  LDL.LU R4, [R1+0x5ec] ;  /* 0x0005ec0001047983 */ /* 0x001f280000300800 */
[----:B------:R0:W-:Y:S04]  /*203010*/  STL.64 [R1+0x12b8], R20 ;  /* 0x0012b81401007387 */ /* 0x0001e80000100a00 */
[----:B0-----:R-:W4:Y:S01]  /*203020*/  LDL.LU.64 R20, [R1+0x7970] ;  /* 0x0079700001147983 */ /* 0x001f220000300a00 */
[----:B------:R-:W-:-:S03]  /*203030*/  SHF.R.U32.HI R16, RZ, 0x8, R7 ;  /* 0x00000008ff107819 */ /* 0x000fc60000011607 */
[----:B------:R-:W4:Y:S01]  /*203040*/  LDL.LU R7, [R1+0x730] ;  /* 0x0007300001077983 */ /* 0x000f220000300800 */
[----:B------:R-:W-:Y:S02]  /*203050*/  SHF.R.U32.HI R24, RZ, 0x8, R24 ;  /* 0x00000008ff187819 */ /* 0x000fe40000011618 */
[----:B------:R-:W-:Y:S02]  /*203060*/  SHF.R.U32.HI R10, RZ, 0x8, R10 ;  /* 0x00000008ff0a7819 */ /* 0x000fe4000001160a */
[----:B------:R-:W-:Y:S02]  /*203070*/  LOP3.LUT R16, R16, 0xffff, RZ, 0xc0, !PT ;  /* 0x0000ffff10107812 */ /* 0x000fe400078ec0ff */
[----:B------:R-:W-:Y:S02]  /*203080*/  LOP3.LUT R24, R24, 0xffff, RZ, 0xc0, !PT ;  /* 0x0000ffff18187812 */ /* 0x000fe400078ec0ff */
[----:B------:R-:W-:Y:S02]  /*203090*/  LOP3.LUT R10, R10, 0xffff, RZ, 0xc0, !PT ;  /* 0x0000ffff0a0a7812 */ /* 0x000fe400078ec0ff */
[----:B------:R-:W-:-:S02]  /*2030a0*/  PRMT R24, R16, 0x3340, R24 ;  /* 0x0000334010187816 */ /* 0x000fc40000000018 */
        /* <DEDUP_REMOVED lines=9> */
[----:B------:R-:W-:Y:S02]  /*203140*/  SHF.R.U32.HI R11, RZ, 0x8, R11 ;  /* 0x00000008ff0b7819 */ /* 0x000fe4000001160b */
[----:B------:R-:W-:Y:S02]  /*203150*/  SHF.R.U32.HI R13, RZ, 0x8, R13 ;  /* 0x00000008ff0d7819 */ /* 0x000fe4000001160d */
[----:B------:R-:W-:Y:S02]  /*203160*/  SHF.R.U32.HI R10, RZ, 0x8, R10 ;  /* 0x00000008ff0a7819 */ /* 0x000fe4000001160a */
[----:B------:R-:W-:Y:S02]  /*203170*/  LOP3.LUT R11, R11, 0xffff, RZ, 0xc0, !PT ;  /* 0x0000ffff0b0b7812 */ /* 0x000fe400078ec0ff */
[----:B------:R-:W-:-:S02]  /*203180*/  LOP3.LUT R13, R13, 0xffff, RZ, 0xc0, !PT ;  /* 0x0000ffff0d0d7812 */ /* 0x000fc400078ec0ff */
[----:B------:R-:W-:Y:S01]  /*203190*/  LOP3.LUT R10, R10, 0xffff, RZ, 0xc0, !PT ;  /* 0x0000ffff0a0a7812 */ /* 0x000fe200078ec0ff */
[----:B------:R2:W-:Y:S02]  /*2031a0*/  STL [R1+0x1c60], R24 ;  /* 0x001c601801007387 */ /* 0x0005e40000100800 */
[----:B--2---:R-:W-:Y:S02]  /*2031b0*/  LOP3.LUT R24, R12, 0xffff, RZ, 0xc0, !PT ;  /* 0x0000ffff0c187812 */ /* 0x004fe400078ec0ff */
[----:B---3--:R-:W-:Y:S02]  /*2031c0*/  LOP3.LUT R6, R6, 0xffff, RZ, 0xc0, !PT ;  /* 0x0000ffff06067812 */ /* 0x008fe400078ec0ff */
[----:B----4-:R-:W-:-:S05]  /*2031d0*/  IADD3 R16, P1, R2, R21, RZ ;  /* 0x0000001502107210 */ /* 0x010fca0007f3e0ff */
[----:B------:R-:W-:-:S05]  /*2031e0*/  IMAD.X R17, R5, 0x1, R20, P1 ;  /* 0x0000000105117824 */ /* 0x000fca00008e0614 */
[----:B------:R0:W-:Y:S01]  /*2031f0*/  STL.64 [R1+0x12a8], R16 ;  /* 0x0012a81001007387 */ /* 0x0001e20000100a00 */
[----:B------:R-:W-:Y:S02]  /*203200*/  LOP3.LUT R4, R4, 0xffff, RZ, 0xc0, !PT ;  /* 0x0000ffff04047812 */ /* 0x000fe400078ec0ff */
[----:B------:R-:W-:Y:S02]  /*203210*/  LOP3.LUT R7, R7, 0xffff, RZ, 0xc0, !PT ;  /* 0x0000ffff07077812 */ /* 0x000fe400078ec0ff */
[----:B0-----:R-:W-:Y:S02]  /*203220*/  PRMT R16, R11, 0x3340, R13 ;  /* 0x000033400b107816 */ /* 0x001fe4000000000d */
[----:B------:R-:W-:Y:S02]  /*203230*/  PRMT R11, R10, 0x3340, R0 ;  /* 0x000033400a0b7816 */ /* 0x000fe40000000000 */
[----:B------:R-:W-:Y:S02]  /*203240*/  LOP3.LUT R13, R9, 0xffff, RZ, 0xc0, !PT ;  /* 0x0000ffff090d7812 */ /* 0x000fe400078ec0ff */
[----:B------:R-:W-:-:S02]  /*203250*/  LOP3.LUT R10, R8, 0xffff, RZ, 0xc0, !PT ;  /* 0x0000ffff080a7812 */ /* 0x000fc400078ec0ff */
[----:B------:R-:W-:Y:S02]  /*203260*/  PRMT R8, R13, 0x3340, R24 ;  /* 0x000033400d087816 */ /* 0x000fe40000000018 */
[--C-:B------:R-:W-:Y:S01]  /*203270*/  PRMT R9, R10, 0x3340, R0.reuse ;  /* 0x000033400a097816 */ /* 0x100fe20000000000 */
[----:B------:R-:W-:Y:S04]  /*203280*/  STL [R1+0x680], R16 ;  /* 0x0006801001007387 */ /* 0x000fe80000100800 */
[----:B------:R0:W-:Y:S02]  /*203290*/  STL [R1+0xd8], R11 ;  /* 0x0000d80b01007387 */ /* 0x0001e40000100800 */
[----:B0-----:R-:W-:Y:S02]  /*2032a0*/  PRMT R11, R8, 0x5410, R9 ;  /* 0x00005410080b7816 */ /* 0x001fe40000000009 */
[----:B------:R-:W-:-:S02]  /*2032b0*/  PRMT R9, R4, 0x3340, R0 ;  /* 0x0000334004097816 */ /* 0x000fc40000000000 */
[----:B------:R-:W-:Y:S02]  /*2032c0*/  PRMT R8, R6, 0x3340, R7 ;  /* 0x0000334006087816 */ /* 0x000fe40000000007 */
[----:B------:R-:W-:Y:S02]  /*2032d0*/  IADD3 R16, P1, R2, R19, RZ ;  /* 0x0000001302107210 */ /* 0x000fe40007f3e0ff */
[----:B------:R-:W-:Y:S01]  /*2032e0*/  PRMT R8, R8, 0x5410, R9 ;  /* 0x0000541008087816 */ /* 0x000fe20000000009 */
[----:B------:R0:W-:Y:S02]  /*2032f0*/  STL [R1+0x1c48], R11 ;  /* 0x001c480b01007387 */ /* 0x0001e40000100800 */
[----:B------:R-:W-:Y:S02]  /*203300*/  IMAD.X R17, R5, 0x1, R18, P1 ;  /* 0x0000000105117824 */ /* 0x000fe400008e0612 */
[----:B0-----:R-:W2:Y:S04]  /*203310*/  LDL.LU R11, [R1+0x860] ;  /* 0x00086000010b7983 */ /* 0x001ea80000300800 */
[----:B------:R-:W3:Y:S04]  /*203320*/  LDL.LU R9, [R1+0x5f8] ;  /* 0x0005f80001097983 */ /* 0x000ee80000300800 */
[----:B------:R0:W-:Y:S04]  /*203330*/  STL [R1+0x1c58], R8 ;  /* 0x001c580801007387 */ /* 0x0001e80000100800 */
[----:B------:R-:W4:Y:S04]  /*203340*/  LDL.LU R12, [R1+0x748] ;  /* 0x00074800010c7983 */ /* 0x000f280000300800 */
[----:B0-----:R-:W3:Y:S04]  /*203350*/  LDL.LU R8, [R1+0x440] ;  /* 0x0004400001087983 */ /* 0x001ee80000300800 */
[----:B------:R0:W-:Y:S04]  /*203360*/  STL.64 [R1+0x12a0], R16 ;  /* 0x0012a01001007387 */ /* 0x0001e80000100a00 */
[----:B0-----:R-:W2:Y:S01]  /*203370*/  LDL.LU.64 R16, [R1+0x7968] ;  /* 0x0079680001107983 */ /* 0x001ea20000300a00 */
[----:B------:R-:W-:-:S03]  /*203380*/  SHF.R.U32.HI R25, RZ, 0x8, R6 ;  /* 0x00000008ff197819 */ /* 0x000fc60000011606 */
[----:B------:R-:W3:Y:S01]  /*203390*/  LDL.LU R6, [R1+0x300] ;  /* 0x0003000001067983 */ /* 0x000ee20000300800 */
        /* <DEDUP_REMOVED lines=8> */
[----:B------:R-:W-:Y:S01]  /*203420*/  PRMT R13, R13, 0x3340, R24 ;  /* 0x000033400d0d7816 */ /* 0x000fe20000000018 */
[----:B------:R-:W3:Y:S04]  /*203430*/  LDL.LU R7, [R1+0x7964] ;  /* 0x0079640001077983 */ /* 0x000ee80000300800 */
[----:B------:R-:W-:Y:S01]  /*203440*/  STL [R1+0x674], R25 ;  /* 0x0006741901007387 */ /* 0x000fe20000100800 */
[----:B------:R-:W-:-:S03]  /*203450*/  SHF.R.U32.HI R10, RZ, 0x8, R10 ;  /* 0x00000008ff0a7819 */ /* 0x000fc6000001160a */
[----:B------:R0:W-:Y:S01]  /*203460*/  STL [R1+0x51c], R13 ;  /* 0x00051c0d01007387 */ /* 0x0001e20000100800 */
[----:B------:R-:W-:Y:S02]  /*203470*/  SHF.R.U32.HI R4, RZ, 0x8, R4 ;  /* 0x00000008ff047819 */ /* 0x000fe40000011604 */
[----:B------:R-:W-:-:S04]  /*203480*/  LOP3.LUT R10, R10, 0xffff, RZ, 0xc0, !PT ;  /* 0x0000ffff0a0a7812 */ /* 0x000fc800078ec0ff */
[----:B------:R-:W-:Y:S02]  /*203490*/  PRMT R10, R10, 0x3340, R0 ;  /* 0x000033400a0a7816 */ /* 0x000fe40000000000 */
[----:B0-----:R-:W-:Y:S02]  /*2034a0*/  LOP3.LUT R13, R4, 0xffff, RZ, 0xc0, !PT ;  /* 0x0000ffff040d7812 */ /* 0x001fe400078ec0ff */
[----:B----4-:R-:W-:Y:S02]  /*2034b0*/  LOP3.LUT R12, R12, 0xffff, RZ, 0xc0, !PT ;  /* 0x0000ffff0c0c7812 */ /* 0x010fe400078ec0ff */
[----:B--2---:R-:W-:-:S05]  /*2034c0*/  IADD3 R24, P1, R2, R17, RZ ;  /* 0x0000001102187210 */ /* 0x004fca0007f3e0ff */
[----:B------:R-:W-:-:S05]  /*2034d0*/  IMAD.X R25, R5, 0x1, R15, P1 ;  /* 0x0000000105197824 */ /* 0x000fca00008e060f */
[----:B------:R0:W-:Y:S04]  /*2034e0*/  STL.64 [R1+0x1298], R24 ;  /* 0x0012981801007387 */ /* 0x0001e80000100a00 */
[----:B------:R1:W-:Y:S04]  /*2034f0*/  STL.64 [R1+0x7940], R16 ;  /* 0x0079401001007387 */ /* 0x0003e80000100a00 */
[----:B------:R2:W-:Y:S01]  /*203500*/  STL [R1+0xdc], R10 ;  /* 0x0000dc0a01007387 */ /* 0x0005e20000100800 */
[----:B0-----:R-:W-:Y:S02]  /*203510*/  IADD3 R24, P1, R2, R16, RZ ;  /* 0x0000001002187210 */ /* 0x001fe40007f3e0ff */
[----:B-1----:R-:W-:-:S03]  /*203520*/  PRMT R16, R13, 0x3340, R0 ;  /* 0x000033400d107816 */ /* 0x002fc60000000000 */
[----:B------:R-:W-:Y:S01]  /*203530*/  IMAD.X R25, R5, 0x1, R14, P1 ;  /* 0x0000000105197824 */ /* 0x000fe200008e060e */
[----:B------:R-:W-:Y:S01]  /*203540*/  LOP3.LUT R13, R11, 0xffff, RZ, 0xc0, !PT ;  /* 0x0000ffff0b0d7812 */ /* 0x000fe200078ec0ff */
[----:B------:R-:W4:Y:S04]  /*203550*/  LDL.LU R5, [R1+0x594] ;  /* 0x0005940001057983 */ /* 0x000f280000300800 */
[----:B------:R-:W-:Y:S01]  /*203560*/  STL.64 [R1+0x12b0], R24 ;  /* 0x0012b01801007387 */ /* 0x000fe20000100a00 */
[----:B---3--:R-:W-:-:S03]  /*203570*/  LOP3.LUT R11, R9, 0xffff, RZ, 0xc0, !PT ;  /* 0x0000ffff090b7812 */ /* 0x008fc600078ec0ff */
[----:B--2---:R-:W2:Y:S04]  /*203580*/  LDL.LU R10, [R1+0x7c0] ;  /* 0x0007c000010a7983 */ /* 0x004ea80000300800 */
[----:B------:R-:W3:Y:S04]  /*203590*/  LDL.LU R4, [R1+0x6ec] ;  /* 0x0006ec0001047983 */ /* 0x000ee80000300800 */
[----:B------:R0:W-:Y:S01]  /*2035a0*/  STL [R1+0xe4], R16 ;  /* 0x0000e41001007387 */ /* 0x0001e20000100800 */
[----:B------:R-:W-:Y:S02]  /*2035b0*/  PRMT R17, R11, 0x3340, R0 ;  /* 0x000033400b117816 */ /* 0x000fe40000000000 */
[----:B------:R-:W-:-:S02]  /*2035c0*/  LOP3.LUT R9, R3, 0xffff, RZ, 0xc0, !PT ;  /* 0x0000ffff03097812 */ /* 0x000fc400078ec0ff */
[----:B------:R-:W-:Y:S02]  /*2035d0*/  LOP3.LUT R8, R8, 0xffff, RZ, 0xc0, !PT ;  /* 0x0000ffff08087812 */ /* 0x000fe400078ec0ff */
[----:B------:R-:W-:Y:S01]  /*2035e0*/  LOP3.LUT R6, R6, 0xffff, RZ, 0xc0, !PT ;  /* 0x0000ffff06067812 */ /* 0x000fe200078ec0ff */
[----:B------:R-:W3:Y:S01]  /*2035f0*/  LDL.LU R3, [R1+0x7960] ;  /* 0x0079600001037983 */ /* 0x000ee20000300800 */
[----:B0-----:R-:W-:-:S04]  /*203600*/  PRMT R16, R13, 0x3340, R12 ;  /* 0x000033400d107816 */ /* 0x001fc8000000000c */
[----:B------:R-:W-:Y:S01]  /*203610*/  PRMT R16, R16, 0x5410, R17 ;  /* 0x0000541010107816 */ /* 0x000fe20000000011 */
[----:B------:R-:W-:Y:S01]  /*203620*/  STL [R1+0x778c], R9 ;  /* 0x00778c0901007387 */ /* 0x000fe20000100800 */
[----:B------:R-:W-:-:S03]  /*203630*/  PRMT R17, R9, 0x3340, R0 ;  /* 0x0000334009117816 */ /* 0x000fc60000000000 */
[----:B------:R0:W-:Y:S02]  /*203640*/  STL [R1+0x840], R16 ;  /* 0x0008401001007387 */ /* 0x0001e40000100800 */
[--C-:B0-----:R-:W-:Y:S02]  /*203650*/  PRMT R16, R8, 0x3340, R6.reuse ;  /* 0x0000334008107816 */ /* 0x101fe40000000006 */
[----:B------:R-:W-:Y:S02]  /*203660*/  SHF.R.U32.HI R6, RZ, 0x8, R6 ;  /* 0x00000008ff067819 */ /* 0x000fe40000011606 */
[----:B------:R-:W-:Y:S02]  /*203670*/  PRMT R9, R16, 0x5410, R17 ;  /* 0x0000541010097816 */ /* 0x000fe40000000011 */
[----:B------:R-:W-:Y:S02]  /*203680*/  SHF.R.U32.HI R16, RZ, 0x8, R12 ;  /* 0x00000008ff107819 */ /* 0x000fe4000001160c */
[----:B------:R-:W-:Y:S01]  /*203690*/  LOP3.LUT R17, R6, 0xffff, RZ, 0xc0, !PT ;  /* 0x0000ffff06117812 */ /* 0x000fe200078ec0ff */
[----:B------:R0:W-:Y:S02]  /*2036a0*/  STL [R1+0x2fe8], R9 ;  /* 0x002fe80901007387 */ /* 0x0001e40000100800 */
[----:B0-----:R-:W-:-:S02]  /*2036b0*/  SHF.R.U32.HI R9, RZ, 0x8, R13 ;  /* 0x00000008ff097819 */ /* 0x001fc4000001160d */
[----:B------:R-:W3:Y:S04]  /*2036c0*/  LDL.LU R13, [R1+0x7d0] ;  /* 0x0007d000010d7983 */ /* 0x000ee80000300800 */
[----:B------:R-:W3:Y:S04]  /*2036d0*/  LDL.LU R12, [R1+0x598] ;  /* 0x00059800010c7983 */ /* 0x000ee80000300800 */
[----:B------:R-:W3:Y:S01]  /*2036e0*/  LDL.LU R6, [R1+0x6f8] ;  /* 0x0006f80001067983 */ /* 0x000ee20000300800 */
[----:B------:R-:W-:Y:S02]  /*2036f0*/  SHF.R.U32.HI R8, RZ, 0x8, R8 ;  /* 0x00000008ff087819 */ /* 0x000fe40000011608 */
[----:B------:R-:W-:-:S02]  /*203700*/  LOP3.LUT R9, R9, 0xffff, RZ, 0xc0, !PT ;  /* 0x0000ffff09097812 */ /* 0x000fc400078ec0ff */
[----:B------:R-:W-:Y:S02]  /*203710*/  LOP3.LUT R16, R16, 0xffff, RZ, 0xc0, !PT ;  /* 0x0000ffff10107812 */ /* 0x000fe400078ec0ff */
[----:B------:R-:W-:Y:S02]  /*203720*/  LOP3.LUT R8, R8, 0xffff, RZ, 0xc0, !PT ;  /* 0x0000ffff08087812 */ /* 0x000fe400078ec0ff */
[----:B------:R-:W-:Y:S02]  /*203730*/  PRMT R9, R9, 0x3340, R16 ;  /* 0x0000334009097816 */ /* 0x000fe40000000010 */
[----:B------:R-:W-:-:S05]  /*203740*/  PRMT R8, R8, 0x3340, R17 ;  /* 0x0000334008087816 */ /* 0x000fca0000000011 */
[----:B------:R2:W-:Y:S04]  /*203750*/  STL [R1+0x74ec], R8 ;  /* 0x0074ec0801007387 */ /* 0x0005e80000100800 */
[----:B------:R3:W-:Y:S01]  /*203760*/  STL [R1+0x27c], R9 ;  /* 0x00027c0901007387 */ /* 0x0007e20000100800 */
[----:B------:R-:W-:Y:S01]  /*203770*/  VIADD R2, R2, UR6 ;  /* 0x0000000602027c36 */ /* 0x000fe20008000000 */
[----:B----4-:R-:W-:Y:S02]  /*203780*/  LOP3.LUT R5, R5, 0xffff, RZ, 0xc0, !PT ;  /* 0x0000ffff05057812 */ /* 0x010fe400078ec0ff */
[----:B--2---:R-:W-:Y:S02]  /*203790*/  LOP3.LUT R8, R10, 0xffff, RZ, 0xc0, !PT ;  /* 0x0000ffff0a087812 */ /* 0x004fe400078ec0ff */
[----:B---3--:R-:W-:-:S02]  /*2037a0*/  LOP3.LUT R9, R4, 0xffff, RZ, 0xc0, !PT ;  /* 0x0000ffff04097812 */ /* 0x008fc400078ec0ff */
[----:B------:R-:W-:Y:S02]  /*2037b0*/  PRMT R10, R5, 0x3340, R0 ;  /* 0x00003340050a7816 */ /* 0x000fe40000000000 */
[----:B------:R-:W-:Y:S01]  /*2037c0*/  SHF.R.U32.HI R11, RZ, 0x8, R11 ;  /* 0x00000008ff0b7819 */ /* 0x000fe2000001160b */
[----:B------:R-:W-:Y:S01]  /*2037d0*/  ULDC UR6, c[0x0][0x248] ;  /* 0x0000920000067ab9 */ /* 0x000fe20000000800 */
[----:B------:R-:W-:Y:S02]  /*2037e0*/  PRMT R4, R8, 0x3340, R9 ;  /* 0x0000334008047816 */ /* 0x000fe40000000009 */
[----:B------:R-:W-:Y:S02]  /*2037f0*/  IADD3 R16, P1, R2, R27, RZ ;  /* 0x0000001b02107210 */ /* 0x000fe40007f3e0ff */
[----:B------:R-:W-:Y:S02]  /*203800*/  SHF.R.U32.HI R8, RZ, 0x8, R8 ;  /* 0x00000008ff087819 */ /* 0x000fe40000011608 */
[----:B------:R-:W-:-:S02]  /*203810*/  PRMT R10, R4, 0x5410, R10 ;  /* 0x00005410040a7816 */ /* 0x000fc4000000000a */
[----:B------:R-:W-:Y:S02]  /*203820*/  SHF.R.S32.HI R4, RZ, 0x1f, R2 ;  /* 0x0000001fff047819 */ /* 0x000fe40000011402 */
[----:B------:R-:W-:Y:S02]  /*203830*/  SHF.R.U32.HI R9, RZ, 0x8, R9 ;  /* 0x00000008ff097819 */ /* 0x000fe40000011609 */
[----:B------:R-:W-:Y:S02]  /*203840*/  SHF.R.U32.HI R5, RZ, 0x8, R5 ;  /* 0x00000008ff057819 */ /* 0x000fe40000011605 */
[----:B------:R-:W-:Y:S01]  /*203850*/  LOP3.LUT R8, R8, 0xffff, RZ, 0xc0, !PT ;  /* 0x0000ffff08087812 */ /* 0x000fe200078ec0ff */
[----:B------:R-:W-:Y:S01]  /*203860*/  IMAD.X R17, R4, 0x1, R26, P1 ;  /* 0x0000000104117824 */ /* 0x000fe200008e061a */
[----:B------:R-:W-:Y:S01]  /*203870*/  LOP3.LUT R9, R9, 0xffff, RZ, 0xc0, !PT ;  /* 0x0000ffff09097812 */ /* 0x000fe200078ec0ff */
[----:B------:R-:W-:Y:S04]  /*203880*/  STL [R1+0x814], R10 ;  /* 0x0008140a01007387 */ /* 0x000fe80000100800 */
[----:B------:R-:W-:Y:S01]  /*203890*/  STL.64 [R1+0x7930], R26 ;  /* 0x0079301a01007387 */ /* 0x000fe20000100a00 */
[----:B------:R-:W-:-:S02]  /*2038a0*/  LOP3.LUT R5, R5, 0xffff, RZ, 0xc0, !PT ;  /* 0x0000ffff05057812 */ /* 0x000fc400078ec0ff */
[----:B------:R-:W-:Y:S01]  /*2038b0*/  PRMT R9, R8, 0x3340, R9 ;  /* 0x0000334008097816 */ /* 0x000fe20000000009 */
[----:B------:R0:W-:Y:S01]  /*2038c0*/  STL.64 [R1+0x1290], R16 ;  /* 0x0012901001007387 */ /* 0x0001e20000100a00 */
[----:B------:R-:W-:-:S03]  /*2038d0*/  PRMT R5, R5, 0x3340, R0 ;  /* 0x0000334005057816 */ /* 0x000fc60000000000 */
[----:B0-----:R-:W2:Y:S04]  /*2038e0*/  LDL.LU R16, [R1+0x4b8] ;  /* 0x0004b80001107983 */ /* 0x001ea80000300800 */
[----:B------:R-:W3:Y:S04]  /*2038f0*/  LDL.LU R17, [R1+0x284] ;  /* 0x0002840001117983 */ /* 0x000ee80000300800 */
[----:B------:R-:W4:Y:S04]  /*203900*/  LDL.LU R10, [R1+0x3a4] ;  /* 0x0003a400010a7983 */ /* 0x000f280000300800 */
[----:B------:R0:W-:Y:S04]  /*203910*/  STL [R1+0x278], R9 ;  /* 0x0002780901007387 */ /* 0x0001e80000100800 */
[----:B------:R1:W-:Y:S01]  /*203920*/  STL [R1+0xe8], R5 ;  /* 0x0000e80501007387 */ /* 0x0003e20000100800 */
[----:B------:R-:W-:-:S02]  /*203930*/  IADD3 R24, P1, R2, R29, RZ ;  /* 0x0000001d02187210 */ /* 0x000fc40007f3e0ff */
[----:B------:R-:W-:Y:S02]  /*203940*/  LOP3.LUT R8, R13, 0xffff, RZ, 0xc0, !PT ;  /* 0x0000ffff0d087812 */ /* 0x000fe400078ec0ff */
[----:B0-----:R-:W-:Y:S02]  /*203950*/  LOP3.LUT R9, R12, 0xffff, RZ, 0xc0, !PT ;  /* 0x0000ffff0c097812 */ /* 0x001fe400078ec0ff */
[----:B------:R-:W-:Y:S02]  /*203960*/  LOP3.LUT R26, R6, 0xffff, RZ, 0xc0, !PT ;  /* 0x0000ffff061a7812 */ /* 0x000fe400078ec0ff */
[----:B------:R-:W-:Y:S02]  /*203970*/  PRMT R6, R9, 0x3340, R0 ;  /* 0x0000334009067816 */ /* 0x000fe40000000000 */
[----:B-1----:R-:W-:Y:S01]  /*203980*/  PRMT R5, R8, 0x3340, R26 ;  /* 0x0000334008057816 */ /* 0x002fe2000000001a */
[----:B------:R-:W-:Y:S03]  /*203990*/  STL [R1+0x7790], R9 ;  /* 0x0077900901007387 */ /* 0x000fe60000100800 */
[----:B------:R-:W-:Y:S01]  /*2039a0*/  PRMT R6, R5, 0x5410, R6 ;  /* 0x0000541005067816 */ /* 0x000fe20000000006 */
[----:B------:R-:W-:Y:S01]  /*2039b0*/  IMAD.X R25, R4, 0x1, R28, P1 ;  /* 0x0000000104197824 */ /* 0x000fe200008e061c */
[----:B------:R-:W4:Y:S04]  /*2039c0*/  LDL.LU R5, [R1+0x4c0] ;  /* 0x0004c00001057983 */ /* 0x000f280000300800 */
[----:B------:R-:W4:Y:S04]  /*2039d0*/  LDL.LU R13, [R1+0x28c] ;  /* 0x00028c00010d7983 */ /* 0x000f280000300800 */
[----:B------:R0:W-:Y:S04]  /*2039e0*/  STL [R1+0x2fe4], R6 ;  /* 0x002fe40601007387 */ /* 0x0001e80000100800 */
[----:B------:R-:W4:Y:S04]  /*2039f0*/  LDL.LU R12, [R1+0x3ac] ;  /* 0x0003ac00010c7983 */ /* 0x000f280000300800 */
[----:B0-----:R-:W4:Y:S04]  /*203a00*/  LDL.LU R6, [R1+0x450] ;  /* 0x0004500001067983 */ /* 0x001f280000300800 */
[----:B------:R0:W-:Y:S04]  /*203a10*/  STL.64 [R1+0x1288], R24 ;  /* 0x0012881801007387 */ /* 0x0001e80000100a00 */
[----:B0-----:R-:W4:Y:S01]  /*203a20*/  LDL.LU.64 R24, [R1+0x7958] ;  /* 0x0079580001187983 */ /* 0x001f220000300a00 */
[----:B------:R-:W-:-:S02]  /*203a30*/  SHF.R.U32.HI R8, RZ, 0x8, R8 ;  /* 0x00000008ff087819 */ /* 0x000fc40000011608 */
[----:B------:R-:W-:Y:S02]  /*203a40*/  SHF.R.U32.HI R9, RZ, 0x8, R26 ;  /* 0x00000008ff097819 */ /* 0x000fe4000001161a */
[----:B------:R-:W-:Y:S02]  /*203a50*/  LOP3.LUT R11, R11, 0xffff, RZ, 0xc0, !PT ;  /* 0x0000ffff0b0b7812 */ /* 0x000fe400078ec0ff */
[----:B------:R-:W-:Y:S02]  /*203a60*/  LOP3.LUT R8, R8, 0xffff, RZ, 0xc0, !PT ;  /* 0x0000ffff08087812 */ /* 0x000fe400078ec0ff */
[----:B------:R-:W-:Y:S02]  /*203a70*/  LOP3.LUT R9, R9, 0xffff, RZ, 0xc0, !PT ;  /* 0x0000ffff09097812 */ /* 0x000fe400078ec0ff */
[----:B------:R-:W-:Y:S02]  /*203a80*/  PRMT R26, R11, 0x3340, R0 ;  /* 0x000033400b1a7816 */ /* 0x000fe40000000000 */
[----:B------:R-:W-:-:S05]  /*203a90*/  PRMT R11, R8, 0x3340, R9 ;  /* 0x00003340080b7816 */ /* 0x000fca0000000009 */
[----:B------:R0:W-:Y:S04]  /*203aa0*/  STL [R1+0x74f0], R11 ;  /* 0x0074f00b01007387 */ /* 0x0001e80000100800 */
[----:B------:R1:W-:Y:S04]  /*203ab0*/  STL [R1+0xe0], R26 ;  /* 0x0000e01a01007387 */ /* 0x0003e80000100800 */
[----:B0-----:R-:W4:Y:S01]  /*203ac0*/  LDL.LU R11, [R1+0x318] ;  /* 0x00031800010b7983 */ /* 0x001f220000300800 */
[----:B--2---:R-:W-:Y:S02]  /*203ad0*/  LOP3.LUT R9, R16, 0xffff, RZ, 0xc0, !PT ;  /* 0x0000ffff10097812 */ /* 0x004fe400078ec0ff */
[----:B---3--:R-:W-:-:S02]  /*203ae0*/  LOP3.LUT R8, R17, 0xffff, RZ, 0xc0, !PT ;  /* 0x0000ffff11087812 */ /* 0x008fc400078ec0ff */
[----:B----4-:R-:W-:Y:S02]  /*203af0*/  LOP3.LUT R10, R10, 0xffff, RZ, 0xc0, !PT ;  /* 0x0000ffff0a0a7812 */ /* 0x010fe400078ec0ff */
[----:B------:R-:W-:Y:S02]  /*203b00*/  PRMT R17, R8, 0x3340, R0 ;  /* 0x0000334008117816 */ /* 0x000fe40000000000 */
[--C-:B------:R-:W-:Y:S02]  /*203b10*/  PRMT R16, R9, 0x3340, R10.reuse ;  /* 0x0000334009107816 */ /* 0x100fe4000000000a */
[----:B------:R-:W-:Y:S02]  /*203b20*/  SHF.R.U32.HI R9, RZ, 0x8, R9 ;  /* 0x00000008ff097819 */ /* 0x000fe40000011609 */
[----:B------:R-:W-:Y:S02]  /*203b30*/  SHF.R.U32.HI R10, RZ, 0x8, R10 ;  /* 0x00000008ff0a7819 */ /* 0x000fe4000001160a */
[----:B------:R-:W-:-:S02]  /*203b40*/  SHF.R.U32.HI R8, RZ, 0x8, R8 ;  /* 0x00000008ff087819 */ /* 0x000fc40000011608 */
[----:B-1----:R-:W-:Y:S02]  /*203b50*/  PRMT R26, R16, 0x5410, R17 ;  /* 0x00005410101a7816 */ /* 0x002fe40000000011 */
[----:B------:R-:W-:Y:S02]  /*203b60*/  LOP3.LUT R9, R9, 0xffff, RZ, 0xc0, !PT ;  /* 0x0000ffff09097812 */ /* 0x000fe400078ec0ff */
[----:B------:R-:W-:Y:S02]  /*203b70*/  LOP3.LUT R10, R10, 0xffff, RZ, 0xc0, !PT ;  /* 0x0000ffff0a0a7812 */ /* 0x000fe400078ec0ff */
[----:B------:R-:W-:Y:S02]  /*203b80*/  LOP3.LUT R8, R8, 0xffff, RZ, 0xc0, !PT ;  /* 0x0000ffff08087812 */ /* 0x000fe400078ec0ff */
[----:B------:R-:W-:Y:S02]  /*203b90*/  PRMT R10, R9, 0x3340, R10 ;  /* 0x00003340090a7816 */ /* 0x000fe4000000000a */
[----:B------:R-:W-:Y:S01]  /*203ba0*/  PRMT R9, R8, 0x3340, R0 ;  /* 0x0000334008097816 */ /* 0x000fe20000000000 */
[----:B------:R-:W-:Y:S01]  /*203bb0*/  STL [R1+0x804], R26 ;  /* 0x0008041a01007387 */ /* 0x000fe20000100800 */
[----:B------:R-:W-:-:S02]  /*203bc0*/  LOP3.LUT R8, R13, 0xffff, RZ, 0xc0, !PT ;  /* 0x0000ffff0d087812 */ /* 0x000fc400078ec0ff */
[----:B------:R-:W-:-:S05]  /*203bd0*/  IADD3 R16, P1, R2, R25, RZ ;  /* 0x0000001902107210 */ /* 0x000fca0007f3e0ff */
[----:B------:R-:W-:-:S05]  /*203be0*/  IMAD.X R17, R4, 0x1, R24, P1 ;  /* 0x0000000104117824 */ /* 0x000fca00008e0618 */
[----:B------:R-:W-:Y:S04]  /*203bf0*/  STL.64 [R1+0x1278], R16 ;  /* 0x0012781001007387 */ /* 0x000fe80000100a00 */
[----:B------:R-:W-:Y:S04]  /*203c00*/  STL [R1+0x660], R10 ;  /* 0x0006600a01007387 */ /* 0x000fe80000100800 */
[----:B------:R0:W-:Y:S02]  /*203c10*/  STL [R1+0xec], R9 ;  /* 0x0000ec0901007387 */ /* 0x0001e40000100800 */
[----:B0-----:R-:W-:-:S02]  /*203c20*/  LOP3.LUT R9, R3, 0xffff, RZ, 0xc0, !PT ;  /* 0x0000ffff03097812 */ /* 0x001fc400078ec0ff */
[----:B------:R-:W-:Y:S01]  /*203c30*/  LOP3.LUT R16, R5, 0xffff, RZ, 0xc0, !PT ;  /* 0x0000ffff05107812 */ /* 0x000fe200078ec0ff */
[----:B------:R-:W2:Y:S04]  /*203c40*/  LDL.LU R3, [R1+0x7950] ;  /* 0x0079500001037983 */ /* 0x000ea80000300800 */
[----:B------:R-:W3:Y:S01]  /*203c50*/  LDL.LU R5, [R1+0x3758] ;  /* 0x0037580001057983 */ /* 0x000ee20000300800 */
[----:B------:R-:W-:-:S03]  /*203c60*/  LOP3.LUT R17, R12, 0xffff, RZ, 0xc0, !PT ;  /* 0x0000ffff0c117812 */ /* 0x000fc600078ec0ff */
[----:B------:R-:W4:Y:S04]  /*203c70*/  LDL.LU R13, [R1+0x6a4] ;  /* 0x0006a400010d7983 */ /* 0x000f280000300800 */
[----:B------:R-:W2:Y:S01]  /*203c80*/  LDL.LU R12, [R1+0x788] ;  /* 0x00078800010c7983 */ /* 0x000ea20000300800 */
[----:B------:R-:W-:-:S03]  /*203c90*/  LOP3.LUT R10, R6, 0xffff, RZ, 0xc0, !PT ;  /* 0x0000ffff060a7812 */ /* 0x000fc600078ec0ff */
[----:B------:R-:W2:Y:S01]  /*203ca0*/  LDL.LU R6, [R1+0x460] ;  /* 0x0004600001067983 */ /* 0x000ea20000300800 */
[--C-:B------:R-:W-:Y:S02]  /*203cb0*/  PRMT R27, R8, 0x3340, R0.reuse ;  /* 0x00003340081b7816 */ /* 0x100fe40000000000 */
[----:B------:R-:W-:Y:S02]  /*203cc0*/  PRMT R26, R16, 0x3340, R17 ;  /* 0x00003340101a7816 */ /* 0x000fe40000000011 */
[----:B------:R-:W-:Y:S02]  /*203cd0*/  LOP3.LUT R11, R11, 0xffff, RZ, 0xc0, !PT ;  /* 0x0000ffff0b0b7812 */ /* 0x000fe400078ec0ff */
[----:B------:R-:W-:Y:S02]  /*203ce0*/  PRMT R26, R26, 0x5410, R27 ;  /* 0x000054101a1a7816 */ /* 0x000fe4000000001b */
[----:B------:R-:W-:Y:S02]  /*203cf0*/  PRMT R27, R9, 0x3340, R0 ;  /* 0x00003340091b7816 */ /* 0x000fe40000000000 */
[----:B------:R-:W-:-:S02]  /*203d00*/  SHF.R.U32.HI R16, RZ, 0x8, R16 ;  /* 0x00000008ff107819 */ /* 0x000fc40000011610 */
[----:B------:R-:W-:Y:S01]  /*203d10*/  SHF.R.U32.HI R17, RZ, 0x8, R17 ;  /* 0x00000008ff117819 */ /* 0x000fe20000011611 */
[----:B------:R0:W-:Y:S01]  /*203d20*/  STL [R1+0x7d4], R26 ;  /* 0x0007d41a01007387 */ /* 0x0001e20000100800 */
[----:B------:R-:W-:Y:S02]  /*203d30*/  LOP3.LUT R16, R16, 0xffff, RZ, 0xc0, !PT ;  /* 0x0000ffff10107812 */ /* 0x000fe400078ec0ff */
[----:B------:R-:W-:Y:S02]  /*203d40*/  LOP3.LUT R17, R17, 0xffff, RZ, 0xc0, !PT ;  /* 0x0000ffff11117812 */ /* 0x000fe400078ec0ff */
[--C-:B0-----:R-:W-:Y:S02]  /*203d50*/  PRMT R26, R10, 0x3340, R11.reuse ;  /* 0x000033400a1a7816 */ /* 0x101fe4000000000b */
[----:B------:R-:W-:Y:S02]  /*203d60*/  SHF.R.U32.HI R10, RZ, 0x8, R10 ;  /* 0x00000008ff0a7819 */ /* 0x000fe4000001160a */
[----:B------:R-:W-:-:S02]  /*203d70*/  SHF.R.U32.HI R11, RZ, 0x8, R11 ;  /* 0x00000008ff0b7819 */ /* 0x000fc4000001160b */
[----:B------:R-:W-:Y:S02]  /*203d80*/  PRMT R27, R26, 0x5410, R27 ;  /* 0x000054101a1b7816 */ /* 0x000fe4000000001b */
[----:B------:R-:W-:Y:S02]  /*203d90*/  IADD3 R26, P1, R2, R23, RZ ;  /* 0x00000017021a7210 */ /* 0x000fe40007f3e0ff */
[----:B------:R-:W-:Y:S02]  /*203da0*/  LOP3.LUT R10, R10, 0xffff, RZ, 0xc0, !PT ;  /* 0x0000ffff0a0a7812 */ /* 0x000fe400078ec0ff */
[----:B------:R-:W-:Y:S02]  /*203db0*/  LOP3.LUT R11, R11, 0xffff, RZ, 0xc0, !PT ;  /* 0x0000ffff0b0b7812 */ /* 0x000fe400078ec0ff */
[----:B------:R-:W-:Y:S01]  /*203dc0*/  PRMT R17, R16, 0x3340, R17 ;  /* 0x0000334010117816 */ /* 0x000fe20000000011 */
[----:B------:R0:W-:Y:S01]  /*203dd0*/  STL [R1+0x7d0], R27 ;  /* 0x0007d01b01007387 */ /* 0x0001e20000100800 */
[----:B------:R-:W-:-:S02]  /*203de0*/  SHF.R.U32.HI R9, RZ, 0x8, R9 ;  /* 0x00000008ff097819 */ /* 0x000fc40000011609 */
[----:B------:R-:W-:Y:S02]  /*203df0*/  PRMT R16, R10, 0x3340, R11 ;  /* 0x000033400a107816 */ /* 0x000fe4000000000b */
[----:B------:R-:W-:Y:S01]  /*203e00*/  LOP3.LUT R9, R9, 0xffff, RZ, 0xc0, !PT ;  /* 0x0000ffff09097812 */ /* 0x000fe200078ec0ff */
[----:B0-----:R-:W-:Y:S01]  /*203e10*/  IMAD.X R27, R4, 0x1, R22, P1 ;  /* 0x00000001041b7824 */ /* 0x001fe200008e0616 */
[----:B------:R-:W-:Y:S02]  /*203e20*/  IADD3 R10, P1, R2, R21, RZ ;  /* 0x00000015020a7210 */ /* 0x000fe40007f3e0ff */
[----:B------:R-:W-:Y:S02]  /*203e30*/  SHF.R.U32.HI R8, RZ, 0x8, R8 ;  /* 0x00000008ff087819 */ /* 0x000fe40000011608 */
[----:B------:R-:W-:Y:S01]  /*203e40*/  PRMT R9, R9, 0x3340, R0 ;  /* 0x0000334009097816 */ /* 0x000fe20000000000 */
[----:B------:R-:W-:Y:S01]  /*203e50*/  IMAD.X R11, R4, 0x1, R20, P1 ;  /* 0x00000001040b7824 */ /* 0x000fe200008e0614 */
[----:B------:R-:W-:Y:S04]  /*203e60*/  STL.64 [R1+0x1270], R26 ;  /* 0x0012701a01007387 */ /* 0x000fe80000100a00 */
[----:B------:R-:W-:Y:S04]  /*203e70*/  STL [R1+0x658], R17 ;  /* 0x0006581101007387 */ /* 0x000fe80000100800 */
[----:B------:R-:W-:Y:S01]  /*203e80*/  STL [R1+0x650], R16 ;  /* 0x0006501001007387 */ /* 0x000fe20000100800 */
[----:B------:R-:W-:-:S03]  /*203e90*/  LOP3.LUT R8, R8, 0xffff, RZ, 0xc0, !PT ;  /* 0x0000ffff08087812 */ /* 0x000fc600078ec0ff */
[----:B------:R-:W-:Y:S04]  /*203ea0*/  STL.64 [R1+0x1280], R10 ;  /* 0x0012800a01007387 */ /* 0x000fe80000100a00 */
[----:B------:R-:W-:Y:S01]  /*203eb0*/  STL [R1+0xf8], R9 ;  /* 0x0000f80901007387 */ /* 0x000fe20000100800 */
[----:B------:R-:W-:-:S05]  /*203ec0*/  PRMT R8, R8, 0x3340, R0 ;  /* 0x0000334008087816 */ /* 0x000fca0000000000 */
[----:B------:R0:W-:Y:S02]  /*203ed0*/  STL [R1+0xf4], R8 ;  /* 0x0000f40801007387 */ /* 0x0001e40000100800 */
[----:B0-----:R-:W-:Y:S02]  /*203ee0*/  LOP3.LUT R8, R7, 0xffff, RZ, 0xc0, !PT ;  /* 0x0000ffff07087812 */ /* 0x001fe400078ec0ff */
[----:B------:R-:W2:Y:S01]  /*203ef0*/  LDL.LU R7, [R1+0x794c] ;  /* 0x00794c0001077983 */ /* 0x000ea20000300800 */
[----:B---3--:R-:W-:Y:S02]  /*203f00*/  LOP3.LUT R10, R5, 0xffff, RZ, 0xc0, !PT ;  /* 0x0000ffff050a7812 */ /* 0x008fe400078ec0ff */
[----:B----4-:R-:W-:Y:S02]  /*203f10*/  LOP3.LUT R5, R13, 0xffff, RZ, 0xc0, !PT ;  /* 0x0000ffff0d057812 */ /* 0x010fe400078ec0ff */
[----:B--2---:R-:W-:Y:S01]  /*203f20*/  LOP3.LUT R9, R12, 0xffff, RZ, 0xc0, !PT ;  /* 0x0000ffff0c097812 */ /* 0x004fe200078ec0ff */
[----:B------:R-:W2:Y:S01]  /*203f30*/  LDL.LU R13, [R1+0x3994] ;  /* 0x00399400010d7983 */ /* 0x000ea20000300800 */
[----:B------:R-:W-:-:S02]  /*203f40*/  PRMT R16, R5, 0x3340, R0 ;  /* 0x0000334005107816 */ /* 0x000fc40000000000 */
[----:B------:R-:W-:Y:S02]  /*203f50*/  PRMT R12, R10, 0x3340, R9 ;  /* 0x000033400a0c7816 */ /* 0x000fe40000000009 */
[----:B------:R-:W-:Y:S02]  /*203f60*/  LOP3.LUT R6, R6, 0xffff, RZ, 0xc0, !PT ;  /* 0x0000ffff06067812 */ /* 0x000fe400078ec0ff */
[----:B------:R-:W-:Y:S02]  /*203f70*/  LOP3.LUT R11, R3, 0xffff, RZ, 0xc0, !PT ;  /* 0x0000ffff030b7812 */ /* 0x000fe400078ec0ff */
[----:B------:R-:W-:Y:S01]  /*203f80*/  PRMT R12, R12, 0x5410, R16 ;  /* 0x000054100c0c7816 */ /* 0x000fe20000000010 */
[----:B------:R-:W3:Y:S04]  /*203f90*/  LDL.LU R3, [R1+0x7948] ;  /* 0x0079480001037983 */ /* 0x000ee80000300800 */
[----:B------:R-:W4:Y:S01]  /*203fa0*/  LDL.LU R27, [R1+0x7a0] ;  /* 0x0007a000011b7983 */ /* 0x000f220000300800 */
[----:B------:R-:W-:-:S03]  /*203fb0*/  PRMT R16, R8, 0x3340, R0 ;  /* 0x0000334008107816 */ /* 0x000fc60000000000 */
[----:B------:R0:W-:Y:S04]  /*203fc0*/  STL [R1+0x7c0], R12 ;  /* 0x0007c00c01007387 */ /* 0x0001e80000100800 */
[----:B------:R1:W-:Y:S01]  /*203fd0*/  STL [R1+0x7794], R8 ;  /* 0x0077940801007387 */ /* 0x0003e20000100800 */
[----:B0-----:R-:W-:-:S04]  /*203fe0*/  PRMT R12, R6, 0x3340, R11 ;  /* 0x00003340060c7816 */ /* 0x001fc8000000000b */
[----:B-1----:R-:W-:Y:S02]  /*203ff0*/  PRMT R8, R12, 0x5410, R16 ;  /* 0x000054100c087816 */ /* 0x002fe40000000010 */
[----:B------:R-:W-:-:S05]  /*204000*/  IADD3 R16, P1, R2, R19, RZ ;  /* 0x0000001302107210 */ /* 0x000fca0007f3e0ff */
[----:B------:R-:W-:Y:S01]  /*204010*/  IMAD.X R17, R4, 0x1, R18, P1 ;  /* 0x0000000104117824 */ /* 0x000fe200008e0612 */
[----:B------:R-:W-:Y:S04]  /*204020*/  STL [R1+0x2fd4], R8 ;  /* 0x002fd40801007387 */ /* 0x000fe80000100800 */
[----:B------:R0:W-:Y:S04]  /*204030*/  STL.64 [R1+0x1260], R16 ;  /* 0x0012601001007387 */ /* 0x0001e80000100a00 */
[----:B0-----:R-:W3:Y:S01]  /*204040*/  LDL.LU.64 R16, [R1+0x7940] ;  /* 0x0079400001107983 */ /* 0x001ee20000300a00 */
[----:B------:R-:W-:-:S02]  /*204050*/  SHF.R.U32.HI R6, RZ, 0x8, R6 ;  /* 0x00000008ff067819 */ /* 0x000fc40000011606 */
[----:B------:R-:W-:Y:S02]  /*204060*/  SHF.R.U32.HI R26, RZ, 0x8, R11 ;  /* 0x00000008ff1a7819 */ /* 0x000fe4000001160b */
[----:B------:R-:W-:Y:S02]  /*204070*/  SHF.R.U32.HI R11, RZ, 0x8, R9 ;  /* 0x00000008ff0b7819 */ /* 0x000fe40000011609 */
[----:B------:R-:W-:Y:S01]  /*204080*/  SHF.R.U32.HI R8, RZ, 0x8, R10 ;  /* 0x00000008ff087819 */ /* 0x000fe2000001160a */
[----:B------:R-:W4:Y:S01]  /*204090*/  LDL.LU R9, [R1+0x80c] ;  /* 0x00080c0001097983 */ /* 0x000f220000300800 */
[----:B------:R-:W-:-:S03]  /*2040a0*/  LOP3.LUT R10, R6, 0xffff, RZ, 0xc0, !PT ;  /* 0x0000ffff060a7812 */ /* 0x000fc600078ec0ff */
[----:B------:R-:W4:Y:S04]  /*2040b0*/  LDL.LU R12, [R1+0x5b0] ;  /* 0x0005b000010c7983 */ /* 0x000f280000300800 */
[----:B------:R-:W4:Y:S01]  /*2040c0*/  LDL.LU R6, [R1+0x740] ;  /* 0x0007400001067983 */ /* 0x000f220000300800 */
[----:B------:R-:W-:-:S04]  /*2040d0*/  LOP3.LUT R26, R26, 0xffff, RZ, 0xc0, !PT ;  /* 0x0000ffff1a1a7812 */ /* 0x000fc800078ec0ff */
[----:B------:R-:W-:Y:S02]  /*2040e0*/  PRMT R10, R10, 0x3340, R26 ;  /* 0x000033400a0a7816 */ /* 0x000fe4000000001a */
[----:B------:R-:W-:Y:S02]  /*2040f0*/  LOP3.LUT R8, R8, 0xffff, RZ, 0xc0, !PT ;  /* 0x0000ffff08087812 */ /* 0x000fe400078ec0ff */
[----:B------:R-:W-:Y:S02]  /*204100*/  LOP3.LUT R11, R11, 0xffff, RZ, 0xc0, !PT ;  /* 0x0000ffff0b0b7812 */ /* 0x000fe400078ec0ff */
[----:B------:R-:W-:Y:S01]  /*204110*/  SHF.R.U32.HI R5, RZ, 0x8, R5 ;  /* 0x00000008ff057819 */ /* 0x000fe20000011605 */
[----:B------:R-:W-:Y:S01]  /*204120*/  STL [R1+0x74f4], R10 ;  /* 0x0074f40a01007387 */ /* 0x000fe20000100800 */
[----:B------:R-:W-:Y:S02]  /*204130*/  PRMT R8, R8, 0x3340, R11 ;  /* 0x0000334008087816 */ /* 0x000fe4000000000b */
[----:B------:R-:W-:-:S03]  /*204140*/  LOP3.LUT R5, R5, 0xffff, RZ, 0xc0, !PT ;  /* 0x0000ffff05057812 */ /* 0x000fc600078ec0ff */
[----:B------:R2:W-:Y:S01]  /*204150*/  STL [R1+0x4c0], R8 ;  /* 0x0004c00801007387 */ /* 0x0005e20000100800 */
[----:B------:R-:W-:Y:S02]  /*204160*/  PRMT R5, R5, 0x3340, R0 ;  /* 0x0000334005057816 */ /* 0x000fe40000000000 */
[----:B--2---:R-:W-:Y:S02]  /*204170*/  LOP3.LUT R8, R13, 0xffff, RZ, 0xc0, !PT ;  /* 0x0000ffff0d087812 */ /* 0x004fe400078ec0ff */
[----:B---3--:R-:W-:-:S05]  /*204180*/  IADD3 R10, P1, R2, R17, RZ ;  /* 0x00000011020a7210 */ /* 0x008fca0007f3e0ff */
[----:B------:R-:W-:-:S05]  /*204190*/  IMAD.X R11, R4, 0x1, R15, P1 ;  /* 0x00000001040b7824 */ /* 0x000fca00008e060f */
[----:B------:R-:W-:Y:S04]  /*2041a0*/  STL.64 [R1+0x1268], R10 ;  /* 0x0012680a01007387 */ /* 0x000fe80000100a00 */
[----:B------:R0:W-:Y:S04]  /*2041b0*/  STL [R1+0x10c], R5 ;  /* 0x00010c0501007387 */ /* 0x0001e80000100800 */
[----:B0-----:R-:W2:Y:S01]  /*2041c0*/  LDL.LU R5, [R1+0x5ac] ;  /* 0x0005ac0001057983 */ /* 0x001ea20000300800 */
[----:B------:R-:W-:Y:S02]  /*2041d0*/  LOP3.LUT R11, R3, 0xffff, RZ, 0xc0, !PT ;  /* 0x0000ffff030b7812 */ /* 0x000fe400078ec0ff */
[----:B----4-:R-:W-:Y:S01]  /*2041e0*/  LOP3.LUT R10, R27, 0xffff, RZ, 0xc0, !PT ;  /* 0x0000ffff1b0a7812 */ /* 0x010fe200078ec0ff */
[----:B------:R-:W3:Y:S04]  /*2041f0*/  LDL.LU R13, [R1+0x81c] ;  /* 0x00081c00010d7983 */ /* 0x000ee80000300800 */
[----:B------:R-:W4:Y:S01]  /*204200*/  LDL.LU R3, [R1+0x74c] ;  /* 0x00074c0001037983 */ /* 0x000f220000300800 */
[----:B------:R-:W-:-:S02]  /*204210*/  PRMT R27, R11, 0x3340, R0 ;  /* 0x000033400b1b7816 */ /* 0x000fc40000000000 */
[----:B------:R-:W-:-:S04]  /*204220*/  PRMT R26, R8, 0x3340, R10 ;  /* 0x00003340081a7816 */ /* 0x000fc8000000000a */
[----:B------:R-:W-:Y:S02]  /*204230*/  PRMT R27, R26, 0x5410, R27 ;  /* 0x000054101a1b7816 */ /* 0x000fe4000000001b */
[----:B------:R-:W-:-:S03]  /*204240*/  IADD3 R26, P1, R2, R16, RZ ;  /* 0x00000010021a7210 */ /* 0x000fc60007f3e0ff */
[----:B------:R0:W-:Y:S04]  /*204250*/  STL [R1+0x72c], R27 ;  /* 0x00072c1b01007387 */ /* 0x0001e80000100800 */
[----:B------:R-:W-:Y:S01]  /*204260*/  STL.64 [R1+0x7920], R16 ;  /* 0x0079201001007387 */ /* 0x000fe20000100a00 */
[----:B0-----:R-:W-:-:S03]  /*204270*/  IMAD.X R27, R4, 0x1, R14, P1 ;  /* 0x00000001041b7824 */ /* 0x001fc600008e060e */
[----:B------:R-:W4:Y:S04]  /*204280*/  LDL.LU R4, [R1+0x7938] ;  /* 0x0079380001047983 */ /* 0x000f280000300800 */
[----:B------:R0:W-:Y:S04]  /*204290*/  STL.64 [R1+0x1258], R26 ;  /* 0x0012581a01007387 */ /* 0x0001e80000100a00 */
[----:B0-----:R-:W4:Y:S01]  /*2042a0*/  LDL.LU.64 R26, [R1+0x7930] ;  /* 0x00793000011a7983 */ /* 0x001f220000300a00 */
[----:B------:R-:W-:Y:S02]  /*2042b0*/  SHF.R.U32.HI R8, RZ, 0x8, R8 ;  /* 0x00000008ff087819 */ /* 0x000fe40000011608 */
[----:B------:R-:W-:-:S02]  /*2042c0*/  SHF.R.U32.HI R10, RZ, 0x8, R10 ;  /* 0x00000008ff0a7819 */ /* 0x000fc4000001160a */
[----:B------:R-:W-:Y:S02]  /*2042d0*/  LOP3.LUT R8, R8, 0xffff, RZ, 0xc0, !PT ;  /* 0x0000ffff08087812 */ /* 0x000fe400078ec0ff */
[----:B------:R-:W-:Y:S02]  /*2042e0*/  LOP3.LUT R10, R10, 0xffff, RZ, 0xc0, !PT ;  /* 0x0000ffff0a0a7812 */ /* 0x000fe400078ec0ff */
[----:B------:R-:W-:Y:S02]  /*2042f0*/  LOP3.LUT R9, R9, 0xffff, RZ, 0xc0, !PT ;  /* 0x0000ffff09097812 */ /* 0x000fe400078ec0ff */
[----:B------:R-:W-:Y:S02]  /*204300*/  LOP3.LUT R6, R6, 0xffff, RZ, 0xc0, !PT ;  /* 0x0000ffff06067812 */ /* 0x000fe400078ec0ff */
[----:B------:R-:W-:Y:S02]  /*204310*/  PRMT R10, R8, 0x3340, R10 ;  /* 0x00003340080a7816 */ /* 0x000fe4000000000a */
[----:B------:R-:W-:-:S03]  /*204320*/  LOP3.LUT R8, R12, 0xffff, RZ, 0xc0, !PT ;  /* 0x0000ffff0c087812 */ /* 0x000fc600078ec0ff */
[----:B------:R0:W-:Y:S01]  /*204330*/  STL [R1+0x648], R10 ;  /* 0x0006480a01007387 */ /* 0x0001e20000100800 */
[----:B------:R-:W-:Y:S02]  /*204340*/  PRMT R12, R8, 0x3340, R0 ;  /* 0x00003340080c7816 */ /* 0x000fe40000000000 */
[----:B0-----:R-:W-:-:S04]  /*204350*/  PRMT R10, R9, 0x3340, R6 ;  /* 0x00003340090a7816 */ /* 0x001fc80000000006 */
[----:B------:R-:W-:Y:S02]  /*204360*/  PRMT R10, R10, 0x5410, R12 ;  /* 0x000054100a0a7816 */ /* 0x000fe4000000000c */
[----:B------:R-:W4:Y:S04]  /*204370*/  LDL.LU R12, [R1+0x4c8] ;  /* 0x0004c800010c7983 */ /* 0x000f280000300800 */
[----:B------:R0:W-:Y:S01]  /*204380*/  STL [R1+0x76c], R10 ;  /* 0x00076c0a01007387 */ /* 0x0001e20000100800 */
[----:B------:R-:W-:Y:S02]  /*204390*/  SHF.R.U32.HI R9, RZ, 0x8, R9 ;  /* 0x00000008ff097819 */ /* 0x000fe40000011609 */
[----:B------:R-:W-:Y:S02]  /*2043a0*/  SHF.R.U32.HI R8, RZ, 0x8, R8 ;  /* 0x00000008ff087819 */ /* 0x000fe40000011608 */
[----:B------:R-:W-:-:S02]  /*2043b0*/  LOP3.LUT R9, R9, 0xffff, RZ, 0xc0, !PT ;  /* 0x0000ffff09097812 */ /* 0x000fc400078ec0ff */
[----:B0-----:R-:W-:Y:S02]  /*2043c0*/  SHF.R.U32.HI R10, RZ, 0x8, R6 ;  /* 0x00000008ff0a7819 */ /* 0x001fe40000011606 */
[----:B------:R-:W-:Y:S01]  /*2043d0*/  LOP3.LUT R8, R8, 0xffff, RZ, 0xc0, !PT ;  /* 0x0000ffff08087812 */ /* 0x000fe200078ec0ff */
[----:B------:R-:W4:Y:S01]  /*2043e0*/  LDL.LU R6, [R1+0x3c0] ;  /* 0x0003c00001067983 */ /* 0x000f220000300800 */
[----:B------:R-:W-:-:S04]  /*2043f0*/  LOP3.LUT R10, R10, 0xffff, RZ, 0xc0, !PT ;  /* 0x0000ffff0a0a7812 */ /* 0x000fc800078ec0ff */
[----:B------:R-:W-:Y:S02]  /*204400*/  PRMT R16, R9, 0x3340, R10 ;  /* 0x0000334009107816 */ /* 0x000fe4000000000a */
[----:B------:R-:W-:-:S03]  /*204410*/  PRMT R9, R8, 0x3340, R0 ;  /* 0x0000334008097816 */ /* 0x000fc60000000000 */
[----:B------:R-:W-:Y:S04]  /*204420*/  STL [R1+0x26c], R16 ;  /* 0x00026c1001007387 */ /* 0x000fe80000100800 */
[----:B------:R4:W-:Y:S01]  /*204430*/  STL [R1+0x11c], R9 ;  /* 0x00011c0901007387 */ /* 0x0009e20000100800 */
[----:B--2---:R-:W-:Y:S02]  /*204440*/  LOP3.LUT R10, R5, 0xffff, RZ, 0xc0, !PT ;  /* 0x0000ffff050a7812 */ /* 0x004fe400078ec0ff */
[----:B---3--:R-:W-:Y:S02]  /*204450*/  LOP3.LUT R8, R13, 0xffff, RZ, 0xc0, !PT ;  /* 0x0000ffff0d087812 */ /* 0x008fe400078ec0ff */
[----:B----4-:R-:W-:Y:S01]  /*204460*/  LOP3.LUT R9, R3, 0xffff, RZ, 0xc0, !PT ;  /* 0x0000ffff03097812 */ /* 0x010fe200078ec0ff */
[----:B------:R-:W-:Y:S01]  /*204470*/  VIADD R3, R2, UR6 ;  /* 0x0000000602037c36 */ /* 0x000fe20008000000 */
[----:B------:R-:W-:Y:S01]  /*204480*/  PRMT R5, R10, 0x3340, R0 ;  /* 0x000033400a057816 */ /* 0x000fe20000000000 */
[----:B------:R0:W-:Y:S01]  /*204490*/  STL [R1+0x7798], R10 ;  /* 0x0077980a01007387 */ /* 0x0001e20000100800 */
[----:B------:R-:W-:Y:S01]  /*2044a0*/  PRMT R2, R8, 0x3340, R9 ;  /* 0x0000334008027816 */ /* 0x000fe20000000009 */
[----:B------:R-:W-:-:S03]  /*2044b0*/  ULDC UR6, c[0x0][0x248] ;  /* 0x0000920000067ab9 */ /* 0x000fc60000000800 */
[----:B------:R-:W-:Y:S02]  /*2044c0*/  PRMT R2, R2, 0x5410, R5 ;  /* 0x0000541002027816 */ /* 0x000fe40000000005 */
[----:B------:R-:W2:Y:S04]  /*2044d0*/  LDL.LU R5, [R1+0x474] ;  /* 0x0004740001057983 */ /* 0x000ea80000300800 */
[----:B------:R-:W3:Y:S04]  /*2044e0*/  LDL.LU R13, [R1+0x210] ;  /* 0x00021000010d7983 */ /* 0x000ee80000300800 */
[----:B------:R1:W-:Y:S01]  /*2044f0*/  STL [R1+0x2fc0], R2 ;  /* 0x002fc00201007387 */ /* 0x0003e20000100800 */
[----:B0-----:R-:W-:-:S02]  /*204500*/  SHF.R.U32.HI R10, RZ, 0x8, R11 ;  /* 0x00000008ff0a7819 */ /* 0x001fc4000001160b */
[----:B------:R-:W-:Y:S02]  /*204510*/  SHF.R.U32.HI R8, RZ, 0x8, R8 ;  /* 0x00000008ff087819 */ /* 0x000fe40000011608 */
[----:B------:R-:W-:Y:S02]  /*204520*/  SHF.R.U32.HI R9, RZ, 0x8, R9 ;  /* 0x00000008ff097819 */ /* 0x000fe40000011609 */
[----:B------:R-:W-:Y:S02]  /*204530*/  LOP3.LUT R10, R10, 0xffff, RZ, 0xc0, !PT ;  /* 0x0000ffff0a0a7812 */ /* 0x000fe400078ec0ff */
[----:B------:R-:W-:Y:S02]  /*204540*/  LOP3.LUT R8, R8, 0xffff, RZ, 0xc0, !PT ;  /* 0x0000ffff08087812 */ /* 0x000fe400078ec0ff */
[----:B------:R-:W-:Y:S02]  /*204550*/  LOP3.LUT R9, R9, 0xffff, RZ, 0xc0, !PT ;  /* 0x0000ffff09097812 */ /* 0x000fe400078ec0ff */
[----:B-1----:R-:W-:-:S02]  /*204560*/  SHF.R.S32.HI R2, RZ, 0x1f, R3 ;  /* 0x0000001fff027819 */ /* 0x002fc40000011403 */
[----:B------:R-:W-:Y:S02]  /*204570*/  PRMT R10, R10, 0x3340, R0 ;  /* 0x000033400a0a7816 */ /* 0x000fe40000000000 */
[----:B------:R-:W-:Y:S02]  /*204580*/  PRMT R9, R8, 0x3340, R9 ;  /* 0x0000334008097816 */ /* 0x000fe40000000009 */
[----:B------:R-:W-:-:S05]  /*204590*/  IADD3 R16, P1, R3, R27, RZ ;  /* 0x0000001b03107210 */ /* 0x000fca0007f3e0ff */
[----:B------:R-:W-:Y:S01]  /*2045a0*/  IMAD.X R17, R2, 0x1, R26, P1 ;  /* 0x0000000102117824 */ /* 0x000fe200008e061a */
[----:B------:R-:W-:-:S04]  /*2045b0*/  LOP3.LUT R8, R4, 0xffff, RZ, 0xc0, !PT ;  /* 0x0000ffff04087812 */ /* 0x000fc800078ec0ff */
[----:B------:R-:W-:Y:S04]  /*2045c0*/  STL.64 [R1+0x1250], R16 ;  /* 0x0012501001007387 */ /* 0x000fe80000100a00 */
[----:B------:R-:W-:Y:S04]  /*2045d0*/  STL [R1+0xfc], R10 ;  /* 0x0000fc0a01007387 */ /* 0x000fe80000100800 */
[----:B------:R0:W-:Y:S04]  /*2045e0*/  STL [R1+0x1ce0], R9 ;  /* 0x001ce00901007387 */ /* 0x0001e80000100800 */
[----:B------:R-:W4:Y:S01]  /*2045f0*/  LDL.LU R4, [R1+0x792c] ;  /* 0x00792c0001047983 */ /* 0x000f220000300800 */
[----:B0-----:R-:W-:-:S02]  /*204600*/  PRMT R9, R8, 0x3340, R0 ;  /* 0x0000334008097816 */ /* 0x001fc40000000000 */
[----:B------:R-:W-:Y:S02]  /*204610*/  LOP3.LUT R11, R12, 0xffff, RZ, 0xc0, !PT ;  /* 0x0000ffff0c0b7812 */ /* 0x000fe400078ec0ff */
[----:B------:R-:W3:Y:S01]  /*204620*/  LDL.LU R12, [R1+0x4d0] ;  /* 0x0004d000010c7983 */ /* 0x000ee20000300800 */
[----:B------:R-:W-:-:S04]  /*204630*/  LOP3.LUT R10, R6, 0xffff, RZ, 0xc0, !PT ;  /* 0x0000ffff060a7812 */ /* 0x000fc800078ec0ff */
[----:B------:R-:W-:-:S04]  /*204640*/  PRMT R6, R11, 0x3340, R10 ;  /* 0x000033400b067816 */ /* 0x000fc8000000000a */
[----:B------:R-:W-:Y:S02]  /*204650*/  PRMT R9, R6, 0x5410, R9 ;  /* 0x0000541006097816 */ /* 0x000fe40000000009 */
[----:B------:R-:W3:Y:S04]  /*204660*/  LDL.LU R6, [R1+0x2ac] ;  /* 0x0002ac0001067983 */ /* 0x000ee80000300800 */
[----:B------:R0:W-:Y:S01]  /*204670*/  STL [R1+0x779c], R9 ;  /* 0x00779c0901007387 */ /* 0x0001e20000100800 */
[----:B------:R-:W-:Y:S02]  /*204680*/  SHF.R.U32.HI R10, RZ, 0x8, R10 ;  /* 0x00000008ff0a7819 */ /* 0x000fe4000001160a */
[----:B------:R-:W-:Y:S02]  /*204690*/  SHF.R.U32.HI R8, RZ, 0x8, R8 ;  /* 0x00000008ff087819 */ /* 0x000fe40000011608 */
[----:B------:R-:W-:-:S02]  /*2046a0*/  IADD3 R16, P1, R3, R29, RZ ;  /* 0x0000001d03107210 */ /* 0x000fc40007f3e0ff */
[----:B------:R-:W-:Y:S02]  /*2046b0*/  LOP3.LUT R10, R10, 0xffff, RZ, 0xc0, !PT ;  /* 0x0000ffff0a0a7812 */ /* 0x000fe400078ec0ff */
[----:B0-----:R-:W-:Y:S02]  /*2046c0*/  SHF.R.U32.HI R9, RZ, 0x8, R11 ;  /* 0x00000008ff097819 */ /* 0x001fe4000001160b */
[----:B------:R-:W-:Y:S02]  /*2046d0*/  LOP3.LUT R8, R8, 0xffff, RZ, 0xc0, !PT ;  /* 0x0000ffff08087812 */ /* 0x000fe400078ec0ff */
[----:B------:R-:W-:Y:S01]  /*2046e0*/  LOP3.LUT R9, R9, 0xffff, RZ, 0xc0, !PT ;  /* 0x0000ffff09097812 */ /* 0x000fe200078ec0ff */
[----:B------:R-:W-:Y:S01]  /*2046f0*/  IMAD.X R17, R2, 0x1, R28, P1 ;  /* 0x0000000102117824 */ /* 0x000fe200008e061c */
[----:B------:R-:W-:Y:S02]  /*204700*/  PRMT R8, R8, 0x3340, R0 ;  /* 0x0000334008087816 */ /* 0x000fe40000000000 */
[----:B------:R-:W-:-:S02]  /*204710*/  PRMT R10, R9, 0x3340, R10 ;  /* 0x00003340090a7816 */ /* 0x000fc4000000000a */
[----:B------:R-:W-:Y:S04]  /*204720*/  STL.64 [R1+0x1240], R16 ;  /* 0x0012401001007387 */ /* 0x000fe80000100a00 */
[----:B------:R-:W-:Y:S04]  /*204730*/  STL [R1+0x59c], R10 ;  /* 0x00059c0a01007387 */ /* 0x000fe80000100800 */
[----:B------:R4:W-:Y:S02]  /*204740*/  STL [R1+0x12c], R8 ;  /* 0x00012c0801007387 */ /* 0x0009e40000100800 */
[----:B----4-:R-:W-:-:S02]  /*204750*/  LOP3.LUT R8, R4, 0xffff, RZ, 0xc0, !PT ;  /* 0x0000ffff04087812 */ /* 0x010fc400078ec0ff */
[----:B------:R-:W4:Y:S01]  /*204760*/  LDL.LU R4, [R1+0x7928] ;  /* 0x0079280001047983 */ /* 0x000f220000300800 */
[----:B--2---:R-:W-:Y:S02]  /*204770*/  LOP3.LUT R9, R5, 0xffff, RZ, 0xc0, !PT ;  /* 0x0000ffff05097812 */ /* 0x004fe400078ec0ff */
[----:B---3--:R-:W-:Y:S02]  /*204780*/  LOP3.LUT R5, R13, 0xffff, RZ, 0xc0, !PT ;  /* 0x0000ffff0d057812 */ /* 0x008fe400078ec0ff */
[----:B------:R-:W-:Y:S02]  /*204790*/  PRMT R10, R9, 0x3340, R8 ;  /* 0x00003340090a7816 */ /* 0x000fe40000000008 */
[----:B------:R-:W-:-:S04]  /*2047a0*/  PRMT R11, R5, 0x3340, R0 ;  /* 0x00003340050b7816 */ /* 0x000fc80000000000 */
[----:B------:R-:W-:Y:S02]  /*2047b0*/  PRMT R13, R10, 0x5410, R11 ;  /* 0x000054100a0d7816 */ /* 0x000fe4000000000b */
[----:B------:R-:W-:-:S05]  /*2047c0*/  IADD3 R10, P1, R3, R25, RZ ;  /* 0x00000019030a7210 */ /* 0x000fca0007f3e0ff */
[----:B------:R-:W-:Y:S01]  /*2047d0*/  IMAD.X R11, R2, 0x1, R24, P1 ;  /* 0x00000001020b7824 */ /* 0x000fe200008e0618 */
[----:B------:R-:W-:Y:S01]  /*2047e0*/  STL [R1+0x7b4], R13 ;  /* 0x0007b40d01007387 */ /* 0x000fe20000100800 */
[----:B------:R-:W-:Y:S02]  /*2047f0*/  SHF.R.U32.HI R9, RZ, 0x8, R9 ;  /* 0x00000008ff097819 */ /* 0x000fe40000011609 */
[----:B------:R-:W-:Y:S01]  /*204800*/  SHF.R.U32.HI R5, RZ, 0x8, R5 ;  /* 0x00000008ff057819 */ /* 0x000fe20000011605 */
[----:B------:R0:W-:Y:S01]  /*204810*/  STL.64 [R1+0x1248], R10 ;  /* 0x0012480a01007387 */ /* 0x0001e20000100a00 */
[----:B------:R-:W-:Y:S02]  /*204820*/  LOP3.LUT R9, R9, 0xffff, RZ, 0xc0, !PT ;  /* 0x0000ffff09097812 */ /* 0x000fe400078ec0ff */
[----:B------:R-:W-:Y:S02]  /*204830*/  LOP3.LUT R5, R5, 0xffff, RZ, 0xc0, !PT ;  /* 0x0000ffff05057812 */ /* 0x000fe400078ec0ff */
[----:B0-----:R-:W-:-:S02]  /*204840*/  SHF.R.U32.HI R10, RZ, 0x8, R8 ;  /* 0x00000008ff0a7819 */ /* 0x001fc40000011608 */
[----:B------:R-:W2:Y:S04]  /*204850*/  LDL.LU R8, [R1+0x5168] ;  /* 0x0051680001087983 */ /* 0x000ea80000300800 */
[----:B------:R-:W3:Y:S01]  /*204860*/  LDL.LU R16, [R1+0x708] ;  /* 0x0007080001107983 */ /* 0x000ee20000300800 */
[----:B------:R-:W-:-:S03]  /*204870*/  LOP3.LUT R10, R10, 0xffff, RZ, 0xc0, !PT ;  /* 0x0000ffff0a0a7812 */ /* 0x000fc600078ec0ff */
[----:B------:R-:W3:Y:S01]  /*204880*/  LDL.LU R11, [R1+0x7e4] ;  /* 0x0007e400010b7983 */ /* 0x000ee20000300800 */
[----:B------:R-:W-:Y:S02]  /*204890*/  PRMT R5, R5, 0x3340, R0 ;  /* 0x0000334005057816 */ /* 0x000fe40000000000 */
[----:B------:R-:W-:Y:S02]  /*2048a0*/  PRMT R10, R9, 0x3340, R10 ;  /* 0x00003340090a7816 */ /* 0x000fe4000000000a */
[----:B------:R-:W-:Y:S02]  /*2048b0*/  LOP3.LUT R9, R12, 0xffff, RZ, 0xc0, !PT ;  /* 0x0000ffff0c097812 */ /* 0x000fe400078ec0ff */
[----:B------:R-:W-:Y:S01]  /*2048c0*/  LOP3.LUT R17, R6, 0xffff, RZ, 0xc0, !PT ;  /* 0x0000ffff06117812 */ /* 0x000fe200078ec0ff */
[----:B------:R-:W-:Y:S04]  /*2048d0*/  STL [R1+0x4a8], R10 ;  /* 0x0004a80a01007387 */ /* 0x000fe80000100800 */
[----:B------:R0:W-:Y:S01]  /*2048e0*/  STL [R1+0x134], R5 ;  /* 0x0001340501007387 */ /* 0x0001e20000100800 */
[----:B------:R-:W-:-:S02]  /*2048f0*/  PRMT R6, R17, 0x3340, R0 ;  /* 0x0000334011067816 */ /* 0x000fc40000000000 */
[----:B------:R-:W-:-:S05]  /*204900*/  IADD3 R12, P1, R3, R23, RZ ;  /* 0x00000017030c7210 */ /* 0x000fca0007f3e0ff */
[----:B------:R-:W-:Y:S01]  /*204910*/  IMAD.X R13, R2, 0x1, R22, P1 ;  /* 0x00000001020d7824 */ /* 0x000fe200008e0616 */
[----:B----4-:R-:W-:-:S04]  /*204920*/  LOP3.LUT R4, R4, 0xffff, RZ, 0xc0, !PT ;  /* 0x0000ffff04047812 */ /* 0x010fc800078ec0ff */
[----:B0-----:R-:W-:-:S04]  /*204930*/  PRMT R5, R9, 0x3340, R4 ;  /* 0x0000334009057816 */ /* 0x001fc80000000004 */
[----:B------:R-:W-:Y:S02]  /*204940*/  PRMT R5, R5, 0x5410, R6 ;  /* 0x0000541005057816 */ /* 0x000fe40000000006 */
[----:B------:R-:W4:Y:S04]  /*204950*/  LDL.LU R6, [R1+0x480] ;  /* 0x0004800001067983 */ /* 0x000f280000300800 */
[----:B------:R0:W-:Y:S04]  /*204960*/  STL [R1+0x77a0], R5 ;  /* 0x0077a00501007387 */ /* 0x0001e80000100800 */
[----:B------:R-:W-:Y:S04]  /*204970*/  STL.64 [R1+0x7910], R22 ;  /* 0x0079101601007387 */ /* 0x000fe80000100a00 */
[----:B------:R1:W-:Y:S01]  /*204980*/  STL.64 [R1+0x1238], R12 ;  /* 0x0012380c01007387 */ /* 0x0003e20000100a00 */
[----:B------:R-:W-:-:S02]  /*204990*/  SHF.R.U32.HI R10, RZ, 0x8, R4 ;  /* 0x00000008ff0a7819 */ /* 0x000fc40000011604 */
[----:B0-----:R-:W-:Y:S01]  /*2049a0*/  SHF.R.U32.HI R5, RZ, 0x8, R17 ;  /* 0x00000008ff057819 */ /* 0x001fe20000011611 */
[----:B-1----:R-:W4:Y:S04]  /*2049b0*/  LDL.LU R12, [R1+0x350] ;  /* 0x00035000010c7983 */ /* 0x002f280000300800 */
[----:B------:R-:W4:Y:S04]  /*2049c0*/  LDL.LU R13, [R1+0x516c] ;  /* 0x00516c00010d7983 */ /* 0x000f280000300800 */
[----:B------:R-:W4:Y:S04]  /*2049d0*/  LDL.LU R4, [R1+0x718] ;  /* 0x0007180001047983 */ /* 0x000f280000300800 */
[----:B------:R-:W4:Y:S01]  /*2049e0*/  LDL.LU R17, [R1+0x7f0] ;  /* 0x0007f00001117983 */ /* 0x000f220000300800 */
[----:B------:R-:W-:-:S02]  /*2049f0*/  SHF.R.U32.HI R9, RZ, 0x8, R9 ;  /* 0x00000008ff097819 */ /* 0x000fc40000011609 */
[----:B------:R-:W-:Y:S02]  /*204a00*/  LOP3.LUT R10, R10, 0xffff, RZ, 0xc0, !PT ;  /* 0x0000ffff0a0a7812 */ /* 0x000fe400078ec0ff */
[----:B------:R-:W-:Y:S02]  /*204a10*/  LOP3.LUT R5, R5, 0xffff, RZ, 0xc0, !PT ;  /* 0x0000ffff05057812 */ /* 0x000fe400078ec0ff */
[----:B------:R-:W-:-:S04]  /*204a20*/  LOP3.LUT R9, R9, 0xffff, RZ, 0xc0, !PT ;  /* 0x0000ffff09097812 */ /* 0x000fc800078ec0ff */
[----:B------:R-:W-:Y:S02]  /*204a30*/  PRMT R10, R9, 0x3340, R10 ;  /* 0x00003340090a7816 */ /* 0x000fe4000000000a */
[----:B------:R-:W-:Y:S02]  /*204a40*/  PRMT R9, R5, 0x3340, R0 ;  /* 0x0000334005097816 */ /* 0x000fe40000000000 */
[----:B--2---:R-:W-:Y:S02]  /*204a50*/  LOP3.LUT R8, R8, 0xffff, RZ, 0xc0, !PT ;  /* 0x0000ffff08087812 */ /* 0x004fe400078ec0ff */
[----:B---3--:R-:W-:Y:S01]  /*204a60*/  LOP3.LUT R5, R16, 0xffff, RZ, 0xc0, !PT ;  /* 0x0000ffff10057812 */ /* 0x008fe200078ec0ff */
[----:B------:R-:W-:Y:S04]  /*204a70*/  STL [R1+0x270], R10 ;  /* 0x0002700a01007387 */ /* 0x000fe80000100800 */
[----:B------:R0:W-:Y:S02]  /*204a80*/  STL [R1+0x130], R9 ;  /* 0x0001300901007387 */ /* 0x0001e40000100800 */
[----:B0-----:R-:W-:-:S02]  /*204a90*/  LOP3.LUT R9, R11, 0xffff, RZ, 0xc0, !PT ;  /* 0x0000ffff0b097812 */ /* 0x001fc400078ec0ff */
        /* <DEDUP_REMOVED lines=8> */
[----:B------:R-:W-:Y:S01]  /*204b20*/  SHF.R.U32.HI R5, RZ, 0x8, R5 ;  /* 0x00000008ff057819 */ /* 0x000fe20000011605 */
[----:B------:R-:W-:Y:S01]  /*204b30*/  IMAD.X R11, R2, 0x1, R20, P1 ;  /* 0x00000001020b7824 */ /* 0x000fe200008e0614 */
[----:B------:R-:W-:Y:S02]  /*204b40*/  PRMT R8, R8, 0x3340, R9 ;  /* 0x0000334008087816 */ /* 0x000fe40000000009 */
[----:B------:R-:W-:Y:S01]  /*204b50*/  LOP3.LUT R5, R5, 0xffff, RZ, 0xc0, !PT ;  /* 0x0000ffff05057812 */ /* 0x000fe200078ec0ff */
[----:B------:R-:W-:Y:S04]  /*204b60*/  STL [R1+0x74c], R16 ;  /* 0x00074c1001007387 */ /* 0x000fe80000100800 */
[----:B------:R-:W-:Y:S04]  /*204b70*/  STL.64 [R1+0x1230], R10 ;  /* 0x0012300a01007387 */ /* 0x000fe80000100a00 */
[----:B------:R0:W-:Y:S01]  /*204b80*/  STL [R1+0x258], R8 ;  /* 0x0002580801007387 */ /* 0x0001e20000100800 */
[----:B------:R-:W-:-:S05]  /*204b90*/  PRMT R5, R5, 0x3340, R0 ;  /* 0x0000334005057816 */ /* 0x000fca0000000000 */
[----:B------:R1:W-:Y:S01]  /*204ba0*/  STL [R1+0x128], R5 ;  /* 0x0001280501007387 */ /* 0x0003e20000100800 */
[----:B0-----:R-:W-:Y:S02]  /*204bb0*/  LOP3.LUT R8, R7, 0xffff, RZ, 0xc0, !PT ;  /* 0x0000ffff07087812 */ /* 0x001fe400078ec0ff */
[----:B------:R-:W-:Y:S01]  /*204bc0*/  IADD3 R16, P1, R3, R19, RZ ;  /* 0x0000001303107210 */ /* 0x000fe20007f3e0ff */
[----:B-1----:R-:W2:Y:S01]  /*204bd0*/  LDL.LU R5, [R1+0x86c] ;  /* 0x00086c0001057983 */ /* 0x002ea20000300800 */
[----:B----4-:R-:W-:-:S03]  /*204be0*/  LOP3.LUT R11, R6, 0xffff, RZ, 0xc0, !PT ;  /* 0x0000ffff060b7812 */ /* 0x010fc600078ec0ff */
[----:B------:R-:W3:Y:S04]  /*204bf0*/  LDL.LU R6, [R1+0x698] ;  /* 0x0006980001067983 */ /* 0x000ee80000300800 */
[----:B------:R-:W4:Y:S04]  /*204c00*/  LDL.LU R7, [R1+0x790] ;  /* 0x0007900001077983 */ /* 0x000f280000300800 */
[----:B------:R0:W-:Y:S01]  /*204c10*/  STL [R1+0x77a4], R8 ;  /* 0x0077a40801007387 */ /* 0x0001e20000100800 */
[----:B------:R-:W-:Y:S02]  /*204c20*/  LOP3.LUT R12, R12, 0xffff, RZ, 0xc0, !PT ;  /* 0x0000ffff0c0c7812 */ /* 0x000fe400078ec0ff */
[----:B------:R-:W-:-:S02]  /*204c30*/  LOP3.LUT R10, R13, 0xffff, RZ, 0xc0, !PT ;  /* 0x0000ffff0d0a7812 */ /* 0x000fc400078ec0ff */
[----:B------:R-:W-:Y:S02]  /*204c40*/  LOP3.LUT R9, R4, 0xffff, RZ, 0xc0, !PT ;  /* 0x0000ffff04097812 */ /* 0x000fe400078ec0ff */
[----:B------:R-:W-:Y:S02]  /*204c50*/  PRMT R13, R8, 0x3340, R0 ;  /* 0x00003340080d7816 */ /* 0x000fe40000000000 */
[----:B------:R-:W-:Y:S02]  /*204c60*/  PRMT R4, R11, 0x3340, R12 ;  /* 0x000033400b047816 */ /* 0x000fe4000000000c */
[----:B------:R-:W-:Y:S02]  /*204c70*/  LOP3.LUT R23, R17, 0xffff, RZ, 0xc0, !PT ;  /* 0x0000ffff11177812 */ /* 0x000fe400078ec0ff */
[----:B0-----:R-:W-:Y:S02]  /*204c80*/  PRMT R8, R9, 0x3340, R0 ;  /* 0x0000334009087816 */ /* 0x001fe40000000000 */
[----:B------:R-:W-:-:S02]  /*204c90*/  PRMT R13, R4, 0x5410, R13 ;  /* 0x00005410040d7816 */ /* 0x000fc4000000000d */
[----:B------:R-:W-:Y:S01]  /*204ca0*/  PRMT R4, R10, 0x3340, R23 ;  /* 0x000033400a047816 */ /* 0x000fe20000000017 */
[----:B------:R-:W-:-:S03]  /*204cb0*/  IMAD.X R17, R2, 0x1, R18, P1 ;  /* 0x0000000102117824 */ /* 0x000fc600008e0612 */
[----:B------:R-:W-:Y:S01]  /*204cc0*/  PRMT R4, R4, 0x5410, R8 ;  /* 0x0000541004047816 */ /* 0x000fe20000000008 */
[----:B------:R-:W-:Y:S04]  /*204cd0*/  STL [R1+0x2f80], R13 ;  /* 0x002f800d01007387 */ /* 0x000fe80000100800 */
        /* <DEDUP_REMOVED lines=10> */
[----:B------:R-:W-:Y:S01]  /*204d80*/  LOP3.LUT R8, R8, 0xffff, RZ, 0xc0, !PT ;  /* 0x0000ffff08087812 */ /* 0x000fe200078ec0ff */
[----:B------:R-:W4:Y:S01]  /*204d90*/  LDL.LU R10, [R1+0x874] ;  /* 0x00087400010a7983 */ /* 0x000f220000300800 */
[----:B------:R-:W-:-:S03]  /*204da0*/  PRMT R11, R11, 0x3340, R22 ;  /* 0x000033400b0b7816 */ /* 0x000fc60000000016 */
[----:B------:R-:W4:Y:S01]  /*204db0*/  LDL.LU R13, [R1+0x69c] ;  /* 0x00069c00010d7983 */ /* 0x000f220000300800 */
[----:B------:R-:W-:-:S03]  /*204dc0*/  PRMT R8, R4, 0x3340, R8 ;  /* 0x0000334004087816 */ /* 0x000fc60000000008 */
[----:B------:R-:W4:Y:S04]  /*204dd0*/  LDL.LU R12, [R1+0x798] ;  /* 0x00079800010c7983 */ /* 0x000f280000300800 */
[----:B------:R-:W-:Y:S04]  /*204de0*/  STL [R1+0x74f8], R11 ;  /* 0x0074f80b01007387 */ /* 0x000fe80000100800 */
[----:B------:R4:W-:Y:S01]  /*204df0*/  STL [R1+0x250], R8 ;  /* 0x0002500801007387 */ /* 0x0009e20000100800 */
[----:B--2---:R-:W-:Y:S02]  /*204e00*/  LOP3.LUT R5, R5, 0xffff, RZ, 0xc0, !PT ;  /* 0x0000ffff05057812 */ /* 0x004fe400078ec0ff */
[----:B---3--:R-:W-:-:S02]  /*204e10*/  LOP3.LUT R4, R6, 0xffff, RZ, 0xc0, !PT ;  /* 0x0000ffff06047812 */ /* 0x008fc400078ec0ff */
[----:B----4-:R-:W-:Y:S02]  /*204e20*/  LOP3.LUT R8, R7, 0xffff, RZ, 0xc0, !PT ;  /* 0x0000ffff07087812 */ /* 0x010fe400078ec0ff */
[----:B------:R-:W-:Y:S02]  /*204e30*/  PRMT R7, R4, 0x3340, R0 ;  /* 0x0000334004077816 */ /* 0x000fe40000000000 */
[--C-:B------:R-:W-:Y:S02]  /*204e40*/  PRMT R6, R5, 0x3340, R8.reuse ;  /* 0x0000334005067816 */ /* 0x100fe40000000008 */
[----:B------:R-:W-:Y:S02]  /*204e50*/  SHF.R.U32.HI R5, RZ, 0x8, R5 ;  /* 0x00000008ff057819 */ /* 0x000fe40000011605 */
[----:B------:R-:W-:Y:S02]  /*204e60*/  SHF.R.U32.HI R8, RZ, 0x8, R8 ;  /* 0x00000008ff087819 */ /* 0x000fe40000011608 */
[----:B------:R-:W-:-:S02]  /*204e70*/  PRMT R11, R6, 0x5410, R7 ;  /* 0x00005410060b7816 */ /* 0x000fc40000000007 */
[----:B------:R-:W-:Y:S02]  /*204e80*/  LOP3.LUT R5, R5, 0xffff, RZ, 0xc0, !PT ;  /* 0x0000ffff05057812 */ /* 0x000fe400078ec0ff */
[----:B------:R-:W-:Y:S01]  /*204e90*/  LOP3.LUT R8, R8, 0xffff, RZ, 0xc0, !PT ;  /* 0x0000ffff08087812 */ /* 0x000fe200078ec0ff */
[----:B------:R-:W-:Y:S03]  /*204ea0*/  STL [R1+0x6f8], R11 ;  /* 0x0006f80b01007387 */ /* 0x000fe60000100800 */
[----:B------:R-:W-:Y:S02]  /*204eb0*/  PRMT R5, R5, 0x3340, R8 ;  /* 0x0000334005057816 */ /* 0x000fe40000000008 */
[----:B------:R-:W-:-:S05]  /*204ec0*/  IADD3 R6, P1, R3, R17, RZ ;  /* 0x0000001103067210 */ /* 0x000fca0007f3e0ff */
[----:B------:R-:W-:Y:S01]  /*204ed0*/  IMAD.X R7, R2, 0x1, R15, P1 ;  /* 0x0000000102077824 */ /* 0x000fe200008e060f */
[----:B------:R-:W-:-:S04]  /*204ee0*/  IADD3 R22, P1, R3, R16, RZ ;  /* 0x0000001003167210 */ /* 0x000fc80007f3e0ff */
[----:B------:R0:W-:Y:S01]  /*204ef0*/  STL.64 [R1+0x1228], R6 ;  /* 0x0012280601007387 */ /* 0x0001e20000100a00 */
[----:B------:R-:W-:-:S03]  /*204f00*/  IMAD.X R23, R2, 0x1, R14, P1 ;  /* 0x0000000102177824 */ /* 0x000fc600008e060e */
[----:B0-----:R-:W2:Y:S04]  /*204f10*/  LDL.LU R6, [R1+0x4dc] ;  /* 0x0004dc0001067983 */ /* 0x001ea80000300800 */
[----:B------:R-:W3:Y:S04]  /*204f20*/  LDL.LU R7, [R1+0x3d4] ;  /* 0x0003d40001077983 */ /* 0x000ee80000300800 */
[----:B------:R0:W-:Y:S04]  /*204f30*/  STL [R1+0x248], R5 ;  /* 0x0002480501007387 */ /* 0x0001e80000100800 */
[----:B------:R-:W4:Y:S01]  /*204f40*/  LDL.LU R2, [R1+0x7918] ;  /* 0x0079180001027983 */ /* 0x000f220000300800 */
[----:B------:R-:W-:-:S04]  /*204f50*/  SHF.R.U32.HI R4, RZ, 0x8, R4 ;  /* 0x00000008ff047819 */ /* 0x000fc80000011604 */
[----:B------:R-:W-:-:S04]  /*204f60*/  LOP3.LUT R4, R4, 0xffff, RZ, 0xc0, !PT ;  /* 0x0000ffff04047812 */ /* 0x000fc800078ec0ff */
[--C-:B0-----:R-:W-:Y:S01]  /*204f70*/  PRMT R5, R4, 0x3340, R0.reuse ;  /* 0x0000334004057816 */ /* 0x101fe20000000000 */
[----:B------:R-:W-:Y:S01]  /*204f80*/  STL.64 [R1+0x1220], R22 ;  /* 0x0012201601007387 */ /* 0x000fe20000100a00 */
[----:B------:R-:W-:Y:S02]  /*204f90*/  LOP3.LUT R4, R10, 0xffff, RZ, 0xc0, !PT ;  /* 0x0000ffff0a047812 */ /* 0x000fe400078ec0ff */
[----:B------:R-:W-:Y:S01]  /*204fa0*/  LOP3.LUT R10, R13, 0xffff, RZ, 0xc0, !PT ;  /* 0x0000ffff0d0a7812 */ /* 0x000fe200078ec0ff */
[----:B------:R0:W-:Y:S03]  /*204fb0*/  STL [R1+0x124], R5 ;  /* 0x0001240501007387 */ /* 0x0001e60000100800 */
[----:B------:R-:W-:Y:S01]  /*204fc0*/  PRMT R11, R10, 0x3340, R0 ;  /* 0x000033400a0b7816 */ /* 0x000fe20000000000 */
[----:B------:R1:W-:Y:S01]  /*204fd0*/  STL [R1+0x77ac], R10 ;  /* 0x0077ac0a01007387 */ /* 0x0003e20000100800 */
[----:B0-----:R-:W-:-:S04]  /*204fe0*/  LOP3.LUT R5, R12, 0xffff, RZ, 0xc0, !PT ;  /* 0x0000ffff0c057812 */ /* 0x001fc800078ec0ff */
[----:B------:R-:W-:-:S04]  /*204ff0*/  PRMT R8, R4, 0x3340, R5 ;  /* 0x0000334004087816 */ /* 0x000fc80000000005 */
[----:B-1----:R-:W-:Y:S02]  /*205000*/  PRMT R10, R8, 0x5410, R11 ;  /* 0x00005410080a7816 */ /* 0x002fe4000000000b */
[----:B------:R-:W-:Y:S02]  /*205010*/  SHF.R.U32.HI R8, RZ, 0x8, R9 ;  /* 0x00000008ff087819 */ /* 0x000fe40000011609 */
[----:B------:R-:W-:Y:S02]  /*205020*/  SHF.R.U32.HI R4, RZ, 0x8, R4 ;  /* 0x00000008ff047819 */ /* 0x000fe40000011604 */
[----:B------:R-:W-:Y:S02]  /*205030*/  SHF.R.U32.HI R5, RZ, 0x8, R5 ;  /* 0x00000008ff057819 */ /* 0x000fe40000011605 */
[----:B------:R-:W-:Y:S02]  /*205040*/  LOP3.LUT R8, R8, 0xffff, RZ, 0xc0, !PT ;  /* 0x0000ffff08087812 */ /* 0x000fe400078ec0ff */
[----:B------:R-:W-:-:S02]  /*205050*/  LOP3.LUT R4, R4, 0xffff, RZ, 0xc0, !PT ;  /* 0x0000ffff04047812 */ /* 0x000fc400078ec0ff */
[----:B------:R-:W-:Y:S02]  /*205060*/  LOP3.LUT R5, R5, 0xffff, RZ, 0xc0, !PT ;  /* 0x0000ffff05057812 */ /* 0x000fe400078ec0ff */
[----:B------:R-:W-:Y:S01]  /*205070*/  PRMT R8, R8, 0x3340, R0 ;  /* 0x0000334008087816 */ /* 0x000fe20000000000 */
[----:B------:R0:W-:Y:S01]  /*205080*/  STL [R1+0x2f64], R10 ;  /* 0x002f640a01007387 */ /* 0x0001e20000100800 */
[----:B------:R-:W-:Y:S01]  /*205090*/  PRMT R11, R4, 0x3340, R5 ;  /* 0x00003340040b7816 */ /* 0x000fe20000000005 */
[----:B------:R-:W-:Y:S01]  /*2050a0*/  VIADD R9, R3, UR6 ;  /* 0x0000000603097c36 */ /* 0x000fe20008000000 */
[----:B------:R-:W-:Y:S01]  /*2050b0*/  ULDC UR6, c[0x0][0x248] ;  /* 0x0000920000067ab9 */ /* 0x000fe20000000800 */
[----:B0-----:R-:W4:Y:S04]  /*2050c0*/  LDL.LU R10, [R1+0x4e0] ;  /* 0x0004e000010a7983 */ /* 0x001f280000300800 */
[----:B------:R0:W-:Y:S04]  /*2050d0*/  STL [R1+0x120], R8 ;  /* 0x0001200801007387 */ /* 0x0001e80000100800 */
[----:B------:R-:W4:Y:S01]  /*2050e0*/  LDL.LU R4, [R1+0x2c4] ;  /* 0x0002c40001047983 */ /* 0x000f220000300800 */
[----:B------:R-:W-:-:S03]  /*2050f0*/  IADD3 R22, P1, R9, R27, RZ ;  /* 0x0000001b09167210 */ /* 0x000fc60007f3e0ff */
[----:B0-----:R-:W4:Y:S04]  /*205100*/  LDL.LU R8, [R1+0x3dc] ;  /* 0x0003dc0001087983 */ /* 0x001f280000300800 */
[----:B------:R3:W-:Y:S01]  /*205110*/  STL [R1+0x7500], R11 ;  /* 0x0075000b01007387 */ /* 0x0007e20000100800 */
[----:B--2---:R-:W-:Y:S02]  /*205120*/  LOP3.LUT R6, R6, 0xffff, RZ, 0xc0, !PT ;  /* 0x0000ffff06067812 */ /* 0x004fe400078ec0ff */
[----:B---3--:R-:W-:Y:S02]  /*205130*/  LOP3.LUT R11, R7, 0xffff, RZ, 0xc0, !PT ;  /* 0x0000ffff070b7812 */ /* 0x008fe400078ec0ff */
[----:B----4-:R-:W-:Y:S02]  /*205140*/  LOP3.LUT R2, R2, 0xffff, RZ, 0xc0, !PT ;  /* 0x0000ffff02027812 */ /* 0x010fe400078ec0ff */
[----:B------:R-:W-:-:S02]  /*205150*/  SHF.R.S32.HI R7, RZ, 0x1f, R9 ;  /* 0x0000001fff077819 */ /* 0x000fc40000011409 */
[----:B------:R-:W-:Y:S02]  /*205160*/  PRMT R3, R6, 0x3340, R11 ;  /* 0x0000334006037816 */ /* 0x000fe4000000000b */
[----:B------:R-:W-:Y:S01]  /*205170*/  PRMT R5, R2, 0x3340, R0 ;  /* 0x0000334002057816 */ /* 0x000fe20000000000 */
[----:B------:R-:W-:-:S03]  /*205180*/  IMAD.X R23, R7, 0x1, R26, P1 ;  /* 0x0000000107177824 */ /* 0x000fc600008e061a */
[----:B------:R-:W-:-:S05]  /*205190*/  PRMT R12, R3, 0x5410, R5 ;  /* 0x00005410030c7816 */ /* 0x000fca0000000005 */
[----:B------:R-:W-:Y:S04]  /*2051a0*/  STL [R1+0x7780], R12 ;  /* 0x0077800c01007387 */ /* 0x000fe80000100800 */
[----:B------:R0:W-:Y:S01]  /*2051b0*/  STL.64 [R1+0x1210], R22 ;  /* 0x0012101601007387 */ /* 0x0001e20000100a00 */
[----:B------:R-:W-:Y:S02]  /*2051c0*/  SHF.R.U32.HI R11, RZ, 0x8, R11 ;  /* 0x00000008ff0b7819 */ /* 0x000fe4000001160b */
[----:B------:R-:W-:Y:S01]  /*2051d0*/  SHF.R.U32.HI R2, RZ, 0x8, R2 ;  /* 0x00000008ff027819 */ /* 0x000fe20000011602 */
[----:B0-----:R-:W2:Y:S04]  /*2051e0*/  LDL.LU R22, [R1+0x494] ;  /* 0x0004940001167983 */ /* 0x001ea80000300800 */
[----:B------:R-:W3:Y:S04]  /*2051f0*/  LDL.LU R23, [R1+0x254] ;  /* 0x0002540001177983 */ /* 0x000ee80000300800 */
[----:B------:R-:W4:Y:S04]  /*205200*/  LDL.LU R5, [R1+0x36c] ;  /* 0x00036c0001057983 */ /* 0x000f280000300800 */
[----:B------:R-:W4:Y:S01]  /*205210*/  LDL.LU R3, [R1+0x5170] ;  /* 0x0051700001037983 */ /* 0x000f220000300800 */
[----:B------:R-:W-:-:S03]  /*205220*/  LOP3.LUT R12, R11, 0xffff, RZ, 0xc0, !PT ;  /* 0x0000ffff0b0c7812 */ /* 0x000fc600078ec0ff */
[----:B------:R-:W4:Y:S01]  /*205230*/  LDL.LU R13, [R1+0x754] ;  /* 0x00075400010d7983 */ /* 0x000f220000300800 */
[----:B------:R-:W-:-:S03]  /*205240*/  LOP3.LUT R11, R2, 0xffff, RZ, 0xc0, !PT ;  /* 0x0000ffff020b7812 */ /* 0x000fc600078ec0ff */
[----:B------:R-:W4:Y:S01]  /*205250*/  LDL.LU R2, [R1+0x834] ;  /* 0x0008340001027983 */ /* 0x000f220000300800 */
[----:B------:R-:W-:-:S04]  /*205260*/  SHF.R.U32.HI R6, RZ, 0x8, R6 ;  /* 0x00000008ff067819 */ /* 0x000fc80000011606 */
[----:B------:R-:W-:-:S04]  /*205270*/  LOP3.LUT R6, R6, 0xffff, RZ, 0xc0, !PT ;  /* 0x0000ffff06067812 */ /* 0x000fc800078ec0ff */
[----:B------:R-:W-:Y:S02]  /*205280*/  PRMT R6, R6, 0x3340, R12 ;  /* 0x0000334006067816 */ /* 0x000fe4000000000c */
[----:B------:R-:W-:-:S03]  /*205290*/  PRMT R11, R11, 0x3340, R0 ;  /* 0x000033400b0b7816 */ /* 0x000fc60000000000 */
[----:B------:R0:W-:Y:S04]  /*2052a0*/  STL [R1+0x7838], R6 ;  /* 0x0078380601007387 */ /* 0x0001e80000100800 */
[----:B------:R1:W-:Y:S01]  /*2052b0*/  STL [R1+0x118], R11 ;  /* 0x0001180b01007387 */ /* 0x0003e20000100800 */
[----:B------:R-:W-:Y:S02]  /*2052c0*/  LOP3.LUT R4, R4, 0xffff, RZ, 0xc0, !PT ;  /* 0x0000ffff04047812 */ /* 0x000fe400078ec0ff */
[----:B0-----:R-:W-:Y:S02]  /*2052d0*/  LOP3.LUT R6, R10, 0xffff, RZ, 0xc0, !PT ;  /* 0x0000ffff0a067812 */ /* 0x001fe400078ec0ff */
[----:B-1----:R-:W-:Y:S02]  /*2052e0*/  PRMT R11, R4, 0x3340, R0 ;  /* 0x00003340040b7816 */ /* 0x002fe40000000000 */
[----:B------:R-:W-:-:S04]  /*2052f0*/  LOP3.LUT R8, R8, 0xffff, RZ, 0xc0, !PT ;  /* 0x0000ffff08087812 */ /* 0x000fc800078ec0ff */
[----:B------:R-:W-:Y:S02]  /*205300*/  PRMT R10, R6, 0x3340, R8 ;  /* 0x00003340060a7816 */ /* 0x000fe40000000008 */
[----:B------:R-:W-:Y:S02]  /*205310*/  SHF.R.U32.HI R6, RZ, 0x8, R6 ;  /* 0x00000008ff067819 */ /* 0x000fe40000011606 */
[----:B------:R-:W-:Y:S02]  /*205320*/  SHF.R.U32.HI R8, RZ, 0x8, R8 ;  /* 0x00000008ff087819 */ /* 0x000fe40000011608 */
[----:B------:R-:W-:Y:S02]  /*205330*/  PRMT R12, R10, 0x5410, R11 ;  /* 0x000054100a0c7816 */ /* 0x000fe4000000000b */
[----:B------:R-:W-:Y:S02]  /*205340*/  IADD3 R10, P1, R9, R29, RZ ;  /* 0x0000001d090a7210 */ /* 0x000fe40007f3e0ff */
[----:B------:R-:W-:-:S02]  /*205350*/  LOP3.LUT R6, R6, 0xffff, RZ, 0xc0, !PT ;  /* 0x0000ffff06067812 */ /* 0x000fc400078ec0ff */
[----:B------:R-:W-:Y:S02]  /*205360*/  LOP3.LUT R8, R8, 0xffff, RZ, 0xc0, !PT ;  /* 0x0000ffff08087812 */ /* 0x000fe400078ec0ff */
[----:B------:R-:W-:Y:S01]  /*205370*/  SHF.R.U32.HI R4, RZ, 0x8, R4 ;  /* 0x00000008ff047819 */ /* 0x000fe20000011604 */
[----:B------:R-:W-:Y:S01]  /*205380*/  IMAD.X R11, R7, 0x1, R28, P1 ;  /* 0x00000001070b7824 */ /* 0x000fe200008e061c */
[----:B------:R-:W-:Y:S01]  /*205390*/  PRMT R6, R6, 0x3340, R8 ;  /* 0x0000334006067816 */ /* 0x000fe20000000008 */
[----:B------:R-:W-:Y:S04]  /*2053a0*/  STL [R1+0x6f0], R12 ;  /* 0x0006f00c01007387 */ /* 0x000fe80000100800 */
[----:B------:R2:W-:Y:S01]  /*2053b0*/  STL.64 [R1+0x1208], R10 ;  /* 0x0012080a01007387 */ /* 0x0005e20000100a00 */
[----:B------:R-:W-:-:S03]  /*2053c0*/  LOP3.LUT R4, R4, 0xffff, RZ, 0xc0, !PT ;  /* 0x0000ffff04047812 */ /* 0x000fc600078ec0ff */
[----:B------:R3:W-:Y:S01]  /*2053d0*/  STL [R1+0x228], R6 ;  /* 0x0002280601007387 */ /* 0x0007e20000100800 */
[----:B------:R-:W-:-:S05]  /*2053e0*/  PRMT R4, R4, 0x3340, R0 ;  /* 0x0000334004047816 */ /* 0x000fca0000000000 */
[----:B------:R0:W-:Y:S01]  /*2053f0*/  STL [R1+0x114], R4 ;  /* 0x0001140401007387 */ /* 0x0001e20000100800 */
[----:B--2---:R-:W-:Y:S02]  /*205400*/  LOP3.LUT R11, R22, 0xffff, RZ, 0xc0, !PT ;  /* 0x0000ffff160b7812 */ /* 0x004fe400078ec0ff */
[----:B---3--:R-:W-:Y:S02]  /*205410*/  LOP3.LUT R6, R23, 0xffff, RZ, 0xc0, !PT ;  /* 0x0000ffff17067812 */ /* 0x008fe400078ec0ff */
[----:B----4-:R-:W-:Y:S02]  /*205420*/  LOP3.LUT R12, R5, 0xffff, RZ, 0xc0, !PT ;  /* 0x0000ffff050c7812 */ /* 0x010fe400078ec0ff */
[----:B------:R-:W-:Y:S01]  /*205430*/  LOP3.LUT R3, R3, 0xffff, RZ, 0xc0, !PT ;  /* 0x0000ffff03037812 */ /* 0x000fe200078ec0ff */
[----:B------:R-:W2:Y:S01]  /*205440*/  LDL.LU R5, [R1+0x498] ;  /* 0x0004980001057983 */ /* 0x000ea20000300800 */
[----:B------:R-:W-:Y:S02]  /*205450*/  PRMT R23, R6, 0x3340, R0 ;  /* 0x0000334006177816 */ /* 0x000fe40000000000 */
[----:B------:R-:W-:-:S02]  /*205460*/  PRMT R22, R11, 0x3340, R12 ;  /* 0x000033400b167816 */ /* 0x000fc4000000000c */
[----:B0-----:R-:W-:Y:S02]  /*205470*/  LOP3.LUT R4, R13, 0xffff, RZ, 0xc0, !PT ;  /* 0x0000ffff0d047812 */ /* 0x001fe400078ec0ff */
[----:B------:R-:W-:Y:S01]  /*205480*/  LOP3.LUT R2, R2, 0xffff, RZ, 0xc0, !PT ;  /* 0x0000ffff02027812 */ /* 0x000fe200078ec0ff */
[----:B------:R-:W3:Y:S01]  /*205490*/  LDL.LU R13, [R1+0x25c] ;  /* 0x00025c00010d7983 */ /* 0x000ee20000300800 */
[----:B------:R-:W-:-:S03]  /*2054a0*/  PRMT R22, R22, 0x5410, R23 ;  /* 0x0000541016167816 */ /* 0x000fc60000000017 */
[----:B------:R-:W4:Y:S04]  /*2054b0*/  LDL.LU R10, [R1+0x374] ;  /* 0x00037400010a7983 */ /* 0x000f280000300800 */
        /* <DEDUP_REMOVED lines=9> */
[----:B0-----:R-:W4:Y:S04]  /*205550*/  LDL.LU.64 R22, [R1+0x7910] ;  /* 0x0079100001167983 */ /* 0x001f280000300a00 */
[----:B------:R0:W-:Y:S02]  /*205560*/  STL.64 [R1+0x78f0], R24 ;  /* 0x0078f01801007387 */ /* 0x0001e40000100a00 */
[----:B0-----:R-:W-:-:S02]  /*205570*/  SHF.R.U32.HI R24, RZ, 0x8, R3 ;  /* 0x00000008ff187819 */ /* 0x001fc40000011603 */
[----:B------:R-:W-:Y:S01]  /*205580*/  SHF.R.U32.HI R25, RZ, 0x8, R2 ;  /* 0x00000008ff197819 */ /* 0x000fe20000011602 */
[----:B------:R-:W4:Y:S04]  /*205590*/  LDL.LU R3, [R1+0x7908] ;  /* 0x0079080001037983 */ /* 0x000f280000300800 */
[----:B------:R-:W4:Y:S01]  /*2055a0*/  LDL.LU R2, [R1+0x7904] ;  /* 0x0079040001027983 */ /* 0x000f220000300800 */
[----:B------:R-:W-:Y:S02]  /*2055b0*/  SHF.R.U32.HI R11, RZ, 0x8, R11 ;  /* 0x00000008ff0b7819 */ /* 0x000fe4000001160b */
[----:B------:R-:W-:Y:S02]  /*2055c0*/  SHF.R.U32.HI R12, RZ, 0x8, R12 ;  /* 0x00000008ff0c7819 */ /* 0x000fe4000001160c */
[----:B------:R-:W-:-:S02]  /*2055d0*/  LOP3.LUT R24, R24, 0xffff, RZ, 0xc0, !PT ;  /* 0x0000ffff18187812 */ /* 0x000fc400078ec0ff */
[----:B------:R-:W-:Y:S02]  /*2055e0*/  LOP3.LUT R25, R25, 0xffff, RZ, 0xc0, !PT ;  /* 0x0000ffff19197812 */ /* 0x000fe400078ec0ff */
[----:B------:R-:W-:Y:S02]  /*2055f0*/  LOP3.LUT R11, R11, 0xffff, RZ, 0xc0, !PT ;  /* 0x0000ffff0b0b7812 */ /* 0x000fe400078ec0ff */
[----:B------:R-:W-:Y:S02]  /*205600*/  LOP3.LUT R12, R12, 0xffff, RZ, 0xc0, !PT ;  /* 0x0000ffff0c0c7812 */ /* 0x000fe400078ec0ff */
[----:B------:R-:W-:Y:S02]  /*205610*/  SHF.R.U32.HI R6, RZ, 0x8, R6 ;  /* 0x00000008ff067819 */ /* 0x000fe40000011606 */
[----:B------:R-:W-:Y:S02]  /*205620*/  PRMT R25, R24, 0x3340, R25 ;  /* 0x0000334018197816 */ /* 0x000fe40000000019 */
[----:B------:R-:W-:-:S02]  /*205630*/  SHF.R.U32.HI R4, RZ, 0x8, R4 ;  /* 0x00000008ff047819 */ /* 0x000fc40000011604 */
[----:B------:R-:W-:Y:S02]  /*205640*/  PRMT R11, R11, 0x3340, R12 ;  /* 0x000033400b0b7816 */ /* 0x000fe4000000000c */
[----:B------:R-:W-:Y:S01]  /*205650*/  LOP3.LUT R6, R6, 0xffff, RZ, 0xc0, !PT ;  /* 0x0000ffff06067812 */ /* 0x000fe200078ec0ff */
[----:B------:R-:W-:Y:S01]  /*205660*/  STL [R1+0x21c], R25 ;  /* 0x00021c1901007387 */ /* 0x000fe20000100800 */
[----:B------:R-:W-:-:S03]  /*205670*/  LOP3.LUT R4, R4, 0xffff, RZ, 0xc0, !PT ;  /* 0x0000ffff04047812 */ /* 0x000fc600078ec0ff */
[----:B------:R0:W-:Y:S02]  /*205680*/  STL [R1+0x214], R11 ;  /* 0x0002140b01007387 */ /* 0x0001e40000100800 */
[--C-:B0-----:R-:W-:Y:S02]  /*205690*/  PRMT R11, R6, 0x3340, R0.reuse ;  /* 0x00003340060b7816 */ /* 0x101fe40000000000 */
[----:B------:R-:W-:Y:S02]  /*2056a0*/  PRMT R6, R4, 0x3340, R0 ;  /* 0x0000334004067816 */ /* 0x000fe40000000000 */
[----:B--2---:R-:W-:Y:S02]  /*2056b0*/  LOP3.LUT R4, R5, 0xffff, RZ, 0xc0, !PT ;  /* 0x0000ffff05047812 */ /* 0x004fe400078ec0ff */
[----:B---3--:R-:W-:Y:S02]  /*2056c0*/  LOP3.LUT R13, R13, 0xffff, RZ, 0xc0, !PT ;  /* 0x0000ffff0d0d7812 */ /* 0x008fe400078ec0ff */
[----:B----4-:R-:W-:-:S05]  /*2056d0*/  IADD3 R24, P1, R9, R23, RZ ;  /* 0x0000001709187210 */ /* 0x010fca0007f3e0ff */
[----:B------:R-:W-:-:S05]  /*2056e0*/  IMAD.X R25, R7, 0x1, R22, P1 ;  /* 0x0000000107197824 */ /* 0x000fca00008e0616 */
[----:B------:R0:W-:Y:S04]  /*2056f0*/  STL.64 [R1+0x11f8], R24 ;  /* 0x0011f81801007387 */ /* 0x0001e80000100a00 */
[----:B------:R-:W-:Y:S04]  /*205700*/  STL [R1+0x110], R11 ;  /* 0x0001100b01007387 */ /* 0x000fe80000100800 */
[----:B------:R-:W2:Y:S04]  /*205710*/  LDL.LU R5, [R1+0x710] ;  /* 0x0007100001057983 */ /* 0x000ea80000300800 */
[----:B------:R1:W-:Y:S01]  /*205720*/  STL [R1+0x108], R6 ;  /* 0x0001080601007387 */ /* 0x0003e20000100800 */
[----:B0-----:R-:W-:-:S02]  /*205730*/  LOP3.LUT R24, R3, 0xffff, RZ, 0xc0, !PT ;  /* 0x0000ffff03187812 */ /* 0x001fc400078ec0ff */
[----:B-1----:R-:W-:Y:S01]  /*205740*/  LOP3.LUT R6, R10, 0xffff, RZ, 0xc0, !PT ;  /* 0x0000ffff0a067812 */ /* 0x002fe200078ec0ff */
[----:B------:R-:W3:Y:S04]  /*205750*/  LDL.LU R3, [R1+0x7900] ;  /* 0x0079000001037983 */ /* 0x000ee80000300800 */
[----:B------:R0:W-:Y:S01]  /*205760*/  STL [R1+0x77b0], R13 ;  /* 0x0077b00d01007387 */ /* 0x0001e20000100800 */
[----:B------:R-:W-:-:S03]  /*205770*/  LOP3.LUT R10, R2, 0xffff, RZ, 0xc0, !PT ;  /* 0x0000ffff020a7812 */ /* 0x000fc600078ec0ff */
[----:B------:R-:W4:Y:S01]  /*205780*/  LDL.LU R2, [R1+0x78fc] ;  /* 0x0078fc0001027983 */ /* 0x000f220000300800 */
[----:B------:R-:W-:Y:S02]  /*205790*/  PRMT R12, R13, 0x3340, R0 ;  /* 0x000033400d0c7816 */ /* 0x000fe40000000000 */
[----:B------:R-:W-:Y:S02]  /*2057a0*/  PRMT R11, R4, 0x3340, R6 ;  /* 0x00003340040b7816 */ /* 0x000fe40000000006 */
[----:B------:R-:W-:Y:S02]  /*2057b0*/  LOP3.LUT R8, R8, 0xffff, RZ, 0xc0, !PT ;  /* 0x0000ffff08087812 */ /* 0x000fe400078ec0ff */
[----:B0-----:R-:W-:Y:S02]  /*2057c0*/  PRMT R13, R11, 0x5410, R12 ;  /* 0x000054100b0d7816 */ /* 0x001fe4000000000c */
[----:B------:R-:W-:Y:S02]  /*2057d0*/  PRMT R12, R24, 0x3340, R0 ;  /* 0x00003340180c7816 */ /* 0x000fe40000000000 */
[----:B------:R-:W-:-:S02]  /*2057e0*/  PRMT R11, R8, 0x3340, R10 ;  /* 0x00003340080b7816 */ /* 0x000fc4000000000a */
[----:B------:R-:W-:Y:S02]  /*2057f0*/  SHF.R.U32.HI R6, RZ, 0x8, R6 ;  /* 0x00000008ff067819 */ /* 0x000fe40000011606 */
[----:B------:R-:W-:Y:S02]  /*205800*/  PRMT R11, R11, 0x5410, R12 ;  /* 0x000054100b0b7816 */ /* 0x000fe4000000000c */
[----:B------:R-:W-:Y:S02]  /*205810*/  IADD3 R12, P1, R9, R21, RZ ;  /* 0x00000015090c7210 */ /* 0x000fe40007f3e0ff */
[----:B------:R-:W-:Y:S01]  /*205820*/  SHF.R.U32.HI R4, RZ, 0x8, R4 ;  /* 0x00000008ff047819 */ /* 0x000fe20000011604 */
[----:B------:R0:W-:Y:S01]  /*205830*/  STL [R1+0x2f40], R13 ;  /* 0x002f400d01007387 */ /* 0x0001e20000100800 */
[----:B------:R-:W-:Y:S02]  /*205840*/  LOP3.LUT R6, R6, 0xffff, RZ, 0xc0, !PT ;  /* 0x0000ffff06067812 */ /* 0x000fe400078ec0ff */
[----:B------:R-:W-:Y:S01]  /*205850*/  LOP3.LUT R4, R4, 0xffff, RZ, 0xc0, !PT ;  /* 0x0000ffff04047812 */ /* 0x000fe200078ec0ff */
[----:B------:R1:W-:Y:S04]  /*205860*/  STL [R1+0x6a8], R11 ;  /* 0x0006a80b01007387 */ /* 0x0003e80000100800 */
[----:B------:R-:W-:Y:S01]  /*205870*/  STL.64 [R1+0x78e0], R20 ;  /* 0x0078e01401007387 */ /* 0x000fe20000100a00 */
[----:B0-----:R-:W-:Y:S01]  /*205880*/  IMAD.X R13, R7, 0x1, R20, P1 ;  /* 0x00000001070d7824 */ /* 0x001fe200008e0614 */
[----:B------:R-:W-:-:S02]  /*205890*/  SHF.R.U32.HI R8, RZ, 0x8, R8 ;  /* 0x00000008ff087819 */ /* 0x000fc40000011608 */
[----:B-1----:R-:W-:Y:S02]  /*2058a0*/  PRMT R11, R4, 0x3340, R6 ;  /* 0x00003340040b7816 */ /* 0x002fe40000000006 */
[----:B------:R0:W-:Y:S04]  /*2058b0*/  STL.64 [R1+0x11f0], R12 ;  /* 0x0011f00c01007387 */ /* 0x0001e80000100a00 */
[----:B------:R-:W4:Y:S01]  /*2058c0*/  LDL.LU R6, [R1+0x4f4] ;  /* 0x0004f40001067983 */ /* 0x000f220000300800 */
[----:B------:R-:W-:Y:S02]  /*2058d0*/  SHF.R.U32.HI R10, RZ, 0x8, R10 ;  /* 0x00000008ff0a7819 */ /* 0x000fe4000001160a */
[----:B------:R-:W-:Y:S02]  /*2058e0*/  LOP3.LUT R8, R8, 0xffff, RZ, 0xc0, !PT ;  /* 0x0000ffff08087812 */ /* 0x000fe400078ec0ff */
[----:B------:R-:W-:Y:S01]  /*2058f0*/  LOP3.LUT R10, R10, 0xffff, RZ, 0xc0, !PT ;  /* 0x0000ffff0a0a7812 */ /* 0x000fe200078ec0ff */
[----:B0-----:R-:W4:Y:S04]  /*205900*/  LDL.LU R12, [R1+0x2e0] ;  /* 0x0002e000010c7983 */ /* 0x001f280000300800 */
[----:B------:R-:W4:Y:S04]  /*205910*/  LDL.LU R4, [R1+0x428] ;  /* 0x0004280001047983 */ /* 0x000f280000300800 */
[----:B------:R2:W-:Y:S01]  /*205920*/  STL [R1+0x7508], R11 ;  /* 0x0075080b01007387 */ /* 0x0005e20000100800 */
[----:B------:R-:W-:-:S02]  /*205930*/  PRMT R8, R8, 0x3340, R10 ;  /* 0x0000334008087816 */ /* 0x000fc4000000000a */
[----:B------:R-:W-:-:S03]  /*205940*/  IADD3 R20, P1, R9, R19, RZ ;  /* 0x0000001309147210 */ /* 0x000fc60007f3e0ff */
[----:B------:R0:W-:Y:S02]  /*205950*/  STL [R1+0x210], R8 ;  /* 0x0002100801007387 */ /* 0x0001e40000100800 */
[----:B------:R-:W-:Y:S01]  /*205960*/  IMAD.X R21, R7, 0x1, R18, P1 ;  /* 0x0000000107157824 */ /* 0x000fe200008e0612 */
[----:B--2---:R-:W-:-:S04]  /*205970*/  LOP3.LUT R11, R5, 0xffff, RZ, 0xc0, !PT ;  /* 0x0000ffff050b7812 */ /* 0x004fc800078ec0ff */
[----:B0-----:R-:W-:Y:S02]  /*205980*/  PRMT R8, R11, 0x3340, R0 ;  /* 0x000033400b087816 */ /* 0x001fe40000000000 */
[----:B---3--:R-:W-:Y:S02]  /*205990*/  LOP3.LUT R5, R3, 0xffff, RZ, 0xc0, !PT ;  /* 0x0000ffff03057812 */ /* 0x008fe400078ec0ff */
[----:B----4-:R-:W-:-:S04]  /*2059a0*/  LOP3.LUT R2, R2, 0xffff, RZ, 0xc0, !PT ;  /* 0x0000ffff02027812 */ /* 0x010fc800078ec0ff */
[----:B------:R-:W-:-:S04]  /*2059b0*/  PRMT R3, R2, 0x3340, R5 ;  /* 0x0000334002037816 */ /* 0x000fc80000000005 */
[----:B------:R-:W-:Y:S02]  /*2059c0*/  PRMT R3, R3, 0x5410, R8 ;  /* 0x0000541003037816 */ /* 0x000fe40000000008 */
[----:B------:R-:W-:-:S03]  /*2059d0*/  SHF.R.U32.HI R10, RZ, 0x8, R5 ;  /* 0x00000008ff0a7819 */ /* 0x000fc60000011605 */
[----:B------:R0:W-:Y:S04]  /*2059e0*/  STL [R1+0x74e8], R3 ;  /* 0x0074e80301007387 */ /* 0x0001e80000100800 */
[----:B------:R-:W2:Y:S04]  /*2059f0*/  LDL.LU R8, [R1+0x4f8] ;  /* 0x0004f80001087983 */ /* 0x000ea80000300800 */
[----:B------:R-:W-:Y:S04]  /*205a00*/  STL.64 [R1+0x11e0], R20 ;  /* 0x0011e01401007387 */ /* 0x000fe80000100a00 */
[----:B------:R-:W3:Y:S01]  /*205a10*/  LDL.LU R5, [R1+0x2e8] ;  /* 0x0002e80001057983 */ /* 0x000ee20000300800 */
[----:B------:R-:W-:-:S04]  /*205a20*/  SHF.R.U32.HI R2, RZ, 0x8, R2 ;  /* 0x00000008ff027819 */ /* 0x000fc80000011602 */
[----:B------:R-:W-:Y:S02]  /*205a30*/  LOP3.LUT R2, R2, 0xffff, RZ, 0xc0, !PT ;  /* 0x0000ffff02027812 */ /* 0x000fe400078ec0ff */
[----:B0-----:R-:W-:Y:S02]  /*205a40*/  SHF.R.U32.HI R3, RZ, 0x8, R11 ;  /* 0x00000008ff037819 */ /* 0x001fe4000001160b */
[----:B------:R-:W-:Y:S02]  /*205a50*/  LOP3.LUT R11, R10, 0xffff, RZ, 0xc0, !PT ;  /* 0x0000ffff0a0b7812 */ /* 0x000fe400078ec0ff */
[----:B------:R-:W4:Y:S02]  /*205a60*/  LDL.LU R10, [R1+0x430] ;  /* 0x00043000010a7983 */ /* 0x000f240000300800 */
[----:B------:R-:W-:Y:S02]  /*205a70*/  PRMT R2, R2, 0x3340, R11 ;  /* 0x0000334002027816 */ /* 0x000fe4000000000b */
[----:B------:R-:W-:-:S03]  /*205a80*/  LOP3.LUT R3, R3, 0xffff, RZ, 0xc0, !PT ;  /* 0x0000ffff03037812 */ /* 0x000fc600078ec0ff */
[----:B------:R0:W-:Y:S01]  /*205a90*/  STL [R1+0x7828], R2 ;  /* 0x0078280201007387 */ /* 0x0001e20000100800 */
[----:B------:R-:W-:Y:S02]  /*205aa0*/  PRMT R11, R3, 0x3340, R0 ;  /* 0x00003340030b7816 */ /* 0x000fe40000000000 */
[----:B0-----:R-:W-:-:S03]  /*205ab0*/  IADD3 R2, P1, R9, R17, RZ ;  /* 0x0000001109027210 */ /* 0x001fc60007f3e0ff */
[----:B------:R-:W-:Y:S02]  /*205ac0*/  STL [R1+0x104], R11 ;  /* 0x0001040b01007387 */ /* 0x000fe40000100800 */
[----:B------:R-:W-:-:S05]  /*205ad0*/  IMAD.X R3, R7, 0x1, R15, P1 ;  /* 0x0000000107037824 */ /* 0x000fca00008e060f */
[----:B------:R0:W-:Y:S01]  /*205ae0*/  STL.64 [R1+0x11e8], R2 ;  /* 0x0011e80201007387 */ /* 0x0001e20000100a00 */
[----:B------:R-:W-:Y:S02]  /*205af0*/  LOP3.LUT R4, R4, 0xffff, RZ, 0xc0, !PT ;  /* 0x0000ffff04047812 */ /* 0x000fe400078ec0ff */
[----:B0-----:R-:W-:-:S04]  /*205b00*/  SHF.R.U32.HI R2, RZ, 0x8, R24 ;  /* 0x00000008ff027819 */ /* 0x001fc80000011618 */
[----:B------:R-:W-:Y:S02]  /*205b10*/  LOP3.LUT R2, R2, 0xffff, RZ, 0xc0, !PT ;  /* 0x0000ffff02027812 */ /* 0x000fe400078ec0ff */
[----:B------:R-:W-:Y:S02]  /*205b20*/  LOP3.LUT R3, R6, 0xffff, RZ, 0xc0, !PT ;  /* 0x0000ffff06037812 */ /* 0x000fe400078ec0ff */
[----:B------:R-:W-:Y:S02]  /*205b30*/  PRMT R11, R2, 0x3340, R0 ;  /* 0x00003340020b7816 */ /* 0x000fe40000000000 */
[----:B------:R-:W-:Y:S02]  /*205b40*/  LOP3.LUT R2, R12, 0xffff, RZ, 0xc0, !PT ;  /* 0x0000ffff0c027812 */ /* 0x000fe400078ec0ff */
[----:B------:R-:W-:Y:S01]  /*205b50*/  PRMT R6, R3, 0x3340, R4 ;  /* 0x0000334003067816 */ /* 0x000fe20000000004 */
[----:B------:R0:W-:Y:S01]  /*205b60*/  STL [R1+0x100], R11 ;  /* 0x0001000b01007387 */ /* 0x0001e20000100800 */
[----:B------:R-:W-:-:S02]  /*205b70*/  IADD3 R12, P1, R9, R16, RZ ;  /* 0x00000010090c7210 */ /* 0x000fc40007f3e0ff */
[----:B------:R-:W-:Y:S02]  /*205b80*/  SHF.R.U32.HI R3, RZ, 0x8, R3 ;  /* 0x00000008ff037819 */ /* 0x000fe40000011603 */
[----:B0-----:R-:W-:-:S04]  /*205b90*/  PRMT R11, R2, 0x3340, R0 ;  /* 0x00003340020b7816 */ /* 0x001fc80000000000 */
[----:B------:R-:W-:Y:S02]  /*205ba0*/  PRMT R6, R6, 0x5410, R11 ;  /* 0x0000541006067816 */ /* 0x000fe4000000000b */
[----:B------:R-:W-:Y:S01]  /*205bb0*/  SHF.R.U32.HI R4, RZ, 0x8, R4 ;  /* 0x00000008ff047819 */ /* 0x000fe20000011604 */
[----:B------:R-:W-:Y:S01]  /*205bc0*/  IMAD.X R13, R7, 0x1, R14, P1 ;  /* 0x00000001070d7824 */ /* 0x000fe200008e060e */
[----:B------:R-:W-:Y:S01]  /*205bd0*/  SHF.R.U32.HI R2, RZ, 0x8, R2 ;  /* 0x00000008ff027819 */ /* 0x000fe20000011602 */
[----:B------:R-:W-:Y:S04]  /*205be0*/  STL [R1+0x1e88], R6 ;  /* 0x001e880601007387 */ /* 0x000fe80000100800 */
[----:B------:R-:W4:Y:S01]  /*205bf0*/  LDL.LU R7, [R1+0x78f8] ;  /* 0x0078f80001077983 */ /* 0x000f220000300800 */
[----:B------:R-:W-:-:S02]  /*205c00*/  LOP3.LUT R3, R3, 0xffff, RZ, 0xc0, !PT ;  /* 0x0000ffff03037812 */ /* 0x000fc400078ec0ff */
[----:B------:R-:W-:Y:S02]  /*205c10*/  LOP3.LUT R4, R4, 0xffff, RZ, 0xc0, !PT ;  /* 0x0000ffff04047812 */ /* 0x000fe400078ec0ff */
[----:B------:R-:W-:Y:S02]  /*205c20*/  LOP3.LUT R2, R2, 0xffff, RZ, 0xc0, !PT ;  /* 0x0000ffff02027812 */ /* 0x000fe400078ec0ff */
[----:B------:R-:W-:Y:S02]  /*205c30*/  PRMT R4, R3, 0x3340, R4 ;  /* 0x0000334003047816 */ /* 0x000fe40000000004 */
[----:B------:R-:W-:Y:S01]  /*205c40*/  PRMT R2, R2, 0x3340, R0 ;  /* 0x0000334002027816 */ /* 0x000fe20000000000 */
[----:B------:R-:W-:Y:S04]  /*205c50*/  STL.64 [R1+0x11d8], R12 ;  /* 0x0011d80c01007387 */ /* 0x000fe80000100a00 */
[----:B------:R3:W-:Y:S04]  /*205c60*/  STL [R1+0x1e8], R4 ;  /* 0x0001e80401007387 */ /* 0x0007e80000100800 */
[----:B------:R4:W-:Y:S01]  /*205c70*/  STL [R1+0xf0], R2 ;  /* 0x0000f00201007387 */ /* 0x0009e20000100800 */
[----:B--2---:R-:W-:-:S02]  /*205c80*/  LOP3.LUT R3, R8, 0xffff, RZ, 0xc0, !PT ;  /* 0x0000ffff08037812 */ /* 0x004fc400078ec0ff */
[----:B---3--:R-:W-:Y:S02]  /*205c90*/  LOP3.LUT R4, R5, 0xffff, RZ, 0xc0, !PT ;  /* 0x0000ffff05047812 */ /* 0x008fe400078ec0ff */
[----:B------:R-:W2:Y:S04]  /*205ca0*/  LDL.LU R5, [R1+0x5178] ;  /* 0x0051780001057983 */ /* 0x000ea80000300800 */
[----:B------:R-:W3:Y:S04]  /*205cb0*/  LDL.LU R12, [R1+0x7a4] ;  /* 0x0007a400010c7983 */ /* 0x000ee80000300800 */
[----:B------:R-:W3:Y:S01]  /*205cc0*/  LDL.LU R8, [R1+0x87c] ;  /* 0x00087c0001087983 */ /* 0x000ee20000300800 */
[----:B----4-:R-:W-:-:S02]  /*205cd0*/  LOP3.LUT R2, R10, 0xffff, RZ, 0xc0, !PT ;  /* 0x0000ffff0a027812 */ /* 0x010fc400078ec0ff */
[----:B------:R-:W-:Y:S02]  /*205ce0*/  PRMT R10, R4, 0x3340, R0 ;  /* 0x00003340040a7816 */ /* 0x000fe40000000000 */
[--C-:B------:R-:W-:Y:S02]  /*205cf0*/  PRMT R6, R3, 0x3340, R2.reuse ;  /* 0x0000334003067816 */ /* 0x100fe40000000002 */
[----:B------:R-:W-:Y:S02]  /*205d00*/  SHF.R.U32.HI R2, RZ, 0x8, R2 ;  /* 0x00000008ff027819 */ /* 0x000fe40000011602 */
[----:B------:R-:W-:Y:S02]  /*205d10*/  PRMT R6, R6, 0x5410, R10 ;  /* 0x0000541006067816 */ /* 0x000fe4000000000a */
[----:B------:R-:W-:-:S03]  /*205d20*/  SHF.R.U32.HI R3, RZ, 0x8, R3 ;  /* 0x00000008ff037819 */ /* 0x000fc60000011603 */
[----:B------:R0:W-:Y:S01]  /*205d30*/  STL [R1+0x1e74], R6 ;  /* 0x001e740601007387 */ /* 0x0001e20000100800 */
[----:B------:R-:W-:Y:S02]  /*205d40*/  LOP3.LUT R3, R3, 0xffff, RZ, 0xc0, !PT ;  /* 0x0000ffff03037812 */ /* 0x000fe400078ec0ff */
[----:B0-----:R-:W-:Y:S01]  /*205d50*/  LOP3.LUT R6, R2, 0xffff, RZ, 0xc0, !PT ;  /* 0x0000ffff02067812 */ /* 0x001fe200078ec0ff */
[----:B------:R-:W-:Y:S01]  /*205d60*/  VIADD R2, R9, UR6 ;  /* 0x0000000609027c36 */ /* 0x000fe20008000000 */
[----:B------:R-:W-:Y:S02]  /*205d70*/  ULDC UR6, c[0x0][0x248] ;  /* 0x0000920000067ab9 */ /* 0x000fe40000000800 */
[----:B------:R-:W-:Y:S02]  /*205d80*/  PRMT R3, R3, 0x3340, R6 ;  /* 0x0000334003037816 */ /* 0x000fe40000000006 */
[----:B------:R-:W-:Y:S02]  /*205d90*/  SHF.R.S32.HI R13, RZ, 0x1f, R2 ;  /* 0x0000001fff0d7819 */ /* 0x000fe40000011402 */
[----:B------:R-:W-:Y:S01]  /*205da0*/  IADD3 R10, P1, R2, R27, RZ ;  /* 0x0000001b020a7210 */ /* 0x000fe20007f3e0ff */
[----:B------:R-:W-:Y:S04]  /*205db0*/  STL [R1+0x6a0], R3 ;  /* 0x0006a00301007387 */ /* 0x000fe80000100800 */
[----:B------:R-:W-:-:S05]  /*205dc0*/  IMAD.X R11, R13, 0x1, R26, P1 ;  /* 0x000000010d0b7824 */ /* 0x000fca00008e061a */
[----:B------:R0:W-:Y:S04]  /*205dd0*/  STL.64 [R1+0x11d0], R10 ;  /* 0x0011d00a01007387 */ /* 0x0001e80000100a00 */
[----:B------:R-:W4:Y:S04]  /*205de0*/  LDL.LU R21, [R1+0x517c] ;  /* 0x00517c0001157983 */ /* 0x000f280000300800 */
[----:B------:R-:W4:Y:S01]  /*205df0*/  LDL.LU R6, [R1+0x7b8] ;  /* 0x0007b80001067983 */ /* 0x000f220000300800 */
[----:B0-----:R-:W-:-:S04]  /*205e00*/  SHF.R.U32.HI R11, RZ, 0x8, R4 ;  /* 0x00000008ff0b7819 */ /* 0x001fc80000011604 */
[----:B------:R-:W-:Y:S02]  /*205e10*/  LOP3.LUT R11, R11, 0xffff, RZ, 0xc0, !PT ;  /* 0x0000ffff0b0b7812 */ /* 0x000fe400078ec0ff */
[----:B------:R-:W-:Y:S02]  /*205e20*/  LOP3.LUT R3, R7, 0xffff, RZ, 0xc0, !PT ;  /* 0x0000ffff07037812 */ /* 0x000fe400078ec0ff */
[----:B------:R-:W4:Y:S04]  /*205e30*/  LDL.LU R7, [R1+0x2ca8] ;  /* 0x002ca80001077983 */ /* 0x000f280000300800 */
[----:B------:R-:W4:Y:S01]  /*205e40*/  LDL.LU R4, [R1+0x4ac] ;  /* 0x0004ac0001047983 */ /* 0x000f220000300800 */
[----:B------:R-:W-:Y:S02]  /*205e50*/  PRMT R20, R3, 0x3340, R0 ;  /* 0x0000334003147816 */ /* 0x000fe40000000000 */
[----:B------:R-:W-:Y:S01]  /*205e60*/  SHF.R.U32.HI R3, RZ, 0x8, R3 ;  /* 0x00000008ff037819 */ /* 0x000fe20000011603 */
[----:B------:R-:W4:Y:S04]  /*205e70*/  LDL.LU R9, [R1+0x280] ;  /* 0x0002800001097983 */ /* 0x000f280000300800 */
[----:B------:R-:W4:Y:S01]  /*205e80*/  LDL.LU R10, [R1+0x398] ;  /* 0x00039800010a7983 */ /* 0x000f220000300800 */
[----:B------:R-:W-:-:S03]  /*205e90*/  LOP3.LUT R3, R3, 0xffff, RZ, 0xc0, !PT ;  /* 0x0000ffff03037812 */ /* 0x000fc600078ec0ff */
[----:B------:R0:W-:Y:S01]  /*205ea0*/  STL [R1+0x274], R20 ;  /* 0x0002741401007387 */ /* 0x0001e20000100800 */
[----:B------:R-:W-:Y:S02]  /*205eb0*/  IADD3 R24, P1, R2, R29, RZ ;  /* 0x0000001d02187210 */ /* 0x000fe40007f3e0ff */
[--C-:B0-----:R-:W-:Y:S02]  /*205ec0*/  PRMT R20, R11, 0x3340, R0.reuse ;  /* 0x000033400b147816 */ /* 0x101fe40000000000 */
[----:B------:R-:W-:-:S03]  /*205ed0*/  PRMT R11, R3, 0x3340, R0 ;  /* 0x00003340030b7816 */ /* 0x000fc60000000000 */
[----:B------:R-:W-:Y:S04]  /*205ee0*/  STL [R1+0x3e0], R20 ;  /* 0x0003e01401007387 */ /* 0x000fe80000100800 */
[----:B------:R0:W-:Y:S01]  /*205ef0*/  STL [R1+0x3e4], R11 ;  /* 0x0003e40b01007387 */ /* 0x0001e20000100800 */
[----:B------:R-:W-:Y:S01]  /*205f00*/  IMAD.X R25, R13, 0x1, R28, P1 ;  /* 0x000000010d197824 */ /* 0x000fe200008e061c */
[----:B--2---:R-:W-:Y:S02]  /*205f10*/  LOP3.LUT R5, R5, 0xffff, RZ, 0xc0, !PT ;  /* 0x0000ffff05057812 */ /* 0x004fe400078ec0ff */
[----:B---3--:R-:W-:Y:S02]  /*205f20*/  LOP3.LUT R3, R12, 0xffff, RZ, 0xc0, !PT ;  /* 0x0000ffff0c037812 */ /* 0x008fe400078ec0ff */
[----:B------:R-:W-:-:S02]  /*205f30*/  LOP3.LUT R8, R8, 0xffff, RZ, 0xc0, !PT ;  /* 0x0000ffff08087812 */ /* 0x000fc400078ec0ff */
[----:B------:R-:W-:Y:S02]  /*205f40*/  PRMT R12, R3, 0x3340, R0 ;  /* 0x00003340030c7816 */ /* 0x000fe40000000000 */
[----:B0-----:R-:W-:-:S04]  /*205f50*/  PRMT R11, R5, 0x3340, R8 ;  /* 0x00003340050b7816 */ /* 0x001fc80000000008 */
[----:B------:R-:W-:-:S05]  /*205f60*/  PRMT R11, R11, 0x5410, R12 ;  /* 0x000054100b0b7816 */ /* 0x000fca000000000c */
[----:B------:R-:W-:Y:S04]  /*205f70*/  STL [R1+0x1e58], R11 ;  /* 0x001e580b01007387 */ /* 0x000fe80000100800 */
[----:B------:R0:W-:Y:S01]  /*205f80*/  STL.64 [R1+0x11c8], R24 ;  /* 0x0011c81801007387 */ /* 0x0001e20000100a00 */
[----:B------:R-:W-:Y:S02]  /*205f90*/  SHF.R.U32.HI R5, RZ, 0x8, R5 ;  /* 0x00000008ff057819 */ /* 0x000fe40000011605 */
[----:B------:R-:W-:Y:S02]  /*205fa0*/  SHF.R.U32.HI R8, RZ, 0x8, R8 ;  /* 0x00000008ff087819 */ /* 0x000fe40000011608 */
[----:B------:R-:W-:Y:S01]  /*205fb0*/  SHF.R.U32.HI R3, RZ, 0x8, R3 ;  /* 0x00000008ff037819 */ /* 0x000fe20000011603 */
[----:B0-----:R-:W2:Y:S01]  /*205fc0*/  LDL.LU.64 R24, [R1+0x78f0] ;  /* 0x0078f00001187983 */ /* 0x001ea20000300a00 */
[----:B------:R-:W-:-:S02]  /*205fd0*/  LOP3.LUT R5, R5, 0xffff, RZ, 0xc0, !PT ;  /* 0x0000ffff05057812 */ /* 0x000fc400078ec0ff */
[----:B------:R-:W-:Y:S02]  /*205fe0*/  LOP3.LUT R8, R8, 0xffff, RZ, 0xc0, !PT ;  /* 0x0000ffff08087812 */ /* 0x000fe400078ec0ff */
[----:B------:R-:W-:Y:S01]  /*205ff0*/  LOP3.LUT R3, R3, 0xffff, RZ, 0xc0, !PT ;  /* 0x0000ffff03037812 */ /* 0x000fe200078ec0ff */
[----:B------:R-:W3:Y:S01]  /*206000*/  LDL.LU R12, [R1+0x2ea8] ;  /* 0x002ea800010c7983 */ /* 0x000ee20000300800 */
[----:B------:R-:W-:Y:S02]  /*206010*/  PRMT R5, R5, 0x3340, R8 ;  /* 0x0000334005057816 */ /* 0x000fe40000000008 */
[----:B------:R-:W-:-:S03]  /*206020*/  PRMT R3, R3, 0x3340, R0 ;  /* 0x0000334003037816 */ /* 0x000fc60000000000 */
[----:B------:R0:W-:Y:S04]  /*206030*/  STL [R1+0x69c], R5 ;  /* 0x00069c0501007387 */ /* 0x0001e80000100800 */
[----:B------:R-:W3:Y:S04]  /*206040*/  LDL.LU R8, [R1+0x758] ;  /* 0x0007580001087983 */ /* 0x000ee80000300800 */
[----:B------:R1:W-:Y:S04]  /*206050*/  STL [R1+0x3dc], R3 ;  /* 0x0003dc0301007387 */ /* 0x0003e80000100800 */
[----:B0-----:R-:W3:Y:S01]  /*206060*/  LDL.LU R5, [R1+0x838] ;  /* 0x0008380001057983 */ /* 0x001ee20000300800 */
[----:B----4-:R-:W-:-:S02]  /*206070*/  LOP3.LUT R6, R6, 0xffff, RZ, 0xc0, !PT ;  /* 0x0000ffff06067812 */ /* 0x010fc400078ec0ff */
[----:B-1----:R-:W-:Y:S02]  /*206080*/  LOP3.LUT R3, R21, 0xffff, RZ, 0xc0, !PT ;  /* 0x0000ffff15037812 */ /* 0x002fe400078ec0ff */
[----:B------:R-:W-:Y:S02]  /*206090*/  LOP3.LUT R7, R7, 0xffff, RZ, 0xc0, !PT ;  /* 0x0000ffff07077812 */ /* 0x000fe400078ec0ff */
[----:B------:R-:W-:Y:S02]  /*2060a0*/  LOP3.LUT R20, R4, 0xffff, RZ, 0xc0, !PT ;  /* 0x0000ffff04147812 */ /* 0x000fe400078ec0ff */
[----:B------:R-:W-:Y:S02]  /*2060b0*/  LOP3.LUT R11, R9, 0xffff, RZ, 0xc0, !PT ;  /* 0x0000ffff090b7812 */ /* 0x000fe400078ec0ff */
[----:B------:R-:W-:Y:S02]  /*2060c0*/  PRMT R9, R6, 0x3340, R0 ;  /* 0x0000334006097816 */ /* 0x000fe40000000000 */
[----:B------:R-:W-:-:S02]  /*2060d0*/  PRMT R4, R3, 0x3340, R7 ;  /* 0x0000334003047816 */ /* 0x000fc40000000007 */
[----:B------:R-:W-:Y:S02]  /*2060e0*/  LOP3.LUT R21, R10, 0xffff, RZ, 0xc0, !PT ;  /* 0x0000ffff0a157812 */ /* 0x000fe400078ec0ff */
[----:B------:R-:W-:Y:S01]  /*2060f0*/  PRMT R4, R4, 0x5410, R9 ;  /* 0x0000541004047816 */ /* 0x000fe20000000009 */
[----:B------:R-:W-:Y:S01]  /*206100*/  STL [R1+0x77b4], R11 ;  /* 0x0077b40b01007387 */ /* 0x000fe20000100800 */
[----:B------:R-:W-:-:S03]  /*206110*/  PRMT R9, R11, 0x3340, R0 ;  /* 0x000033400b097816 */ /* 0x000fc60000000000 */
[----:B------:R0:W-:Y:S02]  /*206120*/  STL [R1+0x1e44], R4 ;  /* 0x001e440401007387 */ /* 0x0001e40000100800 */
[----:B0-----:R-:W-:-:S04]  /*206130*/  PRMT R4, R20, 0x3340, R21 ;  /* 0x0000334014047816 */ /* 0x001fc80000000015 */
[----:B------:R-:W-:Y:S02]  /*206140*/  PRMT R4, R4, 0x5410, R9 ;  /* 0x0000541004047816 */ /* 0x000fe40000000009 */
[----:B------:R-:W-:Y:S02]  /*206150*/  SHF.R.U32.HI R20, RZ, 0x8, R20 ;  /* 0x00000008ff147819 */ /* 0x000fe40000011614 */
[----:B------:R-:W-:Y:S02]  /*206160*/  SHF.R.U32.HI R21, RZ, 0x8, R21 ;  /* 0x00000008ff157819 */ /* 0x000fe40000011615 */
[----:B------:R-:W-:Y:S01]  /*206170*/  SHF.R.U32.HI R3, RZ, 0x8, R3 ;  /* 0x00000008ff037819 */ /* 0x000fe20000011603 */
[----:B------:R-:W-:Y:S01]  /*206180*/  STL [R1+0x1e50], R4 ;  /* 0x001e500401007387 */ /* 0x000fe20000100800 */
[----:B------:R-:W-:Y:S02]  /*206190*/  LOP3.LUT R20, R20, 0xffff, RZ, 0xc0, !PT ;  /* 0x0000ffff14147812 */ /* 0x000fe400078ec0ff */
[----:B------:R-:W-:-:S02]  /*2061a0*/  LOP3.LUT R21, R21, 0xffff, RZ, 0xc0, !PT ;  /* 0x0000ffff15157812 */ /* 0x000fc400078ec0ff */
[----:B------:R-:W-:Y:S02]  /*2061b0*/  LOP3.LUT R3, R3, 0xffff, RZ, 0xc0, !PT ;  /* 0x0000ffff03037812 */ /* 0x000fe400078ec0ff */
[----:B------:R-:W-:Y:S02]  /*2061c0*/  PRMT R21, R20, 0x3340, R21 ;  /* 0x0000334014157816 */ /* 0x000fe40000000015 */
[----:B--2---:R-:W-:-:S05]  /*2061d0*/  IADD3 R10, P1, R2, R25, RZ ;  /* 0x00000019020a7210 */ /* 0x004fca0007f3e0ff */
[----:B------:R-:W-:-:S05]  /*2061e0*/  IMAD.X R11, R13, 0x1, R24, P1 ;  /* 0x000000010d0b7824 */ /* 0x000fca00008e0618 */
[----:B------:R0:W-:Y:S02]  /*2061f0*/  STL.64 [R1+0x11b8], R10 ;  /* 0x0011b80a01007387 */ /* 0x0001e40000100a00 */
[----:B0-----:R-:W-:Y:S02]  /*206200*/  SHF.R.U32.HI R11, RZ, 0x8, R7 ;  /* 0x00000008ff0b7819 */ /* 0x001fe40000011607 */
[----:B------:R-:W2:Y:S04]  /*206210*/  LDL.LU R10, [R1+0x2e9c] ;  /* 0x002e9c00010a7983 */ /* 0x000ea80000300800 */
[----:B------:R-:W4:Y:S04]  /*206220*/  LDL.LU R9, [R1+0x75c] ;  /* 0x00075c0001097983 */ /* 0x000f280000300800 */
[----:B------:R-:W4:Y:S01]  /*206230*/  LDL.LU R4, [R1+0x83c] ;  /* 0x00083c0001047983 */ /* 0x000f220000300800 */
[----:B------:R-:W-:-:S03]  /*206240*/  LOP3.LUT R11, R11, 0xffff, RZ, 0xc0, !PT ;  /* 0x0000ffff0b0b7812 */ /* 0x000fc600078ec0ff */
[----:B------:R-:W4:Y:S01]  /*206250*/  LDL.LU R7, [R1+0x78e8] ;  /* 0x0078e80001077983 */ /* 0x000f220000300800 */
[----:B------:R-:W-:Y:S02]  /*206260*/  PRMT R20, R3, 0x3340, R11 ;  /* 0x0000334003147816 */ /* 0x000fe4000000000b */
[----:B---3--:R-:W-:Y:S02]  /*206270*/  LOP3.LUT R11, R12, 0xffff, RZ, 0xc0, !PT ;  /* 0x0000ffff0c0b7812 */ /* 0x008fe400078ec0ff */
[----:B------:R-:W-:Y:S02]  /*206280*/  LOP3.LUT R3, R8, 0xffff, RZ, 0xc0, !PT ;  /* 0x0000ffff08037812 */ /* 0x000fe400078ec0ff */
[----:B------:R-:W-:Y:S01]  /*206290*/  LOP3.LUT R12, R5, 0xffff, RZ, 0xc0, !PT ;  /* 0x0000ffff050c7812 */ /* 0x000fe200078ec0ff */
[----:B------:R-:W-:Y:S01]  /*2062a0*/  STL [R1+0x6ec], R21 ;  /* 0x0006ec1501007387 */ /* 0x000fe20000100800 */
[----:B------:R-:W-:Y:S02]  /*2062b0*/  PRMT R8, R3, 0x3340, R0 ;  /* 0x0000334003087816 */ /* 0x000fe40000000000 */
[----:B------:R-:W-:Y:S01]  /*2062c0*/  PRMT R5, R11, 0x3340, R12 ;  /* 0x000033400b057816 */ /* 0x000fe2000000000c */
[----:B------:R0:W-:Y:S03]  /*2062d0*/  STL [R1+0x694], R20 ;  /* 0x0006941401007387 */ /* 0x0001e60000100800 */
[----:B0-----:R-:W-:-:S02]  /*2062e0*/  PRMT R20, R5, 0x5410, R8 ;  /* 0x0000541005147816 */ /* 0x001fc40000000008 */
[----:B------:R-:W3:Y:S04]  /*2062f0*/  LDL.LU R8, [R1+0x504] ;  /* 0x0005040001087983 */ /* 0x000ee80000300800 */
[----:B------:R-:W3:Y:S04]  /*206300*/  LDL.LU R5, [R1+0x308] ;  /* 0x0003080001057983 */ /* 0x000ee80000300800 */
[----:B------:R0:W-:Y:S02]  /*206310*/  STL [R1+0x1e30], R20 ;  /* 0x001e301401007387 */ /* 0x0001e40000100800 */
        /* <DEDUP_REMOVED lines=14> */
[----:B------:R-:W-:-:S04]  /*206400*/  SHF.R.U32.HI R6, RZ, 0x8, R6 ;  /* 0x00000008ff067819 */ /* 0x000fc80000011606 */
[----:B------:R-:W-:Y:S02]  /*206410*/  LOP3.LUT R6, R6, 0xffff, RZ, 0xc0, !PT ;  /* 0x0000ffff06067812 */ /* 0x000fe400078ec0ff */
[----:B--2---:R-:W-:Y:S02]  /*206420*/  LOP3.LUT R3, R10, 0xffff, RZ, 0xc0, !PT ;  /* 0x0000ffff0a037812 */ /* 0x004fe400078ec0ff */
[----:B----4-:R-:W-:Y:S02]  /*206430*/  LOP3.LUT R9, R9, 0xffff, RZ, 0xc0, !PT ;  /* 0x0000ffff09097812 */ /* 0x010fe400078ec0ff */
[----:B------:R-:W-:Y:S02]  /*206440*/  LOP3.LUT R4, R4, 0xffff, RZ, 0xc0, !PT ;  /* 0x0000ffff04047812 */ /* 0x000fe400078ec0ff */
[----:B0-----:R-:W-:Y:S02]  /*206450*/  PRMT R11, R9, 0x3340, R0 ;  /* 0x00003340090b7816 */ /* 0x001fe40000000000 */
[----:B------:R-:W-:Y:S01]  /*206460*/  PRMT R10, R3, 0x3340, R4 ;  /* 0x00003340030a7816 */ /* 0x000fe20000000004 */
[----:B------:R0:W-:Y:S01]  /*206470*/  STL [R1+0x77b8], R9 ;  /* 0x0077b80901007387 */ /* 0x0001e20000100800 */
[----:B------:R-:W-:-:S02]  /*206480*/  SHF.R.U32.HI R3, RZ, 0x8, R3 ;  /* 0x00000008ff037819 */ /* 0x000fc40000011603 */
[----:B------:R-:W-:Y:S02]  /*206490*/  SHF.R.U32.HI R4, RZ, 0x8, R4 ;  /* 0x00000008ff047819 */ /* 0x000fe40000011604 */
[----:B0-----:R-:W-:Y:S02]  /*2064a0*/  PRMT R9, R10, 0x5410, R11 ;  /* 0x000054100a097816 */ /* 0x001fe4000000000b */
[----:B------:R-:W-:Y:S02]  /*2064b0*/  LOP3.LUT R3, R3, 0xffff, RZ, 0xc0, !PT ;  /* 0x0000ffff03037812 */ /* 0x000fe400078ec0ff */
[----:B------:R-:W-:Y:S01]  /*2064c0*/  LOP3.LUT R4, R4, 0xffff, RZ, 0xc0, !PT ;  /* 0x0000ffff04047812 */ /* 0x000fe200078ec0ff */
[----:B------:R0:W-:Y:S04]  /*2064d0*/  STL [R1+0x1e1c], R9 ;  /* 0x001e1c0901007387 */ /* 0x0001e80000100800 */
[----:B------:R-:W2:Y:S01]  /*2064e0*/  LDL.LU R12, [R1+0x288] ;  /* 0x00028800010c7983 */ /* 0x000ea20000300800 */
[----:B------:R-:W-:-:S02]  /*2064f0*/  PRMT R4, R3, 0x3340, R4 ;  /* 0x0000334003047816 */ /* 0x000fc40000000004 */
[----:B0-----:R-:W-:Y:S02]  /*206500*/  PRMT R9, R6, 0x3340, R0 ;  /* 0x0000334006097816 */ /* 0x001fe40000000000 */
[----:B---3--:R-:W-:-:S05]  /*206510*/  IADD3 R10, P1, R2, R21, RZ ;  /* 0x00000015020a7210 */ /* 0x008fca0007f3e0ff */
[----:B------:R-:W-:-:S05]  /*206520*/  IMAD.X R11, R13, 0x1, R20, P1 ;  /* 0x000000010d0b7824 */ /* 0x000fca00008e0614 */
[----:B------:R0:W-:Y:S04]  /*206530*/  STL.64 [R1+0x11c0], R10 ;  /* 0x0011c00a01007387 */ /* 0x0001e80000100a00 */
[----:B0-----:R-:W3:Y:S04]  /*206540*/  LDL.LU R10, [R1+0x3a8] ;  /* 0x0003a800010a7983 */ /* 0x001ee80000300800 */
[----:B------:R-:W-:Y:S04]  /*206550*/  STL.64 [R1+0x78d0], R20 ;  /* 0x0078d01401007387 */ /* 0x000fe80000100a00 */
[----:B------:R0:W-:Y:S04]  /*206560*/  STL [R1+0x3d4], R9 ;  /* 0x0003d40901007387 */ /* 0x0001e80000100800 */
[----:B------:R1:W-:Y:S01]  /*206570*/  STL [R1+0x6a4], R4 ;  /* 0x0006a40401007387 */ /* 0x0003e20000100800 */
[----:B0-----:R-:W-:-:S03]  /*206580*/  LOP3.LUT R9, R7, 0xffff, RZ, 0xc0, !PT ;  /* 0x0000ffff07097812 */ /* 0x001fc600078ec0ff */
[----:B------:R-:W4:Y:S01]  /*206590*/  LDL.LU R7, [R1+0x78d8] ;  /* 0x0078d80001077983 */ /* 0x000f220000300800 */
[----:B------:R-:W-:-:S03]  /*2065a0*/  LOP3.LUT R3, R5, 0xffff, RZ, 0xc0, !PT ;  /* 0x0000ffff05037812 */ /* 0x000fc600078ec0ff */
[----:B------:R-:W4:Y:S01]  /*2065b0*/  LDL.LU R5, [R1+0x508] ;  /* 0x0005080001057983 */ /* 0x000f220000300800 */
[----:B------:R-:W-:-:S03]  /*2065c0*/  LOP3.LUT R6, R8, 0xffff, RZ, 0xc0, !PT ;  /* 0x0000ffff08067812 */ /* 0x000fc600078ec0ff */
[----:B-1----:R-:W4:Y:S04]  /*2065d0*/  LDL.LU R4, [R1+0x30c] ;  /* 0x00030c0001047983 */ /* 0x002f280000300800 */
[----:B------:R-:W4:Y:S01]  /*2065e0*/  LDL.LU R8, [R1+0x44c] ;  /* 0x00044c0001087983 */ /* 0x000f220000300800 */
[----:B------:R-:W-:Y:S02]  /*2065f0*/  PRMT R20, R3, 0x3340, R0 ;  /* 0x0000334003147816 */ /* 0x000fe40000000000 */
[--C-:B------:R-:W-:Y:S02]  /*206600*/  PRMT R11, R6, 0x3340, R9.reuse ;  /* 0x00003340060b7816 */ /* 0x100fe40000000009 */
[----:B------:R-:W-:Y:S02]  /*206610*/  SHF.R.U32.HI R6, RZ, 0x8, R6 ;  /* 0x00000008ff067819 */ /* 0x000fe40000011606 */
[----:B------:R-:W-:-:S02]  /*206620*/  SHF.R.U32.HI R9, RZ, 0x8, R9 ;  /* 0x00000008ff097819 */ /* 0x000fc40000011609 */
[----:B------:R-:W-:Y:S02]  /*206630*/  SHF.R.U32.HI R3, RZ, 0x8, R3 ;  /* 0x00000008ff037819 */ /* 0x000fe40000011603 */
[----:B------:R-:W-:Y:S02]  /*206640*/  PRMT R11, R11, 0x5410, R20 ;  /* 0x000054100b0b7816 */ /* 0x000fe40000000014 */
[----:B------:R-:W-:Y:S02]  /*206650*/  IADD3 R20, P1, R2, R19, RZ ;  /* 0x0000001302147210 */ /* 0x000fe40007f3e0ff */
[----:B------:R-:W-:Y:S02]  /*206660*/  LOP3.LUT R6, R6, 0xffff, RZ, 0xc0, !PT ;  /* 0x0000ffff06067812 */ /* 0x000fe400078ec0ff */
[----:B------:R-:W-:Y:S02]  /*206670*/  LOP3.LUT R9, R9, 0xffff, RZ, 0xc0, !PT ;  /* 0x0000ffff09097812 */ /* 0x000fe400078ec0ff */
[----:B------:R-:W-:Y:S01]  /*206680*/  LOP3.LUT R3, R3, 0xffff, RZ, 0xc0, !PT ;  /* 0x0000ffff03037812 */ /* 0x000fe200078ec0ff */
[----:B------:R-:W-:Y:S01]  /*206690*/  IMAD.X R21, R13, 0x1, R18, P1 ;  /* 0x000000010d157824 */ /* 0x000fe200008e0612 */
[----:B------:R-:W-:-:S02]  /*2066a0*/  PRMT R9, R6, 0x3340, R9 ;  /* 0x0000334006097816 */ /* 0x000fc40000000009 */
[----:B------:R-:W-:Y:S01]  /*2066b0*/  PRMT R6, R3, 0x3340, R0 ;  /* 0x0000334003067816 */ /* 0x000fe20000000000 */
[----:B------:R-:W-:Y:S04]  /*2066c0*/  STL [R1+0x1e08], R11 ;  /* 0x001e080b01007387 */ /* 0x000fe80000100800 */
[----:B------:R-:W-:Y:S04]  /*2066d0*/  STL.64 [R1+0x78c8], R18 ;  /* 0x0078c81201007387 */ /* 0x000fe80000100a00 */
[----:B------:R-:W-:Y:S04]  /*2066e0*/  STL.64 [R1+0x11a0], R20 ;  /* 0x0011a01401007387 */ /* 0x000fe80000100a00 */
[----:B------:R-:W-:Y:S04]  /*2066f0*/  STL [R1+0x67c], R9 ;  /* 0x00067c0901007387 */ /* 0x000fe80000100800 */
[----:B------:R3:W-:Y:S01]  /*206700*/  STL [R1+0x3d0], R6 ;  /* 0x0003d00601007387 */ /* 0x0007e20000100800 */
[----:B--2---:R-:W-:-:S02]  /*206710*/  LOP3.LUT R3, R12, 0xffff, RZ, 0xc0, !PT ;  /* 0x0000ffff0c037812 */ /* 0x004fc400078ec0ff */
[----:B---3--:R-:W-:Y:S02]  /*206720*/  LOP3.LUT R6, R10, 0xffff, RZ, 0xc0, !PT ;  /* 0x0000ffff0a067812 */ /* 0x008fe400078ec0ff */
[----:B------:R-:W-:Y:S02]  /*206730*/  PRMT R10, R3, 0x3340, R0 ;  /* 0x00003340030a7816 */ /* 0x000fe40000000000 */
[----:B----4-:R-:W-:-:S04]  /*206740*/  LOP3.LUT R7, R7, 0xffff, RZ, 0xc0, !PT ;  /* 0x0000ffff07077812 */ /* 0x010fc800078ec0ff */
[----:B------:R-:W-:-:S04]  /*206750*/  PRMT R9, R7, 0x3340, R6 ;  /* 0x0000334007097816 */ /* 0x000fc80000000006 */
[----:B------:R-:W-:Y:S02]  /*206760*/  PRMT R9, R9, 0x5410, R10 ;  /* 0x0000541009097816 */ /* 0x000fe4000000000a */
[----:B------:R-:W-:-:S05]  /*206770*/  IADD3 R10, P1, R2, R17, RZ ;  /* 0x00000011020a7210 */ /* 0x000fca0007f3e0ff */
[----:B------:R-:W-:Y:S01]  /*206780*/  IMAD.X R11, R13, 0x1, R15, P1 ;  /* 0x000000010d0b7824 */ /* 0x000fe200008e060f */
[----:B------:R0:W-:Y:S04]  /*206790*/  STL [R1+0x1df4], R9 ;  /* 0x001df40901007387 */ /* 0x0001e80000100800 */
[----:B------:R1:W-:Y:S01]  /*2067a0*/  STL.64 [R1+0x1198], R10 ;  /* 0x0011980a01007387 */ /* 0x0003e20000100a00 */
[----:B0-----:R-:W-:Y:S02]  /*2067b0*/  SHF.R.U32.HI R9, RZ, 0x8, R7 ;  /* 0x00000008ff097819 */ /* 0x001fe40000011607 */
[----:B-1----:R-:W-:Y:S02]  /*2067c0*/  SHF.R.U32.HI R10, RZ, 0x8, R6 ;  /* 0x00000008ff0a7819 */ /* 0x002fe40000011606 */
[----:B------:R-:W-:Y:S01]  /*2067d0*/  LOP3.LUT R9, R9, 0xffff, RZ, 0xc0, !PT ;  /* 0x0000ffff09097812 */ /* 0x000fe200078ec0ff */
[----:B------:R-:W2:Y:S01]  /*2067e0*/  LDL.LU R6, [R1+0x808] ;  /* 0x0008080001067983 */ /* 0x000ea20000300800 */
[----:B------:R-:W-:-:S02]  /*2067f0*/  LOP3.LUT R5, R5, 0xffff, RZ, 0xc0, !PT ;  /* 0x0000ffff05057812 */ /* 0x000fc400078ec0ff */
[----:B------:R-:W-:Y:S02]  /*206800*/  LOP3.LUT R10, R10, 0xffff, RZ, 0xc0, !PT ;  /* 0x0000ffff0a0a7812 */ /* 0x000fe400078ec0ff */
[----:B------:R-:W-:Y:S02]  /*206810*/  LOP3.LUT R4, R4, 0xffff, RZ, 0xc0, !PT ;  /* 0x0000ffff04047812 */ /* 0x000fe400078ec0ff */
[----:B------:R-:W-:Y:S01]  /*206820*/  LOP3.LUT R8, R8, 0xffff, RZ, 0xc0, !PT ;  /* 0x0000ffff08087812 */ /* 0x000fe200078ec0ff */
[----:B------:R-:W3:Y:S01]  /*206830*/  LDL.LU R12, [R1+0x5180] ;  /* 0x00518000010c7983 */ /* 0x000ee20000300800 */
[----:B------:R-:W-:-:S03]  /*206840*/  PRMT R9, R9, 0x3340, R10 ;  /* 0x0000334009097816 */ /* 0x000fc6000000000a */
[----:B------:R-:W4:Y:S01]  /*206850*/  LDL.LU R7, [R1+0x2cc8] ;  /* 0x002cc80001077983 */ /* 0x000f220000300800 */
        /* <DEDUP_REMOVED lines=11> */
[----:B------:R-:W-:Y:S01]  /*206910*/  PRMT R5, R5, 0x3340, R8 ;  /* 0x0000334005057816 */ /* 0x000fe20000000008 */
[----:B------:R0:W-:Y:S04]  /*206920*/  STL [R1+0x1dec], R9 ;  /* 0x001dec0901007387 */ /* 0x0001e80000100800 */
[----:B------:R-:W-:Y:S04]  /*206930*/  STL.64 [R1+0x11b0], R10 ;  /* 0x0011b00a01007387 */ /* 0x000fe80000100a00 */
[----:B------:R1:W-:Y:S01]  /*206940*/  STL [R1+0x670], R5 ;  /* 0x0006700501007387 */ /* 0x0003e20000100800 */
[----:B0-----:R-:W-:-:S03]  /*206950*/  LOP3.LUT R9, R4, 0xffff, RZ, 0xc0, !PT ;  /* 0x0000ffff04097812 */ /* 0x001fc600078ec0ff */
[----:B------:R-:W4:Y:S04]  /*206960*/  LDL.LU R4, [R1+0x4c4] ;  /* 0x0004c40001047983 */ /* 0x000f280000300800 */
[----:B-1----:R-:W4:Y:S04]  /*206970*/  LDL.LU R5, [R1+0x294] ;  /* 0x0002940001057983 */ /* 0x002f280000300800 */
[----:B------:R-:W4:Y:S04]  /*206980*/  LDL.LU R13, [R1+0x3b4] ;  /* 0x0003b400010d7983 */ /* 0x000f280000300800 */
[----:B------:R-:W4:Y:S04]  /*206990*/  LDL.LU R10, [R1+0x5184] ;  /* 0x00518400010a7983 */ /* 0x000f280000300800 */
[----:B------:R-:W4:Y:S04]  /*2069a0*/  LDL.LU R8, [R1+0x810] ;  /* 0x0008100001087983 */ /* 0x000f280000300800 */
[----:B------:R-:W4:Y:S01]  /*2069b0*/  LDL.LU R11, [R1+0x2cb8] ;  /* 0x002cb800010b7983 */ /* 0x000f220000300800 */
[----:B------:R-:W-:-:S02]  /*2069c0*/  SHF.R.U32.HI R3, RZ, 0x8, R3 ;  /* 0x00000008ff037819 */ /* 0x000fc40000011603 */
[----:B------:R-:W-:Y:S02]  /*2069d0*/  PRMT R18, R9, 0x3340, R0 ;  /* 0x0000334009127816 */ /* 0x000fe40000000000 */
[----:B------:R-:W-:-:S04]  /*2069e0*/  LOP3.LUT R3, R3, 0xffff, RZ, 0xc0, !PT ;  /* 0x0000ffff03037812 */ /* 0x000fc800078ec0ff */
[----:B------:R-:W-:Y:S01]  /*2069f0*/  PRMT R9, R3, 0x3340, R0 ;  /* 0x0000334003097816 */ /* 0x000fe20000000000 */
[----:B------:R0:W-:Y:S04]  /*206a00*/  STL [R1+0x3cc], R18 ;  /* 0x0003cc1201007387 */ /* 0x0001e80000100800 */
[----:B------:R4:W-:Y:S01]  /*206a10*/  STL [R1+0x3c8], R9 ;  /* 0x0003c80901007387 */ /* 0x0009e20000100800 */
[----:B------:R-:W-:Y:S01]  /*206a20*/  VIADD R2, R2, UR6 ;  /* 0x0000000602027c36 */ /* 0x000fe20008000000 */
[----:B------:R-:W-:-:S04]  /*206a30*/  ULDC UR6, c[0x0][0x248] ;  /* 0x0000920000067ab9 */ /* 0x000fc80000000800 */
[----:B0-----:R-:W-:Y:S02]  /*206a40*/  IADD3 R18, P1, R2, R27, RZ ;  /* 0x0000001b02127210 */ /* 0x001fe40007f3e0ff */
[----:B--2---:R-:W-:Y:S02]  /*206a50*/  LOP3.LUT R3, R6, 0xffff, RZ, 0xc0, !PT ;  /* 0x0000ffff06037812 */ /* 0x004fe400078ec0ff */
[----:B---3--:R-:W-:Y:S02]  /*206a60*/  LOP3.LUT R6, R12, 0xffff, RZ, 0xc0, !PT ;  /* 0x0000ffff0c067812 */ /* 0x008fe400078ec0ff */
[----:B----4-:R-:W-:Y:S02]  /*206a70*/  LOP3.LUT R9, R7, 0xffff, RZ, 0xc0, !PT ;  /* 0x0000ffff07097812 */ /* 0x010fe400078ec0ff */
[----:B------:R-:W-:Y:S02]  /*206a80*/  PRMT R12, R3, 0x3340, R0 ;  /* 0x00003340030c7816 */ /* 0x000fe40000000000 */
[----:B------:R-:W-:-:S02]  /*206a90*/  PRMT R7, R6, 0x3340, R9 ;  /* 0x0000334006077816 */ /* 0x000fc40000000009 */
[----:B------:R-:W-:Y:S02]  /*206aa0*/  SHF.R.U32.HI R6, RZ, 0x8, R6 ;  /* 0x00000008ff067819 */ /* 0x000fe40000011606 */
[----:B------:R-:W-:Y:S02]  /*206ab0*/  PRMT R12, R7, 0x5410, R12 ;  /* 0x00005410070c7816 */ /* 0x000fe4000000000c */
[----:B------:R-:W-:Y:S02]  /*206ac0*/  SHF.R.S32.HI R7, RZ, 0x1f, R2 ;  /* 0x0000001fff077819 */ /* 0x000fe40000011402 */
[----:B------:R-:W-:Y:S02]  /*206ad0*/  SHF.R.U32.HI R9, RZ, 0x8, R9 ;  /* 0x00000008ff097819 */ /* 0x000fe40000011609 */
[----:B------:R-:W-:Y:S02]  /*206ae0*/  SHF.R.U32.HI R3, RZ, 0x8, R3 ;  /* 0x00000008ff037819 */ /* 0x000fe40000011603 */
[----:B------:R-:W-:Y:S01]  /*206af0*/  LOP3.LUT R6, R6, 0xffff, RZ, 0xc0, !PT ;  /* 0x0000ffff06067812 */ /* 0x000fe200078ec0ff */
[----:B------:R-:W-:Y:S01]  /*206b00*/  IMAD.X R19, R7, 0x1, R26, P1 ;  /* 0x0000000107137824 */ /* 0x000fe200008e061a */
[----:B------:R-:W-:-:S02]  /*206b10*/  LOP3.LUT R9, R9, 0xffff, RZ, 0xc0, !PT ;  /* 0x0000ffff09097812 */ /* 0x000fc400078ec0ff */
[----:B------:R-:W-:Y:S01]  /*206b20*/  LOP3.LUT R3, R3, 0xffff, RZ, 0xc0, !PT ;  /* 0x0000ffff03037812 */ /* 0x000fe200078ec0ff */
[----:B------:R-:W-:Y:S04]  /*206b30*/  STL [R1+0x1dc4], R12 ;  /* 0x001dc40c01007387 */ /* 0x000fe80000100800 */
[----:B------:R-:W-:Y:S01]  /*206b40*/  STL.64 [R1+0x1190], R18 ;  /* 0x0011901201007387 */ /* 0x000fe20000100a00 */
[----:B------:R-:W-:Y:S02]  /*206b50*/  PRMT R6, R6, 0x3340, R9 ;  /* 0x0000334006067816 */ /* 0x000fe40000000009 */
[----:B------:R-:W-:Y:S02]  /*206b60*/  PRMT R9, R3, 0x3340, R0 ;  /* 0x0000334003097816 */ /* 0x000fe40000000000 */
[----:B------:R-:W2:Y:S04]  /*206b70*/  LDL.LU R3, [R1+0x2eb8] ;  /* 0x002eb80001037983 */ /* 0x000ea80000300800 */
[----:B------:R0:W-:Y:S04]  /*206b80*/  STL [R1+0x66c], R6 ;  /* 0x00066c0601007387 */ /* 0x0001e80000100800 */
[----:B0-----:R-:W3:Y:S01]  /*206b90*/  LDL.LU R6, [R1+0x7b0] ;  /* 0x0007b00001067983 */ /* 0x001ee20000300800 */
[----:B------:R-:W-:-:S02]  /*206ba0*/  LOP3.LUT R4, R4, 0xffff, RZ, 0xc0, !PT ;  /* 0x0000ffff04047812 */ /* 0x000fc400078ec0ff */
[----:B------:R-:W-:Y:S02]  /*206bb0*/  LOP3.LUT R5, R5, 0xffff, RZ, 0xc0, !PT ;  /* 0x0000ffff05057812 */ /* 0x000fe400078ec0ff */
[----:B------:R-:W-:Y:S02]  /*206bc0*/  LOP3.LUT R18, R13, 0xffff, RZ, 0xc0, !PT ;  /* 0x0000ffff0d127812 */ /* 0x000fe400078ec0ff */
[----:B------:R-:W-:Y:S02]  /*206bd0*/  LOP3.LUT R19, R10, 0xffff, RZ, 0xc0, !PT ;  /* 0x0000ffff0a137812 */ /* 0x000fe400078ec0ff */
[----:B------:R-:W-:Y:S02]  /*206be0*/  LOP3.LUT R13, R8, 0xffff, RZ, 0xc0, !PT ;  /* 0x0000ffff080d7812 */ /* 0x000fe400078ec0ff */
[----:B------:R-:W-:Y:S02]  /*206bf0*/  PRMT R10, R5, 0x3340, R0 ;  /* 0x00003340050a7816 */ /* 0x000fe40000000000 */
[----:B------:R-:W-:Y:S01]  /*206c00*/  PRMT R8, R4, 0x3340, R18 ;  /* 0x0000334004087816 */ /* 0x000fe20000000012 */
[----:B------:R0:W-:Y:S04]  /*206c10*/  STL [R1+0x3c4], R9 ;  /* 0x0003c40901007387 */ /* 0x0001e80000100800 */
[----:B------:R-:W4:Y:S01]  /*206c20*/  LDL.LU R12, [R1+0x28f8] ;  /* 0x0028f800010c7983 */ /* 0x000f220000300800 */
[----:B------:R-:W-:-:S03]  /*206c30*/  PRMT R10, R8, 0x5410, R10 ;  /* 0x00005410080a7816 */ /* 0x000fc6000000000a */
[----:B------:R1:W-:Y:S01]  /*206c40*/  STL [R1+0x77bc], R5 ;  /* 0x0077bc0501007387 */ /* 0x0003e20000100800 */
[----:B------:R-:W-:Y:S02]  /*206c50*/  PRMT R8, R13, 0x3340, R0 ;  /* 0x000033400d087816 */ /* 0x000fe40000000000 */
[----:B0-----:R-:W-:Y:S01]  /*206c60*/  LOP3.LUT R9, R11, 0xffff, RZ, 0xc0, !PT ;  /* 0x0000ffff0b097812 */ /* 0x001fe200078ec0ff */
[----:B------:R0:W-:Y:S03]  /*206c70*/  STL [R1+0x1dc8], R10 ;  /* 0x001dc80a01007387 */ /* 0x0001e60000100800 */
[----:B-1----:R-:W-:Y:S02]  /*206c80*/  PRMT R5, R19, 0x3340, R9 ;  /* 0x0000334013057816 */ /* 0x002fe40000000009 */
[----:B0-----:R-:W-:Y:S02]  /*206c90*/  IADD3 R10, P1, R2, R29, RZ ;  /* 0x0000001d020a7210 */ /* 0x001fe40007f3e0ff */
[----:B------:R-:W-:-:S03]  /*206ca0*/  PRMT R5, R5, 0x5410, R8 ;  /* 0x0000541005057816 */ /* 0x000fc60000000008 */
[----:B------:R-:W-:Y:S02]  /*206cb0*/  IMAD.X R11, R7, 0x1, R28, P1 ;  /* 0x00000001070b7824 */ /* 0x000fe400008e061c */
[----:B------:R-:W-:Y:S04]  /*206cc0*/  STL [R1+0x1db0], R5 ;  /* 0x001db00501007387 */ /* 0x000fe80000100800 */
[----:B------:R0:W-:Y:S04]  /*206cd0*/  STL.64 [R1+0x1180], R10 ;  /* 0x0011800a01007387 */ /* 0x0001e80000100a00 */
[----:B0-----:R-:W4:Y:S01]  /*206ce0*/  LDL.LU R10, [R1+0x2eac] ;  /* 0x002eac00010a7983 */ /* 0x001f220000300800 */
[----:B------:R-:W-:-:S03]  /*206cf0*/  SHF.R.U32.HI R11, RZ, 0x8, R4 ;  /* 0x00000008ff0b7819 */ /* 0x000fc60000011604 */
[----:B------:R-:W4:Y:S04]  /*206d00*/  LDL.LU R8, [R1+0x7bc] ;  /* 0x0007bc0001087983 */ /* 0x000f280000300800 */
[----:B------:R-:W4:Y:S01]  /*206d10*/  LDL.LU R4, [R1+0x28fc] ;  /* 0x0028fc0001047983 */ /* 0x000f220000300800 */
[----:B------:R-:W-:Y:S02]  /*206d20*/  SHF.R.U32.HI R18, RZ, 0x8, R18 ;  /* 0x00000008ff127819 */ /* 0x000fe40000011612 */
[----:B------:R-:W-:Y:S02]  /*206d30*/  SHF.R.U32.HI R5, RZ, 0x8, R19 ;  /* 0x00000008ff057819 */ /* 0x000fe40000011613 */
[----:B------:R-:W-:Y:S02]  /*206d40*/  SHF.R.U32.HI R9, RZ, 0x8, R9 ;  /* 0x00000008ff097819 */ /* 0x000fe40000011609 */
[----:B------:R-:W-:-:S02]  /*206d50*/  LOP3.LUT R11, R11, 0xffff, RZ, 0xc0, !PT ;  /* 0x0000ffff0b0b7812 */ /* 0x000fc400078ec0ff */
[----:B------:R-:W-:Y:S02]  /*206d60*/  LOP3.LUT R18, R18, 0xffff, RZ, 0xc0, !PT ;  /* 0x0000ffff12127812 */ /* 0x000fe400078ec0ff */
[----:B------:R-:W-:Y:S02]  /*206d70*/  LOP3.LUT R5, R5, 0xffff, RZ, 0xc0, !PT ;  /* 0x0000ffff05057812 */ /* 0x000fe400078ec0ff */
[----:B------:R-:W-:Y:S02]  /*206d80*/  LOP3.LUT R9, R9, 0xffff, RZ, 0xc0, !PT ;  /* 0x0000ffff09097812 */ /* 0x000fe400078ec0ff */
[----:B------:R-:W-:Y:S02]  /*206d90*/  PRMT R11, R11, 0x3340, R18 ;  /* 0x000033400b0b7816 */ /* 0x000fe40000000012 */
[----:B------:R-:W-:Y:S02]  /*206da0*/  PRMT R9, R5, 0x3340, R9 ;  /* 0x0000334005097816 */ /* 0x000fe40000000009 */
[C---:B------:R-:W-:Y:S01]  /*206db0*/  IADD3 R18, P1, R2.reuse, R25, RZ ;  /* 0x0000001902127210 */ /* 0x040fe20007f3e0ff */
[----:B------:R0:W-:Y:S04]  /*206dc0*/  STL [R1+0x698], R11 ;  /* 0x0006980b01007387 */ /* 0x0001e80000100800 */
[----:B------:R1:W-:Y:S01]  /*206dd0*/  STL [R1+0x664], R9 ;  /* 0x0006640901007387 */ /* 0x0003e20000100800 */
[----:B------:R-:W-:Y:S01]  /*206de0*/  IMAD.X R19, R7, 0x1, R24, P1 ;  /* 0x0000000107137824 */ /* 0x000fe200008e0618 */
[----:B------:R-:W-:-:S05]  /*206df0*/  IADD3 R20, P1, R2, R23, RZ ;  /* 0x0000001702147210 */ /* 0x000fca0007f3e0ff */
[----:B------:R-:W-:Y:S01]  /*206e00*/  IMAD.X R21, R7, 0x1, R22, P1 ;  /* 0x0000000107157824 */ /* 0x000fe200008e0616 */
[----:B--2---:R-:W-:Y:S02]  /*206e10*/  LOP3.LUT R5, R3, 0xffff, RZ, 0xc0, !PT ;  /* 0x0000ffff03057812 */ /* 0x004fe400078ec0ff */
[----:B---3--:R-:W-:-:S04]  /*206e20*/  LOP3.LUT R3, R6, 0xffff, RZ, 0xc0, !PT ;  /* 0x0000ffff06037812 */ /* 0x008fc800078ec0ff */
[----:B0-----:R-:W-:Y:S02]  /*206e30*/  PRMT R11, R3, 0x3340, R0 ;  /* 0x00003340030b7816 */ /* 0x001fe40000000000 */
[----:B------:R-:W-:Y:S02]  /*206e40*/  SHF.R.U32.HI R3, RZ, 0x8, R3 ;  /* 0x00000008ff037819 */ /* 0x000fe40000011603 */
[----:B----4-:R-:W-:-:S04]  /*206e50*/  LOP3.LUT R6, R12, 0xffff, RZ, 0xc0, !PT ;  /* 0x0000ffff0c067812 */ /* 0x010fc800078ec0ff */
[--C-:B-1----:R-:W-:Y:S02]  /*206e60*/  PRMT R9, R5, 0x3340, R6.reuse ;  /* 0x0000334005097816 */ /* 0x102fe40000000006 */
[----:B------:R-:W-:Y:S02]  /*206e70*/  SHF.R.U32.HI R5, RZ, 0x8, R5 ;  /* 0x00000008ff057819 */ /* 0x000fe40000011605 */
[----:B------:R-:W-:Y:S02]  /*206e80*/  SHF.R.U32.HI R6, RZ, 0x8, R6 ;  /* 0x00000008ff067819 */ /* 0x000fe40000011606 */
[----:B------:R-:W-:Y:S02]  /*206e90*/  PRMT R9, R9, 0x5410, R11 ;  /* 0x0000541009097816 */ /* 0x000fe4000000000b */
[----:B------:R-:W-:Y:S02]  /*206ea0*/  LOP3.LUT R5, R5, 0xffff, RZ, 0xc0, !PT ;  /* 0x0000ffff05057812 */ /* 0x000fe400078ec0ff */
[----:B------:R-:W-:-:S02]  /*206eb0*/  LOP3.LUT R6, R6, 0xffff, RZ, 0xc0, !PT ;  /* 0x0000ffff06067812 */ /* 0x000fc400078ec0ff */
[----:B------:R-:W-:Y:S01]  /*206ec0*/  LOP3.LUT R3, R3, 0xffff, RZ, 0xc0, !PT ;  /* 0x0000ffff03037812 */ /* 0x000fe200078ec0ff */
[----:B------:R-:W-:Y:S01]  /*206ed0*/  STL [R1+0x1dac], R9 ;  /* 0x001dac0901007387 */ /* 0x000fe20000100800 */
[----:B------:R-:W-:-:S03]  /*206ee0*/  PRMT R6, R5, 0x3340, R6 ;  /* 0x0000334005067816 */ /* 0x000fc60000000006 */
[----:B------:R0:W-:Y:S01]  /*206ef0*/  STL.64 [R1+0x1178], R18 ;  /* 0x0011781201007387 */ /* 0x0001e20000100a00 */
[----:B------:R-:W-:-:S03]  /*206f00*/  PRMT R3, R3, 0x3340, R0 ;  /* 0x0000334003037816 */ /* 0x000fc60000000000 */
[----:B0-----:R-:W2:Y:S04]  /*206f10*/  LDL.LU R19, [R1+0x514] ;  /* 0x0005140001137983 */ /* 0x001ea80000300800 */
[----:B------:R-:W3:Y:S04]  /*206f20*/  LDL.LU R9, [R1+0x32c] ;  /* 0x00032c0001097983 */ /* 0x000ee80000300800 */
[----:B------:R-:W4:Y:S04]  /*206f30*/  LDL.LU R11, [R1+0x464] ;  /* 0x00046400010b7983 */ /* 0x000f280000300800 */
[----:B------:R-:W-:Y:S04]  /*206f40*/  STL [R1+0x65c], R6 ;  /* 0x00065c0601007387 */ /* 0x000fe80000100800 */
[----:B------:R0:W-:Y:S01]  /*206f50*/  STL [R1+0x3c0], R3 ;  /* 0x0003c00301007387 */ /* 0x0001e20000100800 */
[----:B------:R-:W-:-:S02]  /*206f60*/  LOP3.LUT R8, R8, 0xffff, RZ, 0xc0, !PT ;  /* 0x0000ffff08087812 */ /* 0x000fc400078ec0ff */
[----:B0-----:R-:W-:Y:S02]  /*206f70*/  LOP3.LUT R3, R4, 0xffff, RZ, 0xc0, !PT ;  /* 0x0000ffff04037812 */ /* 0x001fe400078ec0ff */
[----:B------:R-:W-:Y:S02]  /*206f80*/  LOP3.LUT R5, R10, 0xffff, RZ, 0xc0, !PT ;  /* 0x0000ffff0a057812 */ /* 0x000fe400078ec0ff */
[----:B------:R-:W-:Y:S01]  /*206f90*/  PRMT R4, R8, 0x3340, R0 ;  /* 0x0000334008047816 */ /* 0x000fe20000000000 */
[----:B------:R0:W-:Y:S02]  /*206fa0*/  STL [R1+0x77c0], R8 ;  /* 0x0077c00801007387 */ /* 0x0001e40000100800 */
[----:B0-----:R-:W-:-:S05]  /*206fb0*/  IMAD.MOV.U32 R8, RZ, RZ, R3 ;  /* 0x000000ffff087224 */ /* 0x001fca00078e0003 */
[----:B------:R-:W-:-:S04]  /*206fc0*/  PRMT R3, R5, 0x3340, R8 ;  /* 0x0000334005037816 */ /* 0x000fc80000000008 */
[----:B------:R-:W-:-:S05]  /*206fd0*/  PRMT R3, R3, 0x5410, R4 ;  /* 0x0000541003037816 */ /* 0x000fca0000000004 */
[----:B------:R-:W-:Y:S04]  /*206fe0*/  STL [R1+0x1d98], R3 ;  /* 0x001d980301007387 */ /* 0x000fe80000100800 */
[----:B------:R0:W-:Y:S04]  /*206ff0*/  STL.64 [R1+0x1188], R20 ;  /* 0x0011881401007387 */ /* 0x0001e80000100a00 */
[----:B0-----:R-:W4:Y:S01]  /*207000*/  LDL.LU.64 R20, [R1+0x78d0] ;  /* 0x0078d00001147983 */ /* 0x001f220000300a00 */
[----:B------:R-:W-:-:S03]  /*207010*/  SHF.R.U32.HI R18, RZ, 0x8, R13 ;  /* 0x00000008ff127819 */ /* 0x000fc6000001160d */
[----:B------:R-:W4:Y:S01]  /*207020*/  LDL.LU R10, [R1+0x518] ;  /* 0x00051800010a7983 */ /* 0x000f220000300800 */
[----:B------:R-:W-:Y:S02]  /*207030*/  SHF.R.U32.HI R5, RZ, 0x8, R5 ;  /* 0x00000008ff057819 */ /* 0x000fe40000011605 */
[----:B------:R-:W-:Y:S02]  /*207040*/  SHF.R.U32.HI R8, RZ, 0x8, R8 ;  /* 0x00000008ff087819 */ /* 0x000fe40000011608 */
[----:B------:R-:W-:Y:S01]  /*207050*/  LOP3.LUT R18, R18, 0xffff, RZ, 0xc0, !PT ;  /* 0x0000ffff12127812 */ /* 0x000fe200078ec0ff */
[----:B------:R-:W4:Y:S04]  /*207060*/  LDL.LU R3, [R1+0x330] ;  /* 0x0003300001037983 */ /* 0x000f280000300800 */
[----:B------:R-:W4:Y:S04]  /*207070*/  LDL.LU R12, [R1+0x468] ;  /* 0x00046800010c7983 */ /* 0x000f280000300800 */
[----:B------:R-:W4:Y:S01]  /*207080*/  LDL.LU R4, [R1+0x4cc] ;  /* 0x0004cc0001047983 */ /* 0x000f220000300800 */
[----:B------:R-:W-:-:S02]  /*207090*/  PRMT R18, R18, 0x3340, R0 ;  /* 0x0000334012127816 */ /* 0x000fc40000000000 */
[----:B------:R-:W-:Y:S02]  /*2070a0*/  LOP3.LUT R5, R5, 0xffff, RZ, 0xc0, !PT ;  /* 0x0000ffff05057812 */ /* 0x000fe400078ec0ff */
[----:B------:R-:W-:Y:S01]  /*2070b0*/  LOP3.LUT R8, R8, 0xffff, RZ, 0xc0, !PT ;  /* 0x0000ffff08087812 */ /* 0x000fe200078ec0ff */
[----:B------:R-:W4:Y:S04]  /*2070c0*/  LDL.LU R6, [R1+0x2a8] ;  /* 0x0002a80001067983 */ /* 0x000f280000300800 */
[----:B------:R-:W4:Y:S04]  /*2070d0*/  LDL.LU R13, [R1+0x408] ;  /* 0x00040800010d7983 */ /* 0x000f280000300800 */
[----:B------:R0:W-:Y:S02]  /*2070e0*/  STL [R1+0x3bc], R18 ;  /* 0x0003bc1201007387 */ /* 0x0001e40000100800 */
[----:B0-----:R-:W-:-:S05]  /*2070f0*/  PRMT R18, R5, 0x3340, R8 ;  /* 0x0000334005127816 */ /* 0x001fca0000000008 */
[----:B------:R0:W-:Y:S01]  /*207100*/  STL [R1+0x684], R18 ;  /* 0x0006841201007387 */ /* 0x0001e20000100800 */
[----:B--2---:R-:W-:Y:S02]  /*207110*/  LOP3.LUT R8, R19, 0xffff, RZ, 0xc0, !PT ;  /* 0x0000ffff13087812 */ /* 0x004fe400078ec0ff */
[----:B---3--:R-:W-:Y:S02]  /*207120*/  LOP3.LUT R5, R9, 0xffff, RZ, 0xc0, !PT ;  /* 0x0000ffff09057812 */ /* 0x008fe400078ec0ff */
[----:B----4-:R-:W-:Y:S02]  /*207130*/  LOP3.LUT R9, R11, 0xffff, RZ, 0xc0, !PT ;  /* 0x0000ffff0b097812 */ /* 0x010fe400078ec0ff */
[----:B0-----:R-:W-:Y:S02]  /*207140*/  PRMT R18, R5, 0x3340, R0 ;  /* 0x0000334005127816 */ /* 0x001fe40000000000 */
[----:B------:R-:W-:-:S04]  /*207150*/  PRMT R11, R8, 0x3340, R9 ;  /* 0x00003340080b7816 */ /* 0x000fc80000000009 */
[----:B------:R-:W-:-:S05]  /*207160*/  PRMT R11, R11, 0x5410, R18 ;  /* 0x000054100b0b7816 */ /* 0x000fca0000000012 */
[----:B------:R-:W-:Y:S01]  /*207170*/  STL [R1+0x1d6c], R11 ;  /* 0x001d6c0b01007387 */ /* 0x000fe20000100800 */
[----:B------:R-:W-:-:S05]  /*207180*/  IADD3 R18, P1, R2, R21, RZ ;  /* 0x0000001502127210 */ /* 0x000fca0007f3e0ff */
[----:B------:R-:W-:-:S05]  /*207190*/  IMAD.X R19, R7, 0x1, R20, P1 ;  /* 0x0000000107137824 */ /* 0x000fca00008e0614 */
[----:B------:R0:W-:Y:S04]  /*2071a0*/  STL.64 [R1+0x1170], R18 ;  /* 0x0011701201007387 */ /* 0x0001e80000100a00 */
[----:B0-----:R-:W2:Y:S01]  /*2071b0*/  LDL.LU.64 R18, [R1+0x78c8] ;  /* 0x0078c80001127983 */ /* 0x001ea20000300a00 */
        /* <DEDUP_REMOVED lines=9> */
[----:B------:R-:W-:-:S02]  /*207250*/  LOP3.LUT R5, R3, 0xffff, RZ, 0xc0, !PT ;  /* 0x0000ffff03057812 */ /* 0x000fc400078ec0ff */
[----:B------:R-:W-:Y:S01]  /*207260*/  LOP3.LUT R12, R12, 0xffff, RZ, 0xc0, !PT ;  /* 0x0000ffff0c0c7812 */ /* 0x000fe200078ec0ff */
[----:B------:R-:W-:Y:S04]  /*207270*/  STL.64 [R1+0x78b8], R20 ;  /* 0x0078b81401007387 */ /* 0x000fe80000100a00 */
[----:B------:R0:W-:Y:S01]  /*207280*/  STL [R1+0x64c], R9 ;  /* 0x00064c0901007387 */ /* 0x0001e20000100800 */
[----:B------:R-:W-:Y:S02]  /*207290*/  LOP3.LUT R3, R6, 0xffff, RZ, 0xc0, !PT ;  /* 0x0000ffff06037812 */ /* 0x000fe400078ec0ff */
[----:B------:R-:W-:Y:S01]  /*2072a0*/  PRMT R6, R10, 0x3340, R12 ;  /* 0x000033400a067816 */ /* 0x000fe2000000000c */
[----:B------:R1:W-:Y:S01]  /*2072b0*/  STL [R1+0x3b8], R8 ;  /* 0x0003b80801007387 */ /* 0x0003e20000100800 */
[----:B------:R-:W-:-:S02]  /*2072c0*/  LOP3.LUT R4, R4, 0xffff, RZ, 0xc0, !PT ;  /* 0x0000ffff04047812 */ /* 0x000fc400078ec0ff */
[--C-:B0-----:R-:W-:Y:S02]  /*2072d0*/  PRMT R9, R5, 0x3340, R0.reuse ;  /* 0x0000334005097816 */ /* 0x101fe40000000000 */
[----:B-1----:R-:W-:Y:S02]  /*2072e0*/  LOP3.LUT R8, R13, 0xffff, RZ, 0xc0, !PT ;  /* 0x0000ffff0d087812 */ /* 0x002fe400078ec0ff */
[----:B------:R-:W-:Y:S02]  /*2072f0*/  PRMT R11, R6, 0x5410, R9 ;  /* 0x00005410060b7816 */ /* 0x000fe40000000009 */
[----:B------:R-:W-:Y:S02]  /*207300*/  PRMT R9, R3, 0x3340, R0 ;  /* 0x0000334003097816 */ /* 0x000fe40000000000 */
[----:B------:R-:W-:Y:S01]  /*207310*/  PRMT R6, R4, 0x3340, R8 ;  /* 0x0000334004067816 */ /* 0x000fe20000000008 */
[----:B------:R0:W-:Y:S03]  /*207320*/  STL [R1+0x1d60], R11 ;  /* 0x001d600b01007387 */ /* 0x0001e60000100800 */
[----:B0-----:R-:W-:-:S02]  /*207330*/  PRMT R11, R6, 0x5410, R9 ;  /* 0x00005410060b7816 */ /* 0x001fc40000000009 */
[----:B------:R-:W3:Y:S04]  /*207340*/  LDL.LU R6, [R1+0x5188] ;  /* 0x0051880001067983 */ /* 0x000ee80000300800 */
[----:B------:R-:W4:Y:S04]  /*207350*/  LDL.LU R9, [R1+0x864] ;  /* 0x0008640001097983 */ /* 0x000f280000300800 */
[----:B------:R0:W-:Y:S01]  /*207360*/  STL [R1+0x1d58], R11 ;  /* 0x001d580b01007387 */ /* 0x0001e20000100800 */
[----:B------:R-:W-:Y:S02]  /*207370*/  SHF.R.U32.HI R10, RZ, 0x8, R10 ;  /* 0x00000008ff0a7819 */ /* 0x000fe4000001160a */
[----:B------:R-:W-:Y:S01]  /*207380*/  SHF.R.U32.HI R12, RZ, 0x8, R12 ;  /* 0x00000008ff0c7819 */ /* 0x000fe2000001160c */
[----:B0-----:R-:W4:Y:S01]  /*207390*/  LDL.LU R11, [R1+0x2cd8] ;  /* 0x002cd800010b7983 */ /* 0x001f220000300800 */
[----:B------:R-:W-:-:S02]  /*2073a0*/  SHF.R.U32.HI R4, RZ, 0x8, R4 ;  /* 0x00000008ff047819 */ /* 0x000fc40000011604 */
[----:B------:R-:W-:Y:S02]  /*2073b0*/  LOP3.LUT R10, R10, 0xffff, RZ, 0xc0, !PT ;  /* 0x0000ffff0a0a7812 */ /* 0x000fe400078ec0ff */
[----:B------:R-:W-:Y:S02]  /*2073c0*/  LOP3.LUT R12, R12, 0xffff, RZ, 0xc0, !PT ;  /* 0x0000ffff0c0c7812 */ /* 0x000fe400078ec0ff */
[----:B------:R-:W-:Y:S02]  /*2073d0*/  SHF.R.U32.HI R8, RZ, 0x8, R8 ;  /* 0x00000008ff087819 */ /* 0x000fe40000011608 */
[----:B------:R-:W-:Y:S02]  /*2073e0*/  LOP3.LUT R4, R4, 0xffff, RZ, 0xc0, !PT ;  /* 0x0000ffff04047812 */ /* 0x000fe400078ec0ff */
[----:B------:R-:W-:Y:S02]  /*2073f0*/  PRMT R12, R10, 0x3340, R12 ;  /* 0x000033400a0c7816 */ /* 0x000fe4000000000c */
[----:B------:R-:W-:-:S04]  /*207400*/  LOP3.LUT R8, R8, 0xffff, RZ, 0xc0, !PT ;  /* 0x0000ffff08087812 */ /* 0x000fc800078ec0ff */
[----:B------:R-:W-:Y:S02]  /*207410*/  PRMT R8, R4, 0x3340, R8 ;  /* 0x0000334004087816 */ /* 0x000fe40000000008 */
[----:B--2---:R-:W-:-:S05]  /*207420*/  IADD3 R20, P1, R2, R19, RZ ;  /* 0x0000001302147210 */ /* 0x004fca0007f3e0ff */
[----:B------:R-:W-:-:S05]  /*207430*/  IMAD.X R21, R7, 0x1, R18, P1 ;  /* 0x0000000107157824 */ /* 0x000fca00008e0612 */
[----:B------:R-:W-:Y:S04]  /*207440*/  STL.64 [R1+0x1168], R20 ;  /* 0x0011681401007387 */ /* 0x000fe80000100a00 */
[----:B------:R-:W2:Y:S04]  /*207450*/  LDL.LU R10, [R1+0x2b0] ;  /* 0x0002b000010a7983 */ /* 0x000ea80000300800 */
[----:B------:R0:W-:Y:S04]  /*207460*/  STL [R1+0x644], R12 ;  /* 0x0006440c01007387 */ /* 0x0001e80000100800 */
[----:B------:R-:W2:Y:S01]  /*207470*/  LDL.LU R4, [R1+0x40c] ;  /* 0x00040c0001047983 */ /* 0x000ea20000300800 */
[----:B------:R-:W-:-:S03]  /*207480*/  SHF.R.U32.HI R3, RZ, 0x8, R3 ;  /* 0x00000008ff037819 */ /* 0x000fc60000011603 */
[----:B------:R1:W-:Y:S01]  /*207490*/  STL [R1+0x640], R8 ;  /* 0x0006400801007387 */ /* 0x0003e20000100800 */
[----:B------:R-:W-:Y:S02]  /*2074a0*/  LOP3.LUT R3, R3, 0xffff, RZ, 0xc0, !PT ;  /* 0x0000ffff03037812 */ /* 0x000fe400078ec0ff */
[C---:B0-----:R-:W-:Y:S01]  /*2074b0*/  IADD3 R12, P1, R2.reuse, R17, RZ ;  /* 0x00000011020c7210 */ /* 0x041fe20007f3e0ff */
[----:B------:R-:W-:Y:S04]  /*2074c0*/  STL [R1+0x78a8], R15 ;  /* 0x0078a80f01007387 */ /* 0x000fe80000100800 */
[----:B------:R-:W-:Y:S01]  /*2074d0*/  IMAD.X R13, R7, 0x1, R15, P1 ;  /* 0x00000001070d7824 */ /* 0x000fe200008e060f */
[----:B-1----:R-:W-:Y:S02]  /*2074e0*/  PRMT R8, R3, 0x3340, R0 ;  /* 0x0000334003087816 */ /* 0x002fe40000000000 */
[----:B------:R-:W-:-:S02]  /*2074f0*/  IADD3 R20, P1, R2, R16, RZ ;  /* 0x0000001002147210 */ /* 0x000fc40007f3e0ff */
[----:B------:R0:W-:Y:S04]  /*207500*/  STL.64 [R1+0x1160], R12 ;  /* 0x0011600c01007387 */ /* 0x0001e80000100a00 */
[----:B------:R-:W2:Y:S01]  /*207510*/  LDL.LU R3, [R1+0x800] ;  /* 0x0008000001037983 */ /* 0x000ea20000300800 */
[----:B------:R-:W-:-:S03]  /*207520*/  IMAD.X R21, R7, 0x1, R14, P1 ;  /* 0x0000000107157824 */ /* 0x000fc600008e060e */
[----:B0-----:R-:W2:Y:S04]  /*207530*/  LDL.LU R13, [R1+0x2ec8] ;  /* 0x002ec800010d7983 */ /* 0x001ea80000300800 */
[----:B------:R0:W-:Y:S04]  /*207540*/  STL [R1+0x3b4], R8 ;  /* 0x0003b40801007387 */ /* 0x0001e80000100800 */
[----:B------:R-:W2:Y:S04]  /*207550*/  LDL.LU R12, [R1+0x294c] ;  /* 0x00294c00010c7983 */ /* 0x000ea80000300800 */
[----:B------:R-:W-:Y:S04]  /*207560*/  STL.64 [R1+0x78b0], R16 ;  /* 0x0078b01001007387 */ /* 0x000fe80000100a00 */
[----:B------:R-:W2:Y:S01]  /*207570*/  LDL.LU R7, [R1+0x78c0] ;  /* 0x0078c00001077983 */ /* 0x000ea20000300800 */
[----:B------:R-:W-:-:S04]  /*207580*/  SHF.R.U32.HI R5, RZ, 0x8, R5 ;  /* 0x00000008ff057819 */ /* 0x000fc80000011605 */
[----:B------:R-:W-:-:S04]  /*207590*/  LOP3.LUT R5, R5, 0xffff, RZ, 0xc0, !PT ;  /* 0x0000ffff05057812 */ /* 0x000fc800078ec0ff */
[--C-:B0-----:R-:W-:Y:S01]  /*2075a0*/  PRMT R8, R5, 0x3340, R0.reuse ;  /* 0x0000334005087816 */ /* 0x101fe20000000000 */
[----:B------:R-:W-:Y:S01]  /*2075b0*/  STL.64 [R1+0x1158], R20 ;  /* 0x0011581401007387 */ /* 0x000fe20000100a00 */
[----:B---3--:R-:W-:Y:S02]  /*2075c0*/  LOP3.LUT R6, R6, 0xffff, RZ, 0xc0, !PT ;  /* 0x0000ffff06067812 */ /* 0x008fe400078ec0ff */
[----:B----4-:R-:W-:Y:S01]  /*2075d0*/  LOP3.LUT R5, R9, 0xffff, RZ, 0xc0, !PT ;  /* 0x0000ffff09057812 */ /* 0x010fe200078ec0ff */
[----:B------:R0:W-:Y:S02]  /*2075e0*/  STL [R1+0x3b0], R8 ;  /* 0x0003b00801007387 */ /* 0x0001e40000100800 */
[----:B0-----:R-:W-:Y:S02]  /*2075f0*/  LOP3.LUT R8, R11, 0xffff, RZ, 0xc0, !PT ;  /* 0x0000ffff0b087812 */ /* 0x001fe400078ec0ff */
[----:B------:R-:W-:Y:S02]  /*207600*/  PRMT R11, R5, 0x3340, R0 ;  /* 0x00003340050b7816 */ /* 0x000fe40000000000 */
[----:B------:R-:W-:-:S02]  /*207610*/  SHF.R.U32.HI R5, RZ, 0x8, R5 ;  /* 0x00000008ff057819 */ /* 0x000fc40000011605 */
[----:B------:R-:W-:Y:S02]  /*207620*/  PRMT R9, R6, 0x3340, R8 ;  /* 0x0000334006097816 */ /* 0x000fe40000000008 */
[----:B------:R-:W-:Y:S02]  /*207630*/  SHF.R.U32.HI R6, RZ, 0x8, R6 ;  /* 0x00000008ff067819 */ /* 0x000fe40000011606 */
[----:B------:R-:W-:Y:S02]  /*207640*/  SHF.R.U32.HI R8, RZ, 0x8, R8 ;  /* 0x00000008ff087819 */ /* 0x000fe40000011608 */
[----:B------:R-:W-:Y:S02]  /*207650*/  LOP3.LUT R5, R5, 0xffff, RZ, 0xc0, !PT ;  /* 0x0000ffff05057812 */ /* 0x000fe400078ec0ff */
[----:B------:R-:W-:Y:S02]  /*207660*/  LOP3.LUT R6, R6, 0xffff, RZ, 0xc0, !PT ;  /* 0x0000ffff06067812 */ /* 0x000fe400078ec0ff */
[----:B------:R-:W-:-:S02]  /*207670*/  LOP3.LUT R8, R8, 0xffff, RZ, 0xc0, !PT ;  /* 0x0000ffff08087812 */ /* 0x000fc400078ec0ff */
[----:B------:R-:W-:Y:S02]  /*207680*/  PRMT R9, R9, 0x5410, R11 ;  /* 0x0000541009097816 */ /* 0x000fe4000000000b */
[----:B------:R-:W-:Y:S02]  /*207690*/  PRMT R5, R5, 0x3340, R0 ;  /* 0x0000334005057816 */ /* 0x000fe40000000000 */
[----:B------:R-:W-:Y:S01]  /*2076a0*/  PRMT R6, R6, 0x3340, R8 ;  /* 0x0000334006067816 */ /* 0x000fe20000000008 */
[----:B------:R-:W-:Y:S04]  /*2076b0*/  STL [R1+0x1d34], R9 ;  /* 0x001d340901007387 */ /* 0x000fe80000100800 */
[----:B------:R-:W-:Y:S04]  /*2076c0*/  STL [R1+0x63c], R6 ;  /* 0x00063c0601007387 */ /* 0x000fe80000100800 */
[----:B------:R0:W-:Y:S04]  /*2076d0*/  STL [R1+0x3ac], R5 ;  /* 0x0003ac0501007387 */ /* 0x0001e80000100800 */
[----:B0-----:R-:W3:Y:S04]  /*2076e0*/  LDL.LU R5, [R1+0x518c] ;  /* 0x00518c0001057983 */ /* 0x001ee80000300800 */
[----:B------:R-:W4:Y:S01]  /*2076f0*/  LDL.LU R6, [R1+0x878] ;  /* 0x0008780001067983 */ /* 0x000f220000300800 */
[----:B--2---:R-:W-:-:S03]  /*207700*/  LOP3.LUT R9, R4, 0xffff, RZ, 0xc0, !PT ;  /* 0x0000ffff04097812 */ /* 0x004fc600078ec0ff */
[----:B------:R-:W2:Y:S01]  /*207710*/  LDL.LU R4, [R1+0x2ccc] ;  /* 0x002ccc0001047983 */ /* 0x000ea20000300800 */
[----:B------:R-:W-:-:S04]  /*207720*/  LOP3.LUT R10, R10, 0xffff, RZ, 0xc0, !PT ;  /* 0x0000ffff0a0a7812 */ /* 0x000fc800078ec0ff */
[----:B------:R-:W-:Y:S01]  /*207730*/  PRMT R11, R10, 0x3340, R0 ;  /* 0x000033400a0b7816 */ /* 0x000fe20000000000 */
[----:B------:R0:W-:Y:S01]  /*207740*/  STL [R1+0x77c4], R10 ;  /* 0x0077c40a01007387 */ /* 0x0001e20000100800 */
[----:B------:R-:W-:Y:S01]  /*207750*/  VIADD R2, R2, UR6 ;  /* 0x0000000602027c36 */ /* 0x000fe20008000000 */
[----:B------:R-:W-:Y:S01]  /*207760*/  SHF.R.U32.HI R15, RZ, 0x8, R9 ;  /* 0x00000008ff0f7819 */ /* 0x000fe20000011609 */
[----:B------:R-:W-:Y:S01]  /*207770*/  ULDC UR6, c[0x0][0x248] ;  /* 0x0000920000067ab9 */ /* 0x000fe20000000800 */
[----:B------:R-:W-:Y:S02]  /*207780*/  LOP3.LUT R3, R3, 0xffff, RZ, 0xc0, !PT ;  /* 0x0000ffff03037812 */ /* 0x000fe400078ec0ff */
[----:B------:R-:W-:-:S04]  /*207790*/  LOP3.LUT R7, R7, 0xffff, RZ, 0xc0, !PT ;  /* 0x0000ffff07077812 */ /* 0x000fc800078ec0ff */
[----:B------:R-:W-:-:S04]  /*2077a0*/  PRMT R8, R7, 0x3340, R9 ;  /* 0x0000334007087816 */ /* 0x000fc80000000009 */
[----:B0-----:R-:W-:Y:S02]  /*2077b0*/  PRMT R10, R8, 0x5410, R11 ;  /* 0x00005410080a7816 */ /* 0x001fe4000000000b */
[----:B------:R-:W-:-:S03]  /*2077c0*/  LOP3.LUT R8, R13, 0xffff, RZ, 0xc0, !PT ;  /* 0x0000ffff0d087812 */ /* 0x000fc600078ec0ff */
[----:B------:R0:W-:Y:S01]  /*2077d0*/  STL [R1+0x1d38], R10 ;  /* 0x001d380a01007387 */ /* 0x0001e20000100800 */
[----:B------:R-:W-:Y:S02]  /*2077e0*/  IADD3 R16, P1, R2, R27, RZ ;  /* 0x0000001b02107210 */ /* 0x000fe40007f3e0ff */
[----:B0-----:R-:W-:Y:S02]  /*2077f0*/  LOP3.LUT R10, R12, 0xffff, RZ, 0xc0, !PT ;  /* 0x0000ffff0c0a7812 */ /* 0x001fe400078ec0ff */
[----:B------:R-:W-:Y:S02]  /*207800*/  PRMT R12, R3, 0x3340, R0 ;  /* 0x00003340030c7816 */ /* 0x000fe40000000000 */
[----:B------:R-:W-:Y:S02]  /*207810*/  PRMT R11, R8, 0x3340, R10 ;  /* 0x00003340080b7816 */ /* 0x000fe4000000000a */
[----:B------:R-:W-:Y:S02]  /*207820*/  SHF.R.U32.HI R7, RZ, 0x8, R7 ;  /* 0x00000008ff077819 */ /* 0x000fe40000011607 */
[----:B------:R-:W-:-:S02]  /*207830*/  PRMT R11, R11, 0x5410, R12 ;  /* 0x000054100b0b7816 */ /* 0x000fc4000000000c */
[----:B------:R-:W-:Y:S02]  /*207840*/  SHF.R.S32.HI R12, RZ, 0x1f, R2 ;  /* 0x0000001fff0c7819 */ /* 0x000fe40000011402 */
[----:B------:R-:W-:Y:S02]  /*207850*/  LOP3.LUT R7, R7, 0xffff, RZ, 0xc0, !PT ;  /* 0x0000ffff07077812 */ /* 0x000fe400078ec0ff */
[----:B------:R-:W-:Y:S02]  /*207860*/  LOP3.LUT R15, R15, 0xffff, RZ, 0xc0, !PT ;  /* 0x0000ffff0f0f7812 */ /* 0x000fe400078ec0ff */
[----:B------:R-:W-:Y:S02]  /*207870*/  SHF.R.U32.HI R8, RZ, 0x8, R8 ;  /* 0x00000008ff087819 */ /* 0x000fe40000011608 */
[----:B------:R-:W-:Y:S01]  /*207880*/  SHF.R.U32.HI R10, RZ, 0x8, R10 ;  /* 0x00000008ff0a7819 */ /* 0x000fe2000001160a */
[----:B------:R-:W-:Y:S01]  /*207890*/  IMAD.X R17, R12, 0x1, R26, P1 ;  /* 0x000000010c117824 */ /* 0x000fe200008e061a */
[----:B------:R0:W-:Y:S01]  /*2078a0*/  STL [R1+0x1d1c], R11 ;  /* 0x001d1c0b01007387 */ /* 0x0001e20000100800 */
[----:B------:R-:W-:-:S03]  /*2078b0*/  PRMT R7, R7, 0x3340, R15 ;  /* 0x0000334007077816 */ /* 0x000fc6000000000f */
[----:B------:R-:W2:Y:S01]  /*2078c0*/  LDL.LU R9, [R1+0x2ebc] ;  /* 0x002ebc0001097983 */ /* 0x000ea20000300800 */
[----:B------:R-:W-:-:S03]  /*2078d0*/  LOP3.LUT R8, R8, 0xffff, RZ, 0xc0, !PT ;  /* 0x0000ffff08087812 */ /* 0x000fc600078ec0ff */
[----:B------:R-:W-:Y:S01]  /*2078e0*/  STL.64 [R1+0x1150], R16 ;  /* 0x0011501001007387 */ /* 0x000fe20000100a00 */
[----:B------:R-:W-:-:S03]  /*2078f0*/  LOP3.LUT R10, R10, 0xffff, RZ, 0xc0, !PT ;  /* 0x0000ffff0a0a7812 */ /* 0x000fc600078ec0ff */
[----:B------:R-:W2:Y:S04]  /*207900*/  LDL.LU R13, [R1+0x818] ;  /* 0x00081800010d7983 */ /* 0x000ea80000300800 */
[----:B0-----:R-:W2:Y:S04]  /*207910*/  LDL.LU R11, [R1+0x2958] ;  /* 0x00295800010b7983 */ /* 0x001ea80000300800 */
[----:B------:R0:W-:Y:S01]  /*207920*/  STL [R1+0x7534], R7 ;  /* 0x0075340701007387 */ /* 0x0001e20000100800 */
[----:B---3--:R-:W-:Y:S02]  /*207930*/  LOP3.LUT R5, R5, 0xffff, RZ, 0xc0, !PT ;  /* 0x0000ffff05057812 */ /* 0x008fe400078ec0ff */
[----:B0-----:R-:W-:-:S02]  /*207940*/  PRMT R7, R8, 0x3340, R10 ;  /* 0x0000334008077816 */ /* 0x001fc4000000000a */
[----:B----4-:R-:W-:-:S03]  /*207950*/  LOP3.LUT R8, R6, 0xffff, RZ, 0xc0, !PT ;  /* 0x0000ffff06087812 */ /* 0x010fc600078ec0ff */
[----:B------:R2:W-:Y:S01]  /*207960*/  STL [R1+0x638], R7 ;  /* 0x0006380701007387 */ /* 0x0005e20000100800 */
[----:B------:R-:W-:Y:S02]  /*207970*/  PRMT R6, R8, 0x3340, R0 ;  /* 0x0000334008067816 */ /* 0x000fe40000000000 */
[----:B------:R-:W-:Y:S02]  /*207980*/  IADD3 R16, P1, R2, R29, RZ ;  /* 0x0000001d02107210 */ /* 0x000fe40007f3e0ff */
[----:B------:R-:W-:-:S03]  /*207990*/  SHF.R.U32.HI R10, RZ, 0x8, R3 ;  /* 0x00000008ff0a7819 */ /* 0x000fc60000011603 */
[----:B------:R-:W-:Y:S01]  /*2079a0*/  IMAD.X R17, R12, 0x1, R28, P1 ;  /* 0x000000010c117824 */ /* 0x000fe200008e061c */
[----:B--2---:R-:W-:-:S04]  /*2079b0*/  LOP3.LUT R7, R4, 0xffff, RZ, 0xc0, !PT ;  /* 0x0000ffff04077812 */ /* 0x004fc800078ec0ff */
[----:B------:R-:W-:-:S04]  /*2079c0*/  PRMT R4, R5, 0x3340, R7 ;  /* 0x0000334005047816 */ /* 0x000fc80000000007 */
[----:B------:R-:W-:-:S05]  /*2079d0*/  PRMT R4, R4, 0x5410, R6 ;  /* 0x0000541004047816 */ /* 0x000fca0000000006 */
[----:B------:R0:W-:Y:S04]  /*2079e0*/  STL [R1+0x1cf8], R4 ;  /* 0x001cf80401007387 */ /* 0x0001e80000100800 */
[----:B------:R-:W2:Y:S04]  /*2079f0*/  LDL.LU R3, [R1+0x6d4] ;  /* 0x0006d40001037983 */ /* 0x000ea80000300800 */
[----:B------:R-:W3:Y:S04]  /*207a00*/  LDL.LU R6, [R1+0x354] ;  /* 0x0003540001067983 */ /* 0x000ee80000300800 */
[----:B------:R-:W-:Y:S04]  /*207a10*/  STL.64 [R1+0x1128], R16 ;  /* 0x0011281001007387 */ /* 0x000fe80000100a00 */
[----:B0-----:R-:W4:Y:S01]  /*207a20*/  LDL.LU R4, [R1+0x484] ;  /* 0x0004840001047983 */ /* 0x001f220000300800 */
        /* <DEDUP_REMOVED lines=9> */
[----:B------:R-:W-:Y:S02]  /*207ac0*/  LOP3.LUT R5, R9, 0xffff, RZ, 0xc0, !PT ;  /* 0x0000ffff09057812 */ /* 0x000fe400078ec0ff */
[----:B------:R-:W-:Y:S02]  /*207ad0*/  LOP3.LUT R13, R13, 0xffff, RZ, 0xc0, !PT ;  /* 0x0000ffff0d0d7812 */ /* 0x000fe400078ec0ff */
[----:B0-----:R-:W-:Y:S02]  /*207ae0*/  LOP3.LUT R7, R11, 0xffff, RZ, 0xc0, !PT ;  /* 0x0000ffff0b077812 */ /* 0x001fe400078ec0ff */
[----:B------:R-:W-:-:S02]  /*207af0*/  PRMT R10, R13, 0x3340, R0 ;  /* 0x000033400d0a7816 */ /* 0x000fc40000000000 */
[----:B------:R-:W-:Y:S02]  /*207b00*/  PRMT R9, R5, 0x3340, R7 ;  /* 0x0000334005097816 */ /* 0x000fe40000000007 */
[----:B------:R-:W-:Y:S02]  /*207b10*/  SHF.R.U32.HI R5, RZ, 0x8, R5 ;  /* 0x00000008ff057819 */ /* 0x000fe40000011605 */
[----:B------:R-:W-:Y:S02]  /*207b20*/  SHF.R.U32.HI R7, RZ, 0x8, R7 ;  /* 0x00000008ff077819 */ /* 0x000fe40000011607 */
[----:B------:R-:W-:Y:S02]  /*207b30*/  PRMT R9, R9, 0x5410, R10 ;  /* 0x0000541009097816 */ /* 0x000fe4000000000a */
[----:B------:R-:W-:Y:S02]  /*207b40*/  IADD3 R10, P1, R2, R25, RZ ;  /* 0x00000019020a7210 */ /* 0x000fe40007f3e0ff */
[----:B------:R-:W-:-:S02]  /*207b50*/  LOP3.LUT R5, R5, 0xffff, RZ, 0xc0, !PT ;  /* 0x0000ffff05057812 */ /* 0x000fc400078ec0ff */
[----:B------:R-:W-:Y:S01]  /*207b60*/  LOP3.LUT R7, R7, 0xffff, RZ, 0xc0, !PT ;  /* 0x0000ffff07077812 */ /* 0x000fe200078ec0ff */
[----:B------:R-:W-:Y:S01]  /*207b70*/  IMAD.X R11, R12, 0x1, R24, P1 ;  /* 0x000000010c0b7824 */ /* 0x000fe200008e0618 */
[----:B------:R-:W-:Y:S04]  /*207b80*/  STL [R1+0x77c8], R13 ;  /* 0x0077c80d01007387 */ /* 0x000fe80000100800 */
[----:B------:R0:W-:Y:S01]  /*207b90*/  STL [R1+0x1ce8], R9 ;  /* 0x001ce80901007387 */ /* 0x0001e20000100800 */
[----:B------:R-:W-:-:S03]  /*207ba0*/  PRMT R7, R5, 0x3340, R7 ;  /* 0x0000334005077816 */ /* 0x000fc60000000007 */
[----:B------:R2:W-:Y:S01]  /*207bb0*/  STL.64 [R1+0x1120], R10 ;  /* 0x0011200a01007387 */ /* 0x0005e20000100a00 */
[----:B0-----:R-:W-:-:S03]  /*207bc0*/  SHF.R.U32.HI R9, RZ, 0x8, R8 ;  /* 0x00000008ff097819 */ /* 0x001fc60000011608 */
[----:B------:R-:W4:Y:S04]  /*207bd0*/  LDL.LU R8, [R1+0x6e0] ;  /* 0x0006e00001087983 */ /* 0x000f280000300800 */
[----:B------:R-:W4:Y:S04]  /*207be0*/  LDL.LU R17, [R1+0x358] ;  /* 0x0003580001117983 */ /* 0x000f280000300800 */
[----:B------:R-:W4:Y:S04]  /*207bf0*/  LDL.LU R15, [R1+0x488] ;  /* 0x00048800010f7983 */ /* 0x000f280000300800 */
[----:B------:R3:W-:Y:S01]  /*207c00*/  STL [R1+0x753c], R7 ;  /* 0x00753c0701007387 */ /* 0x0007e20000100800 */
[----:B------:R-:W-:-:S02]  /*207c10*/  LOP3.LUT R9, R9, 0xffff, RZ, 0xc0, !PT ;  /* 0x0000ffff09097812 */ /* 0x000fc400078ec0ff */
[----:B------:R-:W-:Y:S02]  /*207c20*/  IADD3 R20, P1, R2, R23, RZ ;  /* 0x0000001702147210 */ /* 0x000fe40007f3e0ff */
[----:B------:R-:W-:-:S03]  /*207c30*/  PRMT R9, R9, 0x3340, R0 ;  /* 0x0000334009097816 */ /* 0x000fc60000000000 */
[----:B------:R-:W-:Y:S02]  /*207c40*/  IMAD.X R21, R12, 0x1, R22, P1 ;  /* 0x000000010c157824 */ /* 0x000fe400008e0616 */
[----:B------:R0:W-:Y:S04]  /*207c50*/  STL [R1+0x3a4], R9 ;  /* 0x0003a40901007387 */ /* 0x0001e80000100800 */
[----:B------:R-:W4:Y:S01]  /*207c60*/  LDL.LU R5, [R1+0x4e4] ;  /* 0x0004e40001057983 */ /* 0x000f220000300800 */
[----:B--2---:R-:W-:Y:S02]  /*207c70*/  LOP3.LUT R10, R3, 0xffff, RZ, 0xc0, !PT ;  /* 0x0000ffff030a7812 */ /* 0x004fe400078ec0ff */
[----:B---3--:R-:W-:Y:S02]  /*207c80*/  LOP3.LUT R7, R6, 0xffff, RZ, 0xc0, !PT ;  /* 0x0000ffff06077812 */ /* 0x008fe400078ec0ff */
[----:B------:R-:W2:Y:S01]  /*207c90*/  LDL.LU R6, [R1+0x2d0] ;  /* 0x0002d00001067983 */ /* 0x000ea20000300800 */
[----:B----4-:R-:W-:-:S02]  /*207ca0*/  LOP3.LUT R13, R4, 0xffff, RZ, 0xc0, !PT ;  /* 0x0000ffff040d7812 */ /* 0x010fc400078ec0ff */
[----:B------:R-:W-:Y:S02]  /*207cb0*/  PRMT R4, R7, 0x3340, R0 ;  /* 0x0000334007047816 */ /* 0x000fe40000000000 */
[----:B------:R-:W-:-:S04]  /*207cc0*/  PRMT R3, R10, 0x3340, R13 ;  /* 0x000033400a037816 */ /* 0x000fc8000000000d */
[----:B------:R-:W-:-:S05]  /*207cd0*/  PRMT R3, R3, 0x5410, R4 ;  /* 0x0000541003037816 */ /* 0x000fca0000000004 */
[----:B------:R1:W-:Y:S04]  /*207ce0*/  STL [R1+0x1cd0], R3 ;  /* 0x001cd00301007387 */ /* 0x0003e80000100800 */
[----:B0-----:R-:W3:Y:S04]  /*207cf0*/  LDL.LU R9, [R1+0x418] ;  /* 0x0004180001097983 */ /* 0x001ee80000300800 */
[----:B-1----:R-:W4:Y:S04]  /*207d00*/  LDL.LU R3, [R1+0x5190] ;  /* 0x0051900001037983 */ /* 0x002f280000300800 */
[----:B------:R-:W4:Y:S04]  /*207d10*/  LDL.LU R4, [R1+0x2928] ;  /* 0x0029280001047983 */ /* 0x000f280000300800 */
[----:B------:R0:W-:Y:S04]  /*207d20*/  STL.64 [R1+0x1048], R20 ;  /* 0x0010481401007387 */ /* 0x0001e80000100a00 */
[----:B0-----:R-:W4:Y:S04]  /*207d30*/  LDL.LU.64 R20, [R1+0x78b8] ;  /* 0x0078b80001147983 */ /* 0x001f280000300a00 */
[----:B------:R-:W4:Y:S01]  /*207d40*/  LDL.LU R11, [R1+0x2ce8] ;  /* 0x002ce800010b7983 */ /* 0x000f220000300800 */
[----:B------:R-:W-:-:S02]  /*207d50*/  SHF.R.U32.HI R10, RZ, 0x8, R10 ;  /* 0x00000008ff0a7819 */ /* 0x000fc4000001160a */
[----:B------:R-:W-:Y:S02]  /*207d60*/  SHF.R.U32.HI R13, RZ, 0x8, R13 ;  /* 0x00000008ff0d7819 */ /* 0x000fe4000001160d */
[----:B------:R-:W-:Y:S02]  /*207d70*/  SHF.R.U32.HI R7, RZ, 0x8, R7 ;  /* 0x00000008ff077819 */ /* 0x000fe40000011607 */
[----:B------:R-:W-:Y:S02]  /*207d80*/  LOP3.LUT R10, R10, 0xffff, RZ, 0xc0, !PT ;  /* 0x0000ffff0a0a7812 */ /* 0x000fe400078ec0ff */
[----:B------:R-:W-:Y:S02]  /*207d90*/  LOP3.LUT R13, R13, 0xffff, RZ, 0xc0, !PT ;  /* 0x0000ffff0d0d7812 */ /* 0x000fe400078ec0ff */
[----:B------:R-:W-:Y:S02]  /*207da0*/  LOP3.LUT R7, R7, 0xffff, RZ, 0xc0, !PT ;  /* 0x0000ffff07077812 */ /* 0x000fe400078ec0ff */
[----:B------:R-:W-:-:S02]  /*207db0*/  PRMT R13, R10, 0x3340, R13 ;  /* 0x000033400a0d7816 */ /* 0x000fc4000000000d */
        /* <DEDUP_REMOVED lines=10> */
[----:B------:R-:W-:Y:S02]  /*207e60*/  SHF.R.U32.HI R7, RZ, 0x8, R7 ;  /* 0x00000008ff077819 */ /* 0x000fe40000011607 */
[----:B------:R-:W-:Y:S02]  /*207e70*/  PRMT R13, R13, 0x5410, R15 ;  /* 0x000054100d0d7816 */ /* 0x000fe4000000000f */
[----:B------:R-:W-:-:S02]  /*207e80*/  LOP3.LUT R8, R8, 0xffff, RZ, 0xc0, !PT ;  /* 0x0000ffff08087812 */ /* 0x000fc400078ec0ff */
[----:B------:R-:W-:Y:S02]  /*207e90*/  LOP3.LUT R10, R10, 0xffff, RZ, 0xc0, !PT ;  /* 0x0000ffff0a0a7812 */ /* 0x000fe400078ec0ff */
[----:B------:R-:W-:Y:S02]  /*207ea0*/  LOP3.LUT R7, R7, 0xffff, RZ, 0xc0, !PT ;  /* 0x0000ffff07077812 */ /* 0x000fe400078ec0ff */
[----:B------:R-:W-:Y:S02]  /*207eb0*/  PRMT R10, R8, 0x3340, R10 ;  /* 0x00003340080a7816 */ /* 0x000fe4000000000a */
[----:B------:R-:W-:Y:S01]  /*207ec0*/  PRMT R8, R7, 0x3340, R0 ;  /* 0x0000334007087816 */ /* 0x000fe20000000000 */
[----:B------:R3:W-:Y:S01]  /*207ed0*/  STL [R1+0x1cc4], R13 ;  /* 0x001cc40d01007387 */ /* 0x0007e20000100800 */
[----:B------:R-:W-:Y:S02]  /*207ee0*/  LOP3.LUT R7, R5, 0xffff, RZ, 0xc0, !PT ;  /* 0x0000ffff05077812 */ /* 0x000fe400078ec0ff */
[----:B--2---:R-:W-:-:S02]  /*207ef0*/  LOP3.LUT R6, R6, 0xffff, RZ, 0xc0, !PT ;  /* 0x0000ffff06067812 */ /* 0x004fc400078ec0ff */
[----:B---3--:R-:W-:Y:S02]  /*207f00*/  LOP3.LUT R13, R9, 0xffff, RZ, 0xc0, !PT ;  /* 0x0000ffff090d7812 */ /* 0x008fe400078ec0ff */
[----:B----4-:R-:W-:Y:S02]  /*207f10*/  LOP3.LUT R5, R3, 0xffff, RZ, 0xc0, !PT ;  /* 0x0000ffff03057812 */ /* 0x010fe400078ec0ff */
[----:B------:R-:W-:Y:S02]  /*207f20*/  LOP3.LUT R3, R4, 0xffff, RZ, 0xc0, !PT ;  /* 0x0000ffff04037812 */ /* 0x000fe400078ec0ff */
[----:B------:R-:W-:-:S05]  /*207f30*/  IADD3 R16, P1, R2, R21, RZ ;  /* 0x0000001502107210 */ /* 0x000fca0007f3e0ff */
[----:B------:R-:W-:Y:S01]  /*207f40*/  IMAD.X R17, R12, 0x1, R20, P1 ;  /* 0x000000010c117824 */ /* 0x000fe200008e0614 */
[----:B------:R-:W-:-:S04]  /*207f50*/  PRMT R4, R7, 0x3340, R13 ;  /* 0x0000334007047816 */ /* 0x000fc8000000000d */
[----:B------:R-:W-:Y:S04]  /*207f60*/  STL.64 [R1+0x10e8], R16 ;  /* 0x0010e81001007387 */ /* 0x000fe80000100a00 */
[----:B------:R-:W-:Y:S04]  /*207f70*/  STL [R1+0x628], R10 ;  /* 0x0006280a01007387 */ /* 0x000fe80000100800 */
[----:B------:R0:W-:Y:S01]  /*207f80*/  STL [R1+0x39c], R8 ;  /* 0x00039c0801007387 */ /* 0x0001e20000100800 */
[----:B------:R-:W-:Y:S02]  /*207f90*/  LOP3.LUT R15, R11, 0xffff, RZ, 0xc0, !PT ;  /* 0x0000ffff0b0f7812 */ /* 0x000fe400078ec0ff */
[----:B0-----:R-:W-:-:S04]  /*207fa0*/  PRMT R8, R6, 0x3340, R0 ;  /* 0x0000334006087816 */ /* 0x001fc80000000000 */
[----:B------:R-:W-:Y:S02]  /*207fb0*/  PRMT R9, R4, 0x5410, R8 ;  /* 0x0000541004097816 */ /* 0x000fe40000000008 */
[----:B------:R-:W-:Y:S02]  /*207fc0*/  PRMT R8, R3, 0x3340, R0 ;  /* 0x0000334003087816 */ /* 0x000fe40000000000 */
[----:B------:R-:W-:Y:S02]  /*207fd0*/  PRMT R4, R5, 0x3340, R15 ;  /* 0x0000334005047816 */ /* 0x000fe4000000000f */
[----:B------:R-:W-:Y:S02]  /*207fe0*/  IADD3 R16, P1, R2, R19, RZ ;  /* 0x0000001302107210 */ /* 0x000fe40007f3e0ff */
[----:B------:R-:W-:Y:S01]  /*207ff0*/  PRMT R8, R4, 0x5410, R8 ;  /* 0x0000541004087816 */ /* 0x000fe20000000008 */
[----:B------:R0:W-:Y:S04]  /*208000*/  STL [R1+0x1cbc], R9 ;  /* 0x001cbc0901007387 */ /* 0x0001e80000100800 */
[----:B------:R-:W2:Y:S01]  /*208010*/  LDL.LU R4, [R1+0x4e8] ;  /* 0x0004e80001047983 */ /* 0x000ea20000300800 */
[----:B------:R-:W-:-:S03]  /*208020*/  IMAD.X R17, R12, 0x1, R18, P1 ;  /* 0x000000010c117824 */ /* 0x000fc600008e0612 */
[----:B0-----:R-:W3:Y:S04]  /*208030*/  LDL.LU R9, [R1+0x2d4] ;  /* 0x0002d40001097983 */ /* 0x001ee80000300800 */
[----:B------:R0:W-:Y:S04]  /*208040*/  STL [R1+0x1ca4], R8 ;  /* 0x001ca40801007387 */ /* 0x0001e80000100800 */
[----:B0-----:R-:W4:Y:S04]  /*208050*/  LDL.LU R8, [R1+0x41c] ;  /* 0x00041c0001087983 */ /* 0x001f280000300800 */
[----:B------:R-:W4:Y:S04]  /*208060*/  LDL.LU R10, [R1+0x5194] ;  /* 0x00519400010a7983 */ /* 0x000f280000300800 */
[----:B------:R-:W4:Y:S04]  /*208070*/  LDL.LU R11, [R1+0x293c] ;  /* 0x00293c00010b7983 */ /* 0x000f280000300800 */
[----:B------:R0:W-:Y:S04]  /*208080*/  STL.64 [R1+0x1098], R16 ;  /* 0x0010981001007387 */ /* 0x0001e80000100a00 */
[----:B0-----:R-:W2:Y:S04]  /*208090*/  LDL.LU.64 R16, [R1+0x78b0] ;  /* 0x0078b00001107983 */ /* 0x001ea80000300a00 */
[----:B------:R0:W-:Y:S02]  /*2080a0*/  STL.64 [R1+0x78a0], R18 ;  /* 0x0078a01201007387 */ /* 0x0001e40000100a00 */
[----:B0-----:R-:W-:-:S02]  /*2080b0*/  SHF.R.U32.HI R18, RZ, 0x8, R5 ;  /* 0x00000008ff127819 */ /* 0x001fc40000011605 */
[----:B------:R-:W-:Y:S01]  /*2080c0*/  SHF.R.U32.HI R19, RZ, 0x8, R15 ;  /* 0x00000008ff137819 */ /* 0x000fe2000001160f */
[----:B------:R-:W4:Y:S04]  /*2080d0*/  LDL.LU R5, [R1+0x2cdc] ;  /* 0x002cdc0001057983 */ /* 0x000f280000300800 */
[----:B------:R-:W3:Y:S01]  /*2080e0*/  LDL.LU R15, [R1+0x78a8] ;  /* 0x0078a800010f7983 */ /* 0x000ee20000300800 */
[----:B------:R-:W-:Y:S02]  /*2080f0*/  LOP3.LUT R18, R18, 0xffff, RZ, 0xc0, !PT ;  /* 0x0000ffff12127812 */ /* 0x000fe400078ec0ff */
[----:B------:R-:W-:Y:S02]  /*208100*/  LOP3.LUT R19, R19, 0xffff, RZ, 0xc0, !PT ;  /* 0x0000ffff13137812 */ /* 0x000fe400078ec0ff */
[----:B------:R-:W-:-:S02]  /*208110*/  SHF.R.U32.HI R7, RZ, 0x8, R7 ;  /* 0x00000008ff077819 */ /* 0x000fc40000011607 */
        /* <DEDUP_REMOVED lines=8> */
[----:B------:R-:W-:Y:S02]  /*2081a0*/  PRMT R13, R6, 0x3340, R0 ;  /* 0x00003340060d7816 */ /* 0x000fe40000000000 */
[----:B------:R-:W-:Y:S01]  /*2081b0*/  SHF.R.U32.HI R3, RZ, 0x8, R3 ;  /* 0x00000008ff037819 */ /* 0x000fe20000011603 */
[----:B------:R0:W-:Y:S01]  /*2081c0*/  STL [R1+0x620], R7 ;  /* 0x0006200701007387 */ /* 0x0001e20000100800 */
[----:B--2---:R-:W-:-:S05]  /*2081d0*/  IADD3 R18, P1, R2, R17, RZ ;  /* 0x0000001102127210 */ /* 0x004fca0007f3e0ff */
[----:B---3--:R-:W-:Y:S01]  /*2081e0*/  IMAD.X R19, R12, 0x1, R15, P1 ;  /* 0x000000010c137824 */ /* 0x008fe200008e060f */
[----:B------:R-:W-:-:S05]  /*2081f0*/  IADD3 R6, P1, R2, R16, RZ ;  /* 0x0000001002067210 */ /* 0x000fca0007f3e0ff */
[----:B0-----:R-:W-:Y:S01]  /*208200*/  IMAD.X R7, R12, 0x1, R14, P1 ;  /* 0x000000010c077824 */ /* 0x001fe200008e060e */
[----:B------:R-:W-:Y:S04]  /*208210*/  STL.64 [R1+0x1090], R18 ;  /* 0x0010901201007387 */ /* 0x000fe80000100a00 */
[----:B------:R-:W-:Y:S04]  /*208220*/  STL [R1+0x398], R13 ;  /* 0x0003980d01007387 */ /* 0x000fe80000100800 */
[----:B------:R0:W-:Y:S02]  /*208230*/  STL.64 [R1+0x10e0], R6 ;  /* 0x0010e00601007387 */ /* 0x0001e40000100a00 */
[----:B0-----:R-:W-:-:S02]  /*208240*/  LOP3.LUT R7, R3, 0xffff, RZ, 0xc0, !PT ;  /* 0x0000ffff03077812 */ /* 0x001fc400078ec0ff */
[----:B------:R-:W2:Y:S04]  /*208250*/  LDL.LU R3, [R1+0x870] ;  /* 0x0008700001037983 */ /* 0x000ea80000300800 */
[----:B------:R-:W3:Y:S04]  /*208260*/  LDL.LU R6, [R1+0x2ed8] ;  /* 0x002ed80001067983 */ /* 0x000ee80000300800 */
[----:B------:R-:W3:Y:S01]  /*208270*/  LDL.LU R12, [R1+0x2bbc] ;  /* 0x002bbc00010c7983 */ /* 0x000ee20000300800 */
[----:B------:R-:W-:Y:S02]  /*208280*/  PRMT R7, R7, 0x3340, R0 ;  /* 0x0000334007077816 */ /* 0x000fe40000000000 */
[----:B------:R-:W-:-:S02]  /*208290*/  LOP3.LUT R4, R4, 0xffff, RZ, 0xc0, !PT ;  /* 0x0000ffff04047812 */ /* 0x000fc400078ec0ff */
[----:B------:R-:W-:Y:S02]  /*2082a0*/  LOP3.LUT R9, R9, 0xffff, RZ, 0xc0, !PT ;  /* 0x0000ffff09097812 */ /* 0x000fe400078ec0ff */
[----:B----4-:R-:W-:Y:S01]  /*2082b0*/  LOP3.LUT R8, R8, 0xffff, RZ, 0xc0, !PT ;  /* 0x0000ffff08087812 */ /* 0x010fe200078ec0ff */
[----:B------:R0:W-:Y:S01]  /*2082c0*/  STL [R1+0x394], R7 ;  /* 0x0003940701007387 */ /* 0x0001e20000100800 */
[----:B------:R-:W-:Y:S02]  /*2082d0*/  PRMT R13, R9, 0x3340, R0 ;  /* 0x00003340090d7816 */ /* 0x000fe40000000000 */
[----:B------:R-:W-:Y:S01]  /*2082e0*/  LOP3.LUT R5, R5, 0xffff, RZ, 0xc0, !PT ;  /* 0x0000ffff05057812 */ /* 0x000fe200078ec0ff */
[----:B------:R1:W-:Y:S01]  /*2082f0*/  STL [R1+0x77cc], R9 ;  /* 0x0077cc0901007387 */ /* 0x0003e20000100800 */
[----:B0-----:R-:W-:Y:S02]  /*208300*/  LOP3.LUT R7, R10, 0xffff, RZ, 0xc0, !PT ;  /* 0x0000ffff0a077812 */ /* 0x001fe400078ec0ff */
[----:B------:R-:W-:-:S02]  /*208310*/  LOP3.LUT R10, R11, 0xffff, RZ, 0xc0, !PT ;  /* 0x0000ffff0b0a7812 */ /* 0x000fc400078ec0ff */
[----:B------:R-:W-:Y:S02]  /*208320*/  PRMT R11, R4, 0x3340, R8 ;  /* 0x00003340040b7816 */ /* 0x000fe40000000008 */
[----:B-1----:R-:W-:Y:S02]  /*208330*/  PRMT R9, R7, 0x3340, R5 ;  /* 0x0000334007097816 */ /* 0x002fe40000000005 */
[----:B------:R-:W-:Y:S02]  /*208340*/  PRMT R13, R11, 0x5410, R13 ;  /* 0x000054100b0d7816 */ /* 0x000fe4000000000d */
[----:B------:R-:W-:Y:S02]  /*208350*/  PRMT R11, R10, 0x3340, R0 ;  /* 0x000033400a0b7816 */ /* 0x000fe40000000000 */
[----:B------:R-:W-:Y:S02]  /*208360*/  SHF.R.U32.HI R4, RZ, 0x8, R4 ;  /* 0x00000008ff047819 */ /* 0x000fe40000011604 */
[----:B------:R-:W-:Y:S01]  /*208370*/  PRMT R9, R9, 0x5410, R11 ;  /* 0x0000541009097816 */ /* 0x000fe2000000000b */
[----:B------:R0:W-:Y:S04]  /*208380*/  STL [R1+0x1ca0], R13 ;  /* 0x001ca00d01007387 */ /* 0x0001e80000100800 */
[----:B------:R1:W-:Y:S01]  /*208390*/  STL [R1+0x1c88], R9 ;  /* 0x001c880901007387 */ /* 0x0003e20000100800 */
[----:B0-----:R-:W-:-:S02]  /*2083a0*/  SHF.R.U32.HI R13, RZ, 0x8, R8 ;  /* 0x00000008ff0d7819 */ /* 0x001fc40000011608 */
[----:B------:R-:W-:Y:S02]  /*2083b0*/  SHF.R.U32.HI R8, RZ, 0x8, R7 ;  /* 0x00000008ff087819 */ /* 0x000fe40000011607 */
[----:B------:R-:W-:Y:S02]  /*2083c0*/  LOP3.LUT R7, R4, 0xffff, RZ, 0xc0, !PT ;  /* 0x0000ffff04077812 */ /* 0x000fe400078ec0ff */
[----:B-1----:R-:W-:Y:S02]  /*2083d0*/  SHF.R.U32.HI R9, RZ, 0x8, R5 ;  /* 0x00000008ff097819 */ /* 0x002fe40000011605 */
[----:B------:R-:W4:Y:S04]  /*2083e0*/  LDL.LU R5, [R1+0x728] ;  /* 0x0007280001057983 */ /* 0x000f280000300800 */
[----:B------:R-:W4:Y:S04]  /*2083f0*/  LDL.LU R11, [R1+0x378] ;  /* 0x00037800010b7983 */ /* 0x000f280000300800 */
[----:B------:R-:W4:Y:S01]  /*208400*/  LDL.LU R4, [R1+0x49c] ;  /* 0x00049c0001047983 */ /* 0x000f220000300800 */
[----:B------:R-:W-:-:S02]  /*208410*/  LOP3.LUT R13, R13, 0xffff, RZ, 0xc0, !PT ;  /* 0x0000ffff0d0d7812 */ /* 0x000fc400078ec0ff */
[----:B------:R-:W-:Y:S02]  /*208420*/  LOP3.LUT R8, R8, 0xffff, RZ, 0xc0, !PT ;  /* 0x0000ffff08087812 */ /* 0x000fe400078ec0ff */
[----:B------:R-:W-:Y:S02]  /*208430*/  LOP3.LUT R9, R9, 0xffff, RZ, 0xc0, !PT ;  /* 0x0000ffff09097812 */ /* 0x000fe400078ec0ff */
[----:B------:R-:W-:Y:S02]  /*208440*/  PRMT R7, R7, 0x3340, R13 ;  /* 0x0000334007077816 */ /* 0x000fe4000000000d */
[----:B------:R-:W-:-:S03]  /*208450*/  PRMT R9, R8, 0x3340, R9 ;  /* 0x0000334008097816 */ /* 0x000fc60000000009 */
[----:B------:R2:W-:Y:S04]  /*208460*/  STL [R1+0x7544], R7 ;  /* 0x0075440701007387 */ /* 0x0005e80000100800 */
[----:B------:R0:W-:Y:S01]  /*208470*/  STL [R1+0x618], R9 ;  /* 0x0006180901007387 */ /* 0x0001e20000100800 */
[----:B--2---:R-:W-:Y:S02]  /*208480*/  LOP3.LUT R7, R3, 0xffff, RZ, 0xc0, !PT ;  /* 0x0000ffff03077812 */ /* 0x004fe400078ec0ff */
[----:B---3--:R-:W-:Y:S02]  /*208490*/  LOP3.LUT R8, R6, 0xffff, RZ, 0xc0, !PT ;  /* 0x0000ffff06087812 */ /* 0x008fe400078ec0ff */
[----:B0-----:R-:W-:Y:S02]  /*2084a0*/  LOP3.LUT R9, R12, 0xffff, RZ, 0xc0, !PT ;  /* 0x0000ffff0c097812 */ /* 0x001fe400078ec0ff */
[----:B------:R-:W-:-:S02]  /*2084b0*/  PRMT R6, R7, 0x3340, R0 ;  /* 0x0000334007067816 */ /* 0x000fc40000000000 */
[----:B------:R-:W-:-:S04]  /*2084c0*/  PRMT R3, R8, 0x3340, R9 ;  /* 0x0000334008037816 */ /* 0x000fc80000000009 */
[----:B------:R-:W-:Y:S02]  /*2084d0*/  PRMT R12, R3, 0x5410, R6 ;  /* 0x00005410030c7816 */ /* 0x000fe40000000006 */
[----:B------:R-:W2:Y:S04]  /*2084e0*/  LDL.LU R3, [R1+0x4f0] ;  /* 0x0004f00001037983 */ /* 0x000ea80000300800 */
[----:B------:R-:W3:Y:S04]  /*2084f0*/  LDL.LU R6, [R1+0x2dc] ;  /* 0x0002dc0001067983 */ /* 0x000ee80000300800 */
[----:B------:R0:W-:Y:S04]  /*208500*/  STL [R1+0x1c80], R12 ;  /* 0x001c800c01007387 */ /* 0x0001e80000100800 */
[----:B0-----:R-:W3:Y:S01]  /*208510*/  LDL.LU R12, [R1+0x424] ;  /* 0x00042400010c7983 */ /* 0x001ee20000300800 */
[----:B------:R-:W-:Y:S01]  /*208520*/  VIADD R2, R2, UR6 ;  /* 0x0000000602027c36 */ /* 0x000fe20008000000 */
[----:B------:R-:W-:-:S02]  /*208530*/  SHF.R.U32.HI R8, RZ, 0x8, R8 ;  /* 0x00000008ff087819 */ /* 0x000fc40000011608 */
[----:B------:R-:W-:Y:S02]  /*208540*/  SHF.R.U32.HI R9, RZ, 0x8, R9 ;  /* 0x00000008ff097819 */ /* 0x000fe40000011609 */
[----:B------:R-:W-:Y:S02]  /*208550*/  SHF.R.U32.HI R7, RZ, 0x8, R7 ;  /* 0x00000008ff077819 */ /* 0x000fe40000011607 */
[----:B------:R-:W-:Y:S02]  /*208560*/  SHF.R.U32.HI R10, RZ, 0x8, R10 ;  /* 0x00000008ff0a7819 */ /* 0x000fe4000001160a */
[----:B------:R-:W-:Y:S02]  /*208570*/  SHF.R.S32.HI R13, RZ, 0x1f, R2 ;  /* 0x0000001fff0d7819 */ /* 0x000fe40000011402 */
[----:B------:R-:W-:Y:S02]  /*208580*/  IADD3 R18, P1, R2, R27, RZ ;  /* 0x0000001b02127210 */ /* 0x000fe40007f3e0ff */
[----:B------:R-:W-:-:S02]  /*208590*/  LOP3.LUT R8, R8, 0xffff, RZ, 0xc0, !PT ;  /* 0x0000ffff08087812 */ /* 0x000fc400078ec0ff */
[----:B------:R-:W-:Y:S02]  /*2085a0*/  LOP3.LUT R9, R9, 0xffff, RZ, 0xc0, !PT ;  /* 0x0000ffff09097812 */ /* 0x000fe400078ec0ff */
[----:B------:R-:W-:Y:S01]  /*2085b0*/  LOP3.LUT R7, R7, 0xffff, RZ, 0xc0, !PT ;  /* 0x0000ffff07077812 */ /* 0x000fe200078ec0ff */
[----:B------:R-:W-:Y:S01]  /*2085c0*/  ULDC UR6, c[0x0][0x248] ;  /* 0x0000920000067ab9 */ /* 0x000fe20000000800 */
[----:B------:R-:W-:Y:S01]  /*2085d0*/  IMAD.X R19, R13, 0x1, R26, P1 ;  /* 0x000000010d137824 */ /* 0x000fe200008e061a */
[----:B------:R-:W-:Y:S02]  /*2085e0*/  PRMT R9, R8, 0x3340, R9 ;  /* 0x0000334008097816 */ /* 0x000fe40000000009 */
[----:B------:R-:W-:Y:S02]  /*2085f0*/  PRMT R8, R7, 0x3340, R0 ;  /* 0x0000334007087816 */ /* 0x000fe40000000000 */
[----:B------:R-:W-:Y:S04]  /*208600*/  STL.64 [R1+0x1040], R18 ;  /* 0x0010401201007387 */ /* 0x000fe80000100a00 */
[----:B------:R0:W-:Y:S04]  /*208610*/  STL [R1+0x614], R9 ;  /* 0x0006140901007387 */ /* 0x0001e80000100800 */
[----:B------:R1:W-:Y:S01]  /*208620*/  STL [R1+0x390], R8 ;  /* 0x0003900801007387 */ /* 0x0003e20000100800 */
[----:B----4-:R-:W-:-:S02]  /*208630*/  LOP3.LUT R7, R5, 0xffff, RZ, 0xc0, !PT ;  /* 0x0000ffff05077812 */ /* 0x010fc400078ec0ff */
[----:B0-----:R-:W-:Y:S02]  /*208640*/  LOP3.LUT R9, R11, 0xffff, RZ, 0xc0, !PT ;  /* 0x0000ffff0b097812 */ /* 0x001fe400078ec0ff */
[----:B-1----:R-:W-:Y:S02]  /*208650*/  LOP3.LUT R8, R4, 0xffff, RZ, 0xc0, !PT ;  /* 0x0000ffff04087812 */ /* 0x002fe400078ec0ff */
[----:B------:R-:W-:Y:S02]  /*208660*/  PRMT R5, R9, 0x3340, R0 ;  /* 0x0000334009057816 */ /* 0x000fe40000000000 */
[----:B------:R-:W-:Y:S02]  /*208670*/  PRMT R4, R7, 0x3340, R8 ;  /* 0x0000334007047816 */ /* 0x000fe40000000008 */
[----:B------:R-:W-:Y:S02]  /*208680*/  SHF.R.U32.HI R7, RZ, 0x8, R7 ;  /* 0x00000008ff077819 */ /* 0x000fe40000011607 */
[----:B------:R-:W-:-:S02]  /*208690*/  PRMT R4, R4, 0x5410, R5 ;  /* 0x0000541004047816 */ /* 0x000fc40000000005 */
[----:B------:R-:W-:Y:S01]  /*2086a0*/  SHF.R.U32.HI R8, RZ, 0x8, R8 ;  /* 0x00000008ff087819 */ /* 0x000fe20000011608 */
[----:B------:R-:W4:Y:S04]  /*2086b0*/  LDL.LU R5, [R1+0x734] ;  /* 0x0007340001057983 */ /* 0x000f280000300800 */
[----:B------:R-:W4:Y:S01]  /*2086c0*/  LDL.LU R11, [R1+0x384] ;  /* 0x00038400010b7983 */ /* 0x000f220000300800 */
[----:B------:R-:W-:-:S03]  /*2086d0*/  IADD3 R18, P1, R2, R29, RZ ;  /* 0x0000001d02127210 */ /* 0x000fc60007f3e0ff */
[----:B------:R0:W-:Y:S01]  /*2086e0*/  STL [R1+0x1c5c], R4 ;  /* 0x001c5c0401007387 */ /* 0x0001e20000100800 */
[----:B------:R-:W-:Y:S02]  /*2086f0*/  LOP3.LUT R10, R10, 0xffff, RZ, 0xc0, !PT ;  /* 0x0000ffff0a0a7812 */ /* 0x000fe400078ec0ff */
[----:B------:R-:W-:Y:S02]  /*208700*/  LOP3.LUT R7, R7, 0xffff, RZ, 0xc0, !PT ;  /* 0x0000ffff07077812 */ /* 0x000fe400078ec0ff */
[----:B------:R-:W-:Y:S01]  /*208710*/  LOP3.LUT R8, R8, 0xffff, RZ, 0xc0, !PT ;  /* 0x0000ffff08087812 */ /* 0x000fe200078ec0ff */
[----:B------:R-:W-:Y:S01]  /*208720*/  IMAD.X R19, R13, 0x1, R28, P1 ;  /* 0x000000010d137824 */ /* 0x000fe200008e061c */
[----:B------:R-:W-:Y:S01]  /*208730*/  PRMT R10, R10, 0x3340, R0 ;  /* 0x000033400a0a7816 */ /* 0x000fe20000000000 */
[----:B0-----:R-:W4:Y:S01]  /*208740*/  LDL.LU R4, [R1+0x4a0] ;  /* 0x0004a00001047983 */ /* 0x001f220000300800 */
[----:B------:R-:W-:-:S03]  /*208750*/  PRMT R8, R7, 0x3340, R8 ;  /* 0x0000334007087816 */ /* 0x000fc60000000008 */
[----:B------:R-:W-:Y:S04]  /*208760*/  STL.64 [R1+0x1018], R18 ;  /* 0x0010181201007387 */ /* 0x000fe80000100a00 */
[----:B------:R3:W-:Y:S04]  /*208770*/  STL [R1+0x38c], R10 ;  /* 0x00038c0a01007387 */ /* 0x0007e80000100800 */
[----:B------:R0:W-:Y:S01]  /*208780*/  STL [R1+0x610], R8 ;  /* 0x0006100801007387 */ /* 0x0001e20000100800 */
[----:B--2---:R-:W-:Y:S02]  /*208790*/  LOP3.LUT R7, R3, 0xffff, RZ, 0xc0, !PT ;  /* 0x0000ffff03077812 */ /* 0x004fe400078ec0ff */
[----:B---3--:R-:W-:-:S04]  /*2087a0*/  LOP3.LUT R10, R6, 0xffff, RZ, 0xc0, !PT ;  /* 0x0000ffff060a7812 */ /* 0x008fc800078ec0ff */
[----:B------:R-:W-:Y:S02]  /*2087b0*/  PRMT R6, R10, 0x3340, R0 ;  /* 0x000033400a067816 */ /* 0x000fe40000000000 */
[----:B0-----:R-:W-:-:S04]  /*2087c0*/  LOP3.LUT R8, R12, 0xffff, RZ, 0xc0, !PT ;  /* 0x0000ffff0c087812 */ /* 0x001fc800078ec0ff */
[----:B------:R-:W-:-:S04]  /*2087d0*/  PRMT R3, R7, 0x3340, R8 ;  /* 0x0000334007037816 */ /* 0x000fc80000000008 */
[----:B------:R-:W-:Y:S02]  /*2087e0*/  PRMT R12, R3, 0x5410, R6 ;  /* 0x00005410030c7816 */ /* 0x000fe40000000006 */
[----:B------:R-:W2:Y:S04]  /*2087f0*/  LDL.LU R3, [R1+0x5198] ;  /* 0x0051980001037983 */ /* 0x000ea80000300800 */
[----:B------:R-:W3:Y:S04]  /*208800*/  LDL.LU R6, [R1+0x2b68] ;  /* 0x002b680001067983 */ /* 0x000ee80000300800 */
[----:B------:R0:W-:Y:S04]  /*208810*/  STL [R1+0x1c4c], R12 ;  /* 0x001c4c0c01007387 */ /* 0x0001e80000100800 */
[----:B0-----:R-:W3:Y:S01]  /*208820*/  LDL.LU R12, [R1+0x2cf8] ;  /* 0x002cf800010c7983 */ /* 0x001ee20000300800 */
[----:B------:R-:W-:-:S02]  /*208830*/  IADD3 R18, P1, R2, R25, RZ ;  /* 0x0000001902127210 */ /* 0x000fc40007f3e0ff */
[----:B------:R-:W-:Y:S02]  /*208840*/  SHF.R.U32.HI R9, RZ, 0x8, R9 ;  /* 0x00000008ff097819 */ /* 0x000fe40000011609 */
[----:B------:R-:W-:Y:S02]  /*208850*/  SHF.R.U32.HI R7, RZ, 0x8, R7 ;  /* 0x00000008ff077819 */ /* 0x000fe40000011607 */
[----:B------:R-:W-:Y:S01]  /*208860*/  SHF.R.U32.HI R8, RZ, 0x8, R8 ;  /* 0x00000008ff087819 */ /* 0x000fe20000011608 */
[----:B------:R-:W-:Y:S01]  /*208870*/  IMAD.X R19, R13, 0x1, R24, P1 ;  /* 0x000000010d137824 */ /* 0x000fe200008e0618 */
[----:B------:R-:W-:Y:S02]  /*208880*/  LOP3.LUT R9, R9, 0xffff, RZ, 0xc0, !PT ;  /* 0x0000ffff09097812 */ /* 0x000fe400078ec0ff */
[----:B------:R-:W-:Y:S02]  /*208890*/  LOP3.LUT R7, R7, 0xffff, RZ, 0xc0, !PT ;  /* 0x0000ffff07077812 */ /* 0x000fe400078ec0ff */
[----:B------:R-:W-:Y:S01]  /*2088a0*/  LOP3.LUT R8, R8, 0xffff, RZ, 0xc0, !PT ;  /* 0x0000ffff08087812 */ /* 0x000fe200078ec0ff */
[----:B------:R0:W-:Y:S02]  /*2088b0*/  STL.64 [R1+0xf90], R18 ;  /* 0x000f901201007387 */ /* 0x0001e40000100a00 */
[----:B0-----:R-:W-:-:S02]  /*2088c0*/  PRMT R18, R9, 0x3340, R0 ;  /* 0x0000334009127816 */ /* 0x001fc40000000000 */
[----:B------:R-:W-:Y:S02]  /*2088d0*/  PRMT R9, R7, 0x3340, R8 ;  /* 0x0000334007097816 */ /* 0x000fe40000000008 */
[----:B----4-:R-:W-:Y:S02]  /*2088e0*/  LOP3.LUT R8, R5, 0xffff, RZ, 0xc0, !PT ;  /* 0x0000ffff05087812 */ /* 0x010fe400078ec0ff */
[----:B------:R-:W-:Y:S01]  /*2088f0*/  LOP3.LUT R7, R11, 0xffff, RZ, 0xc0, !PT ;  /* 0x0000ffff0b077812 */ /* 0x000fe200078ec0ff */
[----:B------:R-:W-:Y:S04]  /*208900*/  STL [R1+0x388], R18 ;  /* 0x0003881201007387 */ /* 0x000fe80000100800 */
[----:B------:R0:W-:Y:S01]  /*208910*/  STL [R1+0x608], R9 ;  /* 0x0006080901007387 */ /* 0x0001e20000100800 */
[----:B------:R-:W-:-:S02]  /*208920*/  PRMT R5, R7, 0x3340, R0 ;  /* 0x0000334007057816 */ /* 0x000fc40000000000 */
[----:B0-----:R-:W-:-:S04]  /*208930*/  LOP3.LUT R9, R4, 0xffff, RZ, 0xc0, !PT ;  /* 0x0000ffff04097812 */ /* 0x001fc800078ec0ff */
[--C-:B------:R-:W-:Y:S02]  /*208940*/  PRMT R4, R8, 0x3340, R9.reuse ;  /* 0x0000334008047816 */ /* 0x100fe40000000009 */
[----:B------:R-:W-:Y:S02]  /*208950*/  SHF.R.U32.HI R8, RZ, 0x8, R8 ;  /* 0x00000008ff087819 */ /* 0x000fe40000011608 */
[----:B------:R-:W-:Y:S02]  /*208960*/  SHF.R.U32.HI R9, RZ, 0x8, R9 ;  /* 0x00000008ff097819 */ /* 0x000fe40000011609 */
[----:B------:R-:W-:Y:S02]  /*208970*/  PRMT R11, R4, 0x5410, R5 ;  /* 0x00005410040b7816 */ /* 0x000fe40000000005 */
[----:B------:R-:W-:Y:S02]  /*208980*/  IADD3 R4, P1, R2, R23, RZ ;  /* 0x0000001702047210 */ /* 0x000fe40007f3e0ff */
[----:B------:R-:W-:-:S02]  /*208990*/  SHF.R.U32.HI R7, RZ, 0x8, R7 ;  /* 0x00000008ff077819 */ /* 0x000fc40000011607 */
[----:B------:R-:W-:Y:S02]  /*2089a0*/  LOP3.LUT R8, R8, 0xffff, RZ, 0xc0, !PT ;  /* 0x0000ffff08087812 */ /* 0x000fe400078ec0ff */
[----:B------:R-:W-:Y:S01]  /*2089b0*/  LOP3.LUT R9, R9, 0xffff, RZ, 0xc0, !PT ;  /* 0x0000ffff09097812 */ /* 0x000fe200078ec0ff */
[----:B------:R-:W-:Y:S01]  /*2089c0*/  IMAD.X R5, R13, 0x1, R22, P1 ;  /* 0x000000010d057824 */ /* 0x000fe200008e0616 */
[----:B------:R-:W-:Y:S01]  /*2089d0*/  LOP3.LUT R7, R7, 0xffff, RZ, 0xc0, !PT ;  /* 0x0000ffff07077812 */ /* 0x000fe200078ec0ff */
[----:B------:R-:W-:Y:S01]  /*2089e0*/  STL [R1+0x1c38], R11 ;  /* 0x001c380b01007387 */ /* 0x000fe20000100800 */
[----:B------:R-:W-:-:S03]  /*2089f0*/  PRMT R8, R8, 0x3340, R9 ;  /* 0x0000334008087816 */ /* 0x000fc60000000009 */
[----:B------:R0:W-:Y:S01]  /*208a00*/  STL.64 [R1+0xf98], R4 ;  /* 0x000f980401007387 */ /* 0x0001e20000100a00 */
[----:B------:R-:W-:Y:S02]  /*208a10*/  PRMT R9, R7, 0x3340, R0 ;  /* 0x0000334007097816 */ /* 0x000fe40000000000 */
[----:B------:R-:W-:Y:S01]  /*208a20*/  IADD3 R18, P1, R2, R21, RZ ;  /* 0x0000001502127210 */ /* 0x000fe20007f3e0ff */
[----:B0-----:R-:W4:Y:S04]  /*208a30*/  LDL.LU R5, [R1+0x6e4] ;  /* 0x0006e40001057983 */ /* 0x001f280000300800 */
[----:B------:R-:W4:Y:S04]  /*208a40*/  LDL.LU R11, [R1+0x2f4] ;  /* 0x0002f400010b7983 */ /* 0x000f280000300800 */
[----:B------:R-:W4:Y:S04]  /*208a50*/  LDL.LU R4, [R1+0x438] ;  /* 0x0004380001047983 */ /* 0x000f280000300800 */
[----:B------:R3:W-:Y:S04]  /*208a60*/  STL [R1+0x604], R8 ;  /* 0x0006040801007387 */ /* 0x0007e80000100800 */
[----:B------:R0:W-:Y:S01]  /*208a70*/  STL [R1+0x384], R9 ;  /* 0x0003840901007387 */ /* 0x0001e20000100800 */
[----:B------:R-:W-:Y:S01]  /*208a80*/  IMAD.X R19, R13, 0x1, R20, P1 ;  /* 0x000000010d137824 */ /* 0x000fe200008e0614 */
[----:B--2---:R-:W-:-:S02]  /*208a90*/  LOP3.LUT R7, R3, 0xffff, RZ, 0xc0, !PT ;  /* 0x0000ffff03077812 */ /* 0x004fc400078ec0ff */
[----:B---3--:R-:W-:-:S04]  /*208aa0*/  LOP3.LUT R8, R6, 0xffff, RZ, 0xc0, !PT ;  /* 0x0000ffff06087812 */ /* 0x008fc800078ec0ff */
[----:B------:R-:W-:Y:S02]  /*208ab0*/  PRMT R6, R8, 0x3340, R0 ;  /* 0x0000334008067816 */ /* 0x000fe40000000000 */
[----:B0-----:R-:W-:-:S04]  /*208ac0*/  LOP3.LUT R9, R12, 0xffff, RZ, 0xc0, !PT ;  /* 0x0000ffff0c097812 */ /* 0x001fc800078ec0ff */
[----:B------:R-:W-:-:S04]  /*208ad0*/  PRMT R3, R7, 0x3340, R9 ;  /* 0x0000334007037816 */ /* 0x000fc80000000009 */
[----:B------:R-:W-:-:S05]  /*208ae0*/  PRMT R3, R3, 0x5410, R6 ;  /* 0x0000541003037816 */ /* 0x000fca0000000006 */
[----:B------:R-:W-:Y:S04]  /*208af0*/  STL [R1+0x1c30], R3 ;  /* 0x001c300301007387 */ /* 0x000fe80000100800 */
[----:B------:R0:W-:Y:S04]  /*208b00*/  STL.64 [R1+0xf48], R18 ;  /* 0x000f481201007387 */ /* 0x0001e80000100a00 */
[----:B0-----:R-:W2:Y:S04]  /*208b10*/  LDL.LU.64 R18, [R1+0x78a0] ;  /* 0x0078a00001127983 */ /* 0x001ea80000300a00 */
[----:B------:R-:W3:Y:S04]  /*208b20*/  LDL.LU R3, [R1+0x519c] ;  /* 0x00519c0001037983 */ /* 0x000ee80000300800 */
[----:B------:R-:W3:Y:S04]  /*208b30*/  LDL.LU R6, [R1+0x2b98] ;  /* 0x002b980001067983 */ /* 0x000ee80000300800 */
[----:B------:R-:W3:Y:S01]  /*208b40*/  LDL.LU R12, [R1+0x2cec] ;  /* 0x002cec00010c7983 */ /* 0x000ee20000300800 */
[----:B------:R-:W-:-:S02]  /*208b50*/  SHF.R.U32.HI R10, RZ, 0x8, R10 ;  /* 0x00000008ff0a7819 */ /* 0x000fc4000001160a */
[----:B------:R-:W-:Y:S02]  /*208b60*/  SHF.R.U32.HI R7, RZ, 0x8, R7 ;  /* 0x00000008ff077819 */ /* 0x000fe40000011607 */
[----:B------:R-:W-:Y:S02]  /*208b70*/  SHF.R.U32.HI R9, RZ, 0x8, R9 ;  /* 0x00000008ff097819 */ /* 0x000fe40000011609 */
[----:B------:R-:W-:Y:S02]  /*208b80*/  LOP3.LUT R10, R10, 0xffff, RZ, 0xc0, !PT ;  /* 0x0000ffff0a0a7812 */ /* 0x000fe400078ec0ff */
[----:B------:R-:W-:Y:S02]  /*208b90*/  LOP3.LUT R7, R7, 0xffff, RZ, 0xc0, !PT ;  /* 0x0000ffff07077812 */ /* 0x000fe400078ec0ff */
[----:B------:R-:W-:Y:S02]  /*208ba0*/  LOP3.LUT R9, R9, 0xffff, RZ, 0xc0, !PT ;  /* 0x0000ffff09097812 */ /* 0x000fe400078ec0ff */
[----:B------:R-:W-:-:S02]  /*208bb0*/  PRMT R10, R10, 0x3340, R0 ;  /* 0x000033400a0a7816 */ /* 0x000fc40000000000 */
[----:B------:R-:W-:Y:S01]  /*208bc0*/  PRMT R9, R7, 0x3340, R9 ;  /* 0x0000334007097816 */ /* 0x000fe20000000009 */
[----:B------:R-:W-:Y:S04]  /*208bd0*/  STL.64 [R1+0x7898], R20 ;  /* 0x0078981401007387 */ /* 0x000fe80000100a00 */
[----:B------:R-:W-:Y:S04]  /*208be0*/  STL [R1+0x380], R10 ;  /* 0x0003800a01007387 */ /* 0x000fe80000100800 */
[----:B------:R0:W-:Y:S01]  /*208bf0*/  STL [R1+0x600], R9 ;  /* 0x0006000901007387 */ /* 0x0001e20000100800 */
[----:B------:R-:W-:-:S04]  /*208c00*/  SHF.R.U32.HI R8, RZ, 0x8, R8 ;  /* 0x00000008ff087819 */ /* 0x000fc80000011608 */
[----:B------:R-:W-:Y:S02]  /*208c10*/  LOP3.LUT R8, R8, 0xffff, RZ, 0xc0, !PT ;  /* 0x0000ffff08087812 */ /* 0x000fe400078ec0ff */
[----:B----4-:R-:W-:Y:S02]  /*208c20*/  LOP3.LUT R5, R5, 0xffff, RZ, 0xc0, !PT ;  /* 0x0000ffff05057812 */ /* 0x010fe400078ec0ff */
[----:B------:R-:W-:Y:S02]  /*208c30*/  LOP3.LUT R7, R11, 0xffff, RZ, 0xc0, !PT ;  /* 0x0000ffff0b077812 */ /* 0x000fe400078ec0ff */
[----:B0-----:R-:W-:Y:S01]  /*208c40*/  LOP3.LUT R9, R4, 0xffff, RZ, 0xc0, !PT ;  /* 0x0000ffff04097812 */ /* 0x001fe200078ec0ff */
[----:B------:R-:W4:Y:S04]  /*208c50*/  LDL.LU R11, [R1+0x2ee8] ;  /* 0x002ee800010b7983 */ /* 0x000f280000300800 */
[----:B------:R-:W4:Y:S01]  /*208c60*/  LDL.LU R4, [R1+0x2938] ;  /* 0x0029380001047983 */ /* 0x000f220000300800 */
[----:B------:R-:W-:-:S02]  /*208c70*/  PRMT R20, R7, 0x3340, R0 ;  /* 0x0000334007147816 */ /* 0x000fc40000000000 */
[----:B------:R-:W-:Y:S01]  /*208c80*/  PRMT R10, R5, 0x3340, R9 ;  /* 0x00003340050a7816 */ /* 0x000fe20000000009 */
[----:B------:R0:W-:Y:S01]  /*208c90*/  STL [R1+0x77d0], R7 ;  /* 0x0077d00701007387 */ /* 0x0001e20000100800 */
[----:B------:R-:W-:Y:S02]  /*208ca0*/  SHF.R.U32.HI R5, RZ, 0x8, R5 ;  /* 0x00000008ff057819 */ /* 0x000fe40000011605 */
[----:B0-----:R-:W-:Y:S02]  /*208cb0*/  PRMT R7, R10, 0x5410, R20 ;  /* 0x000054100a077816 */ /* 0x001fe40000000014 */
[----:B------:R-:W4:Y:S04]  /*208cc0*/  LDL.LU R10, [R1+0x2c28] ;  /* 0x002c2800010a7983 */ /* 0x000f280000300800 */
[----:B------:R0:W-:Y:S01]  /*208cd0*/  STL [R1+0x1c34], R7 ;  /* 0x001c340701007387 */ /* 0x0001e20000100800 */
[----:B------:R-:W-:-:S02]  /*208ce0*/  LOP3.LUT R5, R5, 0xffff, RZ, 0xc0, !PT ;  /* 0x0000ffff05057812 */ /* 0x000fc400078ec0ff */
[----:B0-----:R-:W-:Y:S02]  /*208cf0*/  SHF.R.U32.HI R7, RZ, 0x8, R9 ;  /* 0x00000008ff077819 */ /* 0x001fe40000011609 */
[----:B------:R-:W-:Y:S02]  /*208d00*/  PRMT R9, R8, 0x3340, R0 ;  /* 0x0000334008097816 */ /* 0x000fe40000000000 */
[----:B------:R-:W-:-:S04]  /*208d10*/  LOP3.LUT R7, R7, 0xffff, RZ, 0xc0, !PT ;  /* 0x0000ffff07077812 */ /* 0x000fc800078ec0ff */
[----:B------:R-:W-:Y:S02]  /*208d20*/  PRMT R8, R5, 0x3340, R7 ;  /* 0x0000334005087816 */ /* 0x000fe40000000007 */
[----:B--2---:R-:W-:-:S05]  /*208d30*/  IADD3 R20, P1, R2, R19, RZ ;  /* 0x0000001302147210 */ /* 0x004fca0007f3e0ff */
[----:B------:R-:W-:Y:S01]  /*208d40*/  IMAD.X R21, R13, 0x1, R18, P1 ;  /* 0x000000010d157824 */ /* 0x000fe200008e0612 */
[----:B---3--:R-:W-:Y:S02]  /*208d50*/  LOP3.LUT R7, R3, 0xffff, RZ, 0xc0, !PT ;  /* 0x0000ffff03077812 */ /* 0x008fe400078ec0ff */
[----:B------:R-:W-:Y:S02]  /*208d60*/  LOP3.LUT R5, R6, 0xffff, RZ, 0xc0, !PT ;  /* 0x0000ffff06057812 */ /* 0x000fe400078ec0ff */
[----:B------:R-:W-:Y:S04]  /*208d70*/  STL.64 [R1+0xf40], R20 ;  /* 0x000f401401007387 */ /* 0x000fe80000100a00 */
[----:B------:R-:W-:Y:S04]  /*208d80*/  STL [R1+0x37c], R9 ;  /* 0x00037c0901007387 */ /* 0x000fe80000100800 */
[----:B------:R0:W-:Y:S01]  /*208d90*/  STL [R1+0x61c], R8 ;  /* 0x00061c0801007387 */ /* 0x0001e20000100800 */
[----:B------:R-:W-:-:S02]  /*208da0*/  PRMT R6, R5, 0x3340, R0 ;  /* 0x0000334005067816 */ /* 0x000fc40000000000 */
[----:B0-----:R-:W-:-:S04]  /*208db0*/  LOP3.LUT R8, R12, 0xffff, RZ, 0xc0, !PT ;  /* 0x0000ffff0c087812 */ /* 0x001fc800078ec0ff */
[----:B------:R-:W-:-:S04]  /*208dc0*/  PRMT R3, R7, 0x3340, R8 ;  /* 0x0000334007037816 */ /* 0x000fc80000000008 */
[----:B------:R-:W-:-:S05]  /*208dd0*/  PRMT R3, R3, 0x5410, R6 ;  /* 0x0000541003037816 */ /* 0x000fca0000000006 */
[----:B------:R0:W-:Y:S04]  /*208de0*/  STL [R1+0x1c1c], R3 ;  /* 0x001c1c0301007387 */ /* 0x0001e80000100800 */
[----:B0-----:R-:W2:Y:S04]  /*208df0*/  LDL.LU R3, [R1+0x2edc] ;  /* 0x002edc0001037983 */ /* 0x001ea80000300800 */
[----:B------:R-:W3:Y:S04]  /*208e00*/  LDL.LU R6, [R1+0x2948] ;  /* 0x0029480001067983 */ /* 0x000ee80000300800 */
[----:B------:R-:W3:Y:S01]  /*208e10*/  LDL.LU R12, [R1+0x2c3c] ;  /* 0x002c3c00010c7983 */ /* 0x000ee20000300800 */
[----:B------:R-:W-:-:S02]  /*208e20*/  SHF.R.U32.HI R7, RZ, 0x8, R7 ;  /* 0x00000008ff077819 */ /* 0x000fc40000011607 */
[----:B------:R-:W-:Y:S02]  /*208e30*/  SHF.R.U32.HI R8, RZ, 0x8, R8 ;  /* 0x00000008ff087819 */ /* 0x000fe40000011608 */
[----:B------:R-:W-:Y:S02]  /*208e40*/  IADD3 R20, P1, R2, R17, RZ ;  /* 0x0000001102147210 */ /* 0x000fe40007f3e0ff */
[----:B------:R-:W-:Y:S02]  /*208e50*/  LOP3.LUT R7, R7, 0xffff, RZ, 0xc0, !PT ;  /* 0x0000ffff07077812 */ /* 0x000fe400078ec0ff */
[----:B------:R-:W-:Y:S01]  /*208e60*/  LOP3.LUT R8, R8, 0xffff, RZ, 0xc0, !PT ;  /* 0x0000ffff08087812 */ /* 0x000fe200078ec0ff */
[----:B------:R-:W-:-:S03]  /*208e70*/  IMAD.X R21, R13, 0x1, R15, P1 ;  /* 0x000000010d157824 */ /* 0x000fc600008e060f */
[----:B------:R-:W-:Y:S02]  /*208e80*/  PRMT R8, R7, 0x3340, R8 ;  /* 0x0000334007087816 */ /* 0x000fe40000000008 */
[----:B----4-:R-:W-:Y:S01]  /*208e90*/  LOP3.LUT R9, R11, 0xffff, RZ, 0xc0, !PT ;  /* 0x0000ffff0b097812 */ /* 0x010fe200078ec0ff */
[----:B------:R-:W-:Y:S04]  /*208ea0*/  STL.64 [R1+0xe78], R20 ;  /* 0x000e781401007387 */ /* 0x000fe80000100a00 */
[----:B------:R0:W-:Y:S01]  /*208eb0*/  STL [R1+0x580], R8 ;  /* 0x0005800801007387 */ /* 0x0001e20000100800 */
[----:B------:R-:W-:Y:S02]  /*208ec0*/  LOP3.LUT R7, R4, 0xffff, RZ, 0xc0, !PT ;  /* 0x0000ffff04077812 */ /* 0x000fe400078ec0ff */
[----:B------:R-:W-:Y:S01]  /*208ed0*/  LOP3.LUT R10, R10, 0xffff, RZ, 0xc0, !PT ;  /* 0x0000ffff0a0a7812 */ /* 0x000fe200078ec0ff */
[----:B0-----:R-:W4:Y:S04]  /*208ee0*/  LDL.LU R8, [R1+0x3f8] ;  /* 0x0003f80001087983 */ /* 0x001f280000300800 */
[----:B------:R-:W4:Y:S04]  /*208ef0*/  LDL.LU R11, [R1+0x784] ;  /* 0x00078400010b7983 */ /* 0x000f280000300800 */
[----:B------:R-:W4:Y:S01]  /*208f00*/  LDL.LU R4, [R1+0x4b0] ;  /* 0x0004b00001047983 */ /* 0x000f220000300800 */
[----:B------:R-:W-:-:S02]  /*208f10*/  PRMT R21, R7, 0x3340, R0 ;  /* 0x0000334007157816 */ /* 0x000fc40000000000 */
[--C-:B------:R-:W-:Y:S02]  /*208f20*/  PRMT R20, R9, 0x3340, R10.reuse ;  /* 0x0000334009147816 */ /* 0x100fe4000000000a */
[----:B------:R-:W-:Y:S02]  /*208f30*/  SHF.R.U32.HI R9, RZ, 0x8, R9 ;  /* 0x00000008ff097819 */ /* 0x000fe40000011609 */
[----:B------:R-:W-:Y:S02]  /*208f40*/  SHF.R.U32.HI R10, RZ, 0x8, R10 ;  /* 0x00000008ff0a7819 */ /* 0x000fe4000001160a */
[----:B------:R-:W-:Y:S02]  /*208f50*/  PRMT R21, R20, 0x5410, R21 ;  /* 0x0000541014157816 */ /* 0x000fe40000000015 */
[----:B------:R-:W-:Y:S02]  /*208f60*/  IADD3 R20, P1, R2, R16, RZ ;  /* 0x0000001002147210 */ /* 0x000fe40007f3e0ff */
[----:B------:R-:W-:-:S02]  /*208f70*/  LOP3.LUT R9, R9, 0xffff, RZ, 0xc0, !PT ;  /* 0x0000ffff09097812 */ /* 0x000fc400078ec0ff */
[----:B------:R-:W-:Y:S02]  /*208f80*/  LOP3.LUT R10, R10, 0xffff, RZ, 0xc0, !PT ;  /* 0x0000ffff0a0a7812 */ /* 0x000fe400078ec0ff */
[----:B------:R-:W-:Y:S01]  /*208f90*/  SHF.R.U32.HI R7, RZ, 0x8, R7 ;  /* 0x00000008ff077819 */ /* 0x000fe20000011607 */
[----:B------:R0:W-:Y:S01]  /*208fa0*/  STL [R1+0x1c10], R21 ;  /* 0x001c101501007387 */ /* 0x0001e20000100800 */
[----:B------:R-:W-:Y:S02]  /*208fb0*/  SHF.R.U32.HI R5, RZ, 0x8, R5 ;  /* 0x00000008ff057819 */ /* 0x000fe40000011605 */
[----:B------:R-:W-:Y:S02]  /*208fc0*/  PRMT R9, R9, 0x3340, R10 ;  /* 0x0000334009097816 */ /* 0x000fe4000000000a */
[----:B------:R-:W-:Y:S01]  /*208fd0*/  LOP3.LUT R7, R7, 0xffff, RZ, 0xc0, !PT ;  /* 0x0000ffff07077812 */ /* 0x000fe200078ec0ff */
[----:B------:R-:W-:Y:S01]  /*208fe0*/  STL.64 [R1+0x7890], R16 ;  /* 0x0078901001007387 */ /* 0x000fe20000100a00 */
[----:B------:R-:W-:Y:S01]  /*208ff0*/  LOP3.LUT R5, R5, 0xffff, RZ, 0xc0, !PT ;  /* 0x0000ffff05057812 */ /* 0x000fe200078ec0ff */
[----:B0-----:R-:W-:-:S05]  /*209000*/  IMAD.X R21, R13, 0x1, R14, P1 ;  /* 0x000000010d157824 */ /* 0x001fca00008e060e */
[----:B------:R-:W-:Y:S04]  /*209010*/  STL.64 [R1+0xf20], R20 ;  /* 0x000f201401007387 */ /* 0x000fe80000100a00 */
[----:B------:R0:W-:Y:S02]  /*209020*/  STL [R1+0x574], R9 ;  /* 0x0005740901007387 */ /* 0x0001e40000100800 */
[--C-:B0-----:R-:W-:Y:S02]  /*209030*/  PRMT R9, R7, 0x3340, R0.reuse ;  /* 0x0000334007097816 */ /* 0x101fe40000000000 */
[----:B------:R-:W-:-:S03]  /*209040*/  PRMT R7, R5, 0x3340, R0 ;  /* 0x0000334005077816 */ /* 0x000fc60000000000 */
[----:B------:R3:W-:Y:S04]  /*209050*/  STL [R1+0x378], R9 ;  /* 0x0003780901007387 */ /* 0x0007e80000100800 */
[----:B------:R0:W-:Y:S01]  /*209060*/  STL [R1+0x374], R7 ;  /* 0x0003740701007387 */ /* 0x0001e20000100800 */
[----:B--2---:R-:W-:Y:S02]  /*209070*/  LOP3.LUT R5, R3, 0xffff, RZ, 0xc0, !PT ;  /* 0x0000ffff03057812 */ /* 0x004fe400078ec0ff */
[----:B---3--:R-:W-:Y:S01]  /*209080*/  LOP3.LUT R9, R6, 0xffff, RZ, 0xc0, !PT ;  /* 0x0000ffff06097812 */ /* 0x008fe200078ec0ff */
[----:B------:R-:W2:Y:S01]  /*209090*/  LDL.LU R3, [R1+0x720] ;  /* 0x0007200001037983 */ /* 0x000ea20000300800 */
[----:B------:R-:W-:-:S03]  /*2090a0*/  LOP3.LUT R16, R12, 0xffff, RZ, 0xc0, !PT ;  /* 0x0000ffff0c107812 */ /* 0x000fc600078ec0ff */
[----:B------:R-:W3:Y:S04]  /*2090b0*/  LDL.LU R6, [R1+0x304] ;  /* 0x0003040001067983 */ /* 0x000ee80000300800 */
[----:B------:R-:W3:Y:S01]  /*2090c0*/  LDL.LU R12, [R1+0x444] ;  /* 0x00044400010c7983 */ /* 0x000ee20000300800 */
[----:B------:R-:W-:Y:S02]  /*2090d0*/  PRMT R10, R9, 0x3340, R0 ;  /* 0x00003340090a7816 */ /* 0x000fe40000000000 */
[----:B0-----:R-:W-:Y:S01]  /*2090e0*/  PRMT R7, R5, 0x3340, R16 ;  /* 0x0000334005077816 */ /* 0x001fe20000000010 */
[----:B------:R0:W-:Y:S01]  /*2090f0*/  STL [R1+0x77d4], R9 ;  /* 0x0077d40901007387 */ /* 0x0001e20000100800 */
[----:B------:R-:W-:Y:S01]  /*209100*/  VIADD R2, R2, UR6 ;  /* 0x0000000602027c36 */ /* 0x000fe20008000000 */
[----:B----4-:R-:W-:-:S02]  /*209110*/  LOP3.LUT R13, R8, 0xffff, RZ, 0xc0, !PT ;  /* 0x0000ffff080d7812 */ /* 0x010fc400078ec0ff */
[----:B0-----:R-:W-:Y:S02]  /*209120*/  PRMT R9, R7, 0x5410, R10 ;  /* 0x0000541007097816 */ /* 0x001fe4000000000a */
[----:B------:R-:W-:Y:S02]  /*209130*/  LOP3.LUT R7, R11, 0xffff, RZ, 0xc0, !PT ;  /* 0x0000ffff0b077812 */ /* 0x000fe400078ec0ff */
[----:B------:R-:W-:Y:S02]  /*209140*/  LOP3.LUT R8, R4, 0xffff, RZ, 0xc0, !PT ;  /* 0x0000ffff04087812 */ /* 0x000fe400078ec0ff */
[----:B------:R-:W-:Y:S01]  /*209150*/  SHF.R.U32.HI R16, RZ, 0x8, R16 ;  /* 0x00000008ff107819 */ /* 0x000fe20000011610 */
[----:B------:R-:W-:Y:S01]  /*209160*/  ULDC UR6, c[0x0][0x248] ;  /* 0x0000920000067ab9 */ /* 0x000fe20000000800 */
[----:B------:R0:W-:Y:S01]  /*209170*/  STL [R1+0x1c00], R9 ;  /* 0x001c000901007387 */ /* 0x0001e20000100800 */
[----:B------:R-:W-:Y:S02]  /*209180*/  PRMT R4, R7, 0x3340, R8 ;  /* 0x0000334007047816 */ /* 0x000fe40000000008 */
[----:B------:R-:W-:-:S02]  /*209190*/  IADD3 R10, P1, R2, R27, RZ ;  /* 0x0000001b020a7210 */ /* 0x000fc40007f3e0ff */
[----:B0-----:R-:W-:-:S04]  /*2091a0*/  PRMT R9, R13, 0x3340, R0 ;  /* 0x000033400d097816 */ /* 0x001fc80000000000 */
[----:B------:R-:W-:Y:S02]  /*2091b0*/  PRMT R9, R4, 0x5410, R9 ;  /* 0x0000541004097816 */ /* 0x000fe40000000009 */
[----:B------:R-:W-:-:S05]  /*2091c0*/  SHF.R.S32.HI R4, RZ, 0x1f, R2 ;  /* 0x0000001fff047819 */ /* 0x000fca0000011402 */
[----:B------:R-:W-:Y:S01]  /*2091d0*/  IMAD.X R11, R4, 0x1, R26, P1 ;  /* 0x00000001040b7824 */ /* 0x000fe200008e061a */
[----:B------:R0:W-:Y:S01]  /*2091e0*/  STL [R1+0x1bf0], R9 ;  /* 0x001bf00901007387 */ /* 0x0001e20000100800 */
[----:B------:R-:W-:Y:S02]  /*2091f0*/  SHF.R.U32.HI R7, RZ, 0x8, R7 ;  /* 0x00000008ff077819 */ /* 0x000fe40000011607 */
[----:B------:R-:W-:Y:S02]  /*209200*/  SHF.R.U32.HI R8, RZ, 0x8, R8 ;  /* 0x00000008ff087819 */ /* 0x000fe40000011608 */
[----:B------:R-:W-:Y:S02]  /*209210*/  LOP3.LUT R16, R16, 0xffff, RZ, 0xc0, !PT ;  /* 0x0000ffff10107812 */ /* 0x000fe400078ec0ff */
[----:B0-----:R-:W-:Y:S02]  /*209220*/  SHF.R.U32.HI R9, RZ, 0x8, R5 ;  /* 0x00000008ff097819 */ /* 0x001fe40000011605 */
[----:B------:R-:W4:Y:S04]  /*209230*/  LDL.LU R5, [R1+0x79c] ;  /* 0x00079c0001057983 */ /* 0x000f280000300800 */
[----:B------:R0:W-:Y:S01]  /*209240*/  STL.64 [R1+0xcd8], R10 ;  /* 0x000cd80a01007387 */ /* 0x0001e20000100a00 */
[----:B------:R-:W-:-:S02]  /*209250*/  LOP3.LUT R9, R9, 0xffff, RZ, 0xc0, !PT ;  /* 0x0000ffff09097812 */ /* 0x000fc400078ec0ff */
[----:B------:R-:W-:Y:S02]  /*209260*/  LOP3.LUT R7, R7, 0xffff, RZ, 0xc0, !PT ;  /* 0x0000ffff07077812 */ /* 0x000fe400078ec0ff */
[----:B------:R-:W-:Y:S01]  /*209270*/  LOP3.LUT R8, R8, 0xffff, RZ, 0xc0, !PT ;  /* 0x0000ffff08087812 */ /* 0x000fe200078ec0ff */
[----:B0-----:R-:W4:Y:S04]  /*209280*/  LDL.LU R11, [R1+0x3fc] ;  /* 0x0003fc00010b7983 */ /* 0x001f280000300800 */
[----:B------:R-:W4:Y:S01]  /*209290*/  LDL.LU R10, [R1+0x4b4] ;  /* 0x0004b400010a7983 */ /* 0x000f220000300800 */
[----:B------:R-:W-:Y:S02]  /*2092a0*/  PRMT R16, R9, 0x3340, R16 ;  /* 0x0000334009107816 */ /* 0x000fe40000000010 */
[----:B------:R-:W-:-:S03]  /*2092b0*/  PRMT R9, R7, 0x3340, R8 ;  /* 0x0000334007097816 */ /* 0x000fc60000000008 */
[----:B------:R-:W-:Y:S04]  /*2092c0*/  STL [R1+0x60c], R16 ;  /* 0x00060c1001007387 */ /* 0x000fe80000100800 */
        /* <DEDUP_REMOVED lines=25> */
[----:B------:R-:W-:Y:S02]  /*209460*/  LOP3.LUT R11, R11, 0xffff, RZ, 0xc0, !PT ;  /* 0x0000ffff0b0b7812 */ /* 0x000fe400078ec0ff */
[----:B0-----:R-:W-:Y:S02]  /*209470*/  LOP3.LUT R7, R10, 0xffff, RZ, 0xc0, !PT ;  /* 0x0000ffff0a077812 */ /* 0x001fe400078ec0ff */
[----:B------:R-:W-:Y:S02]  /*209480*/  PRMT R10, R11, 0x3340, R0 ;  /* 0x000033400b0a7816 */ /* 0x000fe40000000000 */
[----:B------:R-:W-:-:S04]  /*209490*/  PRMT R9, R5, 0x3340, R7 ;  /* 0x0000334005097816 */ /* 0x000fc80000000007 */
[----:B------:R-:W-:Y:S02]  /*2094a0*/  PRMT R9, R9, 0x5410, R10 ;  /* 0x0000541009097816 */ /* 0x000fe4000000000a */
[----:B------:R-:W-:-:S03]  /*2094b0*/  IADD3 R16, P1, R2, R25, RZ ;  /* 0x0000001902107210 */ /* 0x000fc60007f3e0ff */
[----:B------:R0:W-:Y:S02]  /*2094c0*/  STL [R1+0x1bdc], R9 ;  /* 0x001bdc0901007387 */ /* 0x0001e40000100800 */
[----:B------:R-:W-:Y:S01]  /*2094d0*/  IMAD.X R17, R4, 0x1, R24, P1 ;  /* 0x0000000104117824 */ /* 0x000fe200008e0618 */
[----:B------:R-:W-:Y:S02]  /*2094e0*/  SHF.R.U32.HI R5, RZ, 0x8, R5 ;  /* 0x00000008ff057819 */ /* 0x000fe40000011605 */
[----:B0-----:R-:W-:Y:S02]  /*2094f0*/  SHF.R.U32.HI R9, RZ, 0x8, R8 ;  /* 0x00000008ff097819 */ /* 0x001fe40000011608 */
[----:B------:R-:W-:Y:S02]  /*209500*/  SHF.R.U32.HI R8, RZ, 0x8, R7 ;  /* 0x00000008ff087819 */ /* 0x000fe40000011607 */
[----:B------:R-:W-:Y:S02]  /*209510*/  LOP3.LUT R9, R9, 0xffff, RZ, 0xc0, !PT ;  /* 0x0000ffff09097812 */ /* 0x000fe400078ec0ff */
[----:B------:R-:W-:-:S02]  /*209520*/  LOP3.LUT R5, R5, 0xffff, RZ, 0xc0, !PT ;  /* 0x0000ffff05057812 */ /* 0x000fc400078ec0ff */
[----:B------:R-:W-:Y:S01]  /*209530*/  LOP3.LUT R8, R8, 0xffff, RZ, 0xc0, !PT ;  /* 0x0000ffff08087812 */ /* 0x000fe200078ec0ff */
[----:B------:R0:W-:Y:S01]  /*209540*/  STL.64 [R1+0xc88], R16 ;  /* 0x000c881001007387 */ /* 0x0001e20000100a00 */
[----:B------:R-:W-:-:S03]  /*209550*/  PRMT R10, R9, 0x3340, R0 ;  /* 0x00003340090a7816 */ /* 0x000fc60000000000 */
[----:B------:R-:W4:Y:S04]  /*209560*/  LDL.LU R7, [R1+0x744] ;  /* 0x0007440001077983 */ /* 0x000f280000300800 */
[----:B------:R-:W4:Y:S01]  /*209570*/  LDL.LU R13, [R1+0x324] ;  /* 0x00032400010d7983 */ /* 0x000f220000300800 */
[----:B------:R-:W-:Y:S02]  /*209580*/  PRMT R5, R5, 0x3340, R8 ;  /* 0x0000334005057816 */ /* 0x000fe40000000008 */
[----:B------:R-:W-:Y:S01]  /*209590*/  IADD3 R20, P1, R2, R23, RZ ;  /* 0x0000001702147210 */ /* 0x000fe20007f3e0ff */
[----:B0-----:R-:W4:Y:S04]  /*2095a0*/  LDL.LU R17, [R1+0x45c] ;  /* 0x00045c0001117983 */ /* 0x001f280000300800 */
[----:B------:R3:W-:Y:S04]  /*2095b0*/  STL [R1+0x36c], R10 ;  /* 0x00036c0a01007387 */ /* 0x0007e80000100800 */
[----:B------:R0:W-:Y:S01]  /*2095c0*/  STL [R1+0x55c], R5 ;  /* 0x00055c0501007387 */ /* 0x0001e20000100800 */
[----:B------:R-:W-:Y:S01]  /*2095d0*/  IMAD.X R21, R4, 0x1, R22, P1 ;  /* 0x0000000104157824 */ /* 0x000fe200008e0616 */
[----:B--2---:R-:W-:-:S02]  /*2095e0*/  LOP3.LUT R9, R3, 0xffff, RZ, 0xc0, !PT ;  /* 0x0000ffff03097812 */ /* 0x004fc400078ec0ff */
[----:B---3--:R-:W-:-:S04]  /*2095f0*/  LOP3.LUT R10, R6, 0xffff, RZ, 0xc0, !PT ;  /* 0x0000ffff060a7812 */ /* 0x008fc800078ec0ff */
[----:B0-----:R-:W-:Y:S02]  /*209600*/  PRMT R5, R10, 0x3340, R0 ;  /* 0x000033400a057816 */ /* 0x001fe40000000000 */
[----:B------:R-:W-:-:S04]  /*209610*/  LOP3.LUT R16, R12, 0xffff, RZ, 0xc0, !PT ;  /* 0x0000ffff0c107812 */ /* 0x000fc800078ec0ff */
[----:B------:R-:W-:-:S04]  /*209620*/  PRMT R3, R9, 0x3340, R16 ;  /* 0x0000334009037816 */ /* 0x000fc80000000010 */
[----:B------:R-:W-:-:S05]  /*209630*/  PRMT R3, R3, 0x5410, R5 ;  /* 0x0000541003037816 */ /* 0x000fca0000000005 */
[----:B------:R-:W-:Y:S04]  /*209640*/  STL [R1+0x1bc4], R3 ;  /* 0x001bc40301007387 */ /* 0x000fe80000100800 */
[----:B------:R0:W-:Y:S04]  /*209650*/  STL.64 [R1+0xcd0], R20 ;  /* 0x000cd01401007387 */ /* 0x0001e80000100a00 */
[----:B0-----:R-:W2:Y:S04]  /*209660*/  LDL.LU.64 R20, [R1+0x7898] ;  /* 0x0078980001147983 */ /* 0x001ea80000300a00 */
[----:B------:R-:W3:Y:S04]  /*209670*/  LDL.LU R8, [R1+0x51a4] ;  /* 0x0051a40001087983 */ /* 0x000ee80000300800 */
[----:B------:R-:W3:Y:S04]  /*209680*/  LDL.LU R5, [R1+0x2c0c] ;  /* 0x002c0c0001057983 */ /* 0x000ee80000300800 */
[----:B------:R-:W3:Y:S04]  /*209690*/  LDL.LU R3, [R1+0x2d4c] ;  /* 0x002d4c0001037983 */ /* 0x000ee80000300800 */
[----:B------:R-:W3:Y:S04]  /*2096a0*/  LDL.LU R12, [R1+0x2ef8] ;  /* 0x002ef800010c7983 */ /* 0x000ee80000300800 */
[----:B------:R-:W3:Y:S04]  /*2096b0*/  LDL.LU R6, [R1+0x2b7c] ;  /* 0x002b7c0001067983 */ /* 0x000ee80000300800 */
[----:B------:R0:W-:Y:S02]  /*2096c0*/  STL.64 [R1+0x7888], R22 ;  /* 0x0078881601007387 */ /* 0x0001e40000100a00 */
[----:B0-----:R-:W-:-:S02]  /*2096d0*/  SHF.R.U32.HI R23, RZ, 0x8, R11 ;  /* 0x00000008ff177819 */ /* 0x001fc4000001160b */
[----:B------:R-:W3:Y:S01]  /*2096e0*/  LDL.LU R11, [R1+0x2c7c] ;  /* 0x002c7c00010b7983 */ /* 0x000ee20000300800 */
        /* <DEDUP_REMOVED lines=9> */
[----:B------:R-:W-:-:S04]  /*209780*/  SHF.R.U32.HI R10, RZ, 0x8, R10 ;  /* 0x00000008ff0a7819 */ /* 0x000fc8000001160a */
[----:B------:R-:W-:-:S04]  /*209790*/  LOP3.LUT R10, R10, 0xffff, RZ, 0xc0, !PT ;  /* 0x0000ffff0a0a7812 */ /* 0x000fc800078ec0ff */
[--C-:B------:R-:W-:Y:S02]  /*2097a0*/  PRMT R10, R10, 0x3340, R0.reuse ;  /* 0x000033400a0a7816 */ /* 0x100fe40000000000 */
[----:B----4-:R-:W-:Y:S02]  /*2097b0*/  LOP3.LUT R13, R13, 0xffff, RZ, 0xc0, !PT ;  /* 0x0000ffff0d0d7812 */ /* 0x010fe400078ec0ff */
[----:B------:R-:W-:Y:S02]  /*2097c0*/  LOP3.LUT R7, R7, 0xffff, RZ, 0xc0, !PT ;  /* 0x0000ffff07077812 */ /* 0x000fe400078ec0ff */
[----:B------:R-:W-:Y:S01]  /*2097d0*/  PRMT R16, R13, 0x3340, R0 ;  /* 0x000033400d107816 */ /* 0x000fe20000000000 */
[----:B------:R1:W-:Y:S01]  /*2097e0*/  STL [R1+0x75c], R13 ;  /* 0x00075c0d01007387 */ /* 0x0003e20000100800 */
[----:B0-----:R-:W-:-:S04]  /*2097f0*/  LOP3.LUT R9, R17, 0xffff, RZ, 0xc0, !PT ;  /* 0x0000ffff11097812 */ /* 0x001fc800078ec0ff */
[----:B-1----:R-:W-:Y:S02]  /*209800*/  PRMT R13, R7, 0x3340, R9 ;  /* 0x00003340070d7816 */ /* 0x002fe40000000009 */
[----:B------:R-:W-:Y:S02]  /*209810*/  SHF.R.U32.HI R7, RZ, 0x8, R7 ;  /* 0x00000008ff077819 */ /* 0x000fe40000011607 */
[----:B------:R-:W-:Y:S02]  /*209820*/  SHF.R.U32.HI R9, RZ, 0x8, R9 ;  /* 0x00000008ff097819 */ /* 0x000fe40000011609 */
[----:B------:R-:W-:Y:S02]  /*209830*/  PRMT R13, R13, 0x5410, R16 ;  /* 0x000054100d0d7816 */ /* 0x000fe40000000010 */
[----:B------:R-:W-:Y:S02]  /*209840*/  LOP3.LUT R7, R7, 0xffff, RZ, 0xc0, !PT ;  /* 0x0000ffff07077812 */ /* 0x000fe400078ec0ff */
[----:B------:R-:W-:-:S04]  /*209850*/  LOP3.LUT R9, R9, 0xffff, RZ, 0xc0, !PT ;  /* 0x0000ffff09097812 */ /* 0x000fc800078ec0ff */
[----:B------:R-:W-:Y:S01]  /*209860*/  PRMT R7, R7, 0x3340, R9 ;  /* 0x0000334007077816 */ /* 0x000fe20000000009 */
[----:B------:R0:W-:Y:S01]  /*209870*/  STL [R1+0x1bcc], R13 ;  /* 0x001bcc0d01007387 */ /* 0x0001e20000100800 */
[----:B--2---:R-:W-:Y:S02]  /*209880*/  IADD3 R16, P1, R2, R21, RZ ;  /* 0x0000001502107210 */ /* 0x004fe40007f3e0ff */
[----:B---3--:R-:W-:Y:S02]  /*209890*/  LOP3.LUT R22, R8, 0xffff, RZ, 0xc0, !PT ;  /* 0x0000ffff08167812 */ /* 0x008fe400078ec0ff */
[----:B------:R-:W-:Y:S02]  /*2098a0*/  LOP3.LUT R9, R5, 0xffff, RZ, 0xc0, !PT ;  /* 0x0000ffff05097812 */ /* 0x000fe400078ec0ff */
[----:B------:R-:W-:Y:S01]  /*2098b0*/  LOP3.LUT R23, R3, 0xffff, RZ, 0xc0, !PT ;  /* 0x0000ffff03177812 */ /* 0x000fe200078ec0ff */
[----:B------:R-:W-:Y:S01]  /*2098c0*/  IMAD.X R17, R4, 0x1, R20, P1 ;  /* 0x0000000104117824 */ /* 0x000fe200008e0614 */
[----:B------:R-:W-:-:S02]  /*2098d0*/  PRMT R5, R9, 0x3340, R0 ;  /* 0x0000334009057816 */ /* 0x000fc40000000000 */
[----:B------:R-:W-:Y:S02]  /*2098e0*/  PRMT R3, R22, 0x3340, R23 ;  /* 0x0000334016037816 */ /* 0x000fe40000000017 */
[----:B------:R-:W-:Y:S02]  /*2098f0*/  LOP3.LUT R12, R12, 0xffff, RZ, 0xc0, !PT ;  /* 0x0000ffff0c0c7812 */ /* 0x000fe400078ec0ff */
[----:B------:R-:W-:Y:S01]  /*209900*/  LOP3.LUT R6, R6, 0xffff, RZ, 0xc0, !PT ;  /* 0x0000ffff06067812 */ /* 0x000fe200078ec0ff */
[----:B------:R-:W-:Y:S04]  /*209910*/  STL.64 [R1+0xbe8], R16 ;  /* 0x000be81001007387 */ /* 0x000fe80000100a00 */
[----:B------:R-:W-:Y:S04]  /*209920*/  STL [R1+0x364], R10 ;  /* 0x0003640a01007387 */ /* 0x000fe80000100800 */
[----:B------:R1:W-:Y:S01]  /*209930*/  STL [R1+0x5b4], R7 ;  /* 0x0005b40701007387 */ /* 0x0003e20000100800 */
[----:B0-----:R-:W-:-:S02]  /*209940*/  LOP3.LUT R13, R11, 0xffff, RZ, 0xc0, !PT ;  /* 0x0000ffff0b0d7812 */ /* 0x001fc400078ec0ff */
[----:B-1----:R-:W-:Y:S02]  /*209950*/  PRMT R7, R3, 0x5410, R5 ;  /* 0x0000541003077816 */ /* 0x002fe40000000005 */
[----:B------:R-:W-:Y:S02]  /*209960*/  PRMT R5, R6, 0x3340, R0 ;  /* 0x0000334006057816 */ /* 0x000fe40000000000 */
[----:B------:R-:W-:Y:S02]  /*209970*/  PRMT R3, R12, 0x3340, R13 ;  /* 0x000033400c037816 */ /* 0x000fe4000000000d */
[----:B------:R-:W-:Y:S02]  /*209980*/  IADD3 R16, P1, R2, R19, RZ ;  /* 0x0000001302107210 */ /* 0x000fe40007f3e0ff */
[----:B------:R-:W-:Y:S01]  /*209990*/  PRMT R3, R3, 0x5410, R5 ;  /* 0x0000541003037816 */ /* 0x000fe20000000005 */
[----:B------:R-:W-:Y:S04]  /*2099a0*/  STL [R1+0x1bb4], R7 ;  /* 0x001bb40701007387 */ /* 0x000fe80000100800 */
[----:B------:R-:W2:Y:S04]  /*2099b0*/  LDL.LU R5, [R1+0x7e8] ;  /* 0x0007e80001057983 */ /* 0x000ea80000300800 */
[----:B------:R-:W3:Y:S01]  /*2099c0*/  LDL.LU R10, [R1+0x404] ;  /* 0x00040400010a7983 */ /* 0x000ee20000300800 */
[----:B------:R-:W-:-:S03]  /*2099d0*/  IMAD.X R17, R4, 0x1, R18, P1 ;  /* 0x0000000104117824 */ /* 0x000fc600008e0612 */
[----:B------:R0:W-:Y:S04]  /*2099e0*/  STL [R1+0x1bb0], R3 ;  /* 0x001bb00301007387 */ /* 0x0001e80000100800 */
[----:B0-----:R-:W4:Y:S04]  /*2099f0*/  LDL.LU R3, [R1+0x700] ;  /* 0x0007000001037983 */ /* 0x001f280000300800 */
[----:B------:R-:W4:Y:S04]  /*209a00*/  LDL.LU R8, [R1+0x2eec] ;  /* 0x002eec0001087983 */ /* 0x000f280000300800 */
[----:B------:R-:W4:Y:S04]  /*209a10*/  LDL.LU R11, [R1+0x2ba8] ;  /* 0x002ba800010b7983 */ /* 0x000f280000300800 */
[----:B------:R0:W-:Y:S04]  /*209a20*/  STL.64 [R1+0xbb8], R16 ;  /* 0x000bb81001007387 */ /* 0x0001e80000100a00 */
[----:B0-----:R-:W2:Y:S01]  /*209a30*/  LDL.LU.64 R16, [R1+0x7890] ;  /* 0x0078900001107983 */ /* 0x001ea20000300a00 */
[----:B------:R-:W-:-:S02]  /*209a40*/  SHF.R.U32.HI R22, RZ, 0x8, R22 ;  /* 0x00000008ff167819 */ /* 0x000fc40000011616 */
[----:B------:R-:W-:Y:S02]  /*209a50*/  SHF.R.U32.HI R23, RZ, 0x8, R23 ;  /* 0x00000008ff177819 */ /* 0x000fe40000011617 */
[----:B------:R-:W-:Y:S02]  /*209a60*/  SHF.R.U32.HI R12, RZ, 0x8, R12 ;  /* 0x00000008ff0c7819 */ /* 0x000fe4000001160c */
[----:B------:R-:W-:Y:S01]  /*209a70*/  SHF.R.U32.HI R13, RZ, 0x8, R13 ;  /* 0x00000008ff0d7819 */ /* 0x000fe2000001160d */
[----:B------:R-:W4:Y:S01]  /*209a80*/  LDL.LU R7, [R1+0x2c9c] ;  /* 0x002c9c0001077983 */ /* 0x000f220000300800 */
[----:B------:R-:W-:Y:S02]  /*209a90*/  LOP3.LUT R22, R22, 0xffff, RZ, 0xc0, !PT ;  /* 0x0000ffff16167812 */ /* 0x000fe400078ec0ff */
[----:B------:R-:W-:Y:S02]  /*209aa0*/  LOP3.LUT R23, R23, 0xffff, RZ, 0xc0, !PT ;  /* 0x0000ffff17177812 */ /* 0x000fe400078ec0ff */
[----:B------:R-:W-:-:S02]  /*209ab0*/  LOP3.LUT R12, R12, 0xffff, RZ, 0xc0, !PT ;  /* 0x0000ffff0c0c7812 */ /* 0x000fc400078ec0ff */
[----:B------:R-:W-:Y:S02]  /*209ac0*/  LOP3.LUT R13, R13, 0xffff, RZ, 0xc0, !PT ;  /* 0x0000ffff0d0d7812 */ /* 0x000fe400078ec0ff */
[----:B------:R-:W-:Y:S02]  /*209ad0*/  PRMT R23, R22, 0x3340, R23 ;  /* 0x0000334016177816 */ /* 0x000fe40000000017 */
[----:B------:R-:W-:Y:S02]  /*209ae0*/  PRMT R22, R12, 0x3340, R13 ;  /* 0x000033400c167816 */ /* 0x000fe4000000000d */
[----:B------:R-:W-:Y:S01]  /*209af0*/  SHF.R.U32.HI R6, RZ, 0x8, R6 ;  /* 0x00000008ff067819 */ /* 0x000fe20000011606 */
[----:B------:R-:W-:Y:S04]  /*209b00*/  STL [R1+0x544], R23 ;  /* 0x0005441701007387 */ /* 0x000fe80000100800 */
[----:B------:R-:W-:Y:S01]  /*209b10*/  STL [R1+0x540], R22 ;  /* 0x0005401601007387 */ /* 0x000fe20000100800 */
[----:B------:R-:W-:-:S04]  /*209b20*/  LOP3.LUT R6, R6, 0xffff, RZ, 0xc0, !PT ;  /* 0x0000ffff06067812 */ /* 0x000fc800078ec0ff */
[----:B------:R-:W-:Y:S02]  /*209b30*/  PRMT R6, R6, 0x3340, R0 ;  /* 0x0000334006067816 */ /* 0x000fe40000000000 */
[----:B------:R-:W-:Y:S02]  /*209b40*/  SHF.R.U32.HI R9, RZ, 0x8, R9 ;  /* 0x00000008ff097819 */ /* 0x000fe40000011609 */
[----:B--2---:R-:W-:-:S05]  /*209b50*/  IADD3 R12, P1, R2, R17, RZ ;  /* 0x00000011020c7210 */ /* 0x004fca0007f3e0ff */
[----:B------:R-:W-:-:S05]  /*209b60*/  IMAD.X R13, R4, 0x1, R15, P1 ;  /* 0x00000001040d7824 */ /* 0x000fca00008e060f */
[----:B------:R-:W-:Y:S04]  /*209b70*/  STL.64 [R1+0xbb0], R12 ;  /* 0x000bb00c01007387 */ /* 0x000fe80000100a00 */
[----:B------:R0:W-:Y:S04]  /*209b80*/  STL [R1+0x360], R6 ;  /* 0x0003600601007387 */ /* 0x0001e80000100800 */
[----:B0-----:R-:W2:Y:S01]  /*209b90*/  LDL.LU R6, [R1+0x400] ;  /* 0x0004000001067983 */ /* 0x001ea20000300800 */
[----:B------:R-:W-:-:S05]  /*209ba0*/  IADD3 R12, P1, R2, R16, RZ ;  /* 0x00000010020c7210 */ /* 0x000fca0007f3e0ff */
[----:B------:R-:W-:-:S05]  /*209bb0*/  IMAD.X R13, R4, 0x1, R14, P1 ;  /* 0x00000001040d7824 */ /* 0x000fca00008e060e */
[----:B------:R0:W-:Y:S04]  /*209bc0*/  STL.64 [R1+0xbe0], R12 ;  /* 0x000be00c01007387 */ /* 0x0001e80000100a00 */
[----:B0-----:R-:W2:Y:S04]  /*209bd0*/  LDL.LU R12, [R1+0x7f8] ;  /* 0x0007f800010c7983 */ /* 0x001ea80000300800 */
[----:B------:R-:W2:Y:S01]  /*209be0*/  LDL.LU R4, [R1+0x70c] ;  /* 0x00070c0001047983 */ /* 0x000ea20000300800 */
[----:B------:R-:W-:Y:S02]  /*209bf0*/  LOP3.LUT R9, R9, 0xffff, RZ, 0xc0, !PT ;  /* 0x0000ffff09097812 */ /* 0x000fe400078ec0ff */
[----:B------:R-:W-:-:S02]  /*209c00*/  LOP3.LUT R5, R5, 0xffff, RZ, 0xc0, !PT ;  /* 0x0000ffff05057812 */ /* 0x000fc400078ec0ff */
[----:B------:R-:W-:Y:S02]  /*209c10*/  PRMT R9, R9, 0x3340, R0 ;  /* 0x0000334009097816 */ /* 0x000fe40000000000 */
[----:B---3--:R-:W-:Y:S02]  /*209c20*/  LOP3.LUT R13, R10, 0xffff, RZ, 0xc0, !PT ;  /* 0x0000ffff0a0d7812 */ /* 0x008fe400078ec0ff */
[----:B----4-:R-:W-:Y:S01]  /*209c30*/  LOP3.LUT R3, R3, 0xffff, RZ, 0xc0, !PT ;  /* 0x0000ffff03037812 */ /* 0x010fe200078ec0ff */
[----:B------:R0:W-:Y:S03]  /*209c40*/  STL [R1+0x35c], R9 ;  /* 0x00035c0901007387 */ /* 0x0001e60000100800 */
[----:B------:R-:W-:Y:S02]  /*209c50*/  PRMT R10, R5, 0x3340, R3 ;  /* 0x00003340050a7816 */ /* 0x000fe40000000003 */
[----:B------:R-:W-:-:S02]  /*209c60*/  LOP3.LUT R8, R8, 0xffff, RZ, 0xc0, !PT ;  /* 0x0000ffff08087812 */ /* 0x000fc400078ec0ff */
[----:B------:R-:W-:Y:S02]  /*209c70*/  LOP3.LUT R7, R7, 0xffff, RZ, 0xc0, !PT ;  /* 0x0000ffff07077812 */ /* 0x000fe400078ec0ff */
[----:B0-----:R-:W-:Y:S02]  /*209c80*/  LOP3.LUT R9, R11, 0xffff, RZ, 0xc0, !PT ;  /* 0x0000ffff0b097812 */ /* 0x001fe400078ec0ff */
[----:B------:R-:W-:-:S04]  /*209c90*/  PRMT R11, R13, 0x3340, R0 ;  /* 0x000033400d0b7816 */ /* 0x000fc80000000000 */
[----:B------:R-:W-:Y:S01]  /*209ca0*/  PRMT R11, R10, 0x5410, R11 ;  /* 0x000054100a0b7816 */ /* 0x000fe2000000000b */
[----:B------:R0:W-:Y:S01]  /*209cb0*/  STL [R1+0x6e4], R9 ;  /* 0x0006e40901007387 */ /* 0x0001e20000100800 */
[----:B------:R-:W-:Y:S02]  /*209cc0*/  PRMT R10, R9, 0x3340, R0 ;  /* 0x00003340090a7816 */ /* 0x000fe40000000000 */
[----:B0-----:R-:W-:Y:S01]  /*209cd0*/  PRMT R9, R8, 0x3340, R7 ;  /* 0x0000334008097816 */ /* 0x001fe20000000007 */
[----:B------:R0:W-:Y:S03]  /*209ce0*/  STL [R1+0x1ba8], R11 ;  /* 0x001ba80b01007387 */ /* 0x0001e60000100800 */
[----:B------:R-:W-:Y:S02]  /*209cf0*/  PRMT R9, R9, 0x5410, R10 ;  /* 0x0000541009097816 */ /* 0x000fe4000000000a */
[----:B------:R-:W-:-:S03]  /*209d00*/  SHF.R.U32.HI R10, RZ, 0x8, R8 ;  /* 0x00000008ff0a7819 */ /* 0x000fc60000011608 */
[----:B------:R1:W-:Y:S01]  /*209d10*/  STL [R1+0x1bac], R9 ;  /* 0x001bac0901007387 */ /* 0x0003e20000100800 */
[----:B0-----:R-:W-:Y:S02]  /*209d20*/  SHF.R.U32.HI R11, RZ, 0x8, R7 ;  /* 0x00000008ff0b7819 */ /* 0x001fe40000011607 */
[----:B------:R-:W-:Y:S02]  /*209d30*/  SHF.R.U32.HI R7, RZ, 0x8, R5 ;  /* 0x00000008ff077819 */ /* 0x000fe40000011605 */
[----:B------:R-:W3:Y:S01]  /*209d40*/  LDL.LU R5, [R1+0x78c] ;  /* 0x00078c0001057983 */ /* 0x000ee20000300800 */
[----:B-1----:R-:W-:-:S03]  /*209d50*/  SHF.R.U32.HI R9, RZ, 0x8, R3 ;  /* 0x00000008ff097819 */ /* 0x002fc60000011603 */
[----:B------:R-:W4:Y:S04]  /*209d60*/  LDL.LU R3, [R1+0x334] ;  /* 0x0003340001037983 */ /* 0x000f280000300800 */
[----:B------:R-:W4:Y:S01]  /*209d70*/  LDL.LU R8, [R1+0x46c] ;  /* 0x00046c0001087983 */ /* 0x000f220000300800 */
[----:B------:R-:W-:Y:S02]  /*209d80*/  LOP3.LUT R10, R10, 0xffff, RZ, 0xc0, !PT ;  /* 0x0000ffff0a0a7812 */ /* 0x000fe400078ec0ff */
[----:B------:R-:W-:Y:S02]  /*209d90*/  LOP3.LUT R11, R11, 0xffff, RZ, 0xc0, !PT ;  /* 0x0000ffff0b0b7812 */ /* 0x000fe400078ec0ff */
[----:B------:R-:W-:Y:S02]  /*209da0*/  LOP3.LUT R7, R7, 0xffff, RZ, 0xc0, !PT ;  /* 0x0000ffff07077812 */ /* 0x000fe400078ec0ff */
[----:B------:R-:W-:-:S02]  /*209db0*/  LOP3.LUT R9, R9, 0xffff, RZ, 0xc0, !PT ;  /* 0x0000ffff09097812 */ /* 0x000fc400078ec0ff */
[----:B------:R-:W-:Y:S02]  /*209dc0*/  PRMT R10, R10, 0x3340, R11 ;  /* 0x000033400a0a7816 */ /* 0x000fe4000000000b */
[----:B------:R-:W-:-:S03]  /*209dd0*/  PRMT R9, R7, 0x3340, R9 ;  /* 0x0000334007097816 */ /* 0x000fc60000000009 */
[----:B------:R-:W-:Y:S04]  /*209de0*/  STL [R1+0x5ac], R10 ;  /* 0x0005ac0a01007387 */ /* 0x000fe80000100800 */
[----:B------:R0:W-:Y:S01]  /*209df0*/  STL [R1+0x53c], R9 ;  /* 0x00053c0901007387 */ /* 0x0001e20000100800 */
[----:B--2---:R-:W-:-:S04]  /*209e00*/  LOP3.LUT R11, R6, 0xffff, RZ, 0xc0, !PT ;  /* 0x0000ffff060b7812 */ /* 0x004fc800078ec0ff */
[----:B------:R-:W-:Y:S02]  /*209e10*/  PRMT R6, R11, 0x3340, R0 ;  /* 0x000033400b067816 */ /* 0x000fe40000000000 */
[----:B------:R-:W-:Y:S02]  /*209e20*/  LOP3.LUT R7, R12, 0xffff, RZ, 0xc0, !PT ;  /* 0x0000ffff0c077812 */ /* 0x000fe400078ec0ff */
[----:B0-----:R-:W-:-:S04]  /*209e30*/  LOP3.LUT R9, R4, 0xffff, RZ, 0xc0, !PT ;  /* 0x0000ffff04097812 */ /* 0x001fc800078ec0ff */
[----:B------:R-:W-:-:S04]  /*209e40*/  PRMT R4, R7, 0x3340, R9 ;  /* 0x0000334007047816 */ /* 0x000fc80000000009 */
[----:B------:R-:W-:-:S05]  /*209e50*/  PRMT R4, R4, 0x5410, R6 ;  /* 0x0000541004047816 */ /* 0x000fca0000000006 */
[----:B------:R0:W-:Y:S04]  /*209e60*/  STL [R1+0x1ba4], R4 ;  /* 0x001ba40401007387 */ /* 0x0001e80000100800 */
[----:B------:R-:W2:Y:S04]  /*209e70*/  LDL.LU R6, [R1+0x794] ;  /* 0x0007940001067983 */ /* 0x000ea80000300800 */
[----:B------:R-:W2:Y:S04]  /*209e80*/  LDL.LU R12, [R1+0x338] ;  /* 0x00033800010c7983 */ /* 0x000ea80000300800 */
[----:B0-----:R-:W2:Y:S01]  /*209e90*/  LDL.LU R4, [R1+0x470] ;  /* 0x0004700001047983 */ /* 0x001ea20000300800 */
[----:B------:R-:W-:Y:S01]  /*209ea0*/  VIADD R2, R2, UR6 ;  /* 0x0000000602027c36 */ /* 0x000fe20008000000 */
[----:B------:R-:W-:-:S02]  /*209eb0*/  SHF.R.U32.HI R13, RZ, 0x8, R13 ;  /* 0x00000008ff0d7819 */ /* 0x000fc4000001160d */
[----:B------:R-:W-:Y:S02]  /*209ec0*/  SHF.R.U32.HI R7, RZ, 0x8, R7 ;  /* 0x00000008ff077819 */ /* 0x000fe40000011607 */
[----:B------:R-:W-:Y:S01]  /*209ed0*/  SHF.R.U32.HI R9, RZ, 0x8, R9 ;  /* 0x00000008ff097819 */ /* 0x000fe20000011609 */
[----:B------:R-:W-:Y:S01]  /*209ee0*/  ULDC UR6, c[0x0][0x248] ;  /* 0x0000920000067ab9 */ /* 0x000fe20000000800 */
[----:B------:R-:W-:Y:S02]  /*209ef0*/  SHF.R.S32.HI R10, RZ, 0x1f, R2 ;  /* 0x0000001fff0a7819 */ /* 0x000fe40000011402 */
[----:B------:R-:W-:Y:S02]  /*209f00*/  IADD3 R22, P1, R2, R27, RZ ;  /* 0x0000001b02167210 */ /* 0x000fe40007f3e0ff */
[----:B------:R-:W-:Y:S02]  /*209f10*/  LOP3.LUT R13, R13, 0xffff, RZ, 0xc0, !PT ;  /* 0x0000ffff0d0d7812 */ /* 0x000fe400078ec0ff */
[----:B------:R-:W-:-:S02]  /*209f20*/  LOP3.LUT R7, R7, 0xffff, RZ, 0xc0, !PT ;  /* 0x0000ffff07077812 */ /* 0x000fc400078ec0ff */
[----:B------:R-:W-:Y:S01]  /*209f30*/  LOP3.LUT R9, R9, 0xffff, RZ, 0xc0, !PT ;  /* 0x0000ffff09097812 */ /* 0x000fe200078ec0ff */
[----:B------:R-:W-:Y:S01]  /*209f40*/  IMAD.X R23, R10, 0x1, R26, P1 ;  /* 0x000000010a177824 */ /* 0x000fe200008e061a */
[----:B------:R-:W-:Y:S02]  /*209f50*/  PRMT R13, R13, 0x3340, R0 ;  /* 0x000033400d0d7816 */ /* 0x000fe40000000000 */
[----:B------:R-:W-:Y:S02]  /*209f60*/  PRMT R7, R7, 0x3340, R9 ;  /* 0x0000334007077816 */ /* 0x000fe40000000009 */
[----:B------:R-:W-:Y:S04]  /*209f70*/  STL.64 [R1+0xa60], R22 ;  /* 0x000a601601007387 */ /* 0x000fe80000100a00 */
[----:B------:R-:W-:Y:S04]  /*209f80*/  STL [R1+0x358], R13 ;  /* 0x0003580d01007387 */ /* 0x000fe80000100800 */
[----:B------:R0:W-:Y:S01]  /*209f90*/  STL [R1+0x538], R7 ;  /* 0x0005380701007387 */ /* 0x0001e20000100800 */
[----:B---3--:R-:W-:-:S02]  /*209fa0*/  LOP3.LUT R5, R5, 0xffff, RZ, 0xc0, !PT ;  /* 0x0000ffff05057812 */ /* 0x008fc400078ec0ff */
[----:B----4-:R-:W-:Y:S02]  /*209fb0*/  LOP3.LUT R3, R3, 0xffff, RZ, 0xc0, !PT ;  /* 0x0000ffff03037812 */ /* 0x010fe400078ec0ff */
[----:B0-----:R-:W-:Y:S02]  /*209fc0*/  LOP3.LUT R7, R8, 0xffff, RZ, 0xc0, !PT ;  /* 0x0000ffff08077812 */ /* 0x001fe400078ec0ff */
[----:B------:R-:W-:Y:S02]  /*209fd0*/  PRMT R9, R3, 0x3340, R0 ;  /* 0x0000334003097816 */ /* 0x000fe40000000000 */
[----:B------:R-:W-:-:S04]  /*209fe0*/  PRMT R8, R5, 0x3340, R7 ;  /* 0x0000334005087816 */ /* 0x000fc80000000007 */
[----:B------:R-:W-:Y:S02]  /*209ff0*/  PRMT R13, R8, 0x5410, R9 ;  /* 0x00005410080d7816 */ /* 0x000fe40000000009 */
[----:B------:R-:W-:-:S05]  /*20a000*/  IADD3 R8, P1, R2, R29, RZ ;  /* 0x0000001d02087210 */ /* 0x000fca0007f3e0ff */
[----:B------:R-:W-:Y:S01]  /*20a010*/  IMAD.X R9, R10, 0x1, R28, P1 ;  /* 0x000000010a097824 */ /* 0x000fe200008e061c */
[----:B------:R-:W-:Y:S04]  /*20a020*/  STL [R1+0x1ba0], R13 ;  /* 0x001ba00d01007387 */ /* 0x000fe80000100800 */
[----:B------:R-:W-:Y:S01]  /*20a030*/  STL.64 [R1+0x7880], R28 ;  /* 0x0078801c01007387 */ /* 0x000fe20000100a00 */
[----:B------:R-:W-:-:S03]  /*20a040*/  SHF.R.U32.HI R5, RZ, 0x8, R5 ;  /* 0x00000008ff057819 */ /* 0x000fc60000011605 */
[----:B------:R0:W-:Y:S01]  /*20a050*/  STL.64 [R1+0xa18], R8 ;  /* 0x000a180801007387 */ /* 0x0001e20000100a00 */
[----:B------:R-:W-:Y:S02]  /*20a060*/  SHF.R.U32.HI R3, RZ, 0x8, R3 ;  /* 0x00000008ff037819 */ /* 0x000fe40000011603 */
[----:B------:R-:W-:Y:S02]  /*20a070*/  LOP3.LUT R5, R5, 0xffff, RZ, 0xc0, !PT ;  /* 0x0000ffff05057812 */ /* 0x000fe400078ec0ff */
[----:B------:R-:W-:Y:S02]  /*20a080*/  LOP3.LUT R3, R3, 0xffff, RZ, 0xc0, !PT ;  /* 0x0000ffff03037812 */ /* 0x000fe400078ec0ff */
[----:B0-----:R-:W-:Y:S01]  /*20a090*/  SHF.R.U32.HI R9, RZ, 0x8, R7 ;  /* 0x00000008ff097819 */ /* 0x001fe20000011607 */
[----:B------:R-:W3:Y:S04]  /*20a0a0*/  LDL.LU R8, [R1+0x51ac] ;  /* 0x0051ac0001087983 */ /* 0x000ee80000300800 */
[----:B------:R-:W4:Y:S04]  /*20a0b0*/  LDL.LU R7, [R1+0x2c58] ;  /* 0x002c580001077983 */ /* 0x000f280000300800 */
[----:B------:R-:W4:Y:S01]  /*20a0c0*/  LDL.LU R13, [R1+0x2dd8] ;  /* 0x002dd800010d7983 */ /* 0x000f220000300800 */
[----:B------:R-:W-:-:S04]  /*20a0d0*/  LOP3.LUT R9, R9, 0xffff, RZ, 0xc0, !PT ;  /* 0x0000ffff09097812 */ /* 0x000fc800078ec0ff */
[----:B------:R-:W-:Y:S02]  /*20a0e0*/  PRMT R22, R5, 0x3340, R9 ;  /* 0x0000334005167816 */ /* 0x000fe40000000009 */
[----:B------:R-:W-:-:S03]  /*20a0f0*/  PRMT R5, R3, 0x3340, R0 ;  /* 0x0000334003057816 */ /* 0x000fc60000000000 */
[----:B------:R0:W-:Y:S04]  /*20a100*/  STL [R1+0x534], R22 ;  /* 0x0005341601007387 */ /* 0x0001e80000100800 */
[----:B------:R-:W-:Y:S01]  /*20a110*/  STL [R1+0x354], R5 ;  /* 0x0003540501007387 */ /* 0x000fe20000100800 */
[----:B0-----:R-:W-:-:S05]  /*20a120*/  IADD3 R22, P1, R2, R25, RZ ;  /* 0x0000001902167210 */ /* 0x001fca0007f3e0ff */
[----:B------:R-:W-:Y:S01]  /*20a130*/  IMAD.X R23, R10, 0x1, R24, P1 ;  /* 0x000000010a177824 */ /* 0x000fe200008e0618 */
[----:B------:R-:W-:Y:S02]  /*20a140*/  SHF.R.U32.HI R29, RZ, 0x8, R11 ;  /* 0x00000008ff1d7819 */ /* 0x000fe4000001160b */
[----:B--2---:R-:W-:Y:S02]  /*20a150*/  LOP3.LUT R3, R12, 0xffff, RZ, 0xc0, !PT ;  /* 0x0000ffff0c037812 */ /* 0x004fe400078ec0ff */
[----:B------:R-:W-:-:S03]  /*20a160*/  LOP3.LUT R9, R6, 0xffff, RZ, 0xc0, !PT ;  /* 0x0000ffff06097812 */ /* 0x000fc600078ec0ff */
[----:B------:R0:W-:Y:S04]  /*20a170*/  STL [R1+0x6e0], R3 ;  /* 0x0006e00301007387 */ /* 0x0001e80000100800 */
[----:B------:R-:W2:Y:S01]  /*20a180*/  LDL.LU R12, [R1+0x51b0] ;  /* 0x0051b000010c7983 */ /* 0x000ea20000300800 */
[----:B------:R-:W-:Y:S02]  /*20a190*/  LOP3.LUT R28, R4, 0xffff, RZ, 0xc0, !PT ;  /* 0x0000ffff041c7812 */ /* 0x000fe400078ec0ff */
[----:B------:R-:W-:Y:S02]  /*20a1a0*/  PRMT R4, R3, 0x3340, R0 ;  /* 0x0000334003047816 */ /* 0x000fe40000000000 */
[----:B0-----:R-:W-:-:S04]  /*20a1b0*/  PRMT R3, R9, 0x3340, R28 ;  /* 0x0000334009037816 */ /* 0x001fc8000000001c */
[----:B------:R-:W-:Y:S02]  /*20a1c0*/  PRMT R4, R3, 0x5410, R4 ;  /* 0x0000541003047816 */ /* 0x000fe40000000004 */
[----:B------:R-:W2:Y:S04]  /*20a1d0*/  LDL.LU R3, [R1+0x2c5c] ;  /* 0x002c5c0001037983 */ /* 0x000ea80000300800 */
[----:B------:R0:W-:Y:S04]  /*20a1e0*/  STL [R1+0x1b9c], R4 ;  /* 0x001b9c0401007387 */ /* 0x0001e80000100800 */
[----:B------:R-:W2:Y:S04]  /*20a1f0*/  LDL.LU R5, [R1+0x2ddc] ;  /* 0x002ddc0001057983 */ /* 0x000ea80000300800 */
[----:B0-----:R-:W2:Y:S04]  /*20a200*/  LDL.LU R4, [R1+0x2f08] ;  /* 0x002f080001047983 */ /* 0x001ea80000300800 */
[----:B------:R-:W2:Y:S04]  /*20a210*/  LDL.LU R6, [R1+0x2bec] ;  /* 0x002bec0001067983 */ /* 0x000ea80000300800 */
[----:B------:R0:W-:Y:S04]  /*20a220*/  STL.64 [R1+0x9f8], R22 ;  /* 0x0009f81601007387 */ /* 0x0001e80000100a00 */
[----:B0-----:R-:W2:Y:S04]  /*20a230*/  LDL.LU.64 R22, [R1+0x7888] ;  /* 0x0078880001167983 */ /* 0x001ea80000300a00 */
[----:B------:R-:W2:Y:S01]  /*20a240*/  LDL.LU R11, [R1+0x2d48] ;  /* 0x002d4800010b7983 */ /* 0x000ea20000300800 */
        /* <DEDUP_REMOVED lines=9> */
[----:B---3--:R-:W-:Y:S02]  /*20a2e0*/  LOP3.LUT R8, R8, 0xffff, RZ, 0xc0, !PT ;  /* 0x0000ffff08087812 */ /* 0x008fe400078ec0ff */
[----:B----4-:R-:W-:Y:S02]  /*20a2f0*/  LOP3.LUT R7, R7, 0xffff, RZ, 0xc0, !PT ;  /* 0x0000ffff07077812 */ /* 0x010fe400078ec0ff */
[----:B0-----:R-:W-:Y:S02]  /*20a300*/  LOP3.LUT R9, R13, 0xffff, RZ, 0xc0, !PT ;  /* 0x0000ffff0d097812 */ /* 0x001fe400078ec0ff */
[----:B------:R-:W-:-:S02]  /*20a310*/  PRMT R28, R7, 0x3340, R0 ;  /* 0x00003340071c7816 */ /* 0x000fc40000000000 */
[--C-:B------:R-:W-:Y:S02]  /*20a320*/  PRMT R13, R8, 0x3340, R9.reuse ;  /* 0x00003340080d7816 */ /* 0x100fe40000000009 */
        /* <DEDUP_REMOVED lines=9> */
[----:B------:R-:W-:Y:S01]  /*20a3c0*/  STL [R1+0x1b98], R13 ;  /* 0x001b980d01007387 */ /* 0x000fe20000100800 */
[----:B--2---:R-:W-:Y:S02]  /*20a3d0*/  LOP3.LUT R12, R12, 0xffff, RZ, 0xc0, !PT ;  /* 0x0000ffff0c0c7812 */ /* 0x004fe400078ec0ff */
[----:B------:R-:W-:-:S02]  /*20a3e0*/  LOP3.LUT R3, R3, 0xffff, RZ, 0xc0, !PT ;  /* 0x0000ffff03037812 */ /* 0x000fc400078ec0ff */
[----:B------:R-:W-:Y:S02]  /*20a3f0*/  LOP3.LUT R9, R5, 0xffff, RZ, 0xc0, !PT ;  /* 0x0000ffff05097812 */ /* 0x000fe400078ec0ff */
        /* <DEDUP_REMOVED lines=8> */
[----:B------:R-:W-:-:S02]  /*20a480*/  LOP3.LUT R11, R11, 0xffff, RZ, 0xc0, !PT ;  /* 0x0000ffff0b0b7812 */ /* 0x000fc400078ec0ff */
[----:B0-----:R-:W-:-:S04]  /*20a490*/  PRMT R7, R3, 0x3340, R0 ;  /* 0x0000334003077816 */ /* 0x001fc80000000000 */
[----:B------:R-:W-:Y:S02]  /*20a4a0*/  PRMT R7, R6, 0x5410, R7 ;  /* 0x0000541006077816 */ /* 0x000fe40000000007 */
[----:B------:R-:W-:Y:S01]  /*20a4b0*/  PRMT R8, R5, 0x3340, R0 ;  /* 0x0000334005087816 */ /* 0x000fe20000000000 */
[----:B------:R-:W2:Y:S04]  /*20a4c0*/  LDL.LU R6, [R1+0x2efc] ;  /* 0x002efc0001067983 */ /* 0x000ea80000300800 */
[----:B------:R0:W-:Y:S02]  /*20a4d0*/  STL [R1+0x1b94], R7 ;  /* 0x001b940701007387 */ /* 0x0001e40000100800 */
[----:B0-----:R-:W-:-:S04]  /*20a4e0*/  PRMT R7, R4, 0x3340, R11 ;  /* 0x0000334004077816 */ /* 0x001fc8000000000b */
[----:B------:R-:W-:Y:S02]  /*20a4f0*/  PRMT R13, R7, 0x5410, R8 ;  /* 0x00005410070d7816 */ /* 0x000fe40000000008 */
[----:B------:R-:W3:Y:S04]  /*20a500*/  LDL.LU R8, [R1+0x2c18] ;  /* 0x002c180001087983 */ /* 0x000ee80000300800 */
[----:B------:R-:W4:Y:S01]  /*20a510*/  LDL.LU R7, [R1+0x2d5c] ;  /* 0x002d5c0001077983 */ /* 0x000f220000300800 */
[----:B------:R-:W-:Y:S02]  /*20a520*/  IADD3 R28, P1, R2, R21, RZ ;  /* 0x00000015021c7210 */ /* 0x000fe40007f3e0ff */
[----:B------:R-:W-:Y:S02]  /*20a530*/  SHF.R.U32.HI R12, RZ, 0x8, R12 ;  /* 0x00000008ff0c7819 */ /* 0x000fe4000001160c */
[----:B------:R-:W-:-:S02]  /*20a540*/  SHF.R.U32.HI R9, RZ, 0x8, R9 ;  /* 0x00000008ff097819 */ /* 0x000fc40000011609 */
[----:B------:R-:W-:Y:S01]  /*20a550*/  SHF.R.U32.HI R4, RZ, 0x8, R4 ;  /* 0x00000008ff047819 */ /* 0x000fe20000011604 */
[----:B------:R-:W-:Y:S01]  /*20a560*/  IMAD.X R29, R10, 0x1, R20, P1 ;  /* 0x000000010a1d7824 */ /* 0x000fe200008e0614 */
[----:B------:R0:W-:Y:S04]  /*20a570*/  STL [R1+0x1b90], R13 ;  /* 0x001b900d01007387 */ /* 0x0001e80000100800 */
[----:B------:R1:W-:Y:S04]  /*20a580*/  STL.64 [R1+0x7878], R20 ;  /* 0x0078781401007387 */ /* 0x0003e80000100a00 */
[----:B------:R-:W-:Y:S01]  /*20a590*/  STL.64 [R1+0xa08], R28 ;  /* 0x000a081c01007387 */ /* 0x000fe20000100a00 */
[----:B0-----:R-:W-:-:S03]  /*20a5a0*/  LOP3.LUT R13, R12, 0xffff, RZ, 0xc0, !PT ;  /* 0x0000ffff0c0d7812 */ /* 0x001fc600078ec0ff */
[----:B------:R-:W4:Y:S01]  /*20a5b0*/  LDL.LU R12, [R1+0x84c] ;  /* 0x00084c00010c7983 */ /* 0x000f220000300800 */
[----:B-1----:R-:W-:Y:S02]  /*20a5c0*/  LOP3.LUT R20, R9, 0xffff, RZ, 0xc0, !PT ;  /* 0x0000ffff09147812 */ /* 0x002fe400078ec0ff */
[----:B------:R-:W-:Y:S02]  /*20a5d0*/  LOP3.LUT R9, R4, 0xffff, RZ, 0xc0, !PT ;  /* 0x0000ffff04097812 */ /* 0x000fe400078ec0ff */
[----:B------:R-:W4:Y:S01]  /*20a5e0*/  LDL.LU R4, [R1+0x410] ;  /* 0x0004100001047983 */ /* 0x000f220000300800 */
[----:B------:R-:W-:Y:S02]  /*20a5f0*/  SHF.R.U32.HI R11, RZ, 0x8, R11 ;  /* 0x00000008ff0b7819 */ /* 0x000fe4000001160b */
[----:B------:R-:W-:Y:S02]  /*20a600*/  PRMT R20, R13, 0x3340, R20 ;  /* 0x000033400d147816 */ /* 0x000fe40000000014 */
[----:B------:R-:W-:Y:S01]  /*20a610*/  SHF.R.U32.HI R5, RZ, 0x8, R5 ;  /* 0x00000008ff057819 */ /* 0x000fe20000011605 */
[----:B------:R-:W4:Y:S01]  /*20a620*/  LDL.LU R13, [R1+0x764] ;  /* 0x00076400010d7983 */ /* 0x000f220000300800 */
[----:B------:R-:W-:-:S03]  /*20a630*/  LOP3.LUT R11, R11, 0xffff, RZ, 0xc0, !PT ;  /* 0x0000ffff0b0b7812 */ /* 0x000fc600078ec0ff */
[----:B------:R0:W-:Y:S01]  /*20a640*/  STL [R1+0x528], R20 ;  /* 0x0005281401007387 */ /* 0x0001e20000100800 */
[----:B------:R-:W-:Y:S02]  /*20a650*/  SHF.R.U32.HI R3, RZ, 0x8, R3 ;  /* 0x00000008ff037819 */ /* 0x000fe40000011603 */
[----:B------:R-:W-:Y:S02]  /*20a660*/  PRMT R9, R9, 0x3340, R11 ;  /* 0x0000334009097816 */ /* 0x000fe4000000000b */
[----:B------:R-:W-:Y:S02]  /*20a670*/  LOP3.LUT R5, R5, 0xffff, RZ, 0xc0, !PT ;  /* 0x0000ffff05057812 */ /* 0x000fe400078ec0ff */
[----:B------:R-:W-:Y:S02]  /*20a680*/  LOP3.LUT R3, R3, 0xffff, RZ, 0xc0, !PT ;  /* 0x0000ffff03037812 */ /* 0x000fe400078ec0ff */
[----:B0-----:R-:W-:Y:S01]  /*20a690*/  IADD3 R20, P1, R2, R19, RZ ;  /* 0x0000001302147210 */ /* 0x001fe20007f3e0ff */
[----:B------:R0:W-:Y:S04]  /*20a6a0*/  STL [R1+0x524], R9 ;  /* 0x0005240901007387 */ /* 0x0001e80000100800 */
[----:B------:R-:W-:Y:S01]  /*20a6b0*/  IMAD.X R21, R10, 0x1, R18, P1 ;  /* 0x000000010a157824 */ /* 0x000fe200008e0612 */
[----:B------:R-:W-:Y:S01]  /*20a6c0*/  STL.64 [R1+0x7870], R18 ;  /* 0x0078701201007387 */ /* 0x000fe20000100a00 */
[----:B0-----:R-:W-:-:S02]  /*20a6d0*/  PRMT R9, R5, 0x3340, R0 ;  /* 0x0000334005097816 */ /* 0x001fc40000000000 */
[----:B------:R-:W-:Y:S01]  /*20a6e0*/  PRMT R5, R3, 0x3340, R0 ;  /* 0x0000334003057816 */ /* 0x000fe20000000000 */
[----:B------:R-:W-:Y:S04]  /*20a6f0*/  STL.64 [R1+0xaa8], R20 ;  /* 0x000aa81401007387 */ /* 0x000fe80000100a00 */
[----:B------:R-:W-:Y:S04]  /*20a700*/  STL [R1+0x348], R9 ;  /* 0x0003480901007387 */ /* 0x000fe80000100800 */
[----:B------:R-:W4:Y:S04]  /*20a710*/  LDL.LU R3, [R1+0x85c] ;  /* 0x00085c0001037983 */ /* 0x000f280000300800 */
[----:B------:R0:W-:Y:S04]  /*20a720*/  STL [R1+0x344], R5 ;  /* 0x0003440501007387 */ /* 0x0001e80000100800 */
[----:B0-----:R-:W4:Y:S04]  /*20a730*/  LDL.LU R5, [R1+0x414] ;  /* 0x0004140001057983 */ /* 0x001f280000300800 */
[----:B------:R-:W4:Y:S01]  /*20a740*/  LDL.LU R11, [R1+0x778] ;  /* 0x00077800010b7983 */ /* 0x000f220000300800 */
[----:B--2---:R-:W-:-:S02]  /*20a750*/  LOP3.LUT R6, R6, 0xffff, RZ, 0xc0, !PT ;  /* 0x0000ffff06067812 */ /* 0x004fc400078ec0ff */
[----:B---3--:R-:W-:Y:S02]  /*20a760*/  LOP3.LUT R8, R8, 0xffff, RZ, 0xc0, !PT ;  /* 0x0000ffff08087812 */ /* 0x008fe400078ec0ff */
[----:B----4-:R-:W-:Y:S02]  /*20a770*/  LOP3.LUT R7, R7, 0xffff, RZ, 0xc0, !PT ;  /* 0x0000ffff07077812 */ /* 0x010fe400078ec0ff */
[----:B------:R-:W-:Y:S01]  /*20a780*/  PRMT R9, R8, 0x3340, R0 ;  /* 0x0000334008097816 */ /* 0x000fe20000000000 */
[----:B------:R0:W-:Y:S02]  /*20a790*/  STL [R1+0x3fc], R8 ;  /* 0x0003fc0801007387 */ /* 0x0001e40000100800 */
[--C-:B0-----:R-:W-:Y:S02]  /*20a7a0*/  PRMT R8, R6, 0x3340, R7.reuse ;  /* 0x0000334006087816 */ /* 0x101fe40000000007 */
[----:B------:R-:W-:Y:S02]  /*20a7b0*/  SHF.R.U32.HI R6, RZ, 0x8, R6 ;  /* 0x00000008ff067819 */ /* 0x000fe40000011606 */
[----:B------:R-:W-:-:S02]  /*20a7c0*/  SHF.R.U32.HI R7, RZ, 0x8, R7 ;  /* 0x00000008ff077819 */ /* 0x000fc40000011607 */
[----:B------:R-:W-:Y:S02]  /*20a7d0*/  PRMT R18, R8, 0x5410, R9 ;  /* 0x0000541008127816 */ /* 0x000fe40000000009 */
[----:B------:R-:W-:Y:S02]  /*20a7e0*/  IADD3 R8, P1, R2, R17, RZ ;  /* 0x0000001102087210 */ /* 0x000fe40007f3e0ff */
[----:B------:R-:W-:Y:S02]  /*20a7f0*/  LOP3.LUT R6, R6, 0xffff, RZ, 0xc0, !PT ;  /* 0x0000ffff06067812 */ /* 0x000fe400078ec0ff */
[----:B------:R-:W-:Y:S01]  /*20a800*/  LOP3.LUT R7, R7, 0xffff, RZ, 0xc0, !PT ;  /* 0x0000ffff07077812 */ /* 0x000fe200078ec0ff */
[----:B------:R-:W-:-:S03]  /*20a810*/  IMAD.X R9, R10, 0x1, R15, P1 ;  /* 0x000000010a097824 */ /* 0x000fc600008e060f */
[----:B------:R-:W-:Y:S01]  /*20a820*/  PRMT R6, R6, 0x3340, R7 ;  /* 0x0000334006067816 */ /* 0x000fe20000000007 */
[----:B------:R-:W-:Y:S04]  /*20a830*/  STL [R1+0x1b8c], R18 ;  /* 0x001b8c1201007387 */ /* 0x000fe80000100800 */
[----:B------:R0:W-:Y:S01]  /*20a840*/  STL.64 [R1+0xaa0], R8 ;  /* 0x000aa00801007387 */ /* 0x0001e20000100a00 */
[----:B------:R-:W-:-:S03]  /*20a850*/  LOP3.LUT R7, R4, 0xffff, RZ, 0xc0, !PT ;  /* 0x0000ffff04077812 */ /* 0x000fc600078ec0ff */
[----:B------:R1:W-:Y:S01]  /*20a860*/  STL [R1+0x594], R6 ;  /* 0x0005940601007387 */ /* 0x0003e20000100800 */
[----:B0-----:R-:W-:-:S03]  /*20a870*/  LOP3.LUT R8, R12, 0xffff, RZ, 0xc0, !PT ;  /* 0x0000ffff0c087812 */ /* 0x001fc600078ec0ff */
[----:B-1----:R-:W2:Y:S04]  /*20a880*/  LDL.LU R6, [R1+0x3e8] ;  /* 0x0003e80001067983 */ /* 0x002ea80000300800 */
[----:B------:R-:W3:Y:S04]  /*20a890*/  LDL.LU R12, [R1+0x7f4] ;  /* 0x0007f400010c7983 */ /* 0x000ee80000300800 */
[----:B------:R-:W4:Y:S01]  /*20a8a0*/  LDL.LU R4, [R1+0x704] ;  /* 0x0007040001047983 */ /* 0x000f220000300800 */
[----:B------:R-:W-:Y:S02]  /*20a8b0*/  LOP3.LUT R9, R13, 0xffff, RZ, 0xc0, !PT ;  /* 0x0000ffff0d097812 */ /* 0x000fe400078ec0ff */
[----:B------:R-:W-:-:S02]  /*20a8c0*/  PRMT R18, R7, 0x3340, R0 ;  /* 0x0000334007127816 */ /* 0x000fc40000000000 */
[--C-:B------:R-:W-:Y:S02]  /*20a8d0*/  PRMT R13, R8, 0x3340, R9.reuse ;  /* 0x00003340080d7816 */ /* 0x100fe40000000009 */
[----:B------:R-:W-:Y:S02]  /*20a8e0*/  SHF.R.U32.HI R8, RZ, 0x8, R8 ;  /* 0x00000008ff087819 */ /* 0x000fe40000011608 */
[----:B------:R-:W-:Y:S02]  /*20a8f0*/  SHF.R.U32.HI R9, RZ, 0x8, R9 ;  /* 0x00000008ff097819 */ /* 0x000fe40000011609 */
[----:B------:R-:W-:Y:S02]  /*20a900*/  PRMT R13, R13, 0x5410, R18 ;  /* 0x000054100d0d7816 */ /* 0x000fe40000000012 */
[----:B------:R-:W-:Y:S02]  /*20a910*/  IADD3 R18, P1, R2, R16, RZ ;  /* 0x0000001002127210 */ /* 0x000fe40007f3e0ff */
[----:B------:R-:W-:-:S02]  /*20a920*/  LOP3.LUT R8, R8, 0xffff, RZ, 0xc0, !PT ;  /* 0x0000ffff08087812 */ /* 0x000fc400078ec0ff */
[----:B------:R-:W-:Y:S01]  /*20a930*/  LOP3.LUT R9, R9, 0xffff, RZ, 0xc0, !PT ;  /* 0x0000ffff09097812 */ /* 0x000fe200078ec0ff */
[----:B------:R-:W-:-:S03]  /*20a940*/  IMAD.X R19, R10, 0x1, R14, P1 ;  /* 0x000000010a137824 */ /* 0x000fc600008e060e */
[----:B------:R-:W-:Y:S02]  /*20a950*/  PRMT R8, R8, 0x3340, R9 ;  /* 0x0000334008087816 */ /* 0x000fe40000000009 */
[----:B------:R-:W-:Y:S01]  /*20a960*/  LOP3.LUT R3, R3, 0xffff, RZ, 0xc0, !PT ;  /* 0x0000ffff03037812 */ /* 0x000fe200078ec0ff */
[----:B------:R-:W-:Y:S04]  /*20a970*/  STL [R1+0x1b88], R13 ;  /* 0x001b880d01007387 */ /* 0x000fe80000100800 */
[----:B------:R-:W-:Y:S04]  /*20a980*/  STL.64 [R1+0xb10], R18 ;  /* 0x000b101201007387 */ /* 0x000fe80000100a00 */
[----:B------:R0:W-:Y:S01]  /*20a990*/  STL [R1+0x514], R8 ;  /* 0x0005140801007387 */ /* 0x0001e20000100800 */
[----:B------:R-:W-:-:S02]  /*20a9a0*/  LOP3.LUT R10, R5, 0xffff, RZ, 0xc0, !PT ;  /* 0x0000ffff050a7812 */ /* 0x000fc400078ec0ff */
[----:B------:R-:W-:Y:S02]  /*20a9b0*/  LOP3.LUT R5, R11, 0xffff, RZ, 0xc0, !PT ;  /* 0x0000ffff0b057812 */ /* 0x000fe400078ec0ff */
[----:B------:R-:W-:Y:S02]  /*20a9c0*/  SHF.R.U32.HI R7, RZ, 0x8, R7 ;  /* 0x00000008ff077819 */ /* 0x000fe40000011607 */
[----:B------:R-:W-:Y:S02]  /*20a9d0*/  PRMT R9, R10, 0x3340, R0 ;  /* 0x000033400a097816 */ /* 0x000fe40000000000 */
[----:B0-----:R-:W-:Y:S02]  /*20a9e0*/  PRMT R8, R3, 0x3340, R5 ;  /* 0x0000334003087816 */ /* 0x001fe40000000005 */
[----:B------:R-:W-:Y:S02]  /*20a9f0*/  SHF.R.U32.HI R3, RZ, 0x8, R3 ;  /* 0x00000008ff037819 */ /* 0x000fe40000011603 */
[----:B------:R-:W-:-:S02]  /*20aa00*/  SHF.R.U32.HI R5, RZ, 0x8, R5 ;  /* 0x00000008ff057819 */ /* 0x000fc40000011605 */
[----:B------:R-:W-:Y:S02]  /*20aa10*/  PRMT R8, R8, 0x5410, R9 ;  /* 0x0000541008087816 */ /* 0x000fe40000000009 */
[----:B------:R-:W-:Y:S02]  /*20aa20*/  LOP3.LUT R9, R7, 0xffff, RZ, 0xc0, !PT ;  /* 0x0000ffff07097812 */ /* 0x000fe400078ec0ff */
[----:B------:R-:W-:Y:S02]  /*20aa30*/  LOP3.LUT R3, R3, 0xffff, RZ, 0xc0, !PT ;  /* 0x0000ffff03037812 */ /* 0x000fe400078ec0ff */
[----:B------:R-:W-:Y:S02]  /*20aa40*/  LOP3.LUT R5, R5, 0xffff, RZ, 0xc0, !PT ;  /* 0x0000ffff05057812 */ /* 0x000fe400078ec0ff */
[----:B------:R-:W-:Y:S01]  /*20aa50*/  PRMT R9, R9, 0x3340, R0 ;  /* 0x0000334009097816 */ /* 0x000fe20000000000 */
[----:B------:R0:W-:Y:S01]  /*20aa60*/  STL [R1+0x1b84], R8 ;  /* 0x001b840801007387 */ /* 0x0001e20000100800 */
[----:B------:R-:W-:-:S03]  /*20aa70*/  PRMT R3, R3, 0x3340, R5 ;  /* 0x0000334003037816 */ /* 0x000fc60000000005 */
[----:B------:R-:W4:Y:S04]  /*20aa80*/  LDL.LU R7, [R1+0x7fc] ;  /* 0x0007fc0001077983 */ /* 0x000f280000300800 */
[----:B------:R-:W4:Y:S01]  /*20aa90*/  LDL.LU R13, [R1+0x3ec] ;  /* 0x0003ec00010d7983 */ /* 0x000f220000300800 */
[----:B------:R-:W-:Y:S01]  /*20aaa0*/  VIADD R2, R2, UR6 ;  /* 0x0000000602027c36 */ /* 0x000fe20008000000 */
[----:B--2---:R-:W-:Y:S02]  /*20aab0*/  LOP3.LUT R18, R6, 0xffff, RZ, 0xc0, !PT ;  /* 0x0000ffff06127812 */ /* 0x004fe400078ec0ff */
[----:B---3--:R-:W-:Y:S02]  /*20aac0*/  LOP3.LUT R12, R12, 0xffff, RZ, 0xc0, !PT ;  /* 0x0000ffff0c0c7812 */ /* 0x008fe400078ec0ff */
[----:B----4-:R-:W-:Y:S01]  /*20aad0*/  LOP3.LUT R20, R4, 0xffff, RZ, 0xc0, !PT ;  /* 0x0000ffff04147812 */ /* 0x010fe200078ec0ff */
[----:B0-----:R-:W2:Y:S04]  /*20aae0*/  LDL.LU R8, [R1+0x714] ;  /* 0x0007140001087983 */ /* 0x001ea80000300800 */
[----:B------:R-:W-:Y:S04]  /*20aaf0*/  STL [R1+0x340], R9 ;  /* 0x0003400901007387 */ /* 0x000fe80000100800 */
[----:B------:R0:W-:Y:S01]  /*20ab00*/  STL [R1+0x510], R3 ;  /* 0x0005100301007387 */ /* 0x0001e20000100800 */
[----:B------:R-:W-:-:S02]  /*20ab10*/  PRMT R4, R18, 0x3340, R0 ;  /* 0x0000334012047816 */ /* 0x000fc40000000000 */
[----:B------:R-:W-:Y:S02]  /*20ab20*/  IADD3 R28, P1, R2, R27, RZ ;  /* 0x0000001b021c7210 */ /* 0x000fe40007f3e0ff */
[----:B------:R-:W-:Y:S01]  /*20ab30*/  SHF.R.U32.HI R10, RZ, 0x8, R10 ;  /* 0x00000008ff0a7819 */ /* 0x000fe2000001160a */
[----:B------:R-:W-:Y:S01]  /*20ab40*/  ULDC UR6, c[0x0][0x248] ;  /* 0x0000920000067ab9 */ /* 0x000fe20000000800 */
[----:B0-----:R-:W-:Y:S02]  /*20ab50*/  PRMT R3, R12, 0x3340, R20 ;  /* 0x000033400c037816 */ /* 0x001fe40000000014 */
[----:B------:R-:W-:Y:S02]  /*20ab60*/  SHF.R.S32.HI R9, RZ, 0x1f, R2 ;  /* 0x0000001fff097819 */ /* 0x000fe40000011402 */
[----:B------:R-:W-:Y:S02]  /*20ab70*/  PRMT R4, R3, 0x5410, R4 ;  /* 0x0000541003047816 */ /* 0x000fe40000000004 */
[----:B------:R-:W3:Y:S04]  /*20ab80*/  LDL.LU R3, [R1+0x51d8] ;  /* 0x0051d80001037983 */ /* 0x000ee80000300800 */
[----:B------:R-:W4:Y:S01]  /*20ab90*/  LDL.LU R5, [R1+0x2cbc] ;  /* 0x002cbc0001057983 */ /* 0x000f220000300800 */
[----:B------:R-:W-:-:S03]  /*20aba0*/  IMAD.X R29, R9, 0x1, R26, P1 ;  /* 0x00000001091d7824 */ /* 0x000fc600008e061a */
[----:B------:R0:W-:Y:S04]  /*20abb0*/  STL [R1+0x1b80], R4 ;  /* 0x001b800401007387 */ /* 0x0001e80000100800 */
[----:B0-----:R-:W4:Y:S04]  /*20abc0*/  LDL.LU R4, [R1+0x2e0c] ;  /* 0x002e0c0001047983 */ /* 0x001f280000300800 */
[----:B------:R-:W4:Y:S04]  /*20abd0*/  LDL.LU R11, [R1+0x51a8] ;  /* 0x0051a800010b7983 */ /* 0x000f280000300800 */
[----:B------:R-:W4:Y:S04]  /*20abe0*/  LDL.LU R6, [R1+0x2c48] ;  /* 0x002c480001067983 */ /* 0x000f280000300800 */
        /* <DEDUP_REMOVED lines=9> */
[----:B------:R-:W-:-:S02]  /*20ac80*/  LOP3.LUT R13, R13, 0xffff, RZ, 0xc0, !PT ;  /* 0x0000ffff0d0d7812 */ /* 0x000fc400078ec0ff */
[----:B------:R-:W-:Y:S02]  /*20ac90*/  PRMT R19, R19, 0x3340, R20 ;  /* 0x0000334013137816 */ /* 0x000fe40000000014 */
[----:B------:R-:W-:Y:S02]  /*20aca0*/  PRMT R18, R18, 0x3340, R0 ;  /* 0x0000334012127816 */ /* 0x000fe40000000000 */
[----:B------:R-:W-:Y:S01]  /*20acb0*/  LOP3.LUT R7, R7, 0xffff, RZ, 0xc0, !PT ;  /* 0x0000ffff07077812 */ /* 0x000fe200078ec0ff */
[----:B------:R-:W-:Y:S04]  /*20acc0*/  STL [R1+0x50c], R19 ;  /* 0x00050c1301007387 */ /* 0x000fe80000100800 */
[----:B------:R0:W-:Y:S04]  /*20acd0*/  STL [R1+0x33c], R18 ;  /* 0x00033c1201007387 */ /* 0x0001e80000100800 */
[----:B------:R1:W-:Y:S01]  /*20ace0*/  STL [R1+0x3ec], R13 ;  /* 0x0003ec0d01007387 */ /* 0x0003e20000100800 */
[----:B------:R-:W-:-:S02]  /*20acf0*/  LOP3.LUT R10, R10, 0xffff, RZ, 0xc0, !PT ;  /* 0x0000ffff0a0a7812 */ /* 0x000fc400078ec0ff */
[--C-:B0-----:R-:W-:Y:S02]  /*20ad00*/  PRMT R18, R13, 0x3340, R0.reuse ;  /* 0x000033400d127816 */ /* 0x101fe40000000000 */
[----:B------:R-:W-:Y:S02]  /*20ad10*/  PRMT R10, R10, 0x3340, R0 ;  /* 0x000033400a0a7816 */ /* 0x000fe40000000000 */
[----:B--2---:R-:W-:-:S04]  /*20ad20*/  LOP3.LUT R8, R8, 0xffff, RZ, 0xc0, !PT ;  /* 0x0000ffff08087812 */ /* 0x004fc800078ec0ff */
[--C-:B-1----:R-:W-:Y:S02]  /*20ad30*/  PRMT R13, R7, 0x3340, R8.reuse ;  /* 0x00003340070d7816 */ /* 0x102fe40000000008 */
[----:B------:R-:W-:Y:S02]  /*20ad40*/  SHF.R.U32.HI R7, RZ, 0x8, R7 ;  /* 0x00000008ff077819 */ /* 0x000fe40000011607 */
[----:B------:R-:W-:Y:S02]  /*20ad50*/  SHF.R.U32.HI R8, RZ, 0x8, R8 ;  /* 0x00000008ff087819 */ /* 0x000fe40000011608 */
[----:B------:R-:W-:Y:S02]  /*20ad60*/  PRMT R13, R13, 0x5410, R18 ;  /* 0x000054100d0d7816 */ /* 0x000fe40000000012 */
[----:B------:R-:W-:Y:S02]  /*20ad70*/  LOP3.LUT R7, R7, 0xffff, RZ, 0xc0, !PT ;  /* 0x0000ffff07077812 */ /* 0x000fe400078ec0ff */
[----:B------:R-:W-:-:S04]  /*20ad80*/  LOP3.LUT R8, R8, 0xffff, RZ, 0xc0, !PT ;  /* 0x0000ffff08087812 */ /* 0x000fc800078ec0ff */
[----:B------:R-:W-:Y:S01]  /*20ad90*/  PRMT R7, R7, 0x3340, R8 ;  /* 0x0000334007077816 */ /* 0x000fe20000000008 */
[----:B------:R-:W-:Y:S01]  /*20ada0*/  STL [R1+0x1b7c], R13 ;  /* 0x001b7c0d01007387 */ /* 0x000fe20000100800 */
[----:B---3--:R-:W-:Y:S02]  /*20adb0*/  LOP3.LUT R3, R3, 0xffff, RZ, 0xc0, !PT ;  /* 0x0000ffff03037812 */ /* 0x008fe400078ec0ff */
[----:B----4-:R-:W-:Y:S02]  /*20adc0*/  LOP3.LUT R4, R4, 0xffff, RZ, 0xc0, !PT ;  /* 0x0000ffff04047812 */ /* 0x010fe400078ec0ff */
[----:B------:R-:W-:-:S05]  /*20add0*/  IADD3 R18, P1, R2, R29, RZ ;  /* 0x0000001d02127210 */ /* 0x000fca0007f3e0ff */
[----:B------:R-:W-:-:S05]  /*20ade0*/  IMAD.X R19, R9, 0x1, R28, P1 ;  /* 0x0000000109137824 */ /* 0x000fca00008e061c */
[----:B------:R0:W-:Y:S04]  /*20adf0*/  STL.64 [R1+0xae8], R18 ;  /* 0x000ae81201007387 */ /* 0x0001e80000100a00 */
[----:B------:R-:W-:Y:S04]  /*20ae00*/  STL [R1+0x338], R10 ;  /* 0x0003380a01007387 */ /* 0x000fe80000100800 */
[----:B------:R1:W-:Y:S01]  /*20ae10*/  STL [R1+0x58c], R7 ;  /* 0x00058c0701007387 */ /* 0x0003e20000100800 */
[----:B------:R-:W-:Y:S02]  /*20ae20*/  PRMT R8, R3, 0x3340, R4 ;  /* 0x0000334003087816 */ /* 0x000fe40000000004 */
[----:B------:R-:W-:-:S02]  /*20ae30*/  IADD3 R20, P1, R2, R25, RZ ;  /* 0x0000001902147210 */ /* 0x000fc40007f3e0ff */
[----:B0-----:R-:W-:Y:S02]  /*20ae40*/  LOP3.LUT R18, R5, 0xffff, RZ, 0xc0, !PT ;  /* 0x0000ffff05127812 */ /* 0x001fe400078ec0ff */
[----:B-1----:R-:W-:Y:S02]  /*20ae50*/  LOP3.LUT R7, R6, 0xffff, RZ, 0xc0, !PT ;  /* 0x0000ffff06077812 */ /* 0x002fe400078ec0ff */
[----:B------:R-:W-:Y:S02]  /*20ae60*/  LOP3.LUT R5, R11, 0xffff, RZ, 0xc0, !PT ;  /* 0x0000ffff0b057812 */ /* 0x000fe400078ec0ff */
[----:B------:R-:W-:Y:S02]  /*20ae70*/  LOP3.LUT R6, R12, 0xffff, RZ, 0xc0, !PT ;  /* 0x0000ffff0c067812 */ /* 0x000fe400078ec0ff */
[--C-:B------:R-:W-:Y:S02]  /*20ae80*/  PRMT R10, R18, 0x3340, R0.reuse ;  /* 0x00003340120a7816 */ /* 0x100fe40000000000 */
[----:B------:R-:W-:-:S02]  /*20ae90*/  PRMT R12, R7, 0x3340, R0 ;  /* 0x00003340070c7816 */ /* 0x000fc40000000000 */
[--C-:B------:R-:W-:Y:S02]  /*20aea0*/  PRMT R11, R5, 0x3340, R6.reuse ;  /* 0x00003340050b7816 */ /* 0x100fe40000000006 */
[----:B------:R-:W-:Y:S02]  /*20aeb0*/  SHF.R.U32.HI R5, RZ, 0x8, R5 ;  /* 0x00000008ff057819 */ /* 0x000fe40000011605 */
[----:B------:R-:W-:Y:S02]  /*20aec0*/  SHF.R.U32.HI R6, RZ, 0x8, R6 ;  /* 0x00000008ff067819 */ /* 0x000fe40000011606 */
[----:B------:R-:W-:Y:S02]  /*20aed0*/  PRMT R10, R8, 0x5410, R10 ;  /* 0x00005410080a7816 */ /* 0x000fe4000000000a */
[----:B------:R-:W-:Y:S02]  /*20aee0*/  SHF.R.U32.HI R3, RZ, 0x8, R3 ;  /* 0x00000008ff037819 */ /* 0x000fe40000011603 */
[----:B------:R-:W-:-:S02]  /*20aef0*/  SHF.R.U32.HI R4, RZ, 0x8, R4 ;  /* 0x00000008ff047819 */ /* 0x000fc40000011604 */
[----:B------:R-:W-:Y:S01]  /*20af00*/  PRMT R11, R11, 0x5410, R12 ;  /* 0x000054100b0b7816 */ /* 0x000fe2000000000c */
[----:B------:R-:W2:Y:S01]  /*20af10*/  LDL.LU R8, [R1+0x51e0] ;  /* 0x0051e00001087983 */ /* 0x000ea20000300800 */
[----:B------:R-:W-:Y:S01]  /*20af20*/  IMAD.X R21, R9, 0x1, R24, P1 ;  /* 0x0000000109157824 */ /* 0x000fe200008e0618 */
[----:B------:R-:W-:Y:S02]  /*20af30*/  LOP3.LUT R5, R5, 0xffff, RZ, 0xc0, !PT ;  /* 0x0000ffff05057812 */ /* 0x000fe400078ec0ff */
[----:B------:R-:W-:Y:S01]  /*20af40*/  LOP3.LUT R6, R6, 0xffff, RZ, 0xc0, !PT ;  /* 0x0000ffff06067812 */ /* 0x000fe200078ec0ff */
[----:B------:R-:W3:Y:S04]  /*20af50*/  LDL.LU R13, [R1+0x2d38] ;  /* 0x002d3800010d7983 */ /* 0x000ee80000300800 */
[----:B------:R0:W-:Y:S01]  /*20af60*/  STL [R1+0x1b78], R10 ;  /* 0x001b780a01007387 */ /* 0x0001e20000100800 */
[----:B------:R-:W-:-:S02]  /*20af70*/  LOP3.LUT R3, R3, 0xffff, RZ, 0xc0, !PT ;  /* 0x0000ffff03037812 */ /* 0x000fc400078ec0ff */
[----:B------:R-:W-:Y:S02]  /*20af80*/  LOP3.LUT R4, R4, 0xffff, RZ, 0xc0, !PT ;  /* 0x0000ffff04047812 */ /* 0x000fe400078ec0ff */
[----:B------:R-:W-:Y:S02]  /*20af90*/  PRMT R5, R5, 0x3340, R6 ;  /* 0x0000334005057816 */ /* 0x000fe40000000006 */
[----:B------:R-:W-:Y:S01]  /*20afa0*/  PRMT R4, R3, 0x3340, R4 ;  /* 0x0000334003047816 */ /* 0x000fe20000000004 */
[----:B0-----:R-:W4:Y:S04]  /*20afb0*/  LDL.LU R10, [R1+0x2e48] ;  /* 0x002e4800010a7983 */ /* 0x001f280000300800 */
[----:B------:R-:W-:Y:S04]  /*20afc0*/  STL [R1+0x1b74], R11 ;  /* 0x001b740b01007387 */ /* 0x000fe80000100800 */
[----:B------:R0:W-:Y:S04]  /*20afd0*/  STL.64 [R1+0xae0], R20 ;  /* 0x000ae01401007387 */ /* 0x0001e80000100a00 */
[----:B------:R-:W4:Y:S04]  /*20afe0*/  LDL.LU R3, [R1+0x291c] ;  /* 0x00291c0001037983 */ /* 0x000f280000300800 */
[----:B------:R1:W-:Y:S01]  /*20aff0*/  STL [R1+0x500], R5 ;  /* 0x0005000501007387 */ /* 0x0003e20000100800 */
[----:B0-----:R-:W-:-:S03]  /*20b000*/  IADD3 R20, P1, R2, R23, RZ ;  /* 0x0000001702147210 */ /* 0x001fc60007f3e0ff */
[----:B-1----:R-:W4:Y:S04]  /*20b010*/  LDL.LU R5, [R1+0x6dc] ;  /* 0x0006dc0001057983 */ /* 0x002f280000300800 */
[----:B------:R0:W-:Y:S01]  /*20b020*/  STL [R1+0x4f4], R4 ;  /* 0x0004f40401007387 */ /* 0x0001e20000100800 */
[----:B------:R-:W-:-:S03]  /*20b030*/  IMAD.X R21, R9, 0x1, R22, P1 ;  /* 0x0000000109157824 */ /* 0x000fc600008e0616 */
[----:B------:R-:W4:Y:S04]  /*20b040*/  LDL.LU R11, [R1+0x7c4] ;  /* 0x0007c400010b7983 */ /* 0x000f280000300800 */
[----:B------:R-:W4:Y:S04]  /*20b050*/  LDL.LU R6, [R1+0x2918] ;  /* 0x0029180001067983 */ /* 0x000f280000300800 */
[----:B0-----:R-:W4:Y:S04]  /*20b060*/  LDL.LU R4, [R1+0x6d8] ;  /* 0x0006d80001047983 */ /* 0x001f280000300800 */
[----:B------:R-:W-:Y:S04]  /*20b070*/  STL [R1+0x7860], R23 ;  /* 0x0078601701007387 */ /* 0x000fe80000100800 */
[----:B------:R0:W-:Y:S04]  /*20b080*/  STL.64 [R1+0xb78], R20 ;  /* 0x000b781401007387 */ /* 0x0001e80000100a00 */
[----:B0-----:R-:W4:Y:S01]  /*20b090*/  LDL.LU.64 R20, [R1+0x7878] ;  /* 0x0078780001147983 */ /* 0x001f220000300a00 */
[----:B------:R-:W-:-:S02]  /*20b0a0*/  SHF.R.U32.HI R18, RZ, 0x8, R18 ;  /* 0x00000008ff127819 */ /* 0x000fc40000011612 */
[----:B------:R-:W-:Y:S01]  /*20b0b0*/  SHF.R.U32.HI R7, RZ, 0x8, R7 ;  /* 0x00000008ff077819 */ /* 0x000fe20000011607 */
[----:B------:R-:W4:Y:S01]  /*20b0c0*/  LDL.LU R12, [R1+0x7c8] ;  /* 0x0007c800010c7983 */ /* 0x000f220000300800 */
[----:B------:R-:W-:Y:S02]  /*20b0d0*/  LOP3.LUT R18, R18, 0xffff, RZ, 0xc0, !PT ;  /* 0x0000ffff12127812 */ /* 0x000fe400078ec0ff */
[----:B------:R-:W-:Y:S02]  /*20b0e0*/  LOP3.LUT R7, R7, 0xffff, RZ, 0xc0, !PT ;  /* 0x0000ffff07077812 */ /* 0x000fe400078ec0ff */
[--C-:B------:R-:W-:Y:S02]  /*20b0f0*/  PRMT R19, R18, 0x3340, R0.reuse ;  /* 0x0000334012137816 */ /* 0x100fe40000000000 */
[----:B------:R-:W-:-:S03]  /*20b100*/  PRMT R18, R7, 0x3340, R0 ;  /* 0x0000334007127816 */ /* 0x000fc60000000000 */
[----:B------:R-:W-:Y:S04]  /*20b110*/  STL [R1+0x334], R19 ;  /* 0x0003341301007387 */ /* 0x000fe80000100800 */
[----:B------:R0:W-:Y:S01]  /*20b120*/  STL [R1+0x330], R18 ;  /* 0x0003301201007387 */ /* 0x0001e20000100800 */
[----:B--2---:R-:W-:Y:S02]  /*20b130*/  LOP3.LUT R8, R8, 0xffff, RZ, 0xc0, !PT ;  /* 0x0000ffff08087812 */ /* 0x004fe400078ec0ff */
[----:B---3--:R-:W-:-:S04]  /*20b140*/  LOP3.LUT R7, R13, 0xffff, RZ, 0xc0, !PT ;  /* 0x0000ffff0d077812 */ /* 0x008fc800078ec0ff */
[----:B0-----:R-:W-:Y:S02]  /*20b150*/  PRMT R18, R7, 0x3340, R0 ;  /* 0x0000334007127816 */ /* 0x001fe40000000000 */
[----:B----4-:R-:W-:-:S04]  /*20b160*/  LOP3.LUT R10, R10, 0xffff, RZ, 0xc0, !PT ;  /* 0x0000ffff0a0a7812 */ /* 0x010fc800078ec0ff */
        /* <DEDUP_REMOVED lines=13> */
[----:B------:R-:W-:Y:S02]  /*20b240*/  PRMT R10, R8, 0x3340, R10 ;  /* 0x00003340080a7816 */ /* 0x000fe4000000000a */
[----:B------:R-:W-:Y:S02]  /*20b250*/  PRMT R8, R7, 0x3340, R0 ;  /* 0x0000334007087816 */ /* 0x000fe40000000000 */
[----:B------:R-:W-:Y:S02]  /*20b260*/  LOP3.LUT R3, R3, 0xffff, RZ, 0xc0, !PT ;  /* 0x0000ffff03037812 */ /* 0x000fe400078ec0ff */
[----:B------:R-:W-:-:S02]  /*20b270*/  LOP3.LUT R7, R5, 0xffff, RZ, 0xc0, !PT ;  /* 0x0000ffff05077812 */ /* 0x000fc400078ec0ff */
[----:B------:R-:W-:Y:S01]  /*20b280*/  LOP3.LUT R11, R11, 0xffff, RZ, 0xc0, !PT ;  /* 0x0000ffff0b0b7812 */ /* 0x000fe200078ec0ff */
[----:B------:R-:W-:Y:S04]  /*20b290*/  STL.64 [R1+0x7868], R20 ;  /* 0x0078681401007387 */ /* 0x000fe80000100a00 */
[----:B------:R0:W-:Y:S04]  /*20b2a0*/  STL [R1+0x4fc], R10 ;  /* 0x0004fc0a01007387 */ /* 0x0001e80000100800 */
[----:B------:R1:W-:Y:S01]  /*20b2b0*/  STL [R1+0x32c], R8 ;  /* 0x00032c0801007387 */ /* 0x0003e20000100800 */
[----:B------:R-:W-:-:S02]  /*20b2c0*/  LOP3.LUT R5, R6, 0xffff, RZ, 0xc0, !PT ;  /* 0x0000ffff06057812 */ /* 0x000fc400078ec0ff */
[----:B------:R-:W-:Y:S02]  /*20b2d0*/  LOP3.LUT R4, R4, 0xffff, RZ, 0xc0, !PT ;  /* 0x0000ffff04047812 */ /* 0x000fe400078ec0ff */
[----:B------:R-:W-:Y:S02]  /*20b2e0*/  LOP3.LUT R6, R12, 0xffff, RZ, 0xc0, !PT ;  /* 0x0000ffff0c067812 */ /* 0x000fe400078ec0ff */
[----:B0-----:R-:W-:Y:S02]  /*20b2f0*/  PRMT R10, R7, 0x3340, R0 ;  /* 0x00003340070a7816 */ /* 0x001fe40000000000 */
[----:B-1----:R-:W-:-:S04]  /*20b300*/  PRMT R8, R3, 0x3340, R11 ;  /* 0x0000334003087816 */ /* 0x002fc8000000000b */
[----:B------:R-:W-:Y:S02]  /*20b310*/  PRMT R12, R8, 0x5410, R10 ;  /* 0x00005410080c7816 */ /* 0x000fe4000000000a */
[----:B------:R-:W-:Y:S02]  /*20b320*/  PRMT R10, R4, 0x3340, R0 ;  /* 0x00003340040a7816 */ /* 0x000fe40000000000 */
[----:B------:R-:W-:-:S04]  /*20b330*/  PRMT R8, R5, 0x3340, R6 ;  /* 0x0000334005087816 */ /* 0x000fc80000000006 */
[----:B------:R-:W-:Y:S01]  /*20b340*/  PRMT R10, R8, 0x5410, R10 ;  /* 0x00005410080a7816 */ /* 0x000fe2000000000a */
[----:B------:R-:W-:Y:S04]  /*20b350*/  STL [R1+0x1b6c], R12 ;  /* 0x001b6c0c01007387 */ /* 0x000fe80000100800 */
[----:B------:R-:W3:Y:S04]  /*20b360*/  LDL.LU R8, [R1+0x858] ;  /* 0x0008580001087983 */ /* 0x000ee80000300800 */
[----:B------:R-:W4:Y:S04]  /*20b370*/  LDL.LU R13, [R1+0x3f4] ;  /* 0x0003f400010d7983 */ /* 0x000f280000300800 */
[----:B------:R0:W-:Y:S01]  /*20b380*/  STL [R1+0x1b68], R10 ;  /* 0x001b680a01007387 */ /* 0x0001e20000100800 */
[----:B------:R-:W-:-:S02]  /*20b390*/  SHF.R.U32.HI R3, RZ, 0x8, R3 ;  /* 0x00000008ff037819 */ /* 0x000fc40000011603 */
[----:B------:R-:W-:Y:S02]  /*20b3a0*/  SHF.R.U32.HI R11, RZ, 0x8, R11 ;  /* 0x00000008ff0b7819 */ /* 0x000fe4000001160b */
[----:B------:R-:W-:Y:S02]  /*20b3b0*/  SHF.R.U32.HI R5, RZ, 0x8, R5 ;  /* 0x00000008ff057819 */ /* 0x000fe40000011605 */
[----:B------:R-:W-:Y:S01]  /*20b3c0*/  SHF.R.U32.HI R6, RZ, 0x8, R6 ;  /* 0x00000008ff067819 */ /* 0x000fe20000011606 */
[----:B0-----:R-:W4:Y:S01]  /*20b3d0*/  LDL.LU R10, [R1+0x768] ;  /* 0x00076800010a7983 */ /* 0x001f220000300800 */
[----:B------:R-:W-:Y:S02]  /*20b3e0*/  LOP3.LUT R3, R3, 0xffff, RZ, 0xc0, !PT ;  /* 0x0000ffff03037812 */ /* 0x000fe400078ec0ff */
[----:B------:R-:W-:Y:S02]  /*20b3f0*/  LOP3.LUT R11, R11, 0xffff, RZ, 0xc0, !PT ;  /* 0x0000ffff0b0b7812 */ /* 0x000fe400078ec0ff */
[----:B------:R-:W-:-:S02]  /*20b400*/  LOP3.LUT R5, R5, 0xffff, RZ, 0xc0, !PT ;  /* 0x0000ffff05057812 */ /* 0x000fc400078ec0ff */
[----:B------:R-:W-:Y:S02]  /*20b410*/  LOP3.LUT R6, R6, 0xffff, RZ, 0xc0, !PT ;  /* 0x0000ffff06067812 */ /* 0x000fe400078ec0ff */
[----:B------:R-:W-:Y:S02]  /*20b420*/  PRMT R12, R3, 0x3340, R11 ;  /* 0x00003340030c7816 */ /* 0x000fe4000000000b */
[----:B------:R-:W-:Y:S02]  /*20b430*/  PRMT R5, R5, 0x3340, R6 ;  /* 0x0000334005057816 */ /* 0x000fe40000000006 */
[----:B------:R-:W-:-:S04]  /*20b440*/  SHF.R.U32.HI R4, RZ, 0x8, R4 ;  /* 0x00000008ff047819 */ /* 0x000fc80000011604 */
[----:B------:R-:W-:-:S04]  /*20b450*/  LOP3.LUT R4, R4, 0xffff, RZ, 0xc0, !PT ;  /* 0x0000ffff04047812 */ /* 0x000fc800078ec0ff */
[----:B------:R-:W-:Y:S02]  /*20b460*/  PRMT R4, R4, 0x3340, R0 ;  /* 0x0000334004047816 */ /* 0x000fe40000000000 */
[----:B--2---:R-:W-:-:S05]  /*20b470*/  IADD3 R20, P1, R2, R19, RZ ;  /* 0x0000001302147210 */ /* 0x004fca0007f3e0ff */
[----:B------:R-:W-:-:S05]  /*20b480*/  IMAD.X R21, R9, 0x1, R18, P1 ;  /* 0x0000000109157824 */ /* 0x000fca00008e0612 */
[----:B------:R0:W-:Y:S04]  /*20b490*/  STL.64 [R1+0xc80], R20 ;  /* 0x000c801401007387 */ /* 0x0001e80000100a00 */
[----:B------:R-:W2:Y:S04]  /*20b4a0*/  LDL.LU R11, [R1+0x5204] ;  /* 0x00520400010b7983 */ /* 0x000ea80000300800 */
[----:B------:R-:W2:Y:S04]  /*20b4b0*/  LDL.LU R3, [R1+0x2d78] ;  /* 0x002d780001037983 */ /* 0x000ea80000300800 */
[----:B------:R-:W-:Y:S04]  /*20b4c0*/  STL [R1+0x4f8], R12 ;  /* 0x0004f80c01007387 */ /* 0x000fe80000100800 */
[----:B------:R1:W-:Y:S01]  /*20b4d0*/  STL [R1+0x4f0], R5 ;  /* 0x0004f00501007387 */ /* 0x0003e20000100800 */
[----:B0-----:R-:W-:-:S03]  /*20b4e0*/  IADD3 R20, P1, R2, R17, RZ ;  /* 0x0000001102147210 */ /* 0x001fc60007f3e0ff */
[----:B-1----:R-:W2:Y:S02]  /*20b4f0*/  LDL.LU R5, [R1+0x2e5c] ;  /* 0x002e5c0001057983 */ /* 0x002ea40000300800 */
[----:B------:R-:W-:-:S05]  /*20b500*/  IMAD.X R21, R9, 0x1, R15, P1 ;  /* 0x0000000109157824 */ /* 0x000fca00008e060f */
[----:B------:R-:W-:Y:S04]  /*20b510*/  STL.64 [R1+0xc48], R20 ;  /* 0x000c481401007387 */ /* 0x000fe80000100a00 */
[----:B------:R-:W2:Y:S04]  /*20b520*/  LDL.LU R6, [R1+0x3f0] ;  /* 0x0003f00001067983 */ /* 0x000ea80000300800 */
[----:B------:R-:W2:Y:S04]  /*20b530*/  LDL.LU R12, [R1+0x868] ;  /* 0x00086800010c7983 */ /* 0x000ea80000300800 */
[----:B------:R0:W-:Y:S04]  /*20b540*/  STL [R1+0x328], R4 ;  /* 0x0003280401007387 */ /* 0x0001e80000100800 */
[----:B0-----:R-:W2:Y:S01]  /*20b550*/  LDL.LU R4, [R1+0x77c] ;  /* 0x00077c0001047983 */ /* 0x001ea20000300800 */
[----:B------:R-:W-:-:S02]  /*20b560*/  SHF.R.U32.HI R7, RZ, 0x8, R7 ;  /* 0x00000008ff077819 */ /* 0x000fc40000011607 */
[----:B------:R-:W-:Y:S02]  /*20b570*/  IADD3 R20, P1, R2, R16, RZ ;  /* 0x0000001002147210 */ /* 0x000fe40007f3e0ff */
[----:B------:R-:W-:-:S03]  /*20b580*/  LOP3.LUT R7, R7, 0xffff, RZ, 0xc0, !PT ;  /* 0x0000ffff07077812 */ /* 0x000fc600078ec0ff */
[----:B------:R-:W-:Y:S01]  /*20b590*/  IMAD.X R21, R9, 0x1, R14, P1 ;  /* 0x0000000109157824 */ /* 0x000fe200008e060e */
[----:B------:R-:W-:Y:S02]  /*20b5a0*/  PRMT R9, R7, 0x3340, R0 ;  /* 0x0000334007097816 */ /* 0x000fe40000000000 */
[----:B---3--:R-:W-:Y:S02]  /*20b5b0*/  LOP3.LUT R8, R8, 0xffff, RZ, 0xc0, !PT ;  /* 0x0000ffff08087812 */ /* 0x008fe400078ec0ff */
[----:B------:R-:W-:Y:S04]  /*20b5c0*/  STL.64 [R1+0xd18], R20 ;  /* 0x000d181401007387 */ /* 0x000fe80000100a00 */
[----:B------:R0:W-:Y:S01]  /*20b5d0*/  STL [R1+0x324], R9 ;  /* 0x0003240901007387 */ /* 0x0001e20000100800 */
[----:B----4-:R-:W-:-:S04]  /*20b5e0*/  LOP3.LUT R7, R13, 0xffff, RZ, 0xc0, !PT ;  /* 0x0000ffff0d077812 */ /* 0x010fc800078ec0ff */
[----:B------:R-:W-:Y:S02]  /*20b5f0*/  PRMT R13, R7, 0x3340, R0 ;  /* 0x00003340070d7816 */ /* 0x000fe40000000000 */
[----:B0-----:R-:W-:Y:S02]  /*20b600*/  LOP3.LUT R9, R10, 0xffff, RZ, 0xc0, !PT ;  /* 0x0000ffff0a097812 */ /* 0x001fe400078ec0ff */
[----:B------:R-:W-:Y:S02]  /*20b610*/  SHF.R.U32.HI R7, RZ, 0x8, R7 ;  /* 0x00000008ff077819 */ /* 0x000fe40000011607 */
[--C-:B------:R-:W-:Y:S02]  /*20b620*/  PRMT R10, R8, 0x3340, R9.reuse ;  /* 0x00003340080a7816 */ /* 0x100fe40000000009 */
[----:B------:R-:W-:Y:S02]  /*20b630*/  SHF.R.U32.HI R8, RZ, 0x8, R8 ;  /* 0x00000008ff087819 */ /* 0x000fe40000011608 */
[----:B------:R-:W-:-:S02]  /*20b640*/  SHF.R.U32.HI R9, RZ, 0x8, R9 ;  /* 0x00000008ff097819 */ /* 0x000fc40000011609 */
[----:B------:R-:W-:Y:S02]  /*20b650*/  LOP3.LUT R7, R7, 0xffff, RZ, 0xc0, !PT ;  /* 0x0000ffff07077812 */ /* 0x000fe400078ec0ff */
[----:B------:R-:W-:Y:S02]  /*20b660*/  LOP3.LUT R8, R8, 0xffff, RZ, 0xc0, !PT ;  /* 0x0000ffff08087812 */ /* 0x000fe400078ec0ff */
[----:B------:R-:W-:Y:S02]  /*20b670*/  LOP3.LUT R9, R9, 0xffff, RZ, 0xc0, !PT ;  /* 0x0000ffff09097812 */ /* 0x000fe400078ec0ff */
[----:B------:R-:W-:Y:S02]  /*20b680*/  PRMT R10, R10, 0x5410, R13 ;  /* 0x000054100a0a7816 */ /* 0x000fe4000000000d */
[----:B------:R-:W-:Y:S02]  /*20b690*/  PRMT R9, R8, 0x3340, R9 ;  /* 0x0000334008097816 */ /* 0x000fe40000000009 */
[----:B------:R-:W-:Y:S01]  /*20b6a0*/  PRMT R8, R7, 0x3340, R0 ;  /* 0x0000334007087816 */ /* 0x000fe20000000000 */
[----:B------:R-:W-:Y:S04]  /*20b6b0*/  STL [R1+0x1b64], R10 ;  /* 0x001b640a01007387 */ /* 0x000fe80000100800 */
[----:B------:R-:W-:Y:S04]  /*20b6c0*/  STL [R1+0x4ec], R9 ;  /* 0x0004ec0901007387 */ /* 0x000fe80000100800 */
[----:B------:R0:W-:Y:S04]  /*20b6d0*/  STL [R1+0x320], R8 ;  /* 0x0003200801007387 */ /* 0x0001e80000100800 */
[----:B0-----:R-:W3:Y:S01]  /*20b6e0*/  LDL.LU R8, [R1+0x5210] ;  /* 0x0052100001087983 */ /* 0x001ee20000300800 */
[----:B------:R-:W-:Y:S01]  /*20b6f0*/  VIADD R2, R2, UR6 ;  /* 0x0000000602027c36 */ /* 0x000fe20008000000 */
[----:B------:R-:W-:Y:S01]  /*20b700*/  ULDC UR6, c[0x0][0x248] ;  /* 0x0000920000067ab9 */ /* 0x000fe20000000800 */
[----:B--2---:R-:W-:-:S02]  /*20b710*/  LOP3.LUT R7, R11, 0xffff, RZ, 0xc0, !PT ;  /* 0x0000ffff0b077812 */ /* 0x004fc400078ec0ff */
[----:B------:R-:W-:Y:S02]  /*20b720*/  LOP3.LUT R23, R3, 0xffff, RZ, 0xc0, !PT ;  /* 0x0000ffff03177812 */ /* 0x000fe400078ec0ff */
[----:B------:R-:W2:Y:S04]  /*20b730*/  LDL.LU R3, [R1+0x2d7c] ;  /* 0x002d7c0001037983 */ /* 0x000ea80000300800 */
[----:B------:R-:W4:Y:S01]  /*20b740*/  LDL.LU R11, [R1+0x2e78] ;  /* 0x002e7800010b7983 */ /* 0x000f220000300800 */
[----:B------:R-:W-:Y:S02]  /*20b750*/  PRMT R10, R23, 0x3340, R0 ;  /* 0x00003340170a7816 */ /* 0x000fe40000000000 */
[----:B------:R-:W-:-:S04]  /*20b760*/  LOP3.LUT R9, R5, 0xffff, RZ, 0xc0, !PT ;  /* 0x0000ffff05097812 */ /* 0x000fc800078ec0ff */
[----:B------:R-:W-:-:S04]  /*20b770*/  PRMT R5, R7, 0x3340, R9 ;  /* 0x0000334007057816 */ /* 0x000fc80000000009 */
[----:B------:R-:W-:Y:S02]  /*20b780*/  PRMT R10, R5, 0x5410, R10 ;  /* 0x00005410050a7816 */ /* 0x000fe4000000000a */
[----:B------:R-:W-:Y:S02]  /*20b790*/  LOP3.LUT R5, R6, 0xffff, RZ, 0xc0, !PT ;  /* 0x0000ffff06057812 */ /* 0x000fe400078ec0ff */
[----:B------:R-:W-:Y:S01]  /*20b7a0*/  LOP3.LUT R6, R12, 0xffff, RZ, 0xc0, !PT ;  /* 0x0000ffff0c067812 */ /* 0x000fe200078ec0ff */
[----:B------:R0:W-:Y:S04]  /*20b7b0*/  STL [R1+0x1b4c], R10 ;  /* 0x001b4c0a01007387 */ /* 0x0001e80000100800 */
[----:B------:R1:W-:Y:S01]  /*20b7c0*/  STL [R1+0x3e8], R5 ;  /* 0x0003e80501007387 */ /* 0x0003e20000100800 */
[----:B------:R-:W-:-:S02]  /*20b7d0*/  LOP3.LUT R4, R4, 0xffff, RZ, 0xc0, !PT ;  /* 0x0000ffff04047812 */ /* 0x000fc400078ec0ff */
[----:B0-----:R-:W-:Y:S02]  /*20b7e0*/  PRMT R10, R5, 0x3340, R0 ;  /* 0x00003340050a7816 */ /* 0x001fe40000000000 */
[----:B-1----:R-:W-:Y:S02]  /*20b7f0*/  PRMT R5, R6, 0x3340, R4 ;  /* 0x0000334006057816 */ /* 0x002fe40000000004 */
[----:B------:R-:W-:Y:S02]  /*20b800*/  IADD3 R12, P1, R2, R27, RZ ;  /* 0x0000001b020c7210 */ /* 0x000fe40007f3e0ff */
[----:B------:R-:W-:Y:S02]  /*20b810*/  PRMT R10, R5, 0x5410, R10 ;  /* 0x00005410050a7816 */ /* 0x000fe4000000000a */
[----:B------:R-:W-:-:S05]  /*20b820*/  SHF.R.S32.HI R5, RZ, 0x1f, R2 ;  /* 0x0000001fff057819 */ /* 0x000fca0000011402 */
[----:B------:R-:W-:Y:S01]  /*20b830*/  IMAD.X R13, R5, 0x1, R26, P1 ;  /* 0x00000001050d7824 */ /* 0x000fe200008e061a */
[----:B------:R0:W-:Y:S04]  /*20b840*/  STL [R1+0x1b60], R10 ;  /* 0x001b600a01007387 */ /* 0x0001e80000100800 */
[----:B------:R1:W-:Y:S01]  /*20b850*/  STL.64 [R1+0xc40], R12 ;  /* 0x000c400c01007387 */ /* 0x0003e20000100a00 */
[----:B0-----:R-:W-:-:S03]  /*20b860*/  SHF.R.U32.HI R10, RZ, 0x8, R6 ;  /* 0x00000008ff0a7819 */ /* 0x001fc60000011606 */
[----:B------:R-:W4:Y:S01]  /*20b870*/  LDL.LU R6, [R1+0x51dc] ;  /* 0x0051dc0001067983 */ /* 0x000f220000300800 */
[----:B-1----:R-:W-:-:S03]  /*20b880*/  SHF.R.U32.HI R13, RZ, 0x8, R4 ;  /* 0x00000008ff0d7819 */ /* 0x002fc60000011604 */
[----:B------:R-:W4:Y:S04]  /*20b890*/  LDL.LU R12, [R1+0x2cfc] ;  /* 0x002cfc00010c7983 */ /* 0x000f280000300800 */
[----:B------:R-:W4:Y:S01]  /*20b8a0*/  LDL.LU R4, [R1+0x2e1c] ;  /* 0x002e1c0001047983 */ /* 0x000f220000300800 */
[----:B------:R-:W-:Y:S02]  /*20b8b0*/  SHF.R.U32.HI R7, RZ, 0x8, R7 ;  /* 0x00000008ff077819 */ /* 0x000fe40000011607 */
[----:B------:R-:W-:Y:S02]  /*20b8c0*/  SHF.R.U32.HI R9, RZ, 0x8, R9 ;  /* 0x00000008ff097819 */ /* 0x000fe40000011609 */
[----:B------:R-:W-:Y:S02]  /*20b8d0*/  LOP3.LUT R10, R10, 0xffff, RZ, 0xc0, !PT ;  /* 0x0000ffff0a0a7812 */ /* 0x000fe400078ec0ff */
[----:B------:R-:W-:-:S02]  /*20b8e0*/  LOP3.LUT R13, R13, 0xffff, RZ, 0xc0, !PT ;  /* 0x0000ffff0d0d7812 */ /* 0x000fc400078ec0ff */
        /* <DEDUP_REMOVED lines=9> */
[----:B0-----:R-:W-:-:S02]  /*20b980*/  PRMT R10, R3, 0x3340, R0 ;  /* 0x00003340030a7816 */ /* 0x001fc40000000000 */
[----:B-1----:R-:W-:-:S04]  /*20b990*/  PRMT R9, R7, 0x3340, R8 ;  /* 0x0000334007097816 */ /* 0x002fc80000000008 */
[----:B------:R-:W-:Y:S02]  /*20b9a0*/  PRMT R9, R9, 0x5410, R10 ;  /* 0x0000541009097816 */ /* 0x000fe4000000000a */
[----:B------:R-:W-:-:S05]  /*20b9b0*/  IADD3 R10, P1, R2, R29, RZ ;  /* 0x0000001d020a7210 */ /* 0x000fca0007f3e0ff */
[----:B------:R-:W-:Y:S01]  /*20b9c0*/  IMAD.X R11, R5, 0x1, R28, P1 ;  /* 0x00000001050b7824 */ /* 0x000fe200008e061c */
[----:B------:R-:W-:Y:S04]  /*20b9d0*/  STL [R1+0x1b48], R9 ;  /* 0x001b480901007387 */ /* 0x000fe80000100800 */
[----:B------:R-:W-:Y:S01]  /*20b9e0*/  STL.64 [R1+0x7858], R28 ;  /* 0x0078581c01007387 */ /* 0x000fe20000100a00 */
[----:B------:R-:W-:-:S03]  /*20b9f0*/  SHF.R.U32.HI R7, RZ, 0x8, R7 ;  /* 0x00000008ff077819 */ /* 0x000fc60000011607 */
[----:B------:R0:W-:Y:S01]  /*20ba00*/  STL.64 [R1+0xd58], R10 ;  /* 0x000d580a01007387 */ /* 0x0001e20000100a00 */
[----:B------:R-:W-:-:S04]  /*20ba10*/  SHF.R.U32.HI R3, RZ, 0x8, R3 ;  /* 0x00000008ff037819 */ /* 0x000fc80000011603 */
[----:B------:R-:W-:Y:S02]  /*20ba20*/  LOP3.LUT R3, R3, 0xffff, RZ, 0xc0, !PT ;  /* 0x0000ffff03037812 */ /* 0x000fe400078ec0ff */
[----:B0-----:R-:W-:Y:S02]  /*20ba30*/  SHF.R.U32.HI R10, RZ, 0x8, R8 ;  /* 0x00000008ff0a7819 */ /* 0x001fe40000011608 */
[----:B------:R-:W-:Y:S02]  /*20ba40*/  LOP3.LUT R8, R7, 0xffff, RZ, 0xc0, !PT ;  /* 0x0000ffff07087812 */ /* 0x000fe400078ec0ff */
[----:B------:R-:W-:Y:S01]  /*20ba50*/  PRMT R3, R3, 0x3340, R0 ;  /* 0x0000334003037816 */ /* 0x000fe20000000000 */
[----:B------:R-:W2:Y:S01]  /*20ba60*/  LDL.LU R7, [R1+0x51d0] ;  /* 0x0051d00001077983 */ /* 0x000ea20000300800 */
[----:B------:R-:W-:-:S03]  /*20ba70*/  LOP3.LUT R10, R10, 0xffff, RZ, 0xc0, !PT ;  /* 0x0000ffff0a0a7812 */ /* 0x000fc600078ec0ff */
[----:B------:R-:W3:Y:S04]  /*20ba80*/  LDL.LU R13, [R1+0x2d28] ;  /* 0x002d2800010d7983 */ /* 0x000ee80000300800 */
[----:B------:R-:W4:Y:S01]  /*20ba90*/  LDL.LU R9, [R1+0x2e2c] ;  /* 0x002e2c0001097983 */ /* 0x000f220000300800 */
[----:B------:R-:W-:Y:S02]  /*20baa0*/  PRMT R8, R8, 0x3340, R10 ;  /* 0x0000334008087816 */ /* 0x000fe4000000000a */
[----:B------:R-:W-:-:S03]  /*20bab0*/  IADD3 R20, P1, R2, R25, RZ ;  /* 0x0000001902147210 */ /* 0x000fc60007f3e0ff */
[----:B------:R-:W-:Y:S04]  /*20bac0*/  STL [R1+0x4e0], R8 ;  /* 0x0004e00801007387 */ /* 0x000fe80000100800 */
[----:B------:R0:W-:Y:S01]  /*20bad0*/  STL [R1+0x31c], R3 ;  /* 0x00031c0301007387 */ /* 0x0001e20000100800 */
[----:B------:R-:W-:Y:S01]  /*20bae0*/  IMAD.X R21, R5, 0x1, R24, P1 ;  /* 0x0000000105157824 */ /* 0x000fe200008e0618 */
[----:B------:R-:W-:Y:S02]  /*20baf0*/  LOP3.LUT R11, R6, 0xffff, RZ, 0xc0, !PT ;  /* 0x0000ffff060b7812 */ /* 0x000fe400078ec0ff */
[----:B------:R-:W-:Y:S02]  /*20bb00*/  LOP3.LUT R10, R12, 0xffff, RZ, 0xc0, !PT ;  /* 0x0000ffff0c0a7812 */ /* 0x000fe400078ec0ff */
[----:B------:R-:W-:-:S02]  /*20bb10*/  LOP3.LUT R29, R4, 0xffff, RZ, 0xc0, !PT ;  /* 0x0000ffff041d7812 */ /* 0x000fc400078ec0ff */
[----:B------:R-:W-:Y:S02]  /*20bb20*/  PRMT R4, R10, 0x3340, R0 ;  /* 0x000033400a047816 */ /* 0x000fe40000000000 */
[----:B0-----:R-:W-:-:S04]  /*20bb30*/  PRMT R3, R11, 0x3340, R29 ;  /* 0x000033400b037816 */ /* 0x001fc8000000001d */
[----:B------:R-:W-:Y:S01]  /*20bb40*/  PRMT R3, R3, 0x5410, R4 ;  /* 0x0000541003037816 */ /* 0x000fe20000000004 */
[----:B------:R-:W-:Y:S04]  /*20bb50*/  STL [R1+0x784c], R25 ;  /* 0x00784c1901007387 */ /* 0x000fe80000100800 */
[----:B------:R-:W-:Y:S04]  /*20bb60*/  STL [R1+0x1b44], R3 ;  /* 0x001b440301007387 */ /* 0x000fe80000100800 */
[----:B------:R0:W-:Y:S01]  /*20bb70*/  STL.64 [R1+0xda0], R20 ;  /* 0x000da01401007387 */ /* 0x0001e20000100a00 */
[----:B------:R-:W-:-:S03]  /*20bb80*/  SHF.R.U32.HI R28, RZ, 0x8, R23 ;  /* 0x00000008ff1c7819 */ /* 0x000fc60000011617 */
[----:B0-----:R-:W4:Y:S04]  /*20bb90*/  LDL.LU.64 R20, [R1+0x7868] ;  /* 0x0078680001147983 */ /* 0x001f280000300a00 */
[----:B------:R-:W4:Y:S04]  /*20bba0*/  LDL.LU R8, [R1+0x2b78] ;  /* 0x002b780001087983 */ /* 0x000f280000300800 */
[----:B------:R-:W4:Y:S04]  /*20bbb0*/  LDL.LU R6, [R1+0x73c] ;  /* 0x00073c0001067983 */ /* 0x000f280000300800 */
[----:B------:R-:W4:Y:S04]  /*20bbc0*/  LDL.LU R12, [R1+0x82c] ;  /* 0x00082c00010c7983 */ /* 0x000f280000300800 */
[----:B------:R-:W4:Y:S04]  /*20bbd0*/  LDL.LU R3, [R1+0x2b6c] ;  /* 0x002b6c0001037983 */ /* 0x000f280000300800 */
[----:B------:R-:W4:Y:S04]  /*20bbe0*/  LDL.LU R4, [R1+0x738] ;  /* 0x0007380001047983 */ /* 0x000f280000300800 */
[----:B------:R0:W-:Y:S04]  /*20bbf0*/  STL [R1+0x7850], R24 ;  /* 0x0078501801007387 */ /* 0x0001e80000100800 */
[----:B------:R-:W4:Y:S01]  /*20bc00*/  LDL.LU R23, [R1+0x7860] ;  /* 0x0078600001177983 */ /* 0x000f220000300800 */
[----:B0-----:R-:W-:-:S03]  /*20bc10*/  SHF.R.U32.HI R24, RZ, 0x8, R11 ;  /* 0x00000008ff187819 */ /* 0x001fc6000001160b */
[----:B------:R-:W4:Y:S01]  /*20bc20*/  LDL.LU R11, [R1+0x830] ;  /* 0x00083000010b7983 */ /* 0x000f220000300800 */
        /* <DEDUP_REMOVED lines=11> */
[----:B---3--:R-:W-:Y:S02]  /*20bce0*/  LOP3.LUT R13, R13, 0xffff, RZ, 0xc0, !PT ;  /* 0x0000ffff0d0d7812 */ /* 0x008fe400078ec0ff */
[----:B----4-:R-:W-:Y:S02]  /*20bcf0*/  LOP3.LUT R9, R9, 0xffff, RZ, 0xc0, !PT ;  /* 0x0000ffff09097812 */ /* 0x010fe400078ec0ff */
[----:B0-----:R-:W-:Y:S01]  /*20bd00*/  PRMT R24, R13, 0x3340, R0 ;  /* 0x000033400d187816 */ /* 0x001fe20000000000 */
[----:B------:R0:W-:Y:S02]  /*20bd10*/  STL [R1+0x280], R13 ;  /* 0x0002800d01007387 */ /* 0x0001e40000100800 */
[----:B0-----:R-:W-:-:S02]  /*20bd20*/  PRMT R13, R7, 0x3340, R9 ;  /* 0x00003340070d7816 */ /* 0x001fc40000000009 */
[----:B------:R-:W-:Y:S02]  /*20bd30*/  SHF.R.U32.HI R7, RZ, 0x8, R7 ;  /* 0x00000008ff077819 */ /* 0x000fe40000011607 */
[----:B------:R-:W-:Y:S02]  /*20bd40*/  SHF.R.U32.HI R9, RZ, 0x8, R9 ;  /* 0x00000008ff097819 */ /* 0x000fe40000011609 */
[----:B------:R-:W-:Y:S02]  /*20bd50*/  PRMT R13, R13, 0x5410, R24 ;  /* 0x000054100d0d7816 */ /* 0x000fe40000000018 */
[----:B------:R-:W-:Y:S02]  /*20bd60*/  LOP3.LUT R7, R7, 0xffff, RZ, 0xc0, !PT ;  /* 0x0000ffff07077812 */ /* 0x000fe400078ec0ff */
[----:B------:R-:W-:-:S04]  /*20bd70*/  LOP3.LUT R9, R9, 0xffff, RZ, 0xc0, !PT ;  /* 0x0000ffff09097812 */ /* 0x000fc800078ec0ff */
[----:B------:R-:W-:Y:S02]  /*20bd80*/  PRMT R7, R7, 0x3340, R9 ;  /* 0x0000334007077816 */ /* 0x000fe40000000009 */
[----:B------:R-:W-:Y:S01]  /*20bd90*/  IADD3 R24, P1, R2, R23, RZ ;  /* 0x0000001702187210 */ /* 0x000fe20007f3e0ff */
[----:B------:R-:W-:Y:S04]  /*20bda0*/  STL [R1+0x7854], R23 ;  /* 0x0078541701007387 */ /* 0x000fe80000100800 */
[----:B------:R0:W-:Y:S01]  /*20bdb0*/  STL [R1+0x1b40], R13 ;  /* 0x001b400d01007387 */ /* 0x0001e20000100800 */
[----:B------:R-:W-:Y:S01]  /*20bdc0*/  IMAD.X R25, R5, 0x1, R22, P1 ;  /* 0x0000000105197824 */ /* 0x000fe200008e0616 */
[----:B------:R-:W-:Y:S02]  /*20bdd0*/  LOP3.LUT R6, R6, 0xffff, RZ, 0xc0, !PT ;  /* 0x0000ffff06067812 */ /* 0x000fe400078ec0ff */
[----:B------:R-:W-:-:S02]  /*20bde0*/  LOP3.LUT R12, R12, 0xffff, RZ, 0xc0, !PT ;  /* 0x0000ffff0c0c7812 */ /* 0x000fc400078ec0ff */
[----:B------:R-:W-:Y:S01]  /*20bdf0*/  STL.64 [R1+0xdc8], R24 ;  /* 0x000dc81801007387 */ /* 0x000fe20000100a00 */
[----:B0-----:R-:W-:Y:S02]  /*20be00*/  PRMT R13, R10, 0x3340, R0 ;  /* 0x000033400a0d7816 */ /* 0x001fe40000000000 */
[----:B------:R-:W-:Y:S02]  /*20be10*/  LOP3.LUT R10, R8, 0xffff, RZ, 0xc0, !PT ;  /* 0x0000ffff080a7812 */ /* 0x000fe400078ec0ff */
[----:B------:R-:W-:Y:S01]  /*20be20*/  LOP3.LUT R8, R3, 0xffff, RZ, 0xc0, !PT ;  /* 0x0000ffff03087812 */ /* 0x000fe200078ec0ff */
[----:B------:R-:W-:Y:S04]  /*20be30*/  STL [R1+0x314], R13 ;  /* 0x0003140d01007387 */ /* 0x000fe80000100800 */
[----:B------:R0:W-:Y:S01]  /*20be40*/  STL [R1+0x570], R7 ;  /* 0x0005700701007387 */ /* 0x0001e20000100800 */
[----:B------:R-:W-:-:S02]  /*20be50*/  PRMT R3, R10, 0x3340, R12 ;  /* 0x000033400a037816 */ /* 0x000fc4000000000c */
[----:B------:R-:W-:Y:S02]  /*20be60*/  LOP3.LUT R9, R11, 0xffff, RZ, 0xc0, !PT ;  /* 0x0000ffff0b097812 */ /* 0x000fe400078ec0ff */
[----:B0-----:R-:W-:-:S04]  /*20be70*/  PRMT R7, R6, 0x3340, R0 ;  /* 0x0000334006077816 */ /* 0x001fc80000000000 */
[----:B------:R-:W-:Y:S02]  /*20be80*/  PRMT R11, R3, 0x5410, R7 ;  /* 0x00005410030b7816 */ /* 0x000fe40000000007 */
[----:B------:R-:W2:Y:S04]  /*20be90*/  LDL.LU R7, [R1+0x1010] ;  /* 0x0010100001077983 */ /* 0x000ea80000300800 */
[----:B------:R-:W3:Y:S04]  /*20bea0*/  LDL.LU R3, [R1+0x6e8] ;  /* 0x0006e80001037983 */ /* 0x000ee80000300800 */
[----:B------:R0:W-:Y:S04]  /*20beb0*/  STL [R1+0x1b3c], R11 ;  /* 0x001b3c0b01007387 */ /* 0x0001e80000100800 */
[----:B0-----:R-:W4:Y:S01]  /*20bec0*/  LDL.LU R11, [R1+0x7dc] ;  /* 0x0007dc00010b7983 */ /* 0x001f220000300800 */
[----:B------:R-:W-:-:S02]  /*20bed0*/  PRMT R13, R8, 0x3340, R9 ;  /* 0x00003340080d7816 */ /* 0x000fc40000000009 */
[----:B------:R-:W-:Y:S02]  /*20bee0*/  SHF.R.U32.HI R10, RZ, 0x8, R10 ;  /* 0x00000008ff0a7819 */ /* 0x000fe4000001160a */
[----:B------:R-:W-:Y:S02]  /*20bef0*/  SHF.R.U32.HI R12, RZ, 0x8, R12 ;  /* 0x00000008ff0c7819 */ /* 0x000fe4000001160c */
[----:B------:R-:W-:Y:S02]  /*20bf00*/  SHF.R.U32.HI R8, RZ, 0x8, R8 ;  /* 0x00000008ff087819 */ /* 0x000fe40000011608 */
[----:B------:R-:W-:Y:S02]  /*20bf10*/  SHF.R.U32.HI R9, RZ, 0x8, R9 ;  /* 0x00000008ff097819 */ /* 0x000fe40000011609 */
[----:B------:R-:W-:Y:S02]  /*20bf20*/  LOP3.LUT R4, R4, 0xffff, RZ, 0xc0, !PT ;  /* 0x0000ffff04047812 */ /* 0x000fe400078ec0ff */
[----:B------:R-:W-:-:S02]  /*20bf30*/  IADD3 R24, P1, R2, R21, RZ ;  /* 0x0000001502187210 */ /* 0x000fc40007f3e0ff */
[----:B------:R-:W-:Y:S02]  /*20bf40*/  LOP3.LUT R10, R10, 0xffff, RZ, 0xc0, !PT ;  /* 0x0000ffff0a0a7812 */ /* 0x000fe400078ec0ff */
[----:B------:R-:W-:Y:S02]  /*20bf50*/  LOP3.LUT R12, R12, 0xffff, RZ, 0xc0, !PT ;  /* 0x0000ffff0c0c7812 */ /* 0x000fe400078ec0ff */
[----:B------:R-:W-:Y:S02]  /*20bf60*/  LOP3.LUT R8, R8, 0xffff, RZ, 0xc0, !PT ;  /* 0x0000ffff08087812 */ /* 0x000fe400078ec0ff */
[----:B------:R-:W-:Y:S02]  /*20bf70*/  LOP3.LUT R9, R9, 0xffff, RZ, 0xc0, !PT ;  /* 0x0000ffff09097812 */ /* 0x000fe400078ec0ff */
[----:B------:R-:W-:Y:S02]  /*20bf80*/  PRMT R23, R4, 0x3340, R0 ;  /* 0x0000334004177816 */ /* 0x000fe40000000000 */
[----:B------:R-:W-:Y:S01]  /*20bf90*/  PRMT R12, R10, 0x3340, R12 ;  /* 0x000033400a0c7816 */ /* 0x000fe2000000000c */
[----:B------:R-:W-:Y:S01]  /*20bfa0*/  IMAD.X R25, R5, 0x1, R20, P1 ;  /* 0x0000000105197824 */ /* 0x000fe200008e0614 */
[----:B------:R-:W-:-:S02]  /*20bfb0*/  PRMT R10, R8, 0x3340, R9 ;  /* 0x00003340080a7816 */ /* 0x000fc40000000009 */
[----:B------:R-:W-:Y:S02]  /*20bfc0*/  IADD3 R8, P1, R2, R19, RZ ;  /* 0x0000001302087210 */ /* 0x000fe40007f3e0ff */
[----:B------:R-:W-:Y:S02]  /*20bfd0*/  PRMT R13, R13, 0x5410, R23 ;  /* 0x000054100d0d7816 */ /* 0x000fe40000000017 */
[----:B------:R-:W-:Y:S01]  /*20bfe0*/  SHF.R.U32.HI R4, RZ, 0x8, R4 ;  /* 0x00000008ff047819 */ /* 0x000fe20000011604 */
[----:B------:R-:W-:Y:S02]  /*20bff0*/  IMAD.X R9, R5, 0x1, R18, P1 ;  /* 0x0000000105097824 */ /* 0x000fe400008e0612 */
[----:B------:R0:W-:Y:S04]  /*20c000*/  STL [R1+0x1b38], R13 ;  /* 0x001b380d01007387 */ /* 0x0001e80000100800 */
[----:B------:R-:W-:Y:S04]  /*20c010*/  STL.64 [R1+0xdc0], R24 ;  /* 0x000dc01801007387 */ /* 0x000fe80000100a00 */
[----:B------:R-:W-:Y:S04]  /*20c020*/  STL [R1+0x4dc], R12 ;  /* 0x0004dc0c01007387 */ /* 0x000fe80000100800 */
[----:B------:R1:W-:Y:S04]  /*20c030*/  STL [R1+0x4d0], R10 ;  /* 0x0004d00a01007387 */ /* 0x0003e80000100800 */
[----:B------:R1:W-:Y:S01]  /*20c040*/  STL.64 [R1+0xeb8], R8 ;  /* 0x000eb80801007387 */ /* 0x0003e20000100a00 */
[----:B------:R-:W-:-:S03]  /*20c050*/  LOP3.LUT R4, R4, 0xffff, RZ, 0xc0, !PT ;  /* 0x0000ffff04047812 */ /* 0x000fc600078ec0ff */
[----:B0-----:R-:W4:Y:S04]  /*20c060*/  LDL.LU R13, [R1+0x1014] ;  /* 0x00101400010d7983 */ /* 0x001f280000300800 */
[----:B-1----:R-:W4:Y:S01]  /*20c070*/  LDL.LU R10, [R1+0x6f4] ;  /* 0x0006f400010a7983 */ /* 0x002f220000300800 */
[----:B------:R-:W-:-:S03]  /*20c080*/  PRMT R23, R4, 0x3340, R0 ;  /* 0x0000334004177816 */ /* 0x000fc60000000000 */
[----:B------:R-:W4:Y:S01]  /*20c090*/  LDL.LU R8, [R1+0x7e0] ;  /* 0x0007e00001087983 */ /* 0x000f220000300800 */
[----:B------:R-:W-:-:S03]  /*20c0a0*/  SHF.R.U32.HI R9, RZ, 0x8, R6 ;  /* 0x00000008ff097819 */ /* 0x000fc60000011606 */
[----:B------:R-:W4:Y:S04]  /*20c0b0*/  LDL.LU R6, [R1+0x5254] ;  /* 0x0052540001067983 */ /* 0x000f280000300800 */
[----:B------:R-:W4:Y:S04]  /*20c0c0*/  LDL.LU R12, [R1+0x2dfc] ;  /* 0x002dfc00010c7983 */ /* 0x000f280000300800 */
[----:B------:R-:W4:Y:S01]  /*20c0d0*/  LDL.LU R4, [R1+0x51b8] ;  /* 0x0051b80001047983 */ /* 0x000f220000300800 */
[----:B------:R-:W-:-:S04]  /*20c0e0*/  LOP3.LUT R9, R9, 0xffff, RZ, 0xc0, !PT ;  /* 0x0000ffff09097812 */ /* 0x000fc800078ec0ff */
[----:B------:R-:W-:Y:S01]  /*20c0f0*/  PRMT R9, R9, 0x3340, R0 ;  /* 0x0000334009097816 */ /* 0x000fe20000000000 */
[----:B------:R0:W-:Y:S04]  /*20c100*/  STL [R1+0x310], R23 ;  /* 0x0003101701007387 */ /* 0x0001e80000100800 */
[----:B------:R4:W-:Y:S01]  /*20c110*/  STL [R1+0x30c], R9 ;  /* 0x00030c0901007387 */ /* 0x0009e20000100800 */
[----:B------:R-:W-:-:S05]  /*20c120*/  IADD3 R24, P1, R2, R17, RZ ;  /* 0x0000001102187210 */ /* 0x000fca0007f3e0ff */
[----:B------:R-:W-:Y:S01]  /*20c130*/  IMAD.X R25, R5, 0x1, R15, P1 ;  /* 0x0000000105197824 */ /* 0x000fe200008e060f */
[----:B--2---:R-:W-:Y:S02]  /*20c140*/  LOP3.LUT R7, R7, 0xffff, RZ, 0xc0, !PT ;  /* 0x0000ffff07077812 */ /* 0x004fe400078ec0ff */
[----:B---3--:R-:W-:-:S04]  /*20c150*/  LOP3.LUT R3, R3, 0xffff, RZ, 0xc0, !PT ;  /* 0x0000ffff03037812 */ /* 0x008fc800078ec0ff */
[----:B0-----:R-:W-:Y:S02]  /*20c160*/  PRMT R23, R3, 0x3340, R0 ;  /* 0x0000334003177816 */ /* 0x001fe40000000000 */
[----:B----4-:R-:W-:-:S04]  /*20c170*/  LOP3.LUT R9, R11, 0xffff, RZ, 0xc0, !PT ;  /* 0x0000ffff0b097812 */ /* 0x010fc800078ec0ff */
[----:B------:R-:W-:Y:S02]  /*20c180*/  PRMT R11, R7, 0x3340, R9 ;  /* 0x00003340070b7816 */ /* 0x000fe40000000009 */
[----:B------:R-:W-:Y:S02]  /*20c190*/  SHF.R.U32.HI R7, RZ, 0x8, R7 ;  /* 0x00000008ff077819 */ /* 0x000fe40000011607 */
[----:B------:R-:W-:Y:S02]  /*20c1a0*/  SHF.R.U32.HI R9, RZ, 0x8, R9 ;  /* 0x00000008ff097819 */ /* 0x000fe40000011609 */
[----:B------:R-:W-:Y:S02]  /*20c1b0*/  LOP3.LUT R7, R7, 0xffff, RZ, 0xc0, !PT ;  /* 0x0000ffff07077812 */ /* 0x000fe400078ec0ff */
[----:B------:R-:W-:Y:S02]  /*20c1c0*/  LOP3.LUT R9, R9, 0xffff, RZ, 0xc0, !PT ;  /* 0x0000ffff09097812 */ /* 0x000fe400078ec0ff */
[----:B------:R-:W-:-:S02]  /*20c1d0*/  PRMT R11, R11, 0x5410, R23 ;  /* 0x000054100b0b7816 */ /* 0x000fc40000000017 */
[----:B------:R-:W-:-:S03]  /*20c1e0*/  PRMT R7, R7, 0x3340, R9 ;  /* 0x0000334007077816 */ /* 0x000fc60000000009 */
[----:B------:R-:W-:Y:S04]  /*20c1f0*/  STL [R1+0x1b34], R11 ;  /* 0x001b340b01007387 */ /* 0x000fe80000100800 */
[----:B------:R-:W-:Y:S04]  /*20c200*/  STL.64 [R1+0xf28], R24 ;  /* 0x000f281801007387 */ /* 0x000fe80000100a00 */
[----:B------:R0:W-:Y:S02]  /*20c210*/  STL [R1+0x4d8], R7 ;  /* 0x0004d80701007387 */ /* 0x0001e40000100800 */
[----:B0-----:R-:W-:-:S02]  /*20c220*/  SHF.R.U32.HI R7, RZ, 0x8, R3 ;  /* 0x00000008ff077819 */ /* 0x001fc40000011603 */
[----:B------:R-:W-:Y:S02]  /*20c230*/  IADD3 R24, P1, R2, R16, RZ ;  /* 0x0000001002187210 */ /* 0x000fe40007f3e0ff */
[----:B------:R-:W-:-:S03]  /*20c240*/  LOP3.LUT R7, R7, 0xffff, RZ, 0xc0, !PT ;  /* 0x0000ffff07077812 */ /* 0x000fc600078ec0ff */
[----:B------:R-:W-:Y:S02]  /*20c250*/  IMAD.X R25, R5, 0x1, R14, P1 ;  /* 0x0000000105197824 */ /* 0x000fe400008e060e */
[----:B------:R-:W2:Y:S04]  /*20c260*/  LDL.LU R5, [R1+0x2e08] ;  /* 0x002e080001057983 */ /* 0x000ea80000300800 */
[----:B------:R-:W3:Y:S01]  /*20c270*/  LDL.LU R11, [R1+0x525c] ;  /* 0x00525c00010b7983 */ /* 0x000ee20000300800 */
[----:B------:R-:W-:-:S03]  /*20c280*/  PRMT R7, R7, 0x3340, R0 ;  /* 0x0000334007077816 */ /* 0x000fc60000000000 */
[----:B------:R-:W-:Y:S04]  /*20c290*/  STL.64 [R1+0xf88], R24 ;  /* 0x000f881801007387 */ /* 0x000fe80000100a00 */
[----:B------:R-:W4:Y:S01]  /*20c2a0*/  LDL.LU R3, [R1+0x51c0] ;  /* 0x0051c00001037983 */ /* 0x000f220000300800 */
[----:B------:R-:W-:-:S03]  /*20c2b0*/  LOP3.LUT R9, R13, 0xffff, RZ, 0xc0, !PT ;  /* 0x0000ffff0d097812 */ /* 0x000fc600078ec0ff */
[----:B------:R0:W-:Y:S01]  /*20c2c0*/  STL [R1+0x308], R7 ;  /* 0x0003080701007387 */ /* 0x0001e20000100800 */
[----:B------:R-:W-:Y:S02]  /*20c2d0*/  LOP3.LUT R13, R10, 0xffff, RZ, 0xc0, !PT ;  /* 0x0000ffff0a0d7812 */ /* 0x000fe400078ec0ff */
[----:B------:R-:W-:Y:S02]  /*20c2e0*/  LOP3.LUT R6, R6, 0xffff, RZ, 0xc0, !PT ;  /* 0x0000ffff06067812 */ /* 0x000fe400078ec0ff */
[----:B------:R-:W-:Y:S02]  /*20c2f0*/  LOP3.LUT R4, R4, 0xffff, RZ, 0xc0, !PT ;  /* 0x0000ffff04047812 */ /* 0x000fe400078ec0ff */
[----:B0-----:R-:W-:Y:S02]  /*20c300*/  LOP3.LUT R7, R8, 0xffff, RZ, 0xc0, !PT ;  /* 0x0000ffff08077812 */ /* 0x001fe400078ec0ff */
[----:B------:R-:W-:Y:S02]  /*20c310*/  LOP3.LUT R8, R12, 0xffff, RZ, 0xc0, !PT ;  /* 0x0000ffff0c087812 */ /* 0x000fe400078ec0ff */
[----:B------:R-:W-:-:S02]  /*20c320*/  PRMT R12, R13, 0x3340, R0 ;  /* 0x000033400d0c7816 */ /* 0x000fc40000000000 */
[----:B------:R-:W-:Y:S01]  /*20c330*/  PRMT R10, R9, 0x3340, R7 ;  /* 0x00003340090a7816 */ /* 0x000fe20000000007 */
[----:B------:R0:W-:Y:S03]  /*20c340*/  STL [R1+0x77fc], R13 ;  /* 0x0077fc0d01007387 */ /* 0x0001e60000100800 */
[----:B0-----:R-:W-:Y:S02]  /*20c350*/  PRMT R13, R10, 0x5410, R12 ;  /* 0x000054100a0d7816 */ /* 0x001fe4000000000c */
[----:B------:R-:W-:Y:S02]  /*20c360*/  PRMT R12, R8, 0x3340, R0 ;  /* 0x00003340080c7816 */ /* 0x000fe40000000000 */
[----:B------:R-:W-:-:S04]  /*20c370*/  PRMT R10, R6, 0x3340, R4 ;  /* 0x00003340060a7816 */ /* 0x000fc80000000004 */
[----:B------:R-:W-:Y:S01]  /*20c380*/  PRMT R12, R10, 0x5410, R12 ;  /* 0x000054100a0c7816 */ /* 0x000fe2000000000c */
[----:B------:R0:W-:Y:S01]  /*20c390*/  STL [R1+0x1b30], R13 ;  /* 0x001b300d01007387 */ /* 0x0001e20000100800 */
[----:B------:R-:W-:Y:S02]  /*20c3a0*/  SHF.R.U32.HI R10, RZ, 0x8, R9 ;  /* 0x00000008ff0a7819 */ /* 0x000fe40000011609 */
[----:B------:R-:W-:Y:S01]  /*20c3b0*/  SHF.R.U32.HI R9, RZ, 0x8, R4 ;  /* 0x00000008ff097819 */ /* 0x000fe20000011604 */
[----:B------:R1:W-:Y:S01]  /*20c3c0*/  STL [R1+0x1b14], R12 ;  /* 0x001b140c01007387 */ /* 0x0003e20000100800 */
[----:B0-----:R-:W-:Y:S02]  /*20c3d0*/  SHF.R.U32.HI R13, RZ, 0x8, R7 ;  /* 0x00000008ff0d7819 */ /* 0x001fe40000011607 */
[----:B------:R-:W-:Y:S02]  /*20c3e0*/  SHF.R.U32.HI R7, RZ, 0x8, R6 ;  /* 0x00000008ff077819 */ /* 0x000fe40000011606 */
[----:B------:R-:W4:Y:S04]  /*20c3f0*/  LDL.LU R6, [R1+0x5214] ;  /* 0x0052140001067983 */ /* 0x000f280000300800 */
[----:B-1----:R-:W4:Y:S04]  /*20c400*/  LDL.LU R12, [R1+0x2d8c] ;  /* 0x002d8c00010c7983 */ /* 0x002f280000300800 */
[----:B------:R-:W4:Y:S01]  /*20c410*/  LDL.LU R4, [R1+0x2e88] ;  /* 0x002e880001047983 */ /* 0x000f220000300800 */
[----:B------:R-:W-:-:S02]  /*20c420*/  LOP3.LUT R10, R10, 0xffff, RZ, 0xc0, !PT ;  /* 0x0000ffff0a0a7812 */ /* 0x000fc400078ec0ff */
        /* <DEDUP_REMOVED lines=8> */
[----:B------:R-:W-:-:S04]  /*20c4b0*/  LOP3.LUT R8, R8, 0xffff, RZ, 0xc0, !PT ;  /* 0x0000ffff08087812 */ /* 0x000fc800078ec0ff */
[--C-:B------:R-:W-:Y:S02]  /*20c4c0*/  PRMT R8, R8, 0x3340, R0.reuse ;  /* 0x0000334008087816 */ /* 0x100fe40000000000 */
[----:B--2---:R-:W-:Y:S02]  /*20c4d0*/  LOP3.LUT R24, R5, 0xffff, RZ, 0xc0, !PT ;  /* 0x0000ffff05187812 */ /* 0x004fe400078ec0ff */
[----:B---3--:R-:W-:Y:S02]  /*20c4e0*/  LOP3.LUT R5, R11, 0xffff, RZ, 0xc0, !PT ;  /* 0x0000ffff0b057812 */ /* 0x008fe400078ec0ff */
[----:B----4-:R-:W-:Y:S01]  /*20c4f0*/  LOP3.LUT R7, R3, 0xffff, RZ, 0xc0, !PT ;  /* 0x0000ffff03077812 */ /* 0x010fe200078ec0ff */
[----:B------:R-:W-:Y:S01]  /*20c500*/  VIADD R3, R2, UR6 ;  /* 0x0000000602037c36 */ /* 0x000fe20008000000 */
[----:B------:R-:W-:Y:S01]  /*20c510*/  PRMT R9, R24, 0x3340, R0 ;  /* 0x0000334018097816 */ /* 0x000fe20000000000 */
[----:B------:R-:W-:Y:S01]  /*20c520*/  ULDC UR6, c[0x0][0x248] ;  /* 0x0000920000067ab9 */ /* 0x000fe20000000800 */
[----:B------:R-:W-:-:S02]  /*20c530*/  PRMT R2, R5, 0x3340, R7 ;  /* 0x0000334005027816 */ /* 0x000fc40000000007 */
[----:B------:R-:W-:Y:S02]  /*20c540*/  IADD3 R10, P1, R3, R27, RZ ;  /* 0x0000001b030a7210 */ /* 0x000fe40007f3e0ff */
[----:B------:R-:W-:Y:S02]  /*20c550*/  PRMT R9, R2, 0x5410, R9 ;  /* 0x0000541002097816 */ /* 0x000fe40000000009 */
[----:B------:R-:W-:Y:S02]  /*20c560*/  SHF.R.S32.HI R2, RZ, 0x1f, R3 ;  /* 0x0000001fff027819 */ /* 0x000fe40000011403 */
[----:B------:R-:W-:Y:S02]  /*20c570*/  SHF.R.U32.HI R5, RZ, 0x8, R5 ;  /* 0x00000008ff057819 */ /* 0x000fe40000011605 */
[----:B------:R-:W-:Y:S01]  /*20c580*/  SHF.R.U32.HI R7, RZ, 0x8, R7 ;  /* 0x00000008ff077819 */ /* 0x000fe20000011607 */
[----:B------:R-:W-:Y:S01]  /*20c590*/  IMAD.X R11, R2, 0x1, R26, P1 ;  /* 0x00000001020b7824 */ /* 0x000fe200008e061a */
[----:B------:R-:W-:-:S02]  /*20c5a0*/  LOP3.LUT R5, R5, 0xffff, RZ, 0xc0, !PT ;  /* 0x0000ffff05057812 */ /* 0x000fc400078ec0ff */
[----:B------:R-:W-:Y:S01]  /*20c5b0*/  LOP3.LUT R7, R7, 0xffff, RZ, 0xc0, !PT ;  /* 0x0000ffff07077812 */ /* 0x000fe200078ec0ff */
[----:B------:R0:W-:Y:S04]  /*20c5c0*/  STL [R1+0x1b10], R9 ;  /* 0x001b100901007387 */ /* 0x0001e80000100800 */
[----:B------:R1:W-:Y:S04]  /*20c5d0*/  STL.64 [R1+0xeb0], R10 ;  /* 0x000eb00a01007387 */ /* 0x0003e80000100a00 */
[----:B------:R-:W2:Y:S01]  /*20c5e0*/  LDL.LU R25, [R1+0x5218] ;  /* 0x0052180001197983 */ /* 0x000ea20000300800 */
[----:B------:R-:W-:-:S03]  /*20c5f0*/  PRMT R5, R5, 0x3340, R7 ;  /* 0x0000334005057816 */ /* 0x000fc60000000007 */
[----:B------:R-:W3:Y:S04]  /*20c600*/  LDL.LU R13, [R1+0x2dcc] ;  /* 0x002dcc00010d7983 */ /* 0x000ee80000300800 */
[----:B0-----:R-:W4:Y:S04]  /*20c610*/  LDL.LU R9, [R1+0x2f0c] ;  /* 0x002f0c0001097983 */ /* 0x001f280000300800 */
[----:B------:R-:W-:Y:S04]  /*20c620*/  STL [R1+0x304], R8 ;  /* 0x0003040801007387 */ /* 0x000fe80000100800 */
[----:B------:R0:W-:Y:S01]  /*20c630*/  STL [R1+0x4c8], R5 ;  /* 0x0004c80501007387 */ /* 0x0001e20000100800 */
[----:B-1----:R-:W-:Y:S01]  /*20c640*/  VIADD R11, R3, UR6 ;  /* 0x00000006030b7c36 */ /* 0x002fe20008000000 */
[----:B------:R-:W-:Y:S01]  /*20c650*/  ULDC UR6, c[0x0][0x228] ;  /* 0x00008a0000067ab9 */ /* 0x000fe20000000800 */
[----:B------:R-:W-:-:S02]  /*20c660*/  LOP3.LUT R6, R6, 0xffff, RZ, 0xc0, !PT ;  /* 0x0000ffff06067812 */ /* 0x000fc400078ec0ff */
[----:B------:R-:W-:Y:S02]  /*20c670*/  LOP3.LUT R12, R12, 0xffff, RZ, 0xc0, !PT ;  /* 0x0000ffff0c0c7812 */ /* 0x000fe400078ec0ff */
[----:B0-----:R-:W-:Y:S02]  /*20c680*/  LOP3.LUT R5, R4, 0xffff, RZ, 0xc0, !PT ;  /* 0x0000ffff04057812 */ /* 0x001fe400078ec0ff */
[----:B------:R-:W-:Y:S02]  /*20c690*/  PRMT R7, R12, 0x3340, R0 ;  /* 0x000033400c077816 */ /* 0x000fe40000000000 */
[----:B------:R-:W-:-:S04]  /*20c6a0*/  PRMT R4, R6, 0x3340, R5 ;  /* 0x0000334006047816 */ /* 0x000fc80000000005 */
[----:B------:R-:W-:Y:S02]  /*20c6b0*/  PRMT R4, R4, 0x5410, R7 ;  /* 0x0000541004047816 */ /* 0x000fe40000000007 */
[----:B------:R-:W-:-:S03]  /*20c6c0*/  IADD3 R28, P1, R11, R27, RZ ;  /* 0x0000001b0b1c7210 */ /* 0x000fc60007f3e0ff */
[----:B------:R0:W-:Y:S02]  /*20c6d0*/  STL [R1+0x1b0c], R4 ;  /* 0x001b0c0401007387 */ /* 0x0001e40000100800 */
[----:B0-----:R-:W-:-:S05]  /*20c6e0*/  SHF.R.S32.HI R4, RZ, 0x1f, R11 ;  /* 0x0000001fff047819 */ /* 0x001fca000001140b */
[----:B------:R-:W-:-:S05]  /*20c6f0*/  IMAD.X R29, R4, 0x1, R26, P1 ;  /* 0x00000001041d7824 */ /* 0x000fca00008e061a */
[----:B------:R0:W-:Y:S04]  /*20c700*/  STL.64 [R1+0x1010], R28 ;  /* 0x0010101c01007387 */ /* 0x0001e80000100a00 */
[----:B0-----:R-:W4:Y:S01]  /*20c710*/  LDL.LU.64 R28, [R1+0x7858] ;  /* 0x00785800011c7983 */ /* 0x001f220000300a00 */
[----:B------:R-:W-:Y:S02]  /*20c720*/  SHF.R.U32.HI R27, RZ, 0x8, R6 ;  /* 0x00000008ff1b7819 */ /* 0x000fe40000011606 */
[----:B------:R-:W-:Y:S02]  /*20c730*/  SHF.R.U32.HI R26, RZ, 0x8, R5 ;  /* 0x00000008ff1a7819 */ /* 0x000fe40000011605 */
[----:B------:R-:W-:Y:S01]  /*20c740*/  SHF.R.U32.HI R23, RZ, 0x8, R12 ;  /* 0x00000008ff177819 */ /* 0x000fe2000001160c */
[----:B------:R-:W4:Y:S01]  /*20c750*/  LDL.LU R5, [R1+0x2bfc] ;  /* 0x002bfc0001057983 */ /* 0x000f220000300800 */
[----:B------:R-:W-:-:S02]  /*20c760*/  LOP3.LUT R27, R27, 0xffff, RZ, 0xc0, !PT ;  /* 0x0000ffff1b1b7812 */ /* 0x000fc400078ec0ff */
[----:B------:R-:W-:Y:S02]  /*20c770*/  LOP3.LUT R26, R26, 0xffff, RZ, 0xc0, !PT ;  /* 0x0000ffff1a1a7812 */ /* 0x000fe400078ec0ff */
[----:B------:R-:W-:Y:S01]  /*20c780*/  LOP3.LUT R23, R23, 0xffff, RZ, 0xc0, !PT ;  /* 0x0000ffff17177812 */ /* 0x000fe200078ec0ff */
[----:B------:R-:W4:Y:S04]  /*20c790*/  LDL.LU R7, [R1+0x7a8] ;  /* 0x0007a80001077983 */ /* 0x000f280000300800 */
[----:B------:R-:W4:Y:S01]  /*20c7a0*/  LDL.LU R10, [R1+0x2908] ;  /* 0x00290800010a7983 */ /* 0x000f220000300800 */
[----:B------:R-:W-:-:S03]  /*20c7b0*/  PRMT R27, R27, 0x3340, R26 ;  /* 0x000033401b1b7816 */ /* 0x000fc6000000001a */
[----:B------:R-:W4:Y:S01]  /*20c7c0*/  LDL.LU R6, [R1+0x2c08] ;  /* 0x002c080001067983 */ /* 0x000f220000300800 */
[----:B------:R-:W-:-:S03]  /*20c7d0*/  PRMT R26, R23, 0x3340, R0 ;  /* 0x00003340171a7816 */ /* 0x000fc60000000000 */
[----:B------:R-:W4:Y:S04]  /*20c7e0*/  LDL.LU R8, [R1+0x7ac] ;  /* 0x0007ac0001087983 */ /* 0x000f280000300800 */
[----:B------:R-:W4:Y:S04]  /*20c7f0*/  LDL.LU R12, [R1+0x290c] ;  /* 0x00290c00010c7983 */ /* 0x000f280000300800 */
[----:B------:R-:W4:Y:S04]  /*20c800*/  LDL.LU R23, [R1+0x7854] ;  /* 0x0078540001177983 */ /* 0x000f280000300800 */
[----:B------:R-:W-:Y:S04]  /*20c810*/  STL [R1+0x4c4], R27 ;  /* 0x0004c41b01007387 */ /* 0x000fe80000100800 */
[----:B------:R0:W-:Y:S01]  /*20c820*/  STL [R1+0x300], R26 ;  /* 0x0003001a01007387 */ /* 0x0001e20000100800 */
[----:B--2---:R-:W-:-:S02]  /*20c830*/  LOP3.LUT R25, R25, 0xffff, RZ, 0xc0, !PT ;  /* 0x0000ffff19197812 */ /* 0x004fc400078ec0ff */
[----:B---3--:R-:W-:Y:S02]  /*20c840*/  LOP3.LUT R13, R13, 0xffff, RZ, 0xc0, !PT ;  /* 0x0000ffff0d0d7812 */ /* 0x008fe400078ec0ff */
[----:B----4-:R-:W-:Y:S02]  /*20c850*/  LOP3.LUT R9, R9, 0xffff, RZ, 0xc0, !PT ;  /* 0x0000ffff09097812 */ /* 0x010fe400078ec0ff */
[----:B0-----:R-:W-:Y:S02]  /*20c860*/  PRMT R26, R13, 0x3340, R0 ;  /* 0x000033400d1a7816 */ /* 0x001fe40000000000 */
[----:B------:R-:W-:Y:S01]  /*20c870*/  PRMT R27, R25, 0x3340, R9 ;  /* 0x00003340191b7816 */ /* 0x000fe20000000009 */
[----:B------:R0:W-:Y:S03]  /*20c880*/  STL [R1+0x7800], R13 ;  /* 0x0078000d01007387 */ /* 0x0001e60000100800 */
[----:B0-----:R-:W-:-:S05]  /*20c890*/  PRMT R13, R27, 0x5410, R26 ;  /* 0x000054101b0d7816 */ /* 0x001fca000000001a */
[----:B------:R-:W-:Y:S01]  /*20c8a0*/  STL [R1+0x1b08], R13 ;  /* 0x001b080d01007387 */ /* 0x000fe20000100800 */
[----:B------:R-:W-:-:S05]  /*20c8b0*/  IADD3 R26, P1, R3, R29, RZ ;  /* 0x0000001d031a7210 */ /* 0x000fca0007f3e0ff */
[----:B------:R-:W-:-:S05]  /*20c8c0*/  IMAD.X R27, R2, 0x1, R28, P1 ;  /* 0x00000001021b7824 */ /* 0x000fca00008e061c */
[----:B------:R0:W-:Y:S02]  /*20c8d0*/  STL.64 [R1+0xe70], R26 ;  /* 0x000e701a01007387 */ /* 0x0001e40000100a00 */
[----:B0-----:R-:W-:-:S05]  /*20c8e0*/  IADD3 R26, P1, R11, R29, RZ ;  /* 0x0000001d0b1a7210 */ /* 0x001fca0007f3e0ff */
[----:B------:R-:W-:Y:S01]  /*20c8f0*/  IMAD.X R27, R4, 0x1, R28, P1 ;  /* 0x00000001041b7824 */ /* 0x000fe200008e061c */
[----:B------:R-:W-:-:S04]  /*20c900*/  SHF.R.U32.HI R28, RZ, 0x8, R25 ;  /* 0x00000008ff1c7819 */ /* 0x000fc80000011619 */
[----:B------:R0:W-:Y:S02]  /*20c910*/  STL.64 [R1+0xf80], R26 ;  /* 0x000f801a01007387 */ /* 0x0001e40000100a00 */
[----:B0-----:R-:W-:Y:S02]  /*20c920*/  SHF.R.U32.HI R26, RZ, 0x8, R24 ;  /* 0x00000008ff1a7819 */ /* 0x001fe40000011618 */
[----:B------:R-:W2:Y:S04]  /*20c930*/  LDL.LU R24, [R1+0x7850] ;  /* 0x0078500001187983 */ /* 0x000ea80000300800 */
[----:B------:R-:W3:Y:S01]  /*20c940*/  LDL.LU R25, [R1+0x784c] ;  /* 0x00784c0001197983 */ /* 0x000ee20000300800 */
[----:B------:R-:W-:Y:S02]  /*20c950*/  LOP3.LUT R26, R26, 0xffff, RZ, 0xc0, !PT ;  /* 0x0000ffff1a1a7812 */ /* 0x000fe400078ec0ff */
[----:B------:R-:W-:-:S02]  /*20c960*/  SHF.R.U32.HI R27, RZ, 0x8, R9 ;  /* 0x00000008ff1b7819 */ /* 0x000fc40000011609 */
[----:B------:R-:W-:Y:S02]  /*20c970*/  LOP3.LUT R28, R28, 0xffff, RZ, 0xc0, !PT ;  /* 0x0000ffff1c1c7812 */ /* 0x000fe400078ec0ff */
[----:B------:R-:W-:Y:S02]  /*20c980*/  PRMT R13, R26, 0x3340, R0 ;  /* 0x000033401a0d7816 */ /* 0x000fe40000000000 */
[----:B------:R-:W-:Y:S02]  /*20c990*/  LOP3.LUT R27, R27, 0xffff, RZ, 0xc0, !PT ;  /* 0x0000ffff1b1b7812 */ /* 0x000fe400078ec0ff */
[----:B------:R-:W-:Y:S02]  /*20c9a0*/  LOP3.LUT R5, R5, 0xffff, RZ, 0xc0, !PT ;  /* 0x0000ffff05057812 */ /* 0x000fe400078ec0ff */
[----:B------:R-:W-:Y:S02]  /*20c9b0*/  LOP3.LUT R29, R10, 0xffff, RZ, 0xc0, !PT ;  /* 0x0000ffff0a1d7812 */ /* 0x000fe400078ec0ff */
[----:B------:R-:W-:Y:S01]  /*20c9c0*/  PRMT R9, R28, 0x3340, R27 ;  /* 0x000033401c097816 */ /* 0x000fe2000000001b */
[----:B------:R0:W-:Y:S01]  /*20c9d0*/  STL [R1+0x2fc], R13 ;  /* 0x0002fc0d01007387 */ /* 0x0001e20000100800 */
[----:B------:R-:W-:-:S02]  /*20c9e0*/  PRMT R27, R5, 0x3340, R29 ;  /* 0x00003340051b7816 */ /* 0x000fc4000000001d */
[----:B------:R-:W-:Y:S02]  /*20c9f0*/  LOP3.LUT R6, R6, 0xffff, RZ, 0xc0, !PT ;  /* 0x0000ffff06067812 */ /* 0x000fe400078ec0ff */
[----:B------:R-:W-:Y:S01]  /*20ca00*/  LOP3.LUT R28, R12, 0xffff, RZ, 0xc0, !PT ;  /* 0x0000ffff0c1c7812 */ /* 0x000fe200078ec0ff */
[----:B------:R1:W-:Y:S01]  /*20ca10*/  STL [R1+0x550], R9 ;  /* 0x0005500901007387 */ /* 0x0003e20000100800 */
[----:B0-----:R-:W-:-:S04]  /*20ca20*/  LOP3.LUT R13, R7, 0xffff, RZ, 0xc0, !PT ;  /* 0x0000ffff070d7812 */ /* 0x001fc800078ec0ff */
[----:B------:R-:W-:Y:S02]  /*20ca30*/  PRMT R26, R13, 0x3340, R0 ;  /* 0x000033400d1a7816 */ /* 0x000fe40000000000 */
[----:B-1----:R-:W-:Y:S02]  /*20ca40*/  LOP3.LUT R9, R8, 0xffff, RZ, 0xc0, !PT ;  /* 0x0000ffff08097812 */ /* 0x002fe400078ec0ff */
[----:B------:R-:W-:Y:S02]  /*20ca50*/  PRMT R7, R27, 0x5410, R26 ;  /* 0x000054101b077816 */ /* 0x000fe4000000001a */
[----:B------:R-:W-:Y:S02]  /*20ca60*/  PRMT R26, R9, 0x3340, R0 ;  /* 0x00003340091a7816 */ /* 0x000fe40000000000 */
[----:B------:R-:W-:-:S04]  /*20ca70*/  PRMT R27, R6, 0x3340, R28 ;  /* 0x00003340061b7816 */ /* 0x000fc8000000001c */
[----:B------:R-:W-:Y:S01]  /*20ca80*/  PRMT R8, R27, 0x5410, R26 ;  /* 0x000054101b087816 */ /* 0x000fe2000000001a */
[----:B------:R0:W-:Y:S04]  /*20ca90*/  STL [R1+0x1b00], R7 ;  /* 0x001b000701007387 */ /* 0x0001e80000100800 */
[----:B0-----:R-:W4:Y:S04]  /*20caa0*/  LDL.LU R7, [R1+0x2b9c] ;  /* 0x002b9c0001077983 */ /* 0x001f280000300800 */
[----:B------:R-:W4:Y:S04]  /*20cab0*/  LDL.LU R10, [R1+0x750] ;  /* 0x00075000010a7983 */ /* 0x000f280000300800 */
[----:B------:R0:W-:Y:S04]  /*20cac0*/  STL [R1+0x1afc], R8 ;  /* 0x001afc0801007387 */ /* 0x0001e80000100800 */
[----:B0-----:R-:W4:Y:S01]  /*20cad0*/  LDL.LU R8, [R1+0x844] ;  /* 0x0008440001087983 */ /* 0x001f220000300800 */
[----:B---3--:R-:W-:-:S05]  /*20cae0*/  IADD3 R26, P1, R3, R25, RZ ;  /* 0x00000019031a7210 */ /* 0x008fca0007f3e0ff */
[----:B--2---:R-:W-:-:S05]  /*20caf0*/  IMAD.X R27, R2, 0x1, R24, P1 ;  /* 0x00000001021b7824 */ /* 0x004fca00008e0618 */
[----:B------:R0:W-:Y:S02]  /*20cb00*/  STL.64 [R1+0xe08], R26 ;  /* 0x000e081a01007387 */ /* 0x0001e40000100a00 */
[----:B0-----:R-:W-:-:S05]  /*20cb10*/  IADD3 R26, P1, R11, R25, RZ ;  /* 0x000000190b1a7210 */ /* 0x001fca0007f3e0ff */
[----:B------:R-:W-:Y:S01]  /*20cb20*/  IMAD.X R27, R4, 0x1, R24, P1 ;  /* 0x00000001041b7824 */ /* 0x000fe200008e0618 */
[----:B------:R-:W-:Y:S02]  /*20cb30*/  SHF.R.U32.HI R25, RZ, 0x8, R6 ;  /* 0x00000008ff197819 */ /* 0x000fe40000011606 */
[----:B------:R-:W-:Y:S02]  /*20cb40*/  SHF.R.U32.HI R24, RZ, 0x8, R28 ;  /* 0x00000008ff187819 */ /* 0x000fe4000001161c */
[----:B------:R0:W-:Y:S01]  /*20cb50*/  STL.64 [R1+0xe00], R26 ;  /* 0x000e001a01007387 */ /* 0x0001e20000100a00 */
[----:B------:R-:W-:Y:S02]  /*20cb60*/  LOP3.LUT R25, R25, 0xffff, RZ, 0xc0, !PT ;  /* 0x0000ffff19197812 */ /* 0x000fe400078ec0ff */
[----:B------:R-:W-:Y:S02]  /*20cb70*/  LOP3.LUT R24, R24, 0xffff, RZ, 0xc0, !PT ;  /* 0x0000ffff18187812 */ /* 0x000fe400078ec0ff */
[----:B0-----:R-:W-:-:S02]  /*20cb80*/  SHF.R.U32.HI R27, RZ, 0x8, R5 ;  /* 0x00000008ff1b7819 */ /* 0x001fc40000011605 */
[----:B------:R-:W-:Y:S02]  /*20cb90*/  SHF.R.U32.HI R26, RZ, 0x8, R29 ;  /* 0x00000008ff1a7819 */ /* 0x000fe4000001161d */
[----:B------:R-:W-:Y:S02]  /*20cba0*/  LOP3.LUT R27, R27, 0xffff, RZ, 0xc0, !PT ;  /* 0x0000ffff1b1b7812 */ /* 0x000fe400078ec0ff */
[----:B------:R-:W-:Y:S02]  /*20cbb0*/  LOP3.LUT R26, R26, 0xffff, RZ, 0xc0, !PT ;  /* 0x0000ffff1a1a7812 */ /* 0x000fe400078ec0ff */
[----:B------:R-:W-:Y:S02]  /*20cbc0*/  PRMT R6, R25, 0x3340, R24 ;  /* 0x0000334019067816 */ /* 0x000fe40000000018 */
[----:B------:R-:W-:-:S03]  /*20cbd0*/  PRMT R5, R27, 0x3340, R26 ;  /* 0x000033401b057816 */ /* 0x000fc6000000001a */
[----:B------:R-:W-:Y:S04]  /*20cbe0*/  STL [R1+0x4bc], R6 ;  /* 0x0004bc0601007387 */ /* 0x000fe80000100800 */
[----:B------:R0:W-:Y:S04]  /*20cbf0*/  STL [R1+0x4b8], R5 ;  /* 0x0004b80501007387 */ /* 0x0001e80000100800 */
[----:B0-----:R-:W2:Y:S04]  /*20cc00*/  LDL.LU R5, [R1+0x2bb8] ;  /* 0x002bb80001057983 */ /* 0x001ea80000300800 */
[----:B------:R-:W3:Y:S04]  /*20cc10*/  LDL.LU R6, [R1+0x760] ;  /* 0x0007600001067983 */ /* 0x000ee80000300800 */
[----:B------:R-:W3:Y:S01]  /*20cc20*/  LDL.LU R12, [R1+0x854] ;  /* 0x00085400010c7983 */ /* 0x000ee20000300800 */
[----:B------:R-:W-:-:S05]  /*20cc30*/  IADD3 R24, P1, R3, R23, RZ ;  /* 0x0000001703187210 */ /* 0x000fca0007f3e0ff */
[----:B------:R-:W-:-:S05]  /*20cc40*/  IMAD.X R25, R2, 0x1, R22, P1 ;  /* 0x0000000102197824 */ /* 0x000fca00008e0616 */
[----:B------:R0:W-:Y:S04]  /*20cc50*/  STL.64 [R1+0xda8], R24 ;  /* 0x000da81801007387 */ /* 0x0001e80000100a00 */
[----:B------:R-:W-:Y:S04]  /*20cc60*/  STL [R1+0x743c], R23 ;  /* 0x00743c1701007387 */ /* 0x000fe80000100800 */
[----:B------:R-:W-:Y:S01]  /*20cc70*/  STL [R1+0x7448], R22 ;  /* 0x0074481601007387 */ /* 0x000fe20000100800 */
[----:B0-----:R-:W-:-:S05]  /*20cc80*/  IADD3 R24, P1, R11, R23, RZ ;  /* 0x000000170b187210 */ /* 0x001fca0007f3e0ff */
[----:B------:R-:W-:-:S05]  /*20cc90*/  IMAD.X R25, R4, 0x1, R22, P1 ;  /* 0x0000000104197824 */ /* 0x000fca00008e0616 */
[----:B------:R0:W-:Y:S01]  /*20cca0*/  STL.64 [R1+0xd10], R24 ;  /* 0x000d101801007387 */ /* 0x0001e20000100a00 */
[----:B----4-:R-:W-:Y:S02]  /*20ccb0*/  LOP3.LUT R28, R7, 0xffff, RZ, 0xc0, !PT ;  /* 0x0000ffff071c7812 */ /* 0x010fe400078ec0ff */
[----:B------:R-:W-:Y:S02]  /*20ccc0*/  LOP3.LUT R26, R10, 0xffff, RZ, 0xc0, !PT ;  /* 0x0000ffff0a1a7812 */ /* 0x000fe400078ec0ff */
[----:B------:R-:W-:Y:S02]  /*20ccd0*/  LOP3.LUT R27, R8, 0xffff, RZ, 0xc0, !PT ;  /* 0x0000ffff081b7812 */ /* 0x000fe400078ec0ff */
[----:B0-----:R-:W-:Y:S02]  /*20cce0*/  SHF.R.U32.HI R24, RZ, 0x8, R13 ;  /* 0x00000008ff187819 */ /* 0x001fe4000001160d */
[----:B------:R-:W-:Y:S02]  /*20ccf0*/  SHF.R.U32.HI R25, RZ, 0x8, R9 ;  /* 0x00000008ff197819 */ /* 0x000fe40000011609 */
[----:B------:R-:W-:-:S02]  /*20cd00*/  LOP3.LUT R24, R24, 0xffff, RZ, 0xc0, !PT ;  /* 0x0000ffff18187812 */ /* 0x000fc400078ec0ff */
[----:B------:R-:W-:Y:S02]  /*20cd10*/  LOP3.LUT R25, R25, 0xffff, RZ, 0xc0, !PT ;  /* 0x0000ffff19197812 */ /* 0x000fe400078ec0ff */
[----:B------:R-:W-:Y:S02]  /*20cd20*/  IADD3 R8, P1, R3, R21, RZ ;  /* 0x0000001503087210 */ /* 0x000fe40007f3e0ff */
[--C-:B------:R-:W-:Y:S02]  /*20cd30*/  PRMT R13, R24, 0x3340, R0.reuse ;  /* 0x00003340180d7816 */ /* 0x100fe40000000000 */
[--C-:B------:R-:W-:Y:S02]  /*20cd40*/  PRMT R9, R25, 0x3340, R0.reuse ;  /* 0x0000334019097816 */ /* 0x100fe40000000000 */
[----:B------:R-:W-:Y:S02]  /*20cd50*/  PRMT R24, R26, 0x3340, R0 ;  /* 0x000033401a187816 */ /* 0x000fe40000000000 */
[----:B------:R-:W-:Y:S01]  /*20cd60*/  PRMT R25, R28, 0x3340, R27 ;  /* 0x000033401c197816 */ /* 0x000fe2000000001b */
[----:B------:R-:W-:Y:S04]  /*20cd70*/  STL [R1+0x2f8], R13 ;  /* 0x0002f80d01007387 */ /* 0x000fe80000100800 */
[----:B------:R0:W-:Y:S01]  /*20cd80*/  STL [R1+0x2f4], R9 ;  /* 0x0002f40901007387 */ /* 0x0001e20000100800 */
[----:B------:R-:W-:-:S05]  /*20cd90*/  PRMT R7, R25, 0x5410, R24 ;  /* 0x0000541019077816 */ /* 0x000fca0000000018 */
[----:B------:R-:W-:Y:S01]  /*20cda0*/  STL [R1+0x1af8], R7 ;  /* 0x001af80701007387 */ /* 0x000fe20000100800 */
[----:B0-----:R-:W-:Y:S01]  /*20cdb0*/  IMAD.X R9, R2, 0x1, R20, P1 ;  /* 0x0000000102097824 */ /* 0x001fe200008e0614 */
[----:B------:R-:W-:-:S04]  /*20cdc0*/  SHF.R.U32.HI R25, RZ, 0x8, R28 ;  /* 0x00000008ff197819 */ /* 0x000fc8000001161c */
[----:B------:R0:W-:Y:S01]  /*20cdd0*/  STL.64 [R1+0xb18], R8 ;  /* 0x000b180801007387 */ /* 0x0001e20000100a00 */
[----:B------:R-:W-:Y:S02]  /*20cde0*/  SHF.R.U32.HI R24, RZ, 0x8, R27 ;  /* 0x00000008ff187819 */ /* 0x000fe4000001161b */
[----:B------:R-:W-:Y:S02]  /*20cdf0*/  SHF.R.U32.HI R26, RZ, 0x8, R26 ;  /* 0x00000008ff1a7819 */ /* 0x000fe4000001161a */
[----:B------:R-:W-:Y:S01]  /*20ce00*/  LOP3.LUT R25, R25, 0xffff, RZ, 0xc0, !PT ;  /* 0x0000ffff19197812 */ /* 0x000fe200078ec0ff */
[----:B------:R-:W-:Y:S01]  /*20ce10*/  STL [R1+0x7458], R21 ;  /* 0x0074581501007387 */ /* 0x000fe20000100800 */
[----:B------:R-:W-:Y:S02]  /*20ce20*/  LOP3.LUT R24, R24, 0xffff, RZ, 0xc0, !PT ;  /* 0x0000ffff18187812 */ /* 0x000fe400078ec0ff */
[----:B0-----:R-:W-:Y:S02]  /*20ce30*/  IADD3 R8, P1, R11, R21, RZ ;  /* 0x000000150b087210 */ /* 0x001fe40007f3e0ff */
[----:B------:R-:W-:-:S03]  /*20ce40*/  LOP3.LUT R26, R26, 0xffff, RZ, 0xc0, !PT ;  /* 0x0000ffff1a1a7812 */ /* 0x000fc600078ec0ff */
[----:B------:R-:W-:Y:S01]  /*20ce50*/  IMAD.X R9, R4, 0x1, R20, P1 ;  /* 0x0000000104097824 */ /* 0x000fe200008e0614 */
[----:B------:R-:W-:Y:S01]  /*20ce60*/  STL [R1+0x7468], R20 ;  /* 0x0074681401007387 */ /* 0x000fe20000100800 */
[----:B------:R-:W-:-:S03]  /*20ce70*/  PRMT R7, R26, 0x3340, R0 ;  /* 0x000033401a077816 */ /* 0x000fc60000000000 */
[----:B------:R0:W-:Y:S02]  /*20ce80*/  STL.64 [R1+0xa00], R8 ;  /* 0x000a000801007387 */ /* 0x0001e40000100a00 */
[----:B0-----:R-:W-:-:S05]  /*20ce90*/  PRMT R8, R25, 0x3340, R24 ;  /* 0x0000334019087816 */ /* 0x001fca0000000018 */
[----:B------:R0:W-:Y:S04]  /*20cea0*/  STL [R1+0x4b4], R8 ;  /* 0x0004b40801007387 */ /* 0x0001e80000100800 */
[----:B------:R-:W-:Y:S01]  /*20ceb0*/  STL [R1+0x2f0], R7 ;  /* 0x0002f00701007387 */ /* 0x000fe20000100800 */
[----:B0-----:R-:W-:-:S05]  /*20cec0*/  IADD3 R8, P1, R3, R19, RZ ;  /* 0x0000001303087210 */ /* 0x001fca0007f3e0ff */
[----:B------:R-:W-:Y:S01]  /*20ced0*/  IMAD.X R9, R2, 0x1, R18, P1 ;  /* 0x0000000102097824 */ /* 0x000fe200008e0612 */
[----:B--2---:R-:W-:Y:S02]  /*20cee0*/  LOP3.LUT R27, R5, 0xffff, RZ, 0xc0, !PT ;  /* 0x0000ffff051b7812 */ /* 0x004fe400078ec0ff */
[----:B---3--:R-:W-:Y:S02]  /*20cef0*/  LOP3.LUT R13, R6, 0xffff, RZ, 0xc0, !PT ;  /* 0x0000ffff060d7812 */ /* 0x008fe400078ec0ff */
[----:B------:R-:W-:Y:S02]  /*20cf00*/  LOP3.LUT R26, R12, 0xffff, RZ, 0xc0, !PT ;  /* 0x0000ffff0c1a7812 */ /* 0x000fe400078ec0ff */
[----:B------:R-:W-:Y:S02]  /*20cf10*/  PRMT R24, R13, 0x3340, R0 ;  /* 0x000033400d187816 */ /* 0x000fe40000000000 */
[----:B------:R-:W-:Y:S01]  /*20cf20*/  PRMT R25, R27, 0x3340, R26 ;  /* 0x000033401b197816 */ /* 0x000fe2000000001a */
[----:B------:R-:W-:Y:S04]  /*20cf30*/  STL [R1+0x7804], R13 ;  /* 0x0078040d01007387 */ /* 0x000fe80000100800 */
[----:B------:R-:W2:Y:S01]  /*20cf40*/  LDL.LU R6, [R1+0x2d98] ;  /* 0x002d980001067983 */ /* 0x000ea20000300800 */
[----:B------:R-:W-:-:S05]  /*20cf50*/  PRMT R5, R25, 0x5410, R24 ;  /* 0x0000541019057816 */ /* 0x000fca0000000018 */
[----:B------:R-:W-:Y:S04]  /*20cf60*/  STL [R1+0x1af4], R5 ;  /* 0x001af40501007387 */ /* 0x000fe80000100800 */
[----:B------:R0:W-:Y:S04]  /*20cf70*/  STL.64 [R1+0x9f0], R8 ;  /* 0x0009f00801007387 */ /* 0x0001e80000100a00 */
[----:B0-----:R-:W3:Y:S04]  /*20cf80*/  LDL.LU R9, [R1+0x1ad4] ;  /* 0x001ad40001097983 */ /* 0x001ee80000300800 */
[----:B------:R-:W4:Y:S04]  /*20cf90*/  LDL.LU R7, [R1+0x2d88] ;  /* 0x002d880001077983 */ /* 0x000f280000300800 */
[----:B------:R-:W3:Y:S01]  /*20cfa0*/  LDL.LU R12, [R1+0x1ad8] ;  /* 0x001ad800010c7983 */ /* 0x000ee20000300800 */
[----:B------:R-:W-:-:S03]  /*20cfb0*/  IADD3 R20, P1, R11, R19, RZ ;  /* 0x000000130b147210 */ /* 0x000fc60007f3e0ff */
[----:B------:R-:W-:Y:S02]  /*20cfc0*/  STL [R1+0x7474], R19 ;  /* 0x0074741301007387 */ /* 0x000fe40000100800 */
[----:B------:R-:W-:Y:S02]  /*20cfd0*/  IMAD.X R21, R4, 0x1, R18, P1 ;  /* 0x0000000104157824 */ /* 0x000fe400008e0612 */
[----:B------:R-:W-:Y:S04]  /*20cfe0*/  STL [R1+0x7484], R18 ;  /* 0x0074841201007387 */ /* 0x000fe80000100800 */
[----:B------:R0:W-:Y:S04]  /*20cff0*/  STL.64 [R1+0x988], R20 ;  /* 0x0009881401007387 */ /* 0x0001e80000100a00 */
[----:B------:R-:W3:Y:S04]  /*20d000*/  LDL.LU R5, [R1+0x52a8] ;  /* 0x0052a80001057983 */ /* 0x000ee80000300800 */
[----:B------:R-:W3:Y:S04]  /*20d010*/  LDL.LU R10, [R1+0x2e6c] ;  /* 0x002e6c00010a7983 */ /* 0x000ee80000300800 */
[----:B------:R-:W3:Y:S01]  /*20d020*/  LDL.LU R8, [R1+0x51f8] ;  /* 0x0051f80001087983 */ /* 0x000ee20000300800 */
[----:B0-----:R-:W-:-:S05]  /*20d030*/  IADD3 R20, P1, R3, R17, RZ ;  /* 0x0000001103147210 */ /* 0x001fca0007f3e0ff */
[----:B------:R-:W-:Y:S01]  /*20d040*/  IMAD.X R21, R2, 0x1, R15, P1 ;  /* 0x0000000102157824 */ /* 0x000fe200008e060f */
[----:B------:R-:W-:-:S05]  /*20d050*/  IADD3 R18, P1, R11, R17, RZ ;  /* 0x000000110b127210 */ /* 0x000fca0007f3e0ff */
[----:B------:R-:W-:Y:S01]  /*20d060*/  IMAD.X R19, R4, 0x1, R15, P1 ;  /* 0x0000000104137824 */ /* 0x000fe200008e060f */
[----:B------:R-:W-:Y:S04]  /*20d070*/  STL.64 [R1+0x980], R20 ;  /* 0x0009801401007387 */ /* 0x000fe80000100a00 */
[----:B------:R-:W-:Y:S04]  /*20d080*/  STL [R1+0x7494], R17 ;  /* 0x0074941101007387 */ /* 0x000fe80000100800 */
[----:B------:R-:W-:Y:S04]  /*20d090*/  STL [R1+0x74fc], R15 ;  /* 0x0074fc0f01007387 */ /* 0x000fe80000100800 */
[----:B------:R0:W-:Y:S04]  /*20d0a0*/  STL.64 [R1+0x8e8], R18 ;  /* 0x0008e81201007387 */ /* 0x0001e80000100a00 */
[----:B------:R-:W-:Y:S01]  /*20d0b0*/  STL [R1+0x74a4], R16 ;  /* 0x0074a41001007387 */ /* 0x000fe20000100800 */
[----:B0-----:R-:W-:-:S05]  /*20d0c0*/  IADD3 R18, P1, R11, R16, RZ ;  /* 0x000000100b127210 */ /* 0x001fca0007f3e0ff */
[----:B------:R-:W-:Y:S01]  /*20d0d0*/  IMAD.X R19, R4, 0x1, R14, P1 ;  /* 0x0000000104137824 */ /* 0x000fe200008e060e */
[----:B------:R-:W-:-:S04]  /*20d0e0*/  IADD3 R28, P1, R3, R16, RZ ;  /* 0x00000010031c7210 */ /* 0x000fc80007f3e0ff */
[----:B------:R-:W-:Y:S04]  /*20d0f0*/  STL.64 [R1+0x8e0], R18 ;  /* 0x0008e01201007387 */ /* 0x000fe80000100a00 */
[----:B------:R-:W3:Y:S01]  /*20d100*/  LDL.LU R11, [R1+0x52b8] ;  /* 0x0052b800010b7983 */ /* 0x000ee20000300800 */
[----:B------:R-:W-:-:S03]  /*20d110*/  IMAD.X R29, R2, 0x1, R14, P1 ;  /* 0x00000001021d7824 */ /* 0x000fc600008e060e */
[----:B------:R-:W3:Y:S04]  /*20d120*/  LDL.LU R4, [R1+0x2e7c] ;  /* 0x002e7c0001047983 */ /* 0x000ee80000300800 */
[----:B------:R-:W3:Y:S04]  /*20d130*/  LDL.LU R2, [R1+0x5208] ;  /* 0x0052080001027983 */ /* 0x000ee80000300800 */
[----:B------:R-:W3:Y:S04]  /*20d140*/  LDL.LU R3, [R1+0x526c] ;  /* 0x00526c0001037983 */ /* 0x000ee80000300800 */
[----:B------:R-:W-:Y:S04]  /*20d150*/  STL [R1+0x74b0], R14 ;  /* 0x0074b00e01007387 */ /* 0x000fe80000100800 */
[----:B------:R-:W-:Y:S04]  /*20d160*/  STL [R1+0x7418], R28 ;  /* 0x0074181c01007387 */ /* 0x000fe80000100800 */
[----:B------:R-:W-:Y:S01]  /*20d170*/  STL [R1+0x7414], R29 ;  /* 0x0074141d01007387 */ /* 0x000fe20000100800 */
[----:B--2---:R-:W-:-:S04]  /*20d180*/  LOP3.LUT R6, R6, 0xffff, RZ, 0xc0, !PT ;  /* 0x0000ffff06067812 */ /* 0x004fc800078ec0ff */
[----:B------:R-:W-:Y:S01]  /*20d190*/  PRMT R24, R6, 0x3340, R0 ;  /* 0x0000334006187816 */ /* 0x000fe20000000000 */
[----:B------:R0:W-:Y:S04]  /*20d1a0*/  STL [R1+0x448], R6 ;  /* 0x0004480601007387 */ /* 0x0001e80000100800 */
[----:B0-----:R-:W2:Y:S01]  /*20d1b0*/  LDL.LU R6, [R1+0x2e18] ;  /* 0x002e180001067983 */ /* 0x001ea20000300800 */
[----:B----4-:R-:W-:Y:S02]  /*20d1c0*/  LOP3.LUT R7, R7, 0xffff, RZ, 0xc0, !PT ;  /* 0x0000ffff07077812 */ /* 0x010fe400078ec0ff */
[----:B---3--:R-:W-:Y:S02]  /*20d1d0*/  PRMT R9, R9, 0x5410, R24 ;  /* 0x0000541009097816 */ /* 0x008fe40000000018 */
[----:B------:R-:W-:Y:S01]  /*20d1e0*/  PRMT R24, R7, 0x3340, R0 ;  /* 0x0000334007187816 */ /* 0x000fe20000000000 */
[----:B------:R0:W-:Y:S04]  /*20d1f0*/  STL [R1+0x6d4], R7 ;  /* 0x0006d40701007387 */ /* 0x0001e80000100800 */
[----:B------:R-:W-:Y:S01]  /*20d200*/  STL [R1+0x1c14], R9 ;  /* 0x001c140901007387 */ /* 0x000fe20000100800 */
[----:B0-----:R-:W-:-:S03]  /*20d210*/  PRMT R7, R12, 0x5410, R24 ;  /* 0x000054100c077816 */ /* 0x001fc60000000018 */
[----:B------:R-:W3:Y:S01]  /*20d220*/  LDL.LU R12, [R1+0x51cc] ;  /* 0x0051cc00010c7983 */ /* 0x000ee20000300800 */
[----:B------:R-:W-:Y:S02]  /*20d230*/  SHF.R.U32.HI R25, RZ, 0x8, R27 ;  /* 0x00000008ff197819 */ /* 0x000fe4000001161b */
[----:B------:R-:W-:Y:S02]  /*20d240*/  SHF.R.U32.HI R24, RZ, 0x8, R26 ;  /* 0x00000008ff187819 */ /* 0x000fe4000001161a */
[----:B------:R-:W-:Y:S02]  /*20d250*/  LOP3.LUT R5, R5, 0xffff, RZ, 0xc0, !PT ;  /* 0x0000ffff05057812 */ /* 0x000fe400078ec0ff */
[----:B------:R-:W-:Y:S02]  /*20d260*/  LOP3.LUT R25, R25, 0xffff, RZ, 0xc0, !PT ;  /* 0x0000ffff19197812 */ /* 0x000fe400078ec0ff */
[----:B------:R-:W-:Y:S02]  /*20d270*/  LOP3.LUT R24, R24, 0xffff, RZ, 0xc0, !PT ;  /* 0x0000ffff18187812 */ /* 0x000fe400078ec0ff */
[----:B------:R-:W-:-:S02]  /*20d280*/  LOP3.LUT R26, R10, 0xffff, RZ, 0xc0, !PT ;  /* 0x0000ffff0a1a7812 */ /* 0x000fc400078ec0ff */
[----:B------:R-:W-:Y:S01]  /*20d290*/  LOP3.LUT R27, R8, 0xffff, RZ, 0xc0, !PT ;  /* 0x0000ffff081b7812 */ /* 0x000fe200078ec0ff */
[----:B------:R0:W-:Y:S02]  /*20d2a0*/  STL [R1+0x1c2c], R7 ;  /* 0x001c2c0701007387 */ /* 0x0001e40000100800 */
[----:B0-----:R-:W-:Y:S02]  /*20d2b0*/  PRMT R7, R25, 0x3340, R24 ;  /* 0x0000334019077816 */ /* 0x001fe40000000018 */
[----:B------:R-:W-:Y:S02]  /*20d2c0*/  PRMT R24, R26, 0x3340, R0 ;  /* 0x000033401a187816 */ /* 0x000fe40000000000 */
[----:B------:R-:W-:Y:S01]  /*20d2d0*/  PRMT R25, R5, 0x3340, R27 ;  /* 0x0000334005197816 */ /* 0x000fe2000000001b */
[----:B------:R0:W-:Y:S01]  /*20d2e0*/  STL [R1+0x530], R7 ;  /* 0x0005300701007387 */ /* 0x0001e20000100800 */
[----:B------:R-:W-:Y:S02]  /*20d2f0*/  SHF.R.U32.HI R26, RZ, 0x8, R26 ;  /* 0x00000008ff1a7819 */ /* 0x000fe4000001161a */
[----:B0-----:R-:W-:-:S02]  /*20d300*/  PRMT R7, R25, 0x5410, R24 ;  /* 0x0000541019077816 */ /* 0x001fc40000000018 */
[----:B------:R-:W-:Y:S02]  /*20d310*/  SHF.R.U32.HI R25, RZ, 0x8, R5 ;  /* 0x00000008ff197819 */ /* 0x000fe40000011605 */
[----:B------:R-:W-:Y:S02]  /*20d320*/  SHF.R.U32.HI R24, RZ, 0x8, R27 ;  /* 0x00000008ff187819 */ /* 0x000fe4000001161b */
[----:B------:R-:W-:Y:S02]  /*20d330*/  LOP3.LUT R26, R26, 0xffff, RZ, 0xc0, !PT ;  /* 0x0000ffff1a1a7812 */ /* 0x000fe400078ec0ff */
[----:B------:R-:W-:Y:S02]  /*20d340*/  LOP3.LUT R25, R25, 0xffff, RZ, 0xc0, !PT ;  /* 0x0000ffff19197812 */ /* 0x000fe400078ec0ff */
[----:B------:R-:W-:Y:S01]  /*20d350*/  LOP3.LUT R24, R24, 0xffff, RZ, 0xc0, !PT ;  /* 0x0000ffff18187812 */ /* 0x000fe200078ec0ff */
[----:B------:R0:W-:Y:S01]  /*20d360*/  STL [R1+0x1af0], R7 ;  /* 0x001af00701007387 */ /* 0x0001e20000100800 */
[----:B------:R-:W-:-:S02]  /*20d370*/  PRMT R5, R26, 0x3340, R0 ;  /* 0x000033401a057816 */ /* 0x000fc40000000000 */
[----:B0-----:R-:W-:Y:S02]  /*20d380*/  PRMT R7, R25, 0x3340, R24 ;  /* 0x0000334019077816 */ /* 0x001fe40000000018 */
[----:B------:R-:W-:Y:S02]  /*20d390*/  LOP3.LUT R27, R2, 0xffff, RZ, 0xc0, !PT ;  /* 0x0000ffff021b7812 */ /* 0x000fe400078ec0ff */
[----:B------:R-:W-:Y:S01]  /*20d3a0*/  LOP3.LUT R9, R11, 0xffff, RZ, 0xc0, !PT ;  /* 0x0000ffff0b097812 */ /* 0x000fe200078ec0ff */
[----:B------:R-:W-:Y:S04]  /*20d3b0*/  STL [R1+0x4a4], R7 ;  /* 0x0004a40701007387 */ /* 0x000fe80000100800 */
[----:B------:R0:W-:Y:S01]  /*20d3c0*/  STL [R1+0x2ec], R5 ;  /* 0x0002ec0501007387 */ /* 0x0001e20000100800 */
[----:B------:R-:W-:-:S03]  /*20d3d0*/  LOP3.LUT R8, R3, 0xffff, RZ, 0xc0, !PT ;  /* 0x0000ffff03087812 */ /* 0x000fc600078ec0ff */
[----:B0-----:R-:W4:Y:S04]  /*20d3e0*/  LDL.LU R5, [R1+0x2c68] ;  /* 0x002c680001057983 */ /* 0x001f280000300800 */
[----:B------:R-:W4:Y:S04]  /*20d3f0*/  LDL.LU R2, [R1+0x820] ;  /* 0x0008200001027983 */ /* 0x000f280000300800 */
[----:B------:R-:W4:Y:S04]  /*20d400*/  LDL.LU R11, [R1+0x295c] ;  /* 0x00295c00010b7983 */ /* 0x000f280000300800 */
[----:B------:R-:W4:Y:S01]  /*20d410*/  LDL.LU R3, [R1+0x5274] ;  /* 0x0052740001037983 */ /* 0x000f220000300800 */
[----:B------:R-:W-:-:S02]  /*20d420*/  LOP3.LUT R4, R4, 0xffff, RZ, 0xc0, !PT ;  /* 0x0000ffff04047812 */ /* 0x000fc400078ec0ff */
[----:B------:R-:W-:Y:S02]  /*20d430*/  PRMT R25, R9, 0x3340, R27 ;  /* 0x0000334009197816 */ /* 0x000fe4000000001b */
[----:B------:R-:W-:-:S04]  /*20d440*/  PRMT R24, R4, 0x3340, R0 ;  /* 0x0000334004187816 */ /* 0x000fc80000000000 */
[----:B------:R-:W-:Y:S02]  /*20d450*/  PRMT R10, R25, 0x5410, R24 ;  /* 0x00005410190a7816 */ /* 0x000fe40000000018 */
[----:B--2---:R-:W-:Y:S02]  /*20d460*/  LOP3.LUT R7, R6, 0xffff, RZ, 0xc0, !PT ;  /* 0x0000ffff06077812 */ /* 0x004fe400078ec0ff */
[----:B------:R-:W2:Y:S01]  /*20d470*/  LDL.LU R6, [R1+0x2e3c] ;  /* 0x002e3c0001067983 */ /* 0x000ea20000300800 */
[----:B---3--:R-:W-:-:S03]  /*20d480*/  LOP3.LUT R26, R12, 0xffff, RZ, 0xc0, !PT ;  /* 0x0000ffff0c1a7812 */ /* 0x008fc600078ec0ff */
[----:B------:R-:W3:Y:S01]  /*20d490*/  LDL.LU R12, [R1+0x51d4] ;  /* 0x0051d400010c7983 */ /* 0x000ee20000300800 */
[----:B------:R-:W-:Y:S02]  /*20d4a0*/  PRMT R24, R7, 0x3340, R0 ;  /* 0x0000334007187816 */ /* 0x000fe40000000000 */
[--C-:B------:R-:W-:Y:S01]  /*20d4b0*/  PRMT R25, R8, 0x3340, R26.reuse ;  /* 0x0000334008197816 */ /* 0x100fe2000000001a */
[----:B------:R0:W-:Y:S01]  /*20d4c0*/  STL [R1+0x1aec], R10 ;  /* 0x001aec0a01007387 */ /* 0x0001e20000100800 */
[----:B------:R-:W-:Y:S02]  /*20d4d0*/  SHF.R.U32.HI R26, RZ, 0x8, R26 ;  /* 0x00000008ff1a7819 */ /* 0x000fe4000001161a */
[----:B0-----:R-:W-:Y:S02]  /*20d4e0*/  PRMT R10, R25, 0x5410, R24 ;  /* 0x00005410190a7816 */ /* 0x001fe40000000018 */
[----:B------:R-:W-:Y:S02]  /*20d4f0*/  SHF.R.U32.HI R25, RZ, 0x8, R9 ;  /* 0x00000008ff197819 */ /* 0x000fe40000011609 */
[----:B------:R-:W-:-:S02]  /*20d500*/  SHF.R.U32.HI R24, RZ, 0x8, R27 ;  /* 0x00000008ff187819 */ /* 0x000fc4000001161b */
[----:B------:R-:W-:Y:S02]  /*20d510*/  SHF.R.U32.HI R27, RZ, 0x8, R8 ;  /* 0x00000008ff1b7819 */ /* 0x000fe40000011608 */
[----:B------:R-:W-:Y:S02]  /*20d520*/  LOP3.LUT R26, R26, 0xffff, RZ, 0xc0, !PT ;  /* 0x0000ffff1a1a7812 */ /* 0x000fe400078ec0ff */
[----:B------:R-:W-:Y:S02]  /*20d530*/  LOP3.LUT R25, R25, 0xffff, RZ, 0xc0, !PT ;  /* 0x0000ffff19197812 */ /* 0x000fe400078ec0ff */
[----:B------:R-:W-:Y:S02]  /*20d540*/  LOP3.LUT R24, R24, 0xffff, RZ, 0xc0, !PT ;  /* 0x0000ffff18187812 */ /* 0x000fe400078ec0ff */
[----:B------:R-:W-:Y:S02]  /*20d550*/  LOP3.LUT R27, R27, 0xffff, RZ, 0xc0, !PT ;  /* 0x0000ffff1b1b7812 */ /* 0x000fe400078ec0ff */
[----:B------:R-:W-:-:S02]  /*20d560*/  PRMT R9, R25, 0x3340, R24 ;  /* 0x0000334019097816 */ /* 0x000fc40000000018 */
[----:B------:R-:W-:Y:S01]  /*20d570*/  PRMT R8, R27, 0x3340, R26 ;  /* 0x000033401b087816 */ /* 0x000fe2000000001a */
[----:B------:R-:W-:Y:S04]  /*20d580*/  STL [R1+0x1ae8], R10 ;  /* 0x001ae80a01007387 */ /* 0x000fe80000100800 */
[----:B------:R-:W-:Y:S01]  /*20d590*/  STL [R1+0x4a0], R9 ;  /* 0x0004a00901007387 */ /* 0x000fe20000100800 */
[----:B------:R-:W-:-:S03]  /*20d5a0*/  SHF.R.U32.HI R25, RZ, 0x8, R4 ;  /* 0x00000008ff197819 */ /* 0x000fc60000011604 */
[----:B------:R0:W-:Y:S04]  /*20d5b0*/  STL [R1+0x498], R8 ;  /* 0x0004980801007387 */ /* 0x0001e80000100800 */
[----:B------:R-:W3:Y:S01]  /*20d5c0*/  LDL.LU R4, [R1+0x2c88] ;  /* 0x002c880001047983 */ /* 0x000ee20000300800 */
[----:B------:R-:W-:Y:S02]  /*20d5d0*/  SHF.R.U32.HI R24, RZ, 0x8, R7 ;  /* 0x00000008ff187819 */ /* 0x000fe40000011607 */
[----:B------:R-:W-:Y:S02]  /*20d5e0*/  LOP3.LUT R25, R25, 0xffff, RZ, 0xc0, !PT ;  /* 0x0000ffff19197812 */ /* 0x000fe400078ec0ff */
[----:B------:R-:W-:-:S04]  /*20d5f0*/  LOP3.LUT R24, R24, 0xffff, RZ, 0xc0, !PT ;  /* 0x0000ffff18187812 */ /* 0x000fc800078ec0ff */
[--C-:B------:R-:W-:Y:S02]  /*20d600*/  PRMT R7, R24, 0x3340, R0.reuse ;  /* 0x0000334018077816 */ /* 0x100fe40000000000 */
[----:B0-----:R-:W-:-:S03]  /*20d610*/  PRMT R8, R25, 0x3340, R0 ;  /* 0x0000334019087816 */ /* 0x001fc60000000000 */
[----:B------:R0:W-:Y:S04]  /*20d620*/  STL [R1+0x2e8], R7 ;  /* 0x0002e80701007387 */ /* 0x0001e80000100800 */
[----:B------:R1:W-:Y:S01]  /*20d630*/  STL [R1+0x2e4], R8 ;  /* 0x0002e40801007387 */ /* 0x0003e20000100800 */
[----:B----4-:R-:W-:Y:S02]  /*20d640*/  LOP3.LUT R27, R5, 0xffff, RZ, 0xc0, !PT ;  /* 0x0000ffff051b7812 */ /* 0x010fe400078ec0ff */
[----:B0-----:R-:W-:Y:S02]  /*20d650*/  LOP3.LUT R7, R2, 0xffff, RZ, 0xc0, !PT ;  /* 0x0000ffff02077812 */ /* 0x001fe400078ec0ff */
[----:B------:R-:W-:Y:S01]  /*20d660*/  LOP3.LUT R26, R11, 0xffff, RZ, 0xc0, !PT ;  /* 0x0000ffff0b1a7812 */ /* 0x000fe200078ec0ff */
[----:B------:R-:W4:Y:S04]  /*20d670*/  LDL.LU R2, [R1+0x828] ;  /* 0x0008280001027983 */ /* 0x000f280000300800 */
[----:B------:R-:W4:Y:S01]  /*20d680*/  LDL.LU R9, [R1+0x2b88] ;  /* 0x002b880001097983 */ /* 0x000f220000300800 */
[----:B------:R-:W-:-:S02]  /*20d690*/  LOP3.LUT R5, R3, 0xffff, RZ, 0xc0, !PT ;  /* 0x0000ffff03057812 */ /* 0x000fc400078ec0ff */
[----:B------:R-:W-:Y:S02]  /*20d6a0*/  PRMT R24, R7, 0x3340, R0 ;  /* 0x0000334007187816 */ /* 0x000fe40000000000 */
[----:B------:R-:W-:-:S04]  /*20d6b0*/  PRMT R25, R27, 0x3340, R26 ;  /* 0x000033401b197816 */ /* 0x000fc8000000001a */
[----:B-1----:R-:W-:Y:S02]  /*20d6c0*/  PRMT R8, R25, 0x5410, R24 ;  /* 0x0000541019087816 */ /* 0x002fe40000000018 */
[----:B------:R-:W-:Y:S02]  /*20d6d0*/  SHF.R.U32.HI R27, RZ, 0x8, R27 ;  /* 0x00000008ff1b7819 */ /* 0x000fe4000001161b */
[----:B------:R-:W-:Y:S02]  /*20d6e0*/  SHF.R.U32.HI R26, RZ, 0x8, R26 ;  /* 0x00000008ff1a7819 */ /* 0x000fe4000001161a */
[----:B------:R-:W-:Y:S02]  /*20d6f0*/  LOP3.LUT R27, R27, 0xffff, RZ, 0xc0, !PT ;  /* 0x0000ffff1b1b7812 */ /* 0x000fe400078ec0ff */
[----:B------:R-:W-:Y:S02]  /*20d700*/  LOP3.LUT R26, R26, 0xffff, RZ, 0xc0, !PT ;  /* 0x0000ffff1a1a7812 */ /* 0x000fe400078ec0ff */
[----:B--2---:R-:W-:-:S04]  /*20d710*/  LOP3.LUT R6, R6, 0xffff, RZ, 0xc0, !PT ;  /* 0x0000ffff06067812 */ /* 0x004fc800078ec0ff */
[----:B------:R-:W-:Y:S01]  /*20d720*/  PRMT R24, R6, 0x3340, R0 ;  /* 0x0000334006187816 */ /* 0x000fe20000000000 */
[----:B------:R0:W-:Y:S04]  /*20d730*/  STL [R1+0x1c0], R6 ;  /* 0x0001c00601007387 */ /* 0x0001e80000100800 */
[----:B------:R1:W-:Y:S01]  /*20d740*/  STL [R1+0x1ae0], R8 ;  /* 0x001ae00801007387 */ /* 0x0003e20000100800 */
[----:B---3--:R-:W-:-:S04]  /*20d750*/  LOP3.LUT R3, R12, 0xffff, RZ, 0xc0, !PT ;  /* 0x0000ffff0c037812 */ /* 0x008fc800078ec0ff */
[----:B------:R-:W-:-:S04]  /*20d760*/  PRMT R25, R5, 0x3340, R3 ;  /* 0x0000334005197816 */ /* 0x000fc80000000003 */
[----:B0-----:R-:W-:Y:S02]  /*20d770*/  PRMT R6, R25, 0x5410, R24 ;  /* 0x0000541019067816 */ /* 0x001fe40000000018 */
[----:B------:R-:W-:Y:S02]  /*20d780*/  SHF.R.U32.HI R25, RZ, 0x8, R5 ;  /* 0x00000008ff197819 */ /* 0x000fe40000011605 */
[----:B------:R-:W2:Y:S04]  /*20d790*/  LDL.LU R5, [R1+0x2c1c] ;  /* 0x002c1c0001057983 */ /* 0x000ea80000300800 */
[----:B------:R0:W-:Y:S04]  /*20d7a0*/  STL [R1+0x1ae4], R6 ;  /* 0x001ae40601007387 */ /* 0x0001e80000100800 */
[----:B------:R-:W3:Y:S04]  /*20d7b0*/  LDL.LU R10, [R1+0x7cc] ;  /* 0x0007cc00010a7983 */ /* 0x000ee80000300800 */
[----:B-1----:R-:W3:Y:S01]  /*20d7c0*/  LDL.LU R8, [R1+0x292c] ;  /* 0x00292c0001087983 */ /* 0x002ee20000300800 */
[----:B------:R-:W-:-:S02]  /*20d7d0*/  SHF.R.U32.HI R24, RZ, 0x8, R3 ;  /* 0x00000008ff187819 */ /* 0x000fc40000011603 */
[----:B------:R-:W-:Y:S02]  /*20d7e0*/  LOP3.LUT R25, R25, 0xffff, RZ, 0xc0, !PT ;  /* 0x0000ffff19197812 */ /* 0x000fe400078ec0ff */
[----:B------:R-:W-:Y:S02]  /*20d7f0*/  LOP3.LUT R24, R24, 0xffff, RZ, 0xc0, !PT ;  /* 0x0000ffff18187812 */ /* 0x000fe400078ec0ff */
[----:B------:R-:W-:Y:S02]  /*20d800*/  PRMT R3, R27, 0x3340, R26 ;  /* 0x000033401b037816 */ /* 0x000fe4000000001a */
[----:B0-----:R-:W-:-:S05]  /*20d810*/  PRMT R6, R25, 0x3340, R24 ;  /* 0x0000334019067816 */ /* 0x001fca0000000018 */
[----:B------:R-:W-:Y:S04]  /*20d820*/  STL [R1+0x520], R6 ;  /* 0x0005200601007387 */ /* 0x000fe80000100800 */
[----:B------:R-:W3:Y:S04]  /*20d830*/  LDL.LU R11, [R1+0x268] ;  /* 0x00026800010b7983 */ /* 0x000ee80000300800 */
[----:B------:R0:W-:Y:S01]  /*20d840*/  STL [R1+0x494], R3 ;  /* 0x0004940301007387 */ /* 0x0001e20000100800 */
[----:B------:R-:W-:-:S03]  /*20d850*/  LOP3.LUT R27, R4, 0xffff, RZ, 0xc0, !PT ;  /* 0x0000ffff041b7812 */ /* 0x000fc600078ec0ff */
[----:B0-----:R-:W3:Y:S04]  /*20d860*/  LDL.LU R3, [R1+0x1ad0] ;  /* 0x001ad00001037983 */ /* 0x001ee80000300800 */
[----:B------:R-:W3:Y:S04]  /*20d870*/  LDL.LU R6, [R1+0x2c2c] ;  /* 0x002c2c0001067983 */ /* 0x000ee80000300800 */
[----:B------:R-:W3:Y:S04]  /*20d880*/  LDL.LU R12, [R1+0x7d8] ;  /* 0x0007d800010c7983 */ /* 0x000ee80000300800 */
[----:B------:R-:W3:Y:S01]  /*20d890*/  LDL.LU R4, [R1+0x2128] ;  /* 0x0021280001047983 */ /* 0x000ee20000300800 */
[----:B----4-:R-:W-:-:S02]  /*20d8a0*/  LOP3.LUT R2, R2, 0xffff, RZ, 0xc0, !PT ;  /* 0x0000ffff02027812 */ /* 0x010fc400078ec0ff */
[----:B------:R-:W-:Y:S02]  /*20d8b0*/  LOP3.LUT R26, R9, 0xffff, RZ, 0xc0, !PT ;  /* 0x0000ffff091a7812 */ /* 0x000fe400078ec0ff */
[----:B------:R-:W-:Y:S02]  /*20d8c0*/  PRMT R24, R2, 0x3340, R0 ;  /* 0x0000334002187816 */ /* 0x000fe40000000000 */
[----:B------:R-:W-:Y:S02]  /*20d8d0*/  PRMT R25, R27, 0x3340, R26 ;  /* 0x000033401b197816 */ /* 0x000fe4000000001a */
[----:B------:R-:W-:Y:S02]  /*20d8e0*/  SHF.R.U32.HI R27, RZ, 0x8, R27 ;  /* 0x00000008ff1b7819 */ /* 0x000fe4000001161b */
[----:B------:R-:W-:Y:S02]  /*20d8f0*/  PRMT R9, R25, 0x5410, R24 ;  /* 0x0000541019097816 */ /* 0x000fe40000000018 */
[----:B------:R-:W-:-:S02]  /*20d900*/  SHF.R.U32.HI R25, RZ, 0x8, R26 ;  /* 0x00000008ff197819 */ /* 0x000fc4000001161a */
[----:B------:R-:W-:Y:S02]  /*20d910*/  SHF.R.U32.HI R24, RZ, 0x8, R7 ;  /* 0x00000008ff187819 */ /* 0x000fe40000011607 */
[----:B------:R-:W-:Y:S02]  /*20d920*/  LOP3.LUT R26, R27, 0xffff, RZ, 0xc0, !PT ;  /* 0x0000ffff1b1a7812 */ /* 0x000fe400078ec0ff */
[----:B------:R-:W-:Y:S02]  /*20d930*/  LOP3.LUT R25, R25, 0xffff, RZ, 0xc0, !PT ;  /* 0x0000ffff19197812 */ /* 0x000fe400078ec0ff */
[----:B------:R-:W-:Y:S01]  /*20d940*/  LOP3.LUT R24, R24, 0xffff, RZ, 0xc0, !PT ;  /* 0x0000ffff18187812 */ /* 0x000fe200078ec0ff */
[----:B------:R0:W-:Y:S01]  /*20d950*/  STL [R1+0x5fc], R9 ;  /* 0x0005fc0901007387 */ /* 0x0001e20000100800 */
[----:B------:R-:W-:Y:S02]  /*20d960*/  PRMT R7, R26, 0x3340, R25 ;  /* 0x000033401a077816 */ /* 0x000fe40000000019 */
[----:B0-----:R-:W-:-:S05]  /*20d970*/  PRMT R9, R24, 0x3340, R0 ;  /* 0x0000334018097816 */ /* 0x001fca0000000000 */
[----:B------:R-:W-:Y:S04]  /*20d980*/  STL [R1+0x2e0], R9 ;  /* 0x0002e00901007387 */ /* 0x000fe80000100800 */
[----:B------:R0:W-:Y:S01]  /*20d990*/  STL [R1+0x49c], R7 ;  /* 0x00049c0701007387 */ /* 0x0001e20000100800 */
[----:B--2---:R-:W-:Y:S02]  /*20d9a0*/  LOP3.LUT R5, R5, 0xffff, RZ, 0xc0, !PT ;  /* 0x0000ffff05057812 */ /* 0x004fe400078ec0ff */
[----:B---3--:R-:W-:Y:S02]  /*20d9b0*/  LOP3.LUT R26, R10, 0xffff, RZ, 0xc0, !PT ;  /* 0x0000ffff0a1a7812 */ /* 0x008fe400078ec0ff */
[----:B------:R-:W-:Y:S02]  /*20d9c0*/  LOP3.LUT R27, R8, 0xffff, RZ, 0xc0, !PT ;  /* 0x0000ffff081b7812 */ /* 0x000fe400078ec0ff */
[----:B------:R-:W-:-:S02]  /*20d9d0*/  PRMT R24, R26, 0x3340, R0 ;  /* 0x000033401a187816 */ /* 0x000fc40000000000 */
[----:B------:R-:W-:Y:S02]  /*20d9e0*/  PRMT R25, R5, 0x3340, R27 ;  /* 0x0000334005197816 */ /* 0x000fe4000000001b */
[----:B------:R-:W-:Y:S02]  /*20d9f0*/  SHF.R.U32.HI R26, RZ, 0x8, R26 ;  /* 0x00000008ff1a7819 */ /* 0x000fe4000001161a */
[----:B0-----:R-:W-:Y:S02]  /*20da00*/  PRMT R7, R25, 0x5410, R24 ;  /* 0x0000541019077816 */ /* 0x001fe40000000018 */
[----:B------:R-:W-:Y:S02]  /*20da10*/  SHF.R.U32.HI R25, RZ, 0x8, R5 ;  /* 0x00000008ff197819 */ /* 0x000fe40000011605 */
[----:B------:R-:W-:Y:S02]  /*20da20*/  SHF.R.U32.HI R24, RZ, 0x8, R27 ;  /* 0x00000008ff187819 */ /* 0x000fe4000001161b */
[----:B------:R-:W-:-:S02]  /*20da30*/  LOP3.LUT R26, R26, 0xffff, RZ, 0xc0, !PT ;  /* 0x0000ffff1a1a7812 */ /* 0x000fc400078ec0ff */
[----:B------:R-:W-:Y:S02]  /*20da40*/  LOP3.LUT R25, R25, 0xffff, RZ, 0xc0, !PT ;  /* 0x0000ffff19197812 */ /* 0x000fe400078ec0ff */
[----:B------:R-:W-:Y:S01]  /*20da50*/  LOP3.LUT R24, R24, 0xffff, RZ, 0xc0, !PT ;  /* 0x0000ffff18187812 */ /* 0x000fe200078ec0ff */
[----:B------:R0:W-:Y:S01]  /*20da60*/  STL [R1+0x5f8], R7 ;  /* 0x0005f80701007387 */ /* 0x0001e20000100800 */
[----:B------:R-:W-:Y:S02]  /*20da70*/  PRMT R5, R26, 0x3340, R0 ;  /* 0x000033401a057816 */ /* 0x000fe40000000000 */
[----:B0-----:R-:W-:Y:S02]  /*20da80*/  PRMT R7, R25, 0x3340, R24 ;  /* 0x0000334019077816 */ /* 0x001fe40000000018 */
[----:B------:R-:W-:-:S03]  /*20da90*/  PRMT R3, R3, 0x5410, R11 ;  /* 0x0000541003037816 */ /* 0x000fc6000000000b */
[----:B------:R-:W-:Y:S04]  /*20daa0*/  STL [R1+0x490], R7 ;  /* 0x0004900701007387 */ /* 0x000fe80000100800 */
[----:B------:R-:W-:Y:S04]  /*20dab0*/  STL [R1+0x2dc], R5 ;  /* 0x0002dc0501007387 */ /* 0x000fe80000100800 */
[----:B------:R0:W-:Y:S04]  /*20dac0*/  STL [R1+0x1ad8], R3 ;  /* 0x001ad80301007387 */ /* 0x0001e80000100800 */
[----:B------:R-:W2:Y:S04]  /*20dad0*/  LDL.LU R28, [R1+0x264] ;  /* 0x00026400011c7983 */ /* 0x000ea80000300800 */
[----:B------:R-:W2:Y:S01]  /*20dae0*/  LDL.LU R14, [R1+0x1acc] ;  /* 0x001acc00010e7983 */ /* 0x000ea20000300800 */
[----:B------:R-:W-:-:S03]  /*20daf0*/  LOP3.LUT R26, R4, 0xffff, RZ, 0xc0, !PT ;  /* 0x0000ffff041a7812 */ /* 0x000fc600078ec0ff */
[----:B------:R-:W3:Y:S04]  /*20db00*/  LDL.LU R16, [R1+0x260] ;  /* 0x0002600001107983 */ /* 0x000ee80000300800 */
[----:B------:R-:W3:Y:S04]  /*20db10*/  LDL.LU R4, [R1+0x1ac8] ;  /* 0x001ac80001047983 */ /* 0x000ee80000300800 */
[----:B------:R-:W4:Y:S04]  /*20db20*/  LDL.LU R15, [R1+0x24c] ;  /* 0x00024c00010f7983 */ /* 0x000f280000300800 */
[----:B------:R-:W4:Y:S04]  /*20db30*/  LDL.LU R17, [R1+0x1ac4] ;  /* 0x001ac40001117983 */ /* 0x000f280000300800 */
[----:B------:R-:W4:Y:S04]  /*20db40*/  LDL.LU R18, [R1+0x52d8] ;  /* 0x0052d80001127983 */ /* 0x000f280000300800 */
[----:B------:R-:W4:Y:S04]  /*20db50*/  LDL.LU R19, [R1+0x51b4] ;  /* 0x0051b40001137983 */ /* 0x000f280000300800 */
[----:B------:R-:W4:Y:S01]  /*20db60*/  LDL.LU R20, [R1+0x5234] ;  /* 0x0052340001147983 */ /* 0x000f220000300800 */
[----:B------:R-:W-:-:S02]  /*20db70*/  LOP3.LUT R27, R6, 0xffff, RZ, 0xc0, !PT ;  /* 0x0000ffff061b7812 */ /* 0x000fc400078ec0ff */
[----:B------:R-:W-:Y:S02]  /*20db80*/  LOP3.LUT R13, R12, 0xffff, RZ, 0xc0, !PT ;  /* 0x0000ffff0c0d7812 */ /* 0x000fe400078ec0ff */
[----:B------:R-:W-:Y:S02]  /*20db90*/  PRMT R25, R27, 0x3340, R26 ;  /* 0x000033401b197816 */ /* 0x000fe4000000001a */
[----:B------:R-:W-:Y:S01]  /*20dba0*/  PRMT R24, R13, 0x3340, R0 ;  /* 0x000033400d187816 */ /* 0x000fe20000000000 */
[----:B------:R-:W-:Y:S04]  /*20dbb0*/  STL [R1+0x780c], R13 ;  /* 0x00780c0d01007387 */ /* 0x000fe80000100800 */
[----:B------:R-:W4:Y:S01]  /*20dbc0*/  LDL.LU R21, [R1+0x244] ;  /* 0x0002440001157983 */ /* 0x000f220000300800 */
[----:B0-----:R-:W-:-:S05]  /*20dbd0*/  PRMT R3, R25, 0x5410, R24 ;  /* 0x0000541019037816 */ /* 0x001fca0000000018 */
[----:B------:R0:W-:Y:S04]  /*20dbe0*/  STL [R1+0x5f4], R3 ;  /* 0x0005f40301007387 */ /* 0x0001e80000100800 */
[----:B------:R-:W4:Y:S04]  /*20dbf0*/  LDL.LU R22, [R1+0x1ac0] ;  /* 0x001ac00001167983 */ /* 0x000f280000300800 */
[----:B------:R-:W4:Y:S04]  /*20dc00*/  LDL.LU R23, [R1+0x240] ;  /* 0x0002400001177983 */ /* 0x000f280000300800 */
[----:B------:R-:W4:Y:S04]  /*20dc10*/  LDL.LU R9, [R1+0x1abc] ;  /* 0x001abc0001097983 */ /* 0x000f280000300800 */
[----:B------:R-:W4:Y:S04]  /*20dc20*/  LDL.LU R7, [R1+0x238] ;  /* 0x0002380001077983 */ /* 0x000f280000300800 */
[----:B------:R-:W4:Y:S04]  /*20dc30*/  LDL.LU R10, [R1+0x1ab4] ;  /* 0x001ab400010a7983 */ /* 0x000f280000300800 */
[----:B------:R-:W4:Y:S04]  /*20dc40*/  LDL.LU R8, [R1+0x234] ;  /* 0x0002340001087983 */ /* 0x000f280000300800 */
[----:B------:R-:W4:Y:S01]  /*20dc50*/  LDL.LU R5, [R1+0x1aac] ;  /* 0x001aac0001057983 */ /* 0x000f220000300800 */
[----:B------:R-:W-:-:S03]  /*20dc60*/  SHF.R.U32.HI R24, RZ, 0x8, R2 ;  /* 0x00000008ff187819 */ /* 0x000fc60000011602 */
[----:B------:R-:W4:Y:S04]  /*20dc70*/  LDL.LU R11, [R1+0x52ec] ;  /* 0x0052ec00010b7983 */ /* 0x000f280000300800 */
[----:B------:R-:W4:Y:S04]  /*20dc80*/  LDL.LU R2, [R1+0x51c4] ;  /* 0x0051c40001027983 */ /* 0x000f280000300800 */
[----:B0-----:R-:W4:Y:S01]  /*20dc90*/  LDL.LU R3, [R1+0x524c] ;  /* 0x00524c0001037983 */ /* 0x001f220000300800 */
[----:B------:R-:W-:Y:S02]  /*20dca0*/  SHF.R.U32.HI R27, RZ, 0x8, R27 ;  /* 0x00000008ff1b7819 */ /* 0x000fe4000001161b */
[----:B------:R-:W-:-:S02]  /*20dcb0*/  SHF.R.U32.HI R25, RZ, 0x8, R26 ;  /* 0x00000008ff197819 */ /* 0x000fc4000001161a */
[----:B------:R-:W-:Y:S01]  /*20dcc0*/  LOP3.LUT R24, R24, 0xffff, RZ, 0xc0, !PT ;  /* 0x0000ffff18187812 */ /* 0x000fe200078ec0ff */
[----:B------:R-:W4:Y:S01]  /*20dcd0*/  LDL.LU R6, [R1+0x52b4] ;  /* 0x0052b40001067983 */ /* 0x000f220000300800 */
[----:B------:R-:W-:Y:S02]  /*20dce0*/  LOP3.LUT R26, R27, 0xffff, RZ, 0xc0, !PT ;  /* 0x0000ffff1b1a7812 */ /* 0x000fe400078ec0ff */
[----:B------:R-:W-:Y:S02]  /*20dcf0*/  LOP3.LUT R25, R25, 0xffff, RZ, 0xc0, !PT ;  /* 0x0000ffff19197812 */ /* 0x000fe400078ec0ff */
[----:B------:R-:W-:Y:S01]  /*20dd00*/  PRMT R13, R24, 0x3340, R0 ;  /* 0x00003340180d7816 */ /* 0x000fe20000000000 */
[----:B------:R-:W4:Y:S01]  /*20dd10*/  LDL.LU R12, [R1+0x2e68] ;  /* 0x002e6800010c7983 */ /* 0x000f220000300800 */
[----:B------:R-:W-:-:S03]  /*20dd20*/  PRMT R24, R26, 0x3340, R25 ;  /* 0x000033401a187816 */ /* 0x000fc60000000019 */
[----:B------:R3:W-:Y:S04]  /*20dd30*/  STL [R1+0x2d8], R13 ;  /* 0x0002d80d01007387 */ /* 0x0007e80000100800 */
[----:B------:R0:W-:Y:S01]  /*20dd40*/  STL [R1+0x508], R24 ;  /* 0x0005081801007387 */ /* 0x0001e20000100800 */
[----:B---3--:R-:W-:-:S03]  /*20dd50*/  PRMT R13, R4, 0x5410, R16 ;  /* 0x00005410040d7816 */ /* 0x008fc60000000010 */
[----:B------:R-:W3:Y:S01]  /*20dd60*/  LDL.LU R4, [R1+0x5200] ;  /* 0x0052000001047983 */ /* 0x000ee20000300800 */
[----:B--2---:R-:W-:Y:S02]  /*20dd70*/  PRMT R14, R14, 0x5410, R28 ;  /* 0x000054100e0e7816 */ /* 0x004fe4000000001c */
[----:B----4-:R-:W-:Y:S02]  /*20dd80*/  LOP3.LUT R26, R19, 0xffff, RZ, 0xc0, !PT ;  /* 0x0000ffff131a7812 */ /* 0x010fe400078ec0ff */
[----:B------:R-:W-:Y:S01]  /*20dd90*/  LOP3.LUT R27, R20, 0xffff, RZ, 0xc0, !PT ;  /* 0x0000ffff141b7812 */ /* 0x000fe200078ec0ff */
[----:B------:R-:W-:Y:S04]  /*20dda0*/  STL [R1+0x1ad4], R14 ;  /* 0x001ad40e01007387 */ /* 0x000fe80000100800 */
[----:B------:R1:W-:Y:S01]  /*20ddb0*/  STL [R1+0x1ad0], R13 ;  /* 0x001ad00d01007387 */ /* 0x0003e20000100800 */
[----:B0-----:R-:W-:-:S02]  /*20ddc0*/  PRMT R24, R26, 0x3340, R0 ;  /* 0x000033401a187816 */ /* 0x001fc40000000000 */
[----:B-1----:R-:W-:Y:S02]  /*20ddd0*/  LOP3.LUT R13, R18, 0xffff, RZ, 0xc0, !PT ;  /* 0x0000ffff120d7812 */ /* 0x002fe400078ec0ff */
[----:B------:R-:W-:Y:S02]  /*20dde0*/  PRMT R14, R17, 0x5410, R15 ;  /* 0x00005410110e7816 */ /* 0x000fe4000000000f */
[----:B------:R-:W-:-:S03]  /*20ddf0*/  PRMT R25, R13, 0x3340, R27 ;  /* 0x000033400d197816 */ /* 0x000fc6000000001b */
[----:B------:R0:W-:Y:S01]  /*20de00*/  STL [R1+0x1acc], R14 ;  /* 0x001acc0e01007387 */ /* 0x0001e20000100800 */
[----:B------:R-:W-:Y:S02]  /*20de10*/  SHF.R.U32.HI R26, RZ, 0x8, R26 ;  /* 0x00000008ff1a7819 */ /* 0x000fe4000001161a */
[----:B0-----:R-:W-:Y:S02]  /*20de20*/  PRMT R14, R25, 0x5410, R24 ;  /* 0x00005410190e7816 */ /* 0x001fe40000000018 */
[----:B------:R-:W-:Y:S02]  /*20de30*/  SHF.R.U32.HI R25, RZ, 0x8, R13 ;  /* 0x00000008ff197819 */ /* 0x000fe4000001160d */
[----:B------:R-:W-:Y:S02]  /*20de40*/  SHF.R.U32.HI R24, RZ, 0x8, R27 ;  /* 0x00000008ff187819 */ /* 0x000fe4000001161b */
[----:B------:R-:W-:Y:S02]  /*20de50*/  LOP3.LUT R26, R26, 0xffff, RZ, 0xc0, !PT ;  /* 0x0000ffff1a1a7812 */ /* 0x000fe400078ec0ff */
[----:B------:R-:W-:-:S02]  /*20de60*/  LOP3.LUT R25, R25, 0xffff, RZ, 0xc0, !PT ;  /* 0x0000ffff19197812 */ /* 0x000fc400078ec0ff */
[----:B------:R-:W-:Y:S01]  /*20de70*/  LOP3.LUT R24, R24, 0xffff, RZ, 0xc0, !PT ;  /* 0x0000ffff18187812 */ /* 0x000fe200078ec0ff */
[----:B------:R0:W-:Y:S01]  /*20de80*/  STL [R1+0x5f0], R14 ;  /* 0x0005f00e01007387 */ /* 0x0001e20000100800 */
[----:B------:R-:W-:Y:S02]  /*20de90*/  PRMT R13, R22, 0x5410, R21 ;  /* 0x00005410160d7816 */ /* 0x000fe40000000015 */
[----:B------:R-:W-:Y:S02]  /*20dea0*/  PRMT R15, R25, 0x3340, R24 ;  /* 0x00003340190f7816 */ /* 0x000fe40000000018 */
[----:B------:R-:W-:Y:S02]  /*20deb0*/  PRMT R9, R9, 0x5410, R23 ;  /* 0x0000541009097816 */ /* 0x000fe40000000017 */
[----:B------:R-:W-:Y:S02]  /*20dec0*/  PRMT R7, R10, 0x5410, R7 ;  /* 0x000054100a077816 */ /* 0x000fe40000000007 */
[----:B------:R-:W-:-:S02]  /*20ded0*/  PRMT R5, R5, 0x5410, R8 ;  /* 0x0000541005057816 */ /* 0x000fc40000000008 */
[----:B0-----:R-:W-:Y:S01]  /*20dee0*/  PRMT R14, R26, 0x3340, R0 ;  /* 0x000033401a0e7816 */ /* 0x001fe20000000000 */
[----:B------:R0:W-:Y:S04]  /*20def0*/  STL [R1+0x488], R15 ;  /* 0x0004880f01007387 */ /* 0x0001e80000100800 */
[----:B------:R1:W-:Y:S04]  /*20df00*/  STL [R1+0x2d4], R14 ;  /* 0x0002d40e01007387 */ /* 0x0003e80000100800 */
[----:B------:R-:W-:Y:S04]  /*20df10*/  STL [R1+0x1ac8], R13 ;  /* 0x001ac80d01007387 */ /* 0x000fe80000100800 */
[----:B------:R2:W-:Y:S04]  /*20df20*/  STL [R1+0x1ac4], R9 ;  /* 0x001ac40901007387 */ /* 0x0005e80000100800 */
[----:B------:R4:W-:Y:S04]  /*20df30*/  STL [R1+0x1ac0], R7 ;  /* 0x001ac00701007387 */ /* 0x0009e80000100800 */
[----:B------:R4:W-:Y:S01]  /*20df40*/  STL [R1+0x1abc], R5 ;  /* 0x001abc0501007387 */ /* 0x0009e20000100800 */
[----:B------:R-:W-:-:S02]  /*20df50*/  LOP3.LUT R27, R3, 0xffff, RZ, 0xc0, !PT ;  /* 0x0000ffff031b7812 */ /* 0x000fc400078ec0ff */
[----:B0-----:R-:W-:Y:S01]  /*20df60*/  LOP3.LUT R15, R11, 0xffff, RZ, 0xc0, !PT ;  /* 0x0000ffff0b0f7812 */ /* 0x001fe200078ec0ff */
[----:B------:R-:W3:Y:S04]  /*20df70*/  LDL.LU R18, [R1+0x230] ;  /* 0x0002300001127983 */ /* 0x000ee80000300800 */
[----:B------:R-:W3:Y:S04]  /*20df80*/  LDL.LU R19, [R1+0x1ab8] ;  /* 0x001ab80001137983 */ /* 0x000ee80000300800 */
[----:B------:R-:W3:Y:S01]  /*20df90*/  LDL.LU R20, [R1+0x22c] ;  /* 0x00022c0001147983 */ /* 0x000ee20000300800 */
[----:B-1----:R-:W-:-:S02]  /*20dfa0*/  LOP3.LUT R14, R2, 0xffff, RZ, 0xc0, !PT ;  /* 0x0000ffff020e7812 */ /* 0x002fc400078ec0ff */
[----:B------:R-:W-:Y:S01]  /*20dfb0*/  PRMT R25, R15, 0x3340, R27 ;  /* 0x000033400f197816 */ /* 0x000fe2000000001b */
[----:B------:R-:W3:Y:S04]  /*20dfc0*/  LDL.LU R21, [R1+0x1ab0] ;  /* 0x001ab00001157983 */ /* 0x000ee80000300800 */
[----:B------:R-:W3:Y:S01]  /*20dfd0*/  LDL.LU R22, [R1+0x224] ;  /* 0x0002240001167983 */ /* 0x000ee20000300800 */
[----:B------:R-:W-:-:S03]  /*20dfe0*/  PRMT R24, R14, 0x3340, R0 ;  /* 0x000033400e187816 */ /* 0x000fc60000000000 */
[----:B------:R-:W3:Y:S01]  /*20dff0*/  LDL.LU R23, [R1+0x1aa4] ;  /* 0x001aa40001177983 */ /* 0x000ee20000300800 */
[----:B------:R-:W-:-:S05]  /*20e000*/  PRMT R2, R25, 0x5410, R24 ;  /* 0x0000541019027816 */ /* 0x000fca0000000018 */
[----:B------:R0:W-:Y:S04]  /*20e010*/  STL [R1+0x5ec], R2 ;  /* 0x0005ec0201007387 */ /* 0x0001e80000100800 */
[----:B--2---:R-:W2:Y:S04]  /*20e020*/  LDL.LU R9, [R1+0x220] ;  /* 0x0002200001097983 */ /* 0x004ea80000300800 */
[----:B----4-:R-:W2:Y:S04]  /*20e030*/  LDL.LU R7, [R1+0x1aa8] ;  /* 0x001aa80001077983 */ /* 0x010ea80000300800 */
[----:B------:R-:W4:Y:S04]  /*20e040*/  LDL.LU R10, [R1+0x218] ;  /* 0x00021800010a7983 */ /* 0x000f280000300800 */
[----:B------:R-:W4:Y:S04]  /*20e050*/  LDL.LU R8, [R1+0x18ac] ;  /* 0x0018ac0001087983 */ /* 0x000f280000300800 */
[----:B------:R-:W4:Y:S04]  /*20e060*/  LDL.LU R5, [R1+0x208] ;  /* 0x0002080001057983 */ /* 0x000f280000300800 */
[----:B------:R-:W4:Y:S01]  /*20e070*/  LDL.LU R11, [R1+0x18a4] ;  /* 0x0018a400010b7983 */ /* 0x000f220000300800 */
[----:B------:R-:W-:-:S02]  /*20e080*/  LOP3.LUT R3, R6, 0xffff, RZ, 0xc0, !PT ;  /* 0x0000ffff06037812 */ /* 0x000fc400078ec0ff */
[----:B------:R-:W-:Y:S02]  /*20e090*/  LOP3.LUT R13, R12, 0xffff, RZ, 0xc0, !PT ;  /* 0x0000ffff0c0d7812 */ /* 0x000fe400078ec0ff */
[----:B------:R-:W4:Y:S04]  /*20e0a0*/  LDL.LU R12, [R1+0x2d18] ;  /* 0x002d1800010c7983 */ /* 0x000f280000300800 */
[----:B0-----:R-:W4:Y:S01]  /*20e0b0*/  LDL.LU R2, [R1+0x1a98] ;  /* 0x001a980001027983 */ /* 0x001f220000300800 */
[----:B------:R-:W-:Y:S02]  /*20e0c0*/  PRMT R24, R13, 0x3340, R0 ;  /* 0x000033400d187816 */ /* 0x000fe40000000000 */
[----:B---3--:R-:W-:-:S04]  /*20e0d0*/  LOP3.LUT R26, R4, 0xffff, RZ, 0xc0, !PT ;  /* 0x0000ffff041a7812 */ /* 0x008fc800078ec0ff */
[----:B------:R-:W-:-:S04]  /*20e0e0*/  PRMT R25, R3, 0x3340, R26 ;  /* 0x0000334003197816 */ /* 0x000fc8000000001a */
[----:B------:R-:W-:Y:S02]  /*20e0f0*/  PRMT R4, R25, 0x5410, R24 ;  /* 0x0000541019047816 */ /* 0x000fe40000000018 */
[----:B------:R-:W-:Y:S02]  /*20e100*/  SHF.R.U32.HI R25, RZ, 0x8, R3 ;  /* 0x00000008ff197819 */ /* 0x000fe40000011603 */
[----:B------:R-:W3:Y:S04]  /*20e110*/  LDL.LU R3, [R1+0x2bdc] ;  /* 0x002bdc0001037983 */ /* 0x000ee80000300800 */
[----:B------:R0:W-:Y:S04]  /*20e120*/  STL [R1+0x5e8], R4 ;  /* 0x0005e80401007387 */ /* 0x0001e80000100800 */
[----:B------:R-:W3:Y:S04]  /*20e130*/  LDL.LU R6, [R1+0x2d1c] ;  /* 0x002d1c0001067983 */ /* 0x000ee80000300800 */
[----:B0-----:R-:W3:Y:S01]  /*20e140*/  LDL.LU R4, [R1+0x1a9c] ;  /* 0x001a9c0001047983 */ /* 0x001ee20000300800 */
[----:B------:R-:W-:-:S02]  /*20e150*/  SHF.R.U32.HI R24, RZ, 0x8, R26 ;  /* 0x00000008ff187819 */ /* 0x000fc4000001161a */
[----:B------:R-:W-:Y:S02]  /*20e160*/  LOP3.LUT R25, R25, 0xffff, RZ, 0xc0, !PT ;  /* 0x0000ffff19197812 */ /* 0x000fe400078ec0ff */
[----:B------:R-:W-:Y:S02]  /*20e170*/  SHF.R.U32.HI R15, RZ, 0x8, R15 ;  /* 0x00000008ff0f7819 */ /* 0x000fe4000001160f */
[----:B------:R-:W-:Y:S02]  /*20e180*/  SHF.R.U32.HI R26, RZ, 0x8, R27 ;  /* 0x00000008ff1a7819 */ /* 0x000fe4000001161b */
[----:B------:R-:W-:Y:S02]  /*20e190*/  LOP3.LUT R24, R24, 0xffff, RZ, 0xc0, !PT ;  /* 0x0000ffff18187812 */ /* 0x000fe400078ec0ff */
[----:B------:R-:W-:Y:S02]  /*20e1a0*/  LOP3.LUT R27, R15, 0xffff, RZ, 0xc0, !PT ;  /* 0x0000ffff0f1b7812 */ /* 0x000fe400078ec0ff */
[----:B------:R-:W-:-:S02]  /*20e1b0*/  LOP3.LUT R26, R26, 0xffff, RZ, 0xc0, !PT ;  /* 0x0000ffff1a1a7812 */ /* 0x000fc400078ec0ff */
[----:B------:R-:W-:Y:S02]  /*20e1c0*/  PRMT R17, R25, 0x3340, R24 ;  /* 0x0000334019117816 */ /* 0x000fe40000000018 */
[----:B------:R-:W-:-:S03]  /*20e1d0*/  PRMT R15, R27, 0x3340, R26 ;  /* 0x000033401b0f7816 */ /* 0x000fc6000000001a */
[----:B------:R-:W-:Y:S01]  /*20e1e0*/  STL [R1+0x484], R17 ;  /* 0x0004841101007387 */ /* 0x000fe20000100800 */
[----:B------:R-:W-:Y:S02]  /*20e1f0*/  SHF.R.U32.HI R24, RZ, 0x8, R14 ;  /* 0x00000008ff187819 */ /* 0x000fe4000001160e */
[----:B------:R-:W-:Y:S02]  /*20e200*/  SHF.R.U32.HI R25, RZ, 0x8, R13 ;  /* 0x00000008ff197819 */ /* 0x000fe4000001160d */
[----:B------:R-:W-:Y:S02]  /*20e210*/  LOP3.LUT R24, R24, 0xffff, RZ, 0xc0, !PT ;  /* 0x0000ffff18187812 */ /* 0x000fe400078ec0ff */
[----:B------:R-:W-:-:S04]  /*20e220*/  LOP3.LUT R25, R25, 0xffff, RZ, 0xc0, !PT ;  /* 0x0000ffff19197812 */ /* 0x000fc800078ec0ff */
[----:B------:R-:W-:Y:S02]  /*20e230*/  PRMT R14, R25, 0x3340, R0 ;  /* 0x00003340190e7816 */ /* 0x000fe40000000000 */
[----:B------:R-:W-:Y:S02]  /*20e240*/  PRMT R16, R19, 0x5410, R18 ;  /* 0x0000541013107816 */ /* 0x000fe40000000012 */
[----:B------:R-:W3:Y:S04]  /*20e250*/  LDL.LU R19, [R1+0x2be8] ;  /* 0x002be80001137983 */ /* 0x000ee80000300800 */
[----:B------:R0:W-:Y:S04]  /*20e260*/  STL [R1+0x480], R15 ;  /* 0x0004800f01007387 */ /* 0x0001e80000100800 */
[----:B------:R-:W-:Y:S01]  /*20e270*/  STL [R1+0x1ab4], R16 ;  /* 0x001ab41001007387 */ /* 0x000fe20000100800 */
[----:B0-----:R-:W-:-:S02]  /*20e280*/  PRMT R15, R21, 0x5410, R20 ;  /* 0x00005410150f7816 */ /* 0x001fc40000000014 */
[----:B------:R-:W-:-:S03]  /*20e290*/  PRMT R13, R23, 0x5410, R22 ;  /* 0x00005410170d7816 */ /* 0x000fc60000000016 */
[----:B------:R0:W-:Y:S01]  /*20e2a0*/  STL [R1+0x1ab0], R15 ;  /* 0x001ab00f01007387 */ /* 0x0001e20000100800 */
[----:B--2---:R-:W-:Y:S02]  /*20e2b0*/  PRMT R9, R7, 0x5410, R9 ;  /* 0x0000541007097816 */ /* 0x004fe40000000009 */
[----:B----4-:R-:W-:Y:S02]  /*20e2c0*/  PRMT R7, R8, 0x5410, R10 ;  /* 0x0000541008077816 */ /* 0x010fe4000000000a */
[----:B------:R-:W-:Y:S02]  /*20e2d0*/  PRMT R5, R11, 0x5410, R5 ;  /* 0x000054100b057816 */ /* 0x000fe40000000005 */
[----:B0-----:R-:W-:-:S05]  /*20e2e0*/  PRMT R15, R24, 0x3340, R0 ;  /* 0x00003340180f7816 */ /* 0x001fca0000000000 */
[----:B------:R-:W-:Y:S04]  /*20e2f0*/  STL [R1+0x2d0], R15 ;  /* 0x0002d00f01007387 */ /* 0x000fe80000100800 */
[----:B------:R-:W-:Y:S04]  /*20e300*/  STL [R1+0x2cc], R14 ;  /* 0x0002cc0e01007387 */ /* 0x000fe80000100800 */
[----:B------:R-:W-:Y:S04]  /*20e310*/  STL [R1+0x1ab8], R13 ;  /* 0x001ab80d01007387 */ /* 0x000fe80000100800 */
[----:B------:R-:W-:Y:S04]  /*20e320*/  STL [R1+0x1aac], R9 ;  /* 0x001aac0901007387 */ /* 0x000fe80000100800 */
[----:B------:R0:W-:Y:S04]  /*20e330*/  STL [R1+0x1aa8], R7 ;  /* 0x001aa80701007387 */ /* 0x0001e80000100800 */
[----:B------:R1:W-:Y:S04]  /*20e340*/  STL [R1+0x1aa4], R5 ;  /* 0x001aa40501007387 */ /* 0x0003e80000100800 */
[----:B------:R-:W2:Y:S04]  /*20e350*/  LDL.LU R20, [R1+0x20c] ;  /* 0x00020c0001147983 */ /* 0x000ea80000300800 */
[----:B------:R-:W2:Y:S04]  /*20e360*/  LDL.LU R21, [R1+0x1aa0] ;  /* 0x001aa00001157983 */ /* 0x000ea80000300800 */
[----:B------:R-:W4:Y:S04]  /*20e370*/  LDL.LU R22, [R1+0x204] ;  /* 0x0002040001167983 */ /* 0x000f280000300800 */
[----:B------:R-:W4:Y:S04]  /*20e380*/  LDL.LU R23, [R1+0x18a8] ;  /* 0x0018a80001177983 */ /* 0x000f280000300800 */
[----:B------:R-:W4:Y:S04]  /*20e390*/  LDL.LU R10, [R1+0x200] ;  /* 0x00020000010a7983 */ /* 0x000f280000300800 */
[----:B------:R-:W4:Y:S01]  /*20e3a0*/  LDL.LU R8, [R1+0x186c] ;  /* 0x00186c0001087983 */ /* 0x000f220000300800 */
[----:B0-----:R-:W-:-:S03]  /*20e3b0*/  LOP3.LUT R7, R2, 0xffff, RZ, 0xc0, !PT ;  /* 0x0000ffff02077812 */ /* 0x001fc600078ec0ff */
[----:B-1----:R-:W4:Y:S04]  /*20e3c0*/  LDL.LU R5, [R1+0x1fc] ;  /* 0x0001fc0001057983 */ /* 0x002f280000300800 */
[----:B------:R-:W4:Y:S04]  /*20e3d0*/  LDL.LU R11, [R1+0x18a0] ;  /* 0x0018a000010b7983 */ /* 0x000f280000300800 */
[----:B------:R-:W4:Y:S01]  /*20e3e0*/  LDL.LU R2, [R1+0x1f8] ;  /* 0x0001f80001027983 */ /* 0x000f220000300800 */
[----:B---3--:R-:W-:-:S03]  /*20e3f0*/  LOP3.LUT R27, R3, 0xffff, RZ, 0xc0, !PT ;  /* 0x0000ffff031b7812 */ /* 0x008fc600078ec0ff */
[----:B------:R-:W3:Y:S01]  /*20e400*/  LDL.LU R3, [R1+0x1864] ;  /* 0x0018640001037983 */ /* 0x000ee20000300800 */
[----:B------:R-:W-:-:S03]  /*20e410*/  LOP3.LUT R13, R6, 0xffff, RZ, 0xc0, !PT ;  /* 0x0000ffff060d7812 */ /* 0x000fc600078ec0ff */
[----:B------:R-:W3:Y:S01]  /*20e420*/  LDL.LU R6, [R1+0x2c8c] ;  /* 0x002c8c0001067983 */ /* 0x000ee20000300800 */
[----:B------:R-:W-:-:S03]  /*20e430*/  LOP3.LUT R9, R4, 0xffff, RZ, 0xc0, !PT ;  /* 0x0000ffff04097812 */ /* 0x000fc600078ec0ff */
[----:B------:R-:W3:Y:S01]  /*20e440*/  LDL.LU R4, [R1+0x824] ;  /* 0x0008240001047983 */ /* 0x000ee20000300800 */
[----:B------:R-:W-:Y:S02]  /*20e450*/  LOP3.LUT R12, R12, 0xffff, RZ, 0xc0, !PT ;  /* 0x0000ffff0c0c7812 */ /* 0x000fe400078ec0ff */
[----:B------:R-:W-:Y:S02]  /*20e460*/  PRMT R24, R7, 0x3340, R0 ;  /* 0x0000334007187816 */ /* 0x000fe40000000000 */
[----:B------:R-:W-:-:S04]  /*20e470*/  PRMT R25, R12, 0x3340, R27 ;  /* 0x000033400c197816 */ /* 0x000fc8000000001b */
[----:B------:R-:W-:Y:S02]  /*20e480*/  PRMT R14, R25, 0x5410, R24 ;  /* 0x00005410190e7816 */ /* 0x000fe40000000018 */
[----:B------:R-:W-:-:S03]  /*20e490*/  PRMT R24, R9, 0x3340, R0 ;  /* 0x0000334009187816 */ /* 0x000fc60000000000 */
[----:B------:R0:W-:Y:S01]  /*20e4a0*/  STL [R1+0x5e4], R14 ;  /* 0x0005e40e01007387 */ /* 0x0001e20000100800 */
[----:B------:R-:W-:-:S04]  /*20e4b0*/  LOP3.LUT R26, R19, 0xffff, RZ, 0xc0, !PT ;  /* 0x0000ffff131a7812 */ /* 0x000fc800078ec0ff */
[----:B------:R-:W-:-:S04]  /*20e4c0*/  PRMT R25, R13, 0x3340, R26 ;  /* 0x000033400d197816 */ /* 0x000fc8000000001a */
[----:B0-----:R-:W-:Y:S02]  /*20e4d0*/  PRMT R14, R25, 0x5410, R24 ;  /* 0x00005410190e7816 */ /* 0x001fe40000000018 */
[----:B------:R-:W-:Y:S02]  /*20e4e0*/  SHF.R.U32.HI R25, RZ, 0x8, R13 ;  /* 0x00000008ff197819 */ /* 0x000fe4000001160d */
[----:B------:R-:W-:Y:S02]  /*20e4f0*/  SHF.R.U32.HI R13, RZ, 0x8, R12 ;  /* 0x00000008ff0d7819 */ /* 0x000fe4000001160c */
[----:B------:R-:W-:Y:S01]  /*20e500*/  SHF.R.U32.HI R24, RZ, 0x8, R27 ;  /* 0x00000008ff187819 */ /* 0x000fe2000001161b */
[----:B------:R2:W-:Y:S04]  /*20e510*/  STL [R1+0x5e0], R14 ;  /* 0x0005e00e01007387 */ /* 0x0005e80000100800 */
[----:B------:R-:W3:Y:S01]  /*20e520*/  LDL.LU R12, [R1+0x2b8c] ;  /* 0x002b8c00010c7983 */ /* 0x000ee20000300800 */
[----:B------:R-:W-:-:S02]  /*20e530*/  LOP3.LUT R27, R25, 0xffff, RZ, 0xc0, !PT ;  /* 0x0000ffff191b7812 */ /* 0x000fc400078ec0ff */
[----:B------:R-:W-:Y:S02]  /*20e540*/  SHF.R.U32.HI R26, RZ, 0x8, R26 ;  /* 0x00000008ff1a7819 */ /* 0x000fe4000001161a */
[----:B------:R-:W-:Y:S02]  /*20e550*/  LOP3.LUT R25, R13, 0xffff, RZ, 0xc0, !PT ;  /* 0x0000ffff0d197812 */ /* 0x000fe400078ec0ff */
[----:B------:R-:W-:Y:S02]  /*20e560*/  LOP3.LUT R24, R24, 0xffff, RZ, 0xc0, !PT ;  /* 0x0000ffff18187812 */ /* 0x000fe400078ec0ff */
[----:B------:R-:W-:Y:S02]  /*20e570*/  LOP3.LUT R26, R26, 0xffff, RZ, 0xc0, !PT ;  /* 0x0000ffff1a1a7812 */ /* 0x000fe400078ec0ff */
[----:B------:R-:W-:Y:S02]  /*20e580*/  PRMT R13, R25, 0x3340, R24 ;  /* 0x00003340190d7816 */ /* 0x000fe40000000018 */
[----:B------:R-:W-:-:S02]  /*20e590*/  SHF.R.U32.HI R24, RZ, 0x8, R9 ;  /* 0x00000008ff187819 */ /* 0x000fc40000011609 */
[----:B------:R-:W-:Y:S02]  /*20e5a0*/  PRMT R15, R27, 0x3340, R26 ;  /* 0x000033401b0f7816 */ /* 0x000fe4000000001a */
[----:B------:R-:W-:Y:S01]  /*20e5b0*/  SHF.R.U32.HI R25, RZ, 0x8, R7 ;  /* 0x00000008ff197819 */ /* 0x000fe20000011607 */
[----:B------:R4:W-:Y:S01]  /*20e5c0*/  STL [R1+0x478], R13 ;  /* 0x0004780d01007387 */ /* 0x0009e20000100800 */
[----:B------:R-:W-:-:S03]  /*20e5d0*/  LOP3.LUT R24, R24, 0xffff, RZ, 0xc0, !PT ;  /* 0x0000ffff18187812 */ /* 0x000fc600078ec0ff */
[----:B------:R-:W-:Y:S01]  /*20e5e0*/  STL [R1+0x474], R15 ;  /* 0x0004740f01007387 */ /* 0x000fe20000100800 */
[----:B------:R-:W-:Y:S02]  /*20e5f0*/  LOP3.LUT R25, R25, 0xffff, RZ, 0xc0, !PT ;  /* 0x0000ffff19197812 */ /* 0x000fe400078ec0ff */
[----:B--2---:R-:W-:Y:S02]  /*20e600*/  PRMT R14, R21, 0x5410, R20 ;  /* 0x00005410150e7816 */ /* 0x004fe40000000014 */
[----:B----4-:R-:W-:-:S03]  /*20e610*/  PRMT R13, R23, 0x5410, R22 ;  /* 0x00005410170d7816 */ /* 0x010fc60000000016 */
[----:B------:R-:W-:Y:S04]  /*20e620*/  STL [R1+0x1aa0], R14 ;  /* 0x001aa00e01007387 */ /* 0x000fe80000100800 */
[----:B------:R0:W-:Y:S01]  /*20e630*/  STL [R1+0x1a9c], R13 ;  /* 0x001a9c0d01007387 */ /* 0x0001e20000100800 */
[----:B------:R-:W-:Y:S02]  /*20e640*/  PRMT R9, R25, 0x3340, R0 ;  /* 0x0000334019097816 */ /* 0x000fe40000000000 */
[----:B------:R-:W-:Y:S02]  /*20e650*/  PRMT R7, R8, 0x5410, R10 ;  /* 0x0000541008077816 */ /* 0x000fe4000000000a */
[----:B------:R-:W-:Y:S02]  /*20e660*/  PRMT R5, R11, 0x5410, R5 ;  /* 0x000054100b057816 */ /* 0x000fe40000000005 */
[----:B0-----:R-:W-:-:S05]  /*20e670*/  PRMT R13, R24, 0x3340, R0 ;  /* 0x00003340180d7816 */ /* 0x001fca0000000000 */
[----:B------:R-:W-:Y:S04]  /*20e680*/  STL [R1+0x2c8], R13 ;  /* 0x0002c80d01007387 */ /* 0x000fe80000100800 */
[----:B------:R-:W-:Y:S04]  /*20e690*/  STL [R1+0x2c4], R9 ;  /* 0x0002c40901007387 */ /* 0x000fe80000100800 */
[----:B------:R-:W-:Y:S04]  /*20e6a0*/  STL [R1+0x1a98], R7 ;  /* 0x001a980701007387 */ /* 0x000fe80000100800 */
[----:B------:R-:W-:Y:S01]  /*20e6b0*/  STL [R1+0x18ac], R5 ;  /* 0x0018ac0501007387 */ /* 0x000fe20000100800 */
[----:B---3--:R-:W-:-:S05]  /*20e6c0*/  PRMT R3, R3, 0x5410, R2 ;  /* 0x0000541003037816 */ /* 0x008fca0000000002 */
[----:B------:R0:W-:Y:S04]  /*20e6d0*/  STL [R1+0x18a8], R3 ;  /* 0x0018a80301007387 */ /* 0x0001e80000100800 */
[----:B------:R-:W2:Y:S04]  /*20e6e0*/  LDL.LU R28, [R1+0x1f4] ;  /* 0x0001f400011c7983 */ /* 0x000ea80000300800 */
[----:B------:R-:W2:Y:S04]  /*20e6f0*/  LDL.LU R14, [R1+0x1868] ;  /* 0x00186800010e7983 */ /* 0x000ea80000300800 */
[----:B------:R-:W3:Y:S04]  /*20e700*/  LDL.LU R16, [R1+0x1f0] ;  /* 0x0001f00001107983 */ /* 0x000ee80000300800 */
[----:B------:R-:W3:Y:S04]  /*20e710*/  LDL.LU R15, [R1+0x5d4] ;  /* 0x0005d400010f7983 */ /* 0x000ee80000300800 */
[----:B------:R-:W4:Y:S04]  /*20e720*/  LDL.LU R17, [R1+0x1e4] ;  /* 0x0001e40001117983 */ /* 0x000f280000300800 */
[----:B------:R-:W4:Y:S04]  /*20e730*/  LDL.LU R18, [R1+0x1860] ;  /* 0x0018600001127983 */ /* 0x000f280000300800 */
[----:B------:R-:W4:Y:S01]  /*20e740*/  LDL.LU R19, [R1+0x5310] ;  /* 0x0053100001137983 */ /* 0x000f220000300800 */
[----:B------:R-:W-:-:S03]  /*20e750*/  LOP3.LUT R26, R4, 0xffff, RZ, 0xc0, !PT ;  /* 0x0000ffff041a7812 */ /* 0x000fc600078ec0ff */
[----:B------:R-:W4:Y:S04]  /*20e760*/  LDL.LU R20, [R1+0x51e4] ;  /* 0x0051e40001147983 */ /* 0x000f280000300800 */
[----:B------:R-:W4:Y:S01]  /*20e770*/  LDL.LU R4, [R1+0x5280] ;  /* 0x0052800001047983 */ /* 0x000f220000300800 */
[----:B------:R-:W-:Y:S02]  /*20e780*/  LOP3.LUT R2, R6, 0xffff, RZ, 0xc0, !PT ;  /* 0x0000ffff06027812 */ /* 0x000fe400078ec0ff */
[----:B------:R-:W-:Y:S01]  /*20e790*/  PRMT R24, R26, 0x3340, R0 ;  /* 0x000033401a187816 */ /* 0x000fe20000000000 */
[----:B------:R-:W4:Y:S01]  /*20e7a0*/  LDL.LU R21, [R1+0x1d8] ;  /* 0x0001d80001157983 */ /* 0x000f220000300800 */
[----:B------:R-:W-:-:S04]  /*20e7b0*/  SHF.R.U32.HI R26, RZ, 0x8, R26 ;  /* 0x00000008ff1a7819 */ /* 0x000fc8000001161a */
[----:B------:R-:W-:Y:S02]  /*20e7c0*/  LOP3.LUT R26, R26, 0xffff, RZ, 0xc0, !PT ;  /* 0x0000ffff1a1a7812 */ /* 0x000fe400078ec0ff */
[----:B------:R-:W-:-:S04]  /*20e7d0*/  LOP3.LUT R27, R12, 0xffff, RZ, 0xc0, !PT ;  /* 0x0000ffff0c1b7812 */ /* 0x000fc800078ec0ff */
[----:B------:R-:W-:-:S04]  /*20e7e0*/  PRMT R25, R2, 0x3340, R27 ;  /* 0x0000334002197816 */ /* 0x000fc8000000001b */
[----:B0-----:R-:W-:-:S05]  /*20e7f0*/  PRMT R3, R25, 0x5410, R24 ;  /* 0x0000541019037816 */ /* 0x001fca0000000018 */
[----:B------:R0:W-:Y:S04]  /*20e800*/  STL [R1+0x5dc], R3 ;  /* 0x0005dc0301007387 */ /* 0x0001e80000100800 */
[----:B------:R-:W4:Y:S04]  /*20e810*/  LDL.LU R22, [R1+0x183c] ;  /* 0x00183c0001167983 */ /* 0x000f280000300800 */
[----:B------:R-:W4:Y:S04]  /*20e820*/  LDL.LU R23, [R1+0x1d4] ;  /* 0x0001d40001177983 */ /* 0x000f280000300800 */
[----:B------:R-:W4:Y:S04]  /*20e830*/  LDL.LU R9, [R1+0x1838] ;  /* 0x0018380001097983 */ /* 0x000f280000300800 */
[----:B------:R-:W4:Y:S04]  /*20e840*/  LDL.LU R7, [R1+0x1d0] ;  /* 0x0001d00001077983 */ /* 0x000f280000300800 */
[----:B------:R-:W4:Y:S04]  /*20e850*/  LDL.LU R10, [R1+0x1834] ;  /* 0x00183400010a7983 */ /* 0x000f280000300800 */
[----:B------:R-:W4:Y:S01]  /*20e860*/  LDL.LU R8, [R1+0x1c8] ;  /* 0x0001c80001087983 */ /* 0x000f220000300800 */
[----:B------:R-:W-:-:S03]  /*20e870*/  SHF.R.U32.HI R25, RZ, 0x8, R2 ;  /* 0x00000008ff197819 */ /* 0x000fc60000011602 */
[----:B------:R-:W4:Y:S01]  /*20e880*/  LDL.LU R5, [R1+0x1808] ;  /* 0x0018080001057983 */ /* 0x000f220000300800 */
[----:B------:R-:W-:-:S03]  /*20e890*/  SHF.R.U32.HI R24, RZ, 0x8, R27 ;  /* 0x00000008ff187819 */ /* 0x000fc6000001161b */
[----:B------:R-:W4:Y:S01]  /*20e8a0*/  LDL.LU R11, [R1+0x5324] ;  /* 0x00532400010b7983 */ /* 0x000f220000300800 */
[----:B------:R-:W-:-:S03]  /*20e8b0*/  LOP3.LUT R25, R25, 0xffff, RZ, 0xc0, !PT ;  /* 0x0000ffff19197812 */ /* 0x000fc600078ec0ff */
[----:B------:R-:W4:Y:S01]  /*20e8c0*/  LDL.LU R2, [R1+0x51ec] ;  /* 0x0051ec0001027983 */ /* 0x000f220000300800 */
[----:B------:R-:W-:-:S03]  /*20e8d0*/  LOP3.LUT R24, R24, 0xffff, RZ, 0xc0, !PT ;  /* 0x0000ffff18187812 */ /* 0x000fc600078ec0ff */
[----:B0-----:R-:W4:Y:S04]  /*20e8e0*/  LDL.LU R3, [R1+0x5288] ;  /* 0x0052880001037983 */ /* 0x001f280000300800 */
[----:B------:R-:W4:Y:S04]  /*20e8f0*/  LDL.LU R6, [R1+0x2cac] ;  /* 0x002cac0001067983 */ /* 0x000f280000300800 */
[----:B------:R-:W4:Y:S01]  /*20e900*/  LDL.LU R12, [R1+0x850] ;  /* 0x00085000010c7983 */ /* 0x000f220000300800 */
[----:B------:R-:W-:Y:S02]  /*20e910*/  PRMT R25, R25, 0x3340, R24 ;  /* 0x0000334019197816 */ /* 0x000fe40000000018 */
[----:B------:R-:W-:-:S03]  /*20e920*/  PRMT R24, R26, 0x3340, R0 ;  /* 0x000033401a187816 */ /* 0x000fc60000000000 */
[----:B------:R-:W-:Y:S04]  /*20e930*/  STL [R1+0x470], R25 ;  /* 0x0004701901007387 */ /* 0x000fe80000100800 */
[----:B------:R-:W-:Y:S01]  /*20e940*/  STL [R1+0x2c0], R24 ;  /* 0x0002c01801007387 */ /* 0x000fe20000100800 */
[----:B--2---:R-:W-:Y:S02]  /*20e950*/  PRMT R13, R14, 0x5410, R28 ;  /* 0x000054100e0d7816 */ /* 0x004fe4000000001c */
[----:B---3--:R-:W-:Y:S02]  /*20e960*/  PRMT R15, R15, 0x5410, R16 ;  /* 0x000054100f0f7816 */ /* 0x008fe40000000010 */
[----:B----4-:R-:W-:Y:S01]  /*20e970*/  PRMT R14, R18, 0x5410, R17 ;  /* 0x00005410120e7816 */ /* 0x010fe20000000011 */
[----:B------:R0:W-:Y:S04]  /*20e980*/  STL [R1+0x18a4], R13 ;  /* 0x0018a40d01007387 */ /* 0x0001e80000100800 */
[----:B------:R-:W-:Y:S01]  /*20e990*/  STL [R1+0x18a0], R15 ;  /* 0x0018a00f01007387 */ /* 0x000fe20000100800 */
[----:B------:R-:W-:-:S03]  /*20e9a0*/  LOP3.LUT R27, R4, 0xffff, RZ, 0xc0, !PT ;  /* 0x0000ffff041b7812 */ /* 0x000fc600078ec0ff */
[----:B------:R1:W-:Y:S04]  /*20e9b0*/  STL [R1+0x186c], R14 ;  /* 0x00186c0e01007387 */ /* 0x0003e80000100800 */
[----:B------:R-:W2:Y:S01]  /*20e9c0*/  LDL.LU R4, [R1+0x2bac] ;  /* 0x002bac0001047983 */ /* 0x000ea20000300800 */
[----:B------:R-:W-:Y:S02]  /*20e9d0*/  LOP3.LUT R26, R20, 0xffff, RZ, 0xc0, !PT ;  /* 0x0000ffff141a7812 */ /* 0x000fe400078ec0ff */
[----:B0-----:R-:W-:Y:S02]  /*20e9e0*/  LOP3.LUT R13, R19, 0xffff, RZ, 0xc0, !PT ;  /* 0x0000ffff130d7812 */ /* 0x001fe400078ec0ff */
[----:B------:R-:W-:Y:S02]  /*20e9f0*/  PRMT R24, R26, 0x3340, R0 ;  /* 0x000033401a187816 */ /* 0x000fe40000000000 */
[----:B------:R-:W-:-:S02]  /*20ea00*/  PRMT R25, R13, 0x3340, R27 ;  /* 0x000033400d197816 */ /* 0x000fc4000000001b */
[----:B------:R-:W-:Y:S02]  /*20ea10*/  SHF.R.U32.HI R26, RZ, 0x8, R26 ;  /* 0x00000008ff1a7819 */ /* 0x000fe4000001161a */
[----:B-1----:R-:W-:Y:S02]  /*20ea20*/  PRMT R14, R25, 0x5410, R24 ;  /* 0x00005410190e7816 */ /* 0x002fe40000000018 */
[----:B------:R-:W-:Y:S02]  /*20ea30*/  SHF.R.U32.HI R25, RZ, 0x8, R13 ;  /* 0x00000008ff197819 */ /* 0x000fe4000001160d */
[----:B------:R-:W-:Y:S02]  /*20ea40*/  SHF.R.U32.HI R24, RZ, 0x8, R27 ;  /* 0x00000008ff187819 */ /* 0x000fe4000001161b */
[----:B------:R-:W-:Y:S02]  /*20ea50*/  LOP3.LUT R26, R26, 0xffff, RZ, 0xc0, !PT ;  /* 0x0000ffff1a1a7812 */ /* 0x000fe400078ec0ff */
[----:B------:R-:W-:-:S02]  /*20ea60*/  LOP3.LUT R25, R25, 0xffff, RZ, 0xc0, !PT ;  /* 0x0000ffff19197812 */ /* 0x000fc400078ec0ff */
[----:B------:R-:W-:Y:S01]  /*20ea70*/  LOP3.LUT R24, R24, 0xffff, RZ, 0xc0, !PT ;  /* 0x0000ffff18187812 */ /* 0x000fe200078ec0ff */
[----:B------:R0:W-:Y:S03]  /*20ea80*/  STL [R1+0x5d4], R14 ;  /* 0x0005d40e01007387 */ /* 0x0001e60000100800 */
[----:B------:R-:W-:Y:S02]  /*20ea90*/  PRMT R15, R25, 0x3340, R24 ;  /* 0x00003340190f7816 */ /* 0x000fe40000000018 */
[----:B0-----:R-:W-:-:S03]  /*20eaa0*/  PRMT R14, R26, 0x3340, R0 ;  /* 0x000033401a0e7816 */ /* 0x001fc60000000000 */
[----:B------:R0:W-:Y:S04]  /*20eab0*/  STL [R1+0x46c], R15 ;  /* 0x00046c0f01007387 */ /* 0x0001e80000100800 */
[----:B------:R1:W-:Y:S01]  /*20eac0*/  STL [R1+0x2bc], R14 ;  /* 0x0002bc0e01007387 */ /* 0x0003e20000100800 */
[----:B------:R-:W-:Y:S02]  /*20ead0*/  PRMT R13, R22, 0x5410, R21 ;  /* 0x00005410160d7816 */ /* 0x000fe40000000015 */
[----:B------:R-:W-:Y:S02]  /*20eae0*/  PRMT R9, R9, 0x5410, R23 ;  /* 0x0000541009097816 */ /* 0x000fe40000000017 */
[----:B------:R-:W-:Y:S01]  /*20eaf0*/  PRMT R7, R10, 0x5410, R7 ;  /* 0x000054100a077816 */ /* 0x000fe20000000007 */
[----:B------:R3:W-:Y:S01]  /*20eb00*/  STL [R1+0x1868], R13 ;  /* 0x0018680d01007387 */ /* 0x0007e20000100800 */
[----:B------:R-:W-:-:S03]  /*20eb10*/  PRMT R5, R5, 0x5410, R8 ;  /* 0x0000541005057816 */ /* 0x000fc60000000008 */
[----:B------:R4:W-:Y:S04]  /*20eb20*/  STL [R1+0x1864], R9 ;  /* 0x0018640901007387 */ /* 0x0009e80000100800 */
[----:B------:R4:W-:Y:S04]  /*20eb30*/  STL [R1+0x1860], R7 ;  /* 0x0018600701007387 */ /* 0x0009e80000100800 */
[----:B------:R-:W-:Y:S04]  /*20eb40*/  STL [R1+0x183c], R5 ;  /* 0x00183c0501007387 */ /* 0x000fe80000100800 */
[----:B------:R-:W2:Y:S04]  /*20eb50*/  LDL.LU R16, [R1+0x1cc] ;  /* 0x0001cc0001107983 */ /* 0x000ea80000300800 */
[----:B0-----:R-:W2:Y:S04]  /*20eb60*/  LDL.LU R15, [R1+0x1830] ;  /* 0x00183000010f7983 */ /* 0x001ea80000300800 */
[----:B------:R-:W2:Y:S04]  /*20eb70*/  LDL.LU R17, [R1+0x1c4] ;  /* 0x0001c40001117983 */ /* 0x000ea80000300800 */
[----:B------:R-:W2:Y:S04]  /*20eb80*/  LDL.LU R19, [R1+0x180c] ;  /* 0x00180c0001137983 */ /* 0x000ea80000300800 */
[----:B------:R-:W2:Y:S04]  /*20eb90*/  LDL.LU R20, [R1+0x1bc] ;  /* 0x0001bc0001147983 */ /* 0x000ea80000300800 */
[----:B------:R-:W2:Y:S01]  /*20eba0*/  LDL.LU R21, [R1+0x1800] ;  /* 0x0018000001157983 */ /* 0x000ea20000300800 */
[----:B-1----:R-:W-:-:S02]  /*20ebb0*/  LOP3.LUT R14, R11, 0xffff, RZ, 0xc0, !PT ;  /* 0x0000ffff0b0e7812 */ /* 0x002fc400078ec0ff */
[----:B------:R-:W-:Y:S02]  /*20ebc0*/  LOP3.LUT R2, R2, 0xffff, RZ, 0xc0, !PT ;  /* 0x0000ffff02027812 */ /* 0x000fe400078ec0ff */
[----:B---3--:R-:W-:Y:S01]  /*20ebd0*/  LOP3.LUT R13, R3, 0xffff, RZ, 0xc0, !PT ;  /* 0x0000ffff030d7812 */ /* 0x008fe200078ec0ff */
[----:B----4-:R-:W3:Y:S04]  /*20ebe0*/  LDL.LU R9, [R1+0x52f0] ;  /* 0x0052f00001097983 */ /* 0x010ee80000300800 */
[----:B------:R-:W4:Y:S04]  /*20ebf0*/  LDL.LU R22, [R1+0x51bc] ;  /* 0x0051bc0001167983 */ /* 0x000f280000300800 */
[----:B------:R-:W4:Y:S01]  /*20ec00*/  LDL.LU R23, [R1+0x5244] ;  /* 0x0052440001177983 */ /* 0x000f220000300800 */
[----:B------:R-:W-:-:S02]  /*20ec10*/  PRMT R24, R2, 0x3340, R0 ;  /* 0x0000334002187816 */ /* 0x000fc40000000000 */
[----:B------:R-:W-:Y:S02]  /*20ec20*/  PRMT R25, R14, 0x3340, R13 ;  /* 0x000033400e197816 */ /* 0x000fe4000000000d */
[----:B------:R-:W-:Y:S02]  /*20ec30*/  LOP3.LUT R27, R6, 0xffff, RZ, 0xc0, !PT ;  /* 0x0000ffff061b7812 */ /* 0x000fe400078ec0ff */
[----:B------:R-:W-:Y:S02]  /*20ec40*/  LOP3.LUT R18, R12, 0xffff, RZ, 0xc0, !PT ;  /* 0x0000ffff0c127812 */ /* 0x000fe400078ec0ff */
[----:B------:R-:W-:Y:S02]  /*20ec50*/  PRMT R3, R25, 0x5410, R24 ;  /* 0x0000541019037816 */ /* 0x000fe40000000018 */
[----:B------:R-:W-:Y:S01]  /*20ec60*/  PRMT R24, R18, 0x3340, R0 ;  /* 0x0000334012187816 */ /* 0x000fe20000000000 */
[----:B------:R-:W-:Y:S04]  /*20ec70*/  STL [R1+0x7814], R18 ;  /* 0x0078141201007387 */ /* 0x000fe80000100800 */
[----:B------:R0:W-:Y:S04]  /*20ec80*/  STL [R1+0x5d0], R3 ;  /* 0x0005d00301007387 */ /* 0x0001e80000100800 */
[----:B------:R-:W4:Y:S04]  /*20ec90*/  LDL.LU R7, [R1+0x1b8] ;  /* 0x0001b80001077983 */ /* 0x000f280000300800 */
[----:B------:R-:W4:Y:S01]  /*20eca0*/  LDL.LU R10, [R1+0x1804] ;  /* 0x00180400010a7983 */ /* 0x000f220000300800 */
[----:B--2---:R-:W-:-:S04]  /*20ecb0*/  LOP3.LUT R26, R4, 0xffff, RZ, 0xc0, !PT ;  /* 0x0000ffff041a7812 */ /* 0x004fc800078ec0ff */
[----:B------:R-:W-:-:S04]  /*20ecc0*/  PRMT R25, R27, 0x3340, R26 ;  /* 0x000033401b197816 */ /* 0x000fc8000000001a */
[----:B0-----:R-:W-:-:S05]  /*20ecd0*/  PRMT R3, R25, 0x5410, R24 ;  /* 0x0000541019037816 */ /* 0x001fca0000000018 */
[----:B------:R0:W-:Y:S04]  /*20ece0*/  STL [R1+0x5d8], R3 ;  /* 0x0005d80301007387 */ /* 0x0001e80000100800 */
[----:B------:R-:W2:Y:S04]  /*20ecf0*/  LDL.LU R8, [R1+0x1b0] ;  /* 0x0001b00001087983 */ /* 0x000ea80000300800 */
[----:B------:R-:W2:Y:S04]  /*20ed00*/  LDL.LU R5, [R1+0x5c8] ;  /* 0x0005c80001057983 */ /* 0x000ea80000300800 */
[----:B------:R-:W2:Y:S04]  /*20ed10*/  LDL.LU R11, [R1+0x1ac] ;  /* 0x0001ac00010b7983 */ /* 0x000ea80000300800 */
[----:B0-----:R-:W2:Y:S04]  /*20ed20*/  LDL.LU R3, [R1+0x17cc] ;  /* 0x0017cc0001037983 */ /* 0x001ea80000300800 */
[----:B------:R-:W2:Y:S04]  /*20ed30*/  LDL.LU R6, [R1+0x52f4] ;  /* 0x0052f40001067983 */ /* 0x000ea80000300800 */
        /* <DEDUP_REMOVED lines=11> */
[----:B------:R-:W-:-:S03]  /*20edf0*/  PRMT R13, R27, 0x3340, R26 ;  /* 0x000033401b0d7816 */ /* 0x000fc6000000001a */
[----:B------:R0:W-:Y:S04]  /*20ee00*/  STL [R1+0x48c], R14 ;  /* 0x00048c0e01007387 */ /* 0x0001e80000100800 */
[----:B------:R1:W-:Y:S01]  /*20ee10*/  STL [R1+0x468], R13 ;  /* 0x0004680d01007387 */ /* 0x0003e20000100800 */
[----:B------:R-:W-:Y:S02]  /*20ee20*/  PRMT R15, R15, 0x5410, R16 ;  /* 0x000054100f0f7816 */ /* 0x000fe40000000010 */
[----:B0-----:R-:W-:Y:S02]  /*20ee30*/  PRMT R14, R19, 0x5410, R17 ;  /* 0x00005410130e7816 */ /* 0x001fe40000000011 */
[----:B-1----:R-:W-:Y:S02]  /*20ee40*/  PRMT R13, R21, 0x5410, R20 ;  /* 0x00005410150d7816 */ /* 0x002fe40000000014 */
[----:B---3--:R-:W-:-:S02]  /*20ee50*/  LOP3.LUT R9, R9, 0xffff, RZ, 0xc0, !PT ;  /* 0x0000ffff09097812 */ /* 0x008fc400078ec0ff */
[----:B----4-:R-:W-:Y:S02]  /*20ee60*/  LOP3.LUT R26, R22, 0xffff, RZ, 0xc0, !PT ;  /* 0x0000ffff161a7812 */ /* 0x010fe400078ec0ff */
[----:B------:R-:W-:Y:S01]  /*20ee70*/  LOP3.LUT R27, R23, 0xffff, RZ, 0xc0, !PT ;  /* 0x0000ffff171b7812 */ /* 0x000fe200078ec0ff */
[----:B------:R-:W-:Y:S01]  /*20ee80*/  STL [R1+0x1834], R15 ;  /* 0x0018340f01007387 */ /* 0x000fe20000100800 */
[----:B------:R-:W-:Y:S02]  /*20ee90*/  PRMT R24, R26, 0x3340, R0 ;  /* 0x000033401a187816 */ /* 0x000fe40000000000 */
[----:B------:R-:W-:Y:S01]  /*20eea0*/  PRMT R25, R9, 0x3340, R27 ;  /* 0x0000334009197816 */ /* 0x000fe2000000001b */
[----:B------:R-:W-:Y:S04]  /*20eeb0*/  STL [R1+0x1830], R14 ;  /* 0x0018300e01007387 */ /* 0x000fe80000100800 */
[----:B------:R0:W-:Y:S01]  /*20eec0*/  STL [R1+0x1838], R13 ;  /* 0x0018380d01007387 */ /* 0x0001e20000100800 */
[----:B------:R-:W-:-:S02]  /*20eed0*/  SHF.R.U32.HI R26, RZ, 0x8, R26 ;  /* 0x00000008ff1a7819 */ /* 0x000fc4000001161a */
[----:B0-----:R-:W-:Y:S02]  /*20eee0*/  PRMT R13, R25, 0x5410, R24 ;  /* 0x00005410190d7816 */ /* 0x001fe40000000018 */
[----:B------:R-:W-:Y:S02]  /*20eef0*/  SHF.R.U32.HI R25, RZ, 0x8, R9 ;  /* 0x00000008ff197819 */ /* 0x000fe40000011609 */
[----:B------:R-:W-:Y:S02]  /*20ef00*/  SHF.R.U32.HI R24, RZ, 0x8, R27 ;  /* 0x00000008ff187819 */ /* 0x000fe4000001161b */
[----:B------:R-:W-:Y:S02]  /*20ef10*/  LOP3.LUT R26, R26, 0xffff, RZ, 0xc0, !PT ;  /* 0x0000ffff1a1a7812 */ /* 0x000fe400078ec0ff */
[----:B------:R-:W-:Y:S02]  /*20ef20*/  LOP3.LUT R25, R25, 0xffff, RZ, 0xc0, !PT ;  /* 0x0000ffff19197812 */ /* 0x000fe400078ec0ff */
[----:B------:R-:W-:Y:S01]  /*20ef30*/  LOP3.LUT R24, R24, 0xffff, RZ, 0xc0, !PT ;  /* 0x0000ffff18187812 */ /* 0x000fe200078ec0ff */
[----:B------:R0:W-:Y:S01]  /*20ef40*/  STL [R1+0x5cc], R13 ;  /* 0x0005cc0d01007387 */ /* 0x0001e20000100800 */
[----:B------:R-:W-:-:S02]  /*20ef50*/  PRMT R9, R10, 0x5410, R7 ;  /* 0x000054100a097816 */ /* 0x000fc40000000007 */
[----:B------:R-:W-:Y:S02]  /*20ef60*/  PRMT R14, R25, 0x3340, R24 ;  /* 0x00003340190e7816 */ /* 0x000fe40000000018 */
[----:B0-----:R-:W-:-:S03]  /*20ef70*/  PRMT R13, R26, 0x3340, R0 ;  /* 0x000033401a0d7816 */ /* 0x001fc60000000000 */
[----:B------:R0:W-:Y:S04]  /*20ef80*/  STL [R1+0x464], R14 ;  /* 0x0004640e01007387 */ /* 0x0001e80000100800 */
[----:B------:R-:W-:Y:S04]  /*20ef90*/  STL [R1+0x2b8], R13 ;  /* 0x0002b80d01007387 */ /* 0x000fe80000100800 */
[----:B------:R-:W-:Y:S01]  /*20efa0*/  STL [R1+0x180c], R9 ;  /* 0x00180c0901007387 */ /* 0x000fe20000100800 */
[----:B--2---:R-:W-:Y:S02]  /*20efb0*/  PRMT R7, R5, 0x5410, R8 ;  /* 0x0000541005077816 */ /* 0x004fe40000000008 */
[----:B------:R-:W-:-:S03]  /*20efc0*/  PRMT R5, R3, 0x5410, R11 ;  /* 0x0000541003057816 */ /* 0x000fc6000000000b */
[----:B------:R-:W-:Y:S01]  /*20efd0*/  STL [R1+0x1804], R7 ;  /* 0x0018040701007387 */ /* 0x000fe20000100800 */
[----:B------:R-:W-:-:S03]  /*20efe0*/  LOP3.LUT R3, R12, 0xffff, RZ, 0xc0, !PT ;  /* 0x0000ffff0c037812 */ /* 0x000fc600078ec0ff */
[----:B------:R-:W-:Y:S04]  /*20eff0*/  STL [R1+0x1800], R5 ;  /* 0x0018000501007387 */ /* 0x000fe80000100800 */
[----:B------:R-:W2:Y:S04]  /*20f000*/  LDL.LU R29, [R1+0x1a8] ;  /* 0x0001a800011d7983 */ /* 0x000ea80000300800 */
[----:B------:R-:W2:Y:S04]  /*20f010*/  LDL.LU R28, [R1+0x17c4] ;  /* 0x0017c400011c7983 */ /* 0x000ea80000300800 */
[----:B------:R1:W-:Y:S04]  /*20f020*/  STL [R1+0x17c], R3 ;  /* 0x00017c0301007387 */ /* 0x0003e80000100800 */
[----:B0-----:R-:W3:Y:S04]  /*20f030*/  LDL.LU R14, [R1+0x1a4] ;  /* 0x0001a400010e7983 */ /* 0x001ee80000300800 */
        /* <DEDUP_REMOVED lines=8> */
[----:B------:R-:W-:Y:S01]  /*20f0c0*/  PRMT R24, R3, 0x3340, R0 ;  /* 0x0000334003187816 */ /* 0x000fe20000000000 */
[----:B------:R-:W4:Y:S01]  /*20f0d0*/  LDL.LU R21, [R1+0x19c] ;  /* 0x00019c0001157983 */ /* 0x000f220000300800 */
[----:B------:R-:W-:-:S04]  /*20f0e0*/  PRMT R25, R27, 0x3340, R26 ;  /* 0x000033401b197816 */ /* 0x000fc8000000001a */
[----:B-1----:R-:W-:-:S05]  /*20f0f0*/  PRMT R3, R25, 0x5410, R24 ;  /* 0x0000541019037816 */ /* 0x002fca0000000018 */
[----:B------:R0:W-:Y:S04]  /*20f100*/  STL [R1+0x5c8], R3 ;  /* 0x0005c80301007387 */ /* 0x0001e80000100800 */
[----:B------:R-:W4:Y:S04]  /*20f110*/  LDL.LU R22, [R1+0x17c0] ;  /* 0x0017c00001167983 */ /* 0x000f280000300800 */
[----:B------:R-:W4:Y:S04]  /*20f120*/  LDL.LU R23, [R1+0x198] ;  /* 0x0001980001177983 */ /* 0x000f280000300800 */
[----:B------:R-:W4:Y:S04]  /*20f130*/  LDL.LU R9, [R1+0x1798] ;  /* 0x0017980001097983 */ /* 0x000f280000300800 */
[----:B------:R-:W4:Y:S01]  /*20f140*/  LDL.LU R5, [R1+0x194] ;  /* 0x0001940001057983 */ /* 0x000f220000300800 */
[----:B------:R-:W-:-:S03]  /*20f150*/  SHF.R.U32.HI R24, RZ, 0x8, R2 ;  /* 0x00000008ff187819 */ /* 0x000fc60000011602 */
[----:B------:R-:W4:Y:S04]  /*20f160*/  LDL.LU R11, [R1+0x5bc] ;  /* 0x0005bc00010b7983 */ /* 0x000f280000300800 */
[----:B------:R-:W4:Y:S04]  /*20f170*/  LDL.LU R2, [R1+0x18c] ;  /* 0x00018c0001027983 */ /* 0x000f280000300800 */
[----:B------:R-:W4:Y:S04]  /*20f180*/  LDL.LU R6, [R1+0x1794] ;  /* 0x0017940001067983 */ /* 0x000f280000300800 */
[----:B------:R-:W4:Y:S04]  /*20f190*/  LDL.LU R4, [R1+0x2de8] ;  /* 0x002de80001047983 */ /* 0x000f280000300800 */
[----:B------:R-:W4:Y:S01]  /*20f1a0*/  LDL.LU R12, [R1+0x1b28] ;  /* 0x001b2800010c7983 */ /* 0x000f220000300800 */
[----:B------:R-:W-:-:S02]  /*20f1b0*/  SHF.R.U32.HI R27, RZ, 0x8, R27 ;  /* 0x00000008ff1b7819 */ /* 0x000fc4000001161b */
[----:B------:R-:W-:Y:S02]  /*20f1c0*/  SHF.R.U32.HI R25, RZ, 0x8, R26 ;  /* 0x00000008ff197819 */ /* 0x000fe4000001161a */
[----:B------:R-:W-:Y:S01]  /*20f1d0*/  LOP3.LUT R24, R24, 0xffff, RZ, 0xc0, !PT ;  /* 0x0000ffff18187812 */ /* 0x000fe200078ec0ff */
[----:B------:R-:W4:Y:S01]  /*20f1e0*/  LDL.LU R7, [R1+0x2c6c] ;  /* 0x002c6c0001077983 */ /* 0x000f220000300800 */
[----:B------:R-:W-:Y:S02]  /*20f1f0*/  LOP3.LUT R26, R27, 0xffff, RZ, 0xc0, !PT ;  /* 0x0000ffff1b1a7812 */ /* 0x000fe400078ec0ff */
[----:B------:R-:W-:Y:S02]  /*20f200*/  LOP3.LUT R25, R25, 0xffff, RZ, 0xc0, !PT ;  /* 0x0000ffff19197812 */ /* 0x000fe400078ec0ff */
[----:B------:R-:W-:Y:S02]  /*20f210*/  PRMT R10, R24, 0x3340, R0 ;  /* 0x00003340180a7816 */ /* 0x000fe40000000000 */
[----:B0-----:R-:W-:-:S03]  /*20f220*/  PRMT R3, R26, 0x3340, R25 ;  /* 0x000033401a037816 */ /* 0x001fc60000000019 */
[----:B------:R0:W-:Y:S04]  /*20f230*/  STL [R1+0x2b4], R10 ;  /* 0x0002b40a01007387 */ /* 0x0001e80000100800 */
[----:B0-----:R-:W4:Y:S04]  /*20f240*/  LDL.LU R10, [R1+0x2d3c] ;  /* 0x002d3c00010a7983 */ /* 0x001f280000300800 */
[----:B------:R0:W-:Y:S04]  /*20f250*/  STL [R1+0x47c], R3 ;  /* 0x00047c0301007387 */ /* 0x0001e80000100800 */
[----:B0-----:R-:W4:Y:S01]  /*20f260*/  LDL.LU R3, [R1+0x1adc] ;  /* 0x001adc0001037983 */ /* 0x001f220000300800 */
[----:B--2---:R-:W-:-:S02]  /*20f270*/  PRMT R18, R28, 0x5410, R29 ;  /* 0x000054101c127816 */ /* 0x004fc4000000001d */
[----:B---3--:R-:W-:Y:S02]  /*20f280*/  PRMT R13, R8, 0x5410, R14 ;  /* 0x00005410080d7816 */ /* 0x008fe4000000000e */
[----:B------:R-:W2:Y:S04]  /*20f290*/  LDL.LU R8, [R1+0x2bf8] ;  /* 0x002bf80001087983 */ /* 0x000ea80000300800 */
[----:B------:R-:W-:Y:S04]  /*20f2a0*/  STL [R1+0x1808], R18 ;  /* 0x0018081201007387 */ /* 0x000fe80000100800 */
[----:B------:R0:W-:Y:S01]  /*20f2b0*/  STL [R1+0x17cc], R13 ;  /* 0x0017cc0d01007387 */ /* 0x0001e20000100800 */
[----:B----4-:R-:W-:-:S02]  /*20f2c0*/  LOP3.LUT R26, R19, 0xffff, RZ, 0xc0, !PT ;  /* 0x0000ffff131a7812 */ /* 0x010fc400078ec0ff */
[----:B------:R-:W-:Y:S02]  /*20f2d0*/  LOP3.LUT R27, R20, 0xffff, RZ, 0xc0, !PT ;  /* 0x0000ffff141b7812 */ /* 0x000fe400078ec0ff */
[----:B------:R-:W-:Y:S02]  /*20f2e0*/  PRMT R14, R15, 0x5410, R16 ;  /* 0x000054100f0e7816 */ /* 0x000fe40000000010 */
[----:B------:R-:W-:Y:S02]  /*20f2f0*/  PRMT R24, R26, 0x3340, R0 ;  /* 0x000033401a187816 */ /* 0x000fe40000000000 */
[----:B0-----:R-:W-:Y:S01]  /*20f300*/  LOP3.LUT R13, R17, 0xffff, RZ, 0xc0, !PT ;  /* 0x0000ffff110d7812 */ /* 0x001fe200078ec0ff */
[----:B------:R0:W-:Y:S03]  /*20f310*/  STL [R1+0x17c8], R14 ;  /* 0x0017c80e01007387 */ /* 0x0001e60000100800 */
[----:B------:R-:W-:-:S02]  /*20f320*/  PRMT R25, R13, 0x3340, R27 ;  /* 0x000033400d197816 */ /* 0x000fc4000000001b */
[----:B------:R-:W-:Y:S02]  /*20f330*/  SHF.R.U32.HI R26, RZ, 0x8, R26 ;  /* 0x00000008ff1a7819 */ /* 0x000fe4000001161a */
[----:B0-----:R-:W-:Y:S02]  /*20f340*/  PRMT R14, R25, 0x5410, R24 ;  /* 0x00005410190e7816 */ /* 0x001fe40000000018 */
[----:B------:R-:W-:Y:S02]  /*20f350*/  SHF.R.U32.HI R25, RZ, 0x8, R13 ;  /* 0x00000008ff197819 */ /* 0x000fe4000001160d */
[----:B------:R-:W-:Y:S02]  /*20f360*/  SHF.R.U32.HI R24, RZ, 0x8, R27 ;  /* 0x00000008ff187819 */ /* 0x000fe4000001161b */
[----:B------:R-:W-:Y:S02]  /*20f370*/  LOP3.LUT R25, R25, 0xffff, RZ, 0xc0, !PT ;  /* 0x0000ffff19197812 */ /* 0x000fe400078ec0ff */
[----:B------:R-:W-:-:S02]  /*20f380*/  LOP3.LUT R24, R24, 0xffff, RZ, 0xc0, !PT ;  /* 0x0000ffff18187812 */ /* 0x000fc400078ec0ff */
[----:B------:R-:W-:Y:S02]  /*20f390*/  LOP3.LUT R26, R26, 0xffff, RZ, 0xc0, !PT ;  /* 0x0000ffff1a1a7812 */ /* 0x000fe400078ec0ff */
[----:B------:R-:W-:Y:S01]  /*20f3a0*/  PRMT R13, R25, 0x3340, R24 ;  /* 0x00003340190d7816 */ /* 0x000fe20000000018 */
[----:B------:R0:W-:Y:S01]  /*20f3b0*/  STL [R1+0x5c4], R14 ;  /* 0x0005c40e01007387 */ /* 0x0001e20000100800 */
[----:B------:R-:W-:-:S03]  /*20f3c0*/  PRMT R15, R26, 0x3340, R0 ;  /* 0x000033401a0f7816 */ /* 0x000fc60000000000 */
[----:B------:R1:W-:Y:S04]  /*20f3d0*/  STL [R1+0x45c], R13 ;  /* 0x00045c0d01007387 */ /* 0x0003e80000100800 */
[----:B------:R-:W-:Y:S01]  /*20f3e0*/  STL [R1+0x2b0], R15 ;  /* 0x0002b00f01007387 */ /* 0x000fe20000100800 */
[----:B0-----:R-:W-:Y:S02]  /*20f3f0*/  PRMT R14, R22, 0x5410, R21 ;  /* 0x00005410160e7816 */ /* 0x001fe40000000015 */
[----:B-1----:R-:W-:Y:S02]  /*20f400*/  PRMT R13, R9, 0x5410, R23 ;  /* 0x00005410090d7816 */ /* 0x002fe40000000017 */
[----:B------:R-:W-:Y:S02]  /*20f410*/  PRMT R9, R11, 0x5410, R5 ;  /* 0x000054100b097816 */ /* 0x000fe40000000005 */
[----:B------:R-:W-:Y:S01]  /*20f420*/  PRMT R5, R6, 0x5410, R2 ;  /* 0x0000541006057816 */ /* 0x000fe20000000002 */
[----:B------:R-:W-:Y:S04]  /*20f430*/  STL [R1+0x17c4], R14 ;  /* 0x0017c40e01007387 */ /* 0x000fe80000100800 */
[----:B------:R-:W-:Y:S04]  /*20f440*/  STL [R1+0x17c0], R13 ;  /* 0x0017c00d01007387 */ /* 0x000fe80000100800 */
[----:B------:R-:W-:Y:S04]  /*20f450*/  STL [R1+0x1798], R9 ;  /* 0x0017980901007387 */ /* 0x000fe80000100800 */
[----:B------:R0:W-:Y:S01]  /*20f460*/  STL [R1+0x1794], R5 ;  /* 0x0017940501007387 */ /* 0x0001e20000100800 */
[----:B------:R-:W-:-:S03]  /*20f470*/  LOP3.LUT R2, R12, 0xffff, RZ, 0xc0, !PT ;  /* 0x0000ffff0c027812 */ /* 0x000fc600078ec0ff */
[----:B0-----:R-:W3:Y:S04]  /*20f480*/  LDL.LU R5, [R1+0x188] ;  /* 0x0001880001057983 */ /* 0x001ee80000300800 */
[----:B------:R-:W3:Y:S04]  /*20f490*/  LDL.LU R11, [R1+0x1790] ;  /* 0x00179000010b7983 */ /* 0x000ee80000300800 */
[----:B------:R-:W4:Y:S04]  /*20f4a0*/  LDL.LU R6, [R1+0x184] ;  /* 0x0001840001067983 */ /* 0x000f280000300800 */
[----:B------:R-:W4:Y:S01]  /*20f4b0*/  LDL.LU R12, [R1+0x1cf0] ;  /* 0x001cf000010c7983 */ /* 0x000f220000300800 */
[----:B------:R-:W-:-:S02]  /*20f4c0*/  LOP3.LUT R4, R4, 0xffff, RZ, 0xc0, !PT ;  /* 0x0000ffff04047812 */ /* 0x000fc400078ec0ff */
[----:B------:R-:W-:Y:S02]  /*20f4d0*/  LOP3.LUT R27, R7, 0xffff, RZ, 0xc0, !PT ;  /* 0x0000ffff071b7812 */ /* 0x000fe400078ec0ff */
[----:B------:R-:W-:Y:S02]  /*20f4e0*/  PRMT R24, R2, 0x3340, R0 ;  /* 0x0000334002187816 */ /* 0x000fe40000000000 */
[----:B------:R-:W-:Y:S02]  /*20f4f0*/  LOP3.LUT R7, R10, 0xffff, RZ, 0xc0, !PT ;  /* 0x0000ffff0a077812 */ /* 0x000fe400078ec0ff */
[----:B------:R-:W-:Y:S02]  /*20f500*/  PRMT R25, R4, 0x3340, R27 ;  /* 0x0000334004197816 */ /* 0x000fe4000000001b */
[----:B------:R-:W-:Y:S02]  /*20f510*/  LOP3.LUT R3, R3, 0xffff, RZ, 0xc0, !PT ;  /* 0x0000ffff03037812 */ /* 0x000fe400078ec0ff */
[----:B------:R-:W-:-:S02]  /*20f520*/  SHF.R.U32.HI R4, RZ, 0x8, R4 ;  /* 0x00000008ff047819 */ /* 0x000fc40000011604 */
[----:B--2---:R-:W-:Y:S02]  /*20f530*/  LOP3.LUT R26, R8, 0xffff, RZ, 0xc0, !PT ;  /* 0x0000ffff081a7812 */ /* 0x004fe400078ec0ff */
[----:B------:R-:W-:Y:S02]  /*20f540*/  PRMT R8, R25, 0x5410, R24 ;  /* 0x0000541019087816 */ /* 0x000fe40000000018 */
[----:B------:R-:W-:Y:S02]  /*20f550*/  PRMT R24, R3, 0x3340, R0 ;  /* 0x0000334003187816 */ /* 0x000fe40000000000 */
[----:B------:R-:W-:Y:S01]  /*20f560*/  PRMT R25, R7, 0x3340, R26 ;  /* 0x0000334007197816 */ /* 0x000fe2000000001a */
[----:B------:R0:W-:Y:S03]  /*20f570*/  STL [R1+0x5c0], R8 ;  /* 0x0005c00801007387 */ /* 0x0001e60000100800 */
[----:B0-----:R-:W-:-:S02]  /*20f580*/  PRMT R8, R25, 0x5410, R24 ;  /* 0x0000541019087816 */ /* 0x001fc40000000018 */
[----:B------:R-:W-:-:S03]  /*20f590*/  SHF.R.U32.HI R25, RZ, 0x8, R7 ;  /* 0x00000008ff197819 */ /* 0x000fc60000011607 */
[----:B------:R0:W-:Y:S04]  /*20f5a0*/  STL [R1+0x5bc], R8 ;  /* 0x0005bc0801007387 */ /* 0x0001e80000100800 */
[----:B------:R-:W2:Y:S04]  /*20f5b0*/  LDL.LU R29, [R1+0x180] ;  /* 0x00018000011d7983 */ /* 0x000ea80000300800 */
[----:B------:R-:W2:Y:S04]  /*20f5c0*/  LDL.LU R28, [R1+0x1cd8] ;  /* 0x001cd800011c7983 */ /* 0x000ea80000300800 */
[----:B------:R-:W2:Y:S04]  /*20f5d0*/  LDL.LU R14, [R1+0x178] ;  /* 0x00017800010e7983 */ /* 0x000ea80000300800 */
[----:B------:R-:W2:Y:S04]  /*20f5e0*/  LDL.LU R16, [R1+0x1ce4] ;  /* 0x001ce40001107983 */ /* 0x000ea80000300800 */
[----:B------:R-:W2:Y:S04]  /*20f5f0*/  LDL.LU R15, [R1+0x174] ;  /* 0x00017400010f7983 */ /* 0x000ea80000300800 */
[----:B------:R-:W2:Y:S01]  /*20f600*/  LDL.LU R17, [R1+0x2a4] ;  /* 0x0002a40001117983 */ /* 0x000ea20000300800 */
[----:B------:R-:W-:-:S02]  /*20f610*/  SHF.R.U32.HI R24, RZ, 0x8, R27 ;  /* 0x00000008ff187819 */ /* 0x000fc4000001161b */
[----:B------:R-:W-:Y:S01]  /*20f620*/  LOP3.LUT R27, R25, 0xffff, RZ, 0xc0, !PT ;  /* 0x0000ffff191b7812 */ /* 0x000fe200078ec0ff */
[----:B------:R-:W2:Y:S01]  /*20f630*/  LDL.LU R19, [R1+0x5340] ;  /* 0x0053400001137983 */ /* 0x000ea20000300800 */
[----:B------:R-:W-:Y:S02]  /*20f640*/  SHF.R.U32.HI R26, RZ, 0x8, R26 ;  /* 0x00000008ff1a7819 */ /* 0x000fe4000001161a */
[----:B------:R-:W-:Y:S01]  /*20f650*/  LOP3.LUT R25, R4, 0xffff, RZ, 0xc0, !PT ;  /* 0x0000ffff04197812 */ /* 0x000fe200078ec0ff */
[----:B------:R-:W2:Y:S04]  /*20f660*/  LDL.LU R20, [R1+0x5224] ;  /* 0x0052240001147983 */ /* 0x000ea80000300800 */
[----:B------:R-:W2:Y:S01]  /*20f670*/  LDL.LU R4, [R1+0x52c4] ;  /* 0x0052c40001047983 */ /* 0x000ea20000300800 */
[----:B------:R-:W-:-:S02]  /*20f680*/  LOP3.LUT R24, R24, 0xffff, RZ, 0xc0, !PT ;  /* 0x0000ffff18187812 */ /* 0x000fc400078ec0ff */
[----:B------:R-:W-:Y:S02]  /*20f690*/  LOP3.LUT R26, R26, 0xffff, RZ, 0xc0, !PT ;  /* 0x0000ffff1a1a7812 */ /* 0x000fe400078ec0ff */
[----:B------:R-:W-:Y:S02]  /*20f6a0*/  PRMT R9, R25, 0x3340, R24 ;  /* 0x0000334019097816 */ /* 0x000fe40000000018 */
[----:B0-----:R-:W-:-:S03]  /*20f6b0*/  PRMT R8, R27, 0x3340, R26 ;  /* 0x000033401b087816 */ /* 0x001fc6000000001a */
[----:B------:R0:W-:Y:S04]  /*20f6c0*/  STL [R1+0x458], R9 ;  /* 0x0004580901007387 */ /* 0x0001e80000100800 */
[----:B------:R-:W-:Y:S01]  /*20f6d0*/  STL [R1+0x450], R8 ;  /* 0x0004500801007387 */ /* 0x000fe20000100800 */
[----:B------:R-:W-:Y:S02]  /*20f6e0*/  SHF.R.U32.HI R25, RZ, 0x8, R2 ;  /* 0x00000008ff197819 */ /* 0x000fe40000011602 */
[----:B------:R-:W-:Y:S02]  /*20f6f0*/  SHF.R.U32.HI R24, RZ, 0x8, R3 ;  /* 0x00000008ff187819 */ /* 0x000fe40000011603 */
[----:B---3--:R-:W-:Y:S02]  /*20f700*/  PRMT R7, R11, 0x5410, R5 ;  /* 0x000054100b077816 */ /* 0x008fe40000000005 */
[----:B----4-:R-:W-:-:S03]  /*20f710*/  PRMT R5, R12, 0x5410, R6 ;  /* 0x000054100c057816 */ /* 0x010fc60000000006 */
[----:B------:R1:W-:Y:S04]  /*20f720*/  STL [R1+0x179c], R7 ;  /* 0x00179c0701007387 */ /* 0x0003e80000100800 */
[----:B------:R3:W-:Y:S04]  /*20f730*/  STL [R1+0x1790], R5 ;  /* 0x0017900501007387 */ /* 0x0007e80000100800 */
[----:B------:R-:W4:Y:S04]  /*20f740*/  LDL.LU R21, [R1+0x170] ;  /* 0x0001700001157983 */ /* 0x000f280000300800 */
[----:B------:R-:W4:Y:S04]  /*20f750*/  LDL.LU R22, [R1+0x1cc0] ;  /* 0x001cc00001167983 */ /* 0x000f280000300800 */
[----:B------:R-:W4:Y:S04]  /*20f760*/  LDL.LU R23, [R1+0x16c] ;  /* 0x00016c0001177983 */ /* 0x000f280000300800 */
[----:B0-----:R-:W4:Y:S04]  /*20f770*/  LDL.LU R9, [R1+0x1cb4] ;  /* 0x001cb40001097983 */ /* 0x001f280000300800 */
[----:B-1----:R-:W4:Y:S04]  /*20f780*/  LDL.LU R7, [R1+0x168] ;  /* 0x0001680001077983 */ /* 0x002f280000300800 */
[----:B------:R-:W4:Y:S04]  /*20f790*/  LDL.LU R10, [R1+0x5a8] ;  /* 0x0005a800010a7983 */ /* 0x000f280000300800 */
[----:B------:R-:W4:Y:S04]  /*20f7a0*/  LDL.LU R8, [R1+0x164] ;  /* 0x0001640001087983 */ /* 0x000f280000300800 */
[----:B---3--:R-:W3:Y:S04]  /*20f7b0*/  LDL.LU R5, [R1+0x5b8] ;  /* 0x0005b80001057983 */ /* 0x008ee80000300800 */
[----:B------:R-:W3:Y:S04]  /*20f7c0*/  LDL.LU R11, [R1+0x2d6c] ;  /* 0x002d6c00010b7983 */ /* 0x000ee80000300800 */
[----:B------:R-:W3:Y:S04]  /*20f7d0*/  LDL.LU R2, [R1+0x1b18] ;  /* 0x001b180001027983 */ /* 0x000ee80000300800 */
[----:B------:R-:W3:Y:S01]  /*20f7e0*/  LDL.LU R3, [R1+0x2c38] ;  /* 0x002c380001037983 */ /* 0x000ee20000300800 */
[----:B------:R-:W-:-:S02]  /*20f7f0*/  LOP3.LUT R24, R24, 0xffff, RZ, 0xc0, !PT ;  /* 0x0000ffff18187812 */ /* 0x000fc400078ec0ff */
[----:B------:R-:W-:Y:S01]  /*20f800*/  LOP3.LUT R25, R25, 0xffff, RZ, 0xc0, !PT ;  /* 0x0000ffff19197812 */ /* 0x000fe200078ec0ff */
[----:B------:R-:W3:Y:S04]  /*20f810*/  LDL.LU R6, [R1+0x5354] ;  /* 0x0053540001067983 */ /* 0x000ee80000300800 */
[----:B------:R-:W3:Y:S01]  /*20f820*/  LDL.LU R12, [R1+0x5230] ;  /* 0x00523000010c7983 */ /* 0x000ee20000300800 */
[--C-:B------:R-:W-:Y:S02]  /*20f830*/  PRMT R24, R24, 0x3340, R0.reuse ;  /* 0x0000334018187816 */ /* 0x100fe40000000000 */
[----:B------:R-:W-:-:S03]  /*20f840*/  PRMT R18, R25, 0x3340, R0 ;  /* 0x0000334019127816 */ /* 0x000fc60000000000 */
[----:B------:R-:W-:Y:S04]  /*20f850*/  STL [R1+0x2ac], R24 ;  /* 0x0002ac1801007387 */ /* 0x000fe80000100800 */
[----:B------:R-:W-:Y:S01]  /*20f860*/  STL [R1+0x2a8], R18 ;  /* 0x0002a81201007387 */ /* 0x000fe20000100800 */
[----:B--2---:R-:W-:Y:S02]  /*20f870*/  PRMT R13, R28, 0x5410, R29 ;  /* 0x000054101c0d7816 */ /* 0x004fe4000000001d */
[----:B------:R-:W-:Y:S02]  /*20f880*/  PRMT R16, R16, 0x5410, R14 ;  /* 0x0000541010107816 */ /* 0x000fe4000000000e */
[----:B------:R-:W-:Y:S01]  /*20f890*/  PRMT R14, R17, 0x5410, R15 ;  /* 0x00005410110e7816 */ /* 0x000fe2000000000f */
[----:B------:R0:W-:Y:S04]  /*20f8a0*/  STL [R1+0x878], R13 ;  /* 0x0008780d01007387 */ /* 0x0001e80000100800 */
[----:B------:R-:W-:Y:S04]  /*20f8b0*/  STL [R1+0x874], R16 ;  /* 0x0008741001007387 */ /* 0x000fe80000100800 */
[----:B------:R1:W-:Y:S01]  /*20f8c0*/  STL [R1+0x86c], R14 ;  /* 0x00086c0e01007387 */ /* 0x0003e20000100800 */
[----:B------:R-:W-:-:S02]  /*20f8d0*/  LOP3.LUT R26, R20, 0xffff, RZ, 0xc0, !PT ;  /* 0x0000ffff141a7812 */ /* 0x000fc400078ec0ff */
[----:B------:R-:W-:Y:S02]  /*20f8e0*/  LOP3.LUT R27, R4, 0xffff, RZ, 0xc0, !PT ;  /* 0x0000ffff041b7812 */ /* 0x000fe400078ec0ff */
[----:B------:R-:W2:Y:S01]  /*20f8f0*/  LDL.LU R4, [R1+0x52d0] ;  /* 0x0052d00001047983 */ /* 0x000ea20000300800 */
[----:B0-----:R-:W-:Y:S02]  /*20f900*/  LOP3.LUT R13, R19, 0xffff, RZ, 0xc0, !PT ;  /* 0x0000ffff130d7812 */ /* 0x001fe400078ec0ff */
[----:B------:R-:W-:Y:S02]  /*20f910*/  PRMT R24, R26, 0x3340, R0 ;  /* 0x000033401a187816 */ /* 0x000fe40000000000 */
[----:B------:R-:W-:Y:S02]  /*20f920*/  PRMT R25, R13, 0x3340, R27 ;  /* 0x000033400d197816 */ /* 0x000fe4000000001b */
[----:B------:R-:W-:Y:S02]  /*20f930*/  SHF.R.U32.HI R26, RZ, 0x8, R26 ;  /* 0x00000008ff1a7819 */ /* 0x000fe4000001161a */
[----:B-1----:R-:W-:-:S02]  /*20f940*/  PRMT R14, R25, 0x5410, R24 ;  /* 0x00005410190e7816 */ /* 0x002fc40000000018 */
[----:B------:R-:W-:Y:S02]  /*20f950*/  SHF.R.U32.HI R25, RZ, 0x8, R13 ;  /* 0x00000008ff197819 */ /* 0x000fe4000001160d */
[----:B------:R-:W-:Y:S02]  /*20f960*/  SHF.R.U32.HI R24, RZ, 0x8, R27 ;  /* 0x00000008ff187819 */ /* 0x000fe4000001161b */
[----:B------:R-:W-:Y:S02]  /*20f970*/  LOP3.LUT R26, R26, 0xffff, RZ, 0xc0, !PT ;  /* 0x0000ffff1a1a7812 */ /* 0x000fe400078ec0ff */
[----:B------:R-:W-:Y:S02]  /*20f980*/  LOP3.LUT R25, R25, 0xffff, RZ, 0xc0, !PT ;  /* 0x0000ffff19197812 */ /* 0x000fe400078ec0ff */
[----:B------:R-:W-:Y:S01]  /*20f990*/  LOP3.LUT R24, R24, 0xffff, RZ, 0xc0, !PT ;  /* 0x0000ffff18187812 */ /* 0x000fe200078ec0ff */
[----:B------:R0:W-:Y:S03]  /*20f9a0*/  STL [R1+0x5b0], R14 ;  /* 0x0005b00e01007387 */ /* 0x0001e60000100800 */
[----:B------:R-:W-:-:S02]  /*20f9b0*/  PRMT R15, R25, 0x3340, R24 ;  /* 0x00003340190f7816 */ /* 0x000fc40000000018 */
[----:B0-----:R-:W-:-:S03]  /*20f9c0*/  PRMT R14, R26, 0x3340, R0 ;  /* 0x000033401a0e7816 */ /* 0x001fc60000000000 */
[----:B------:R-:W-:Y:S04]  /*20f9d0*/  STL [R1+0x44c], R15 ;  /* 0x00044c0f01007387 */ /* 0x000fe80000100800 */
[----:B------:R-:W-:Y:S01]  /*20f9e0*/  STL [R1+0x2a4], R14 ;  /* 0x0002a40e01007387 */ /* 0x000fe20000100800 */
[----:B----4-:R-:W-:Y:S02]  /*20f9f0*/  PRMT R13, R22, 0x5410, R21 ;  /* 0x00005410160d7816 */ /* 0x010fe40000000015 */
[----:B------:R-:W-:-:S03]  /*20fa00*/  PRMT R9, R9, 0x5410, R23 ;  /* 0x0000541009097816 */ /* 0x000fc60000000017 */
[----:B------:R-:W-:Y:S01]  /*20fa10*/  STL [R1+0x85c], R13 ;  /* 0x00085c0d01007387 */ /* 0x000fe20000100800 */
[----:B------:R-:W-:Y:S02]  /*20fa20*/  PRMT R7, R10, 0x5410, R7 ;  /* 0x000054100a077816 */ /* 0x000fe40000000007 */
[----:B---3--:R-:W-:Y:S01]  /*20fa30*/  PRMT R5, R5, 0x5410, R8 ;  /* 0x0000541005057816 */ /* 0x008fe20000000008 */
[----:B------:R0:W-:Y:S04]  /*20fa40*/  STL [R1+0x858], R9 ;  /* 0x0008580901007387 */ /* 0x0001e80000100800 */
[----:B------:R-:W-:Y:S01]  /*20fa50*/  STL [R1+0x868], R7 ;  /* 0x0008680701007387 */ /* 0x000fe20000100800 */
[----:B------:R-:W-:Y:S02]  /*20fa60*/  LOP3.LUT R18, R2, 0xffff, RZ, 0xc0, !PT ;  /* 0x0000ffff02127812 */ /* 0x000fe400078ec0ff */
[----:B------:R-:W-:Y:S01]  /*20fa70*/  LOP3.LUT R26, R3, 0xffff, RZ, 0xc0, !PT ;  /* 0x0000ffff031a7812 */ /* 0x000fe200078ec0ff */
[----:B------:R1:W-:Y:S04]  /*20fa80*/  STL [R1+0x854], R5 ;  /* 0x0008540501007387 */ /* 0x0003e80000100800 */
[----:B------:R-:W3:Y:S04]  /*20fa90*/  LDL.LU R2, [R1+0x160] ;  /* 0x0001600001027983 */ /* 0x000ee80000300800 */
[----:B------:R-:W3:Y:S04]  /*20faa0*/  LDL.LU R3, [R1+0x1c98] ;  /* 0x001c980001037983 */ /* 0x000ee80000300800 */
[----:B------:R-:W4:Y:S04]  /*20fab0*/  LDL.LU R17, [R1+0x15c] ;  /* 0x00015c0001117983 */ /* 0x000f280000300800 */
[----:B------:R-:W4:Y:S04]  /*20fac0*/  LDL.LU R19, [R1+0x1c9c] ;  /* 0x001c9c0001137983 */ /* 0x000f280000300800 */
[----:B------:R-:W4:Y:S01]  /*20fad0*/  LDL.LU R20, [R1+0x158] ;  /* 0x0001580001147983 */ /* 0x000f220000300800 */
[----:B------:R-:W-:-:S03]  /*20fae0*/  LOP3.LUT R27, R11, 0xffff, RZ, 0xc0, !PT ;  /* 0x0000ffff0b1b7812 */ /* 0x000fc600078ec0ff */
[----:B------:R-:W4:Y:S04]  /*20faf0*/  LDL.LU R21, [R1+0x1c84] ;  /* 0x001c840001157983 */ /* 0x000f280000300800 */
[----:B0-----:R-:W4:Y:S04]  /*20fb00*/  LDL.LU R9, [R1+0x5330] ;  /* 0x0053300001097983 */ /* 0x001f280000300800 */
[----:B------:R-:W4:Y:S04]  /*20fb10*/  LDL.LU R22, [R1+0x51f0] ;  /* 0x0051f00001167983 */ /* 0x000f280000300800 */
[----:B------:R-:W4:Y:S01]  /*20fb20*/  LDL.LU R23, [R1+0x5298] ;  /* 0x0052980001177983 */ /* 0x000f220000300800 */
[----:B------:R-:W-:-:S02]  /*20fb30*/  PRMT R24, R18, 0x3340, R0 ;  /* 0x0000334012187816 */ /* 0x000fc40000000000 */
[----:B------:R-:W-:Y:S02]  /*20fb40*/  PRMT R25, R27, 0x3340, R26 ;  /* 0x000033401b197816 */ /* 0x000fe4000000001a */
[----:B-1----:R-:W-:Y:S02]  /*20fb50*/  LOP3.LUT R5, R6, 0xffff, RZ, 0xc0, !PT ;  /* 0x0000ffff06057812 */ /* 0x002fe400078ec0ff */
[----:B------:R-:W-:Y:S02]  /*20fb60*/  LOP3.LUT R7, R12, 0xffff, RZ, 0xc0, !PT ;  /* 0x0000ffff0c077812 */ /* 0x000fe400078ec0ff */
[----:B------:R-:W-:Y:S02]  /*20fb70*/  PRMT R6, R25, 0x5410, R24 ;  /* 0x0000541019067816 */ /* 0x000fe40000000018 */
[----:B------:R-:W-:Y:S01]  /*20fb80*/  PRMT R24, R7, 0x3340, R0 ;  /* 0x0000334007187816 */ /* 0x000fe20000000000 */
[----:B------:R-:W-:Y:S04]  /*20fb90*/  STL [R1+0x7818], R18 ;  /* 0x0078181201007387 */ /* 0x000fe80000100800 */
[----:B------:R0:W-:Y:S01]  /*20fba0*/  STL [R1+0x5b8], R6 ;  /* 0x0005b80601007387 */ /* 0x0001e20000100800 */
[----:B--2---:R-:W-:-:S04]  /*20fbb0*/  LOP3.LUT R4, R4, 0xffff, RZ, 0xc0, !PT ;  /* 0x0000ffff04047812 */ /* 0x004fc800078ec0ff */
[----:B------:R-:W-:-:S04]  /*20fbc0*/  PRMT R25, R5, 0x3340, R4 ;  /* 0x0000334005197816 */ /* 0x000fc80000000004 */
[----:B0-----:R-:W-:Y:S02]  /*20fbd0*/  PRMT R6, R25, 0x5410, R24 ;  /* 0x0000541019067816 */ /* 0x001fe40000000018 */
[----:B------:R-:W-:Y:S02]  /*20fbe0*/  SHF.R.U32.HI R25, RZ, 0x8, R27 ;  /* 0x00000008ff197819 */ /* 0x000fe4000001161b */
[----:B------:R-:W-:Y:S02]  /*20fbf0*/  SHF.R.U32.HI R24, RZ, 0x8, R26 ;  /* 0x00000008ff187819 */ /* 0x000fe4000001161a */
[----:B------:R-:W-:Y:S01]  /*20fc00*/  SHF.R.U32.HI R27, RZ, 0x8, R5 ;  /* 0x00000008ff1b7819 */ /* 0x000fe20000011605 */
[----:B------:R0:W-:Y:S04]  /*20fc10*/  STL [R1+0x5a8], R6 ;  /* 0x0005a80601007387 */ /* 0x0001e80000100800 */
[----:B------:R-:W2:Y:S04]  /*20fc20*/  LDL.LU R10, [R1+0x154] ;  /* 0x00015400010a7983 */ /* 0x000ea80000300800 */
[----:B------:R-:W2:Y:S01]  /*20fc30*/  LDL.LU R8, [R1+0x1c7c] ;  /* 0x001c7c0001087983 */ /* 0x000ea20000300800 */
[----:B------:R-:W-:-:S03]  /*20fc40*/  SHF.R.U32.HI R26, RZ, 0x8, R4 ;  /* 0x00000008ff1a7819 */ /* 0x000fc60000011604 */
[----:B------:R-:W2:Y:S01]  /*20fc50*/  LDL.LU R5, [R1+0x150] ;  /* 0x0001500001057983 */ /* 0x000ea20000300800 */
[----:B------:R-:W-:Y:S02]  /*20fc60*/  LOP3.LUT R25, R25, 0xffff, RZ, 0xc0, !PT ;  /* 0x0000ffff19197812 */ /* 0x000fe400078ec0ff */
[----:B------:R-:W-:Y:S02]  /*20fc70*/  LOP3.LUT R24, R24, 0xffff, RZ, 0xc0, !PT ;  /* 0x0000ffff18187812 */ /* 0x000fe400078ec0ff */
[----:B------:R-:W-:Y:S01]  /*20fc80*/  LOP3.LUT R27, R27, 0xffff, RZ, 0xc0, !PT ;  /* 0x0000ffff1b1b7812 */ /* 0x000fe200078ec0ff */
[----:B0-----:R-:W2:Y:S01]  /*20fc90*/  LDL.LU R6, [R1+0x1c6c] ;  /* 0x001c6c0001067983 */ /* 0x001ea20000300800 */
[----:B------:R-:W-:Y:S02]  /*20fca0*/  LOP3.LUT R26, R26, 0xffff, RZ, 0xc0, !PT ;  /* 0x0000ffff1a1a7812 */ /* 0x000fe400078ec0ff */
[----:B------:R-:W-:Y:S01]  /*20fcb0*/  PRMT R11, R25, 0x3340, R24 ;  /* 0x00003340190b7816 */ /* 0x000fe20000000018 */
[----:B------:R-:W2:Y:S04]  /*20fcc0*/  LDL.LU R12, [R1+0x14c] ;  /* 0x00014c00010c7983 */ /* 0x000ea80000300800 */
[----:B------:R-:W2:Y:S01]  /*20fcd0*/  LDL.LU R4, [R1+0x29c] ;  /* 0x00029c0001047983 */ /* 0x000ea20000300800 */
[----:B------:R-:W-:-:S03]  /*20fce0*/  PRMT R13, R27, 0x3340, R26 ;  /* 0x000033401b0d7816 */ /* 0x000fc6000000001a */
[----:B------:R0:W-:Y:S04]  /*20fcf0*/  STL [R1+0x460], R11 ;  /* 0x0004600b01007387 */ /* 0x0001e80000100800 */
[----:B0-----:R-:W2:Y:S04]  /*20fd00*/  LDL.LU R11, [R1+0x5334] ;  /* 0x00533400010b7983 */ /* 0x001ea80000300800 */
[----:B------:R-:W-:Y:S01]  /*20fd10*/  STL [R1+0x444], R13 ;  /* 0x0004440d01007387 */ /* 0x000fe20000100800 */
[----:B---3--:R-:W-:-:S03]  /*20fd20*/  PRMT R3, R3, 0x5410, R2 ;  /* 0x0000541003037816 */ /* 0x008fc60000000002 */
[----:B------:R-:W3:Y:S04]  /*20fd30*/  LDL.LU R2, [R1+0x51fc] ;  /* 0x0051fc0001027983 */ /* 0x000ee80000300800 */
[----:B------:R0:W-:Y:S04]  /*20fd40*/  STL [R1+0x850], R3 ;  /* 0x0008500301007387 */ /* 0x0001e80000100800 */
[----:B0-----:R-:W3:Y:S01]  /*20fd50*/  LDL.LU R3, [R1+0x52a0] ;  /* 0x0052a00001037983 */ /* 0x001ee20000300800 */
[----:B----4-:R-:W-:Y:S02]  /*20fd60*/  LOP3.LUT R9, R9, 0xffff, RZ, 0xc0, !PT ;  /* 0x0000ffff09097812 */ /* 0x010fe400078ec0ff */
[----:B------:R-:W-:-:S02]  /*20fd70*/  LOP3.LUT R26, R22, 0xffff, RZ, 0xc0, !PT ;  /* 0x0000ffff161a7812 */ /* 0x000fc400078ec0ff */
[----:B------:R-:W-:Y:S02]  /*20fd80*/  LOP3.LUT R27, R23, 0xffff, RZ, 0xc0, !PT ;  /* 0x0000ffff171b7812 */ /* 0x000fe400078ec0ff */
[----:B------:R-:W-:Y:S02]  /*20fd90*/  PRMT R14, R19, 0x5410, R17 ;  /* 0x00005410130e7816 */ /* 0x000fe40000000011 */
[----:B------:R-:W-:Y:S02]  /*20fda0*/  PRMT R13, R21, 0x5410, R20 ;  /* 0x00005410150d7816 */ /* 0x000fe40000000014 */
[----:B------:R-:W-:Y:S02]  /*20fdb0*/  PRMT R24, R26, 0x3340, R0 ;  /* 0x000033401a187816 */ /* 0x000fe40000000000 */
[----:B------:R-:W-:Y:S01]  /*20fdc0*/  PRMT R25, R9, 0x3340, R27 ;  /* 0x0000334009197816 */ /* 0x000fe2000000001b */
[----:B------:R-:W-:Y:S04]  /*20fdd0*/  STL [R1+0x848], R14 ;  /* 0x0008480e01007387 */ /* 0x000fe80000100800 */
[----:B------:R0:W-:Y:S01]  /*20fde0*/  STL [R1+0x84c], R13 ;  /* 0x00084c0d01007387 */ /* 0x0001e20000100800 */
[----:B------:R-:W-:-:S04]  /*20fdf0*/  SHF.R.U32.HI R26, RZ, 0x8, R26 ;  /* 0x00000008ff1a7819 */ /* 0x000fc8000001161a */
[----:B------:R-:W-:Y:S02]  /*20fe00*/  LOP3.LUT R26, R26, 0xffff, RZ, 0xc0, !PT ;  /* 0x0000ffff1a1a7812 */ /* 0x000fe400078ec0ff */
[----:B0-----:R-:W-:Y:S02]  /*20fe10*/  PRMT R13, R25, 0x5410, R24 ;  /* 0x00005410190d7816 */ /* 0x001fe40000000018 */
[----:B------:R-:W-:Y:S02]  /*20fe20*/  SHF.R.U32.HI R25, RZ, 0x8, R9 ;  /* 0x00000008ff197819 */ /* 0x000fe40000011609 */
[----:B------:R-:W-:Y:S02]  /*20fe30*/  SHF.R.U32.HI R24, RZ, 0x8, R27 ;  /* 0x00000008ff187819 */ /* 0x000fe4000001161b */
[----:B------:R-:W-:Y:S02]  /*20fe40*/  LOP3.LUT R25, R25, 0xffff, RZ, 0xc0, !PT ;  /* 0x0000ffff19197812 */ /* 0x000fe400078ec0ff */
[----:B------:R-:W-:Y:S01]  /*20fe50*/  LOP3.LUT R24, R24, 0xffff, RZ, 0xc0, !PT ;  /* 0x0000ffff18187812 */ /* 0x000fe200078ec0ff */
[----:B------:R0:W-:Y:S01]  /*20fe60*/  STL [R1+0x5a4], R13 ;  /* 0x0005a40d01007387 */ /* 0x0001e20000100800 */
[----:B------:R-:W-:-:S02]  /*20fe70*/  PRMT R9, R26, 0x3340, R0 ;  /* 0x000033401a097816 */ /* 0x000fc40000000000 */
[----:B0-----:R-:W-:-:S05]  /*20fe80*/  PRMT R13, R25, 0x3340, R24 ;  /* 0x00003340190d7816 */ /* 0x001fca0000000018 */
[----:B------:R-:W-:Y:S01]  /*20fe90*/  STL [R1+0x440], R13 ;  /* 0x0004400d01007387 */ /* 0x000fe20000100800 */
[----:B--2---:R-:W-:-:S05]  /*20fea0*/  PRMT R26, R8, 0x5410, R10 ;  /* 0x00005410081a7816 */ /* 0x004fca000000000a */
[----:B------:R-:W-:Y:S01]  /*20feb0*/  STL [R1+0x781c], R26 ;  /* 0x00781c1a01007387 */ /* 0x000fe20000100800 */
[----:B------:R-:W-:-:S03]  /*20fec0*/  PRMT R25, R6, 0x5410, R5 ;  /* 0x0000541006197816 */ /* 0x000fc60000000005 */
[----:B------:R-:W-:Y:S04]  /*20fed0*/  STL [R1+0x2a0], R9 ;  /* 0x0002a00901007387 */ /* 0x000fe80000100800 */
[----:B------:R-:W-:Y:S04]  /*20fee0*/  STL [R1+0x7820], R25 ;  /* 0x0078201901007387 */ /* 0x000fe80000100800 */
[----:B------:R-:W2:Y:S04]  /*20fef0*/  LDL.LU R16, [R1+0x148] ;  /* 0x0001480001107983 */ /* 0x000ea80000300800 */
[----:B------:R-:W2:Y:S04]  /*20ff00*/  LDL.LU R15, [R1+0x1c64] ;  /* 0x001c6400010f7983 */ /* 0x000ea80000300800 */
[----:B------:R-:W4:Y:S04]  /*20ff10*/  LDL.LU R20, [R1+0x144] ;  /* 0x0001440001147983 */ /* 0x000f280000300800 */
[----:B------:R-:W4:Y:S01]  /*20ff20*/  LDL.LU R6, [R1+0x1c54] ;  /* 0x001c540001067983 */ /* 0x000f220000300800 */
[----:B------:R-:W-:-:S03]  /*20ff30*/  PRMT R27, R4, 0x5410, R12 ;  /* 0x00005410041b7816 */ /* 0x000fc6000000000c */
[----:B------:R-:W4:Y:S04]  /*20ff40*/  LDL.LU R12, [R1+0x13c] ;  /* 0x00013c00010c7983 */ /* 0x000f280000300800 */
[----:B------:R-:W4:Y:S04]  /*20ff50*/  LDL.LU R4, [R1+0x590] ;  /* 0x0005900001047983 */ /* 0x000f280000300800 */
[----:B------:R-:W-:Y:S01]  /*20ff60*/  STL [R1+0x7824], R27 ;  /* 0x0078241b01007387 */ /* 0x000fe20000100800 */
[----:B------:R-:W-:Y:S02]  /*20ff70*/  LOP3.LUT R5, R11, 0xffff, RZ, 0xc0, !PT ;  /* 0x0000ffff0b057812 */ /* 0x000fe400078ec0ff */
[----:B---3--:R-:W-:-:S04]  /*20ff80*/  LOP3.LUT R8, R2, 0xffff, RZ, 0xc0, !PT ;  /* 0x0000ffff02087812 */ /* 0x008fc800078ec0ff */
[----:B------:R-:W-:Y:S02]  /*20ff90*/  PRMT R24, R8, 0x3340, R0 ;  /* 0x0000334008187816 */ /* 0x000fe40000000000 */
[----:B------:R-:W-:Y:S02]  /*20ffa0*/  LOP3.LUT R2, R3, 0xffff, RZ, 0xc0, !PT ;  /* 0x0000ffff03027812 */ /* 0x000fe400078ec0ff */
[----:B------:R-:W3:Y:S04]  /*20ffb0*/  LDL.LU R3, [R1+0x2e28] ;  /* 0x002e280001037983 */ /* 0x000ee80000300800 */
[----:B------:R0:W-:Y:S04]  /*20ffc0*/  STL [R1+0x15c], R8 ;  /* 0x00015c0801007387 */ /* 0x0001e80000100800 */
[----:B------:R-:W3:Y:S04]  /*20ffd0*/  LDL.LU R17, [R1+0x2108] ;  /* 0x0021080001117983 */ /* 0x000ee80000300800 */
[----:B------:R-:W3:Y:S01]  /*20ffe0*/  LDL.LU R19, [R1+0x2d08] ;  /* 0x002d080001137983 */ /* 0x000ee20000300800 */
[----:B0-----:R-:W-:-:S04]  /*20fff0*/  PRMT R8, R5, 0x3340, R2 ;  /* 0x0000334005087816 */ /* 0x001fc80000000002 */
[----:B------:R-:W-:Y:S02]  /*210000*/  PRMT R8, R8, 0x5410, R24 ;  /* 0x0000541008087816 */ /* 0x000fe40000000018 */
[----:B------:R-:W-:Y:S02]  /*210010*/  SHF.R.U32.HI R24, RZ, 0x8, R7 ;  /* 0x00000008ff187819 */ /* 0x000fe40000011607 */
[----:B------:R-:W-:Y:S02]  /*210020*/  SHF.R.U32.HI R2, RZ, 0x8, R2 ;  /* 0x00000008ff027819 */ /* 0x000fe40000011602 */
[----:B------:R-:W-:Y:S02]  /*210030*/  LOP3.LUT R24, R24, 0xffff, RZ, 0xc0, !PT ;  /* 0x0000ffff18187812 */ /* 0x000fe400078ec0ff */
[----:B------:R-:W-:Y:S01]  /*210040*/  LOP3.LUT R14, R2, 0xffff, RZ, 0xc0, !PT ;  /* 0x0000ffff020e7812 */ /* 0x000fe200078ec0ff */
[----:B------:R0:W-:Y:S04]  /*210050*/  STL [R1+0x5a0], R8 ;  /* 0x0005a00801007387 */ /* 0x0001e80000100800 */
[----:B------:R-:W3:Y:S01]  /*210060*/  LDL.LU R21, [R1+0x140] ;  /* 0x0001400001157983 */ /* 0x000ee20000300800 */
[----:B------:R-:W-:-:S03]  /*210070*/  PRMT R2, R24, 0x3340, R0 ;  /* 0x0000334018027816 */ /* 0x000fc60000000000 */
[----:B------:R-:W3:Y:S01]  /*210080*/  LDL.LU R22, [R1+0x1c50] ;  /* 0x001c500001167983 */ /* 0x000ee20000300800 */
[----:B------:R-:W-:-:S03]  /*210090*/  SHF.R.U32.HI R5, RZ, 0x8, R5 ;  /* 0x00000008ff057819 */ /* 0x000fc60000011605 */
[----:B------:R1:W-:Y:S04]  /*2100a0*/  STL [R1+0x29c], R2 ;  /* 0x00029c0201007387 */ /* 0x0003e80000100800 */
[----:B------:R-:W3:Y:S04]  /*2100b0*/  LDL.LU R23, [R1+0x138] ;  /* 0x0001380001177983 */ /* 0x000ee80000300800 */
[----:B------:R-:W3:Y:S04]  /*2100c0*/  LDL.LU R9, [R1+0x588] ;  /* 0x0005880001097983 */ /* 0x000ee80000300800 */
[----:B------:R-:W3:Y:S04]  /*2100d0*/  LDL.LU R7, [R1+0x90] ;  /* 0x0000900001077983 */ /* 0x000ee80000300800 */
[----:B------:R-:W3:Y:S01]  /*2100e0*/  LDL.LU R10, [R1+0x434] ;  /* 0x00043400010a7983 */ /* 0x000ee20000300800 */
[----:B------:R-:W-:-:S03]  /*2100f0*/  LOP3.LUT R13, R5, 0xffff, RZ, 0xc0, !PT ;  /* 0x0000ffff050d7812 */ /* 0x000fc600078ec0ff */
[----:B0-----:R-:W3:Y:S04]  /*210100*/  LDL.LU R8, [R1+0x98] ;  /* 0x0000980001087983 */ /* 0x001ee80000300800 */
[----:B------:R-:W3:Y:S04]  /*210110*/  LDL.LU R5, [R1+0x584] ;  /* 0x0005840001057983 */ /* 0x000ee80000300800 */
[----:B-1----:R-:W3:Y:S04]  /*210120*/  LDL.LU R2, [R1+0x2e38] ;  /* 0x002e380001027983 */ /* 0x002ee80000300800 */
[----:B------:R-:W3:Y:S01]  /*210130*/  LDL.LU R11, [R1+0x210c] ;  /* 0x00210c00010b7983 */ /* 0x000ee20000300800 */
[----:B------:R-:W-:-:S05]  /*210140*/  PRMT R14, R13, 0x3340, R14 ;  /* 0x000033400d0e7816 */ /* 0x000fca000000000e */
[----:B------:R-:W-:Y:S01]  /*210150*/  STL [R1+0x454], R14 ;  /* 0x0004540e01007387 */ /* 0x000fe20000100800 */
[----:B--2---:R-:W-:Y:S02]  /*210160*/  PRMT R13, R15, 0x5410, R16 ;  /* 0x000054100f0d7816 */ /* 0x004fe40000000010 */
[----:B----4-:R-:W-:Y:S02]  /*210170*/  PRMT R6, R6, 0x5410, R20 ;  /* 0x0000541006067816 */ /* 0x010fe40000000014 */
[----:B------:R-:W-:Y:S01]  /*210180*/  PRMT R20, R4, 0x5410, R12 ;  /* 0x0000541004147816 */ /* 0x000fe2000000000c */
[----:B------:R-:W-:Y:S04]  /*210190*/  STL [R1+0x844], R13 ;  /* 0x0008440d01007387 */ /* 0x000fe80000100800 */
[----:B------:R-:W2:Y:S04]  /*2101a0*/  LDL.LU R4, [R1+0x2d2c] ;  /* 0x002d2c0001047983 */ /* 0x000ea80000300800 */
[----:B------:R0:W-:Y:S04]  /*2101b0*/  STL [R1+0x80], R6 ;  /* 0x0000800601007387 */ /* 0x0001e80000100800 */
[----:B0-----:R-:W4:Y:S04]  /*2101c0*/  LDL.LU R6, [R1+0x2dec] ;  /* 0x002dec0001067983 */ /* 0x001f280000300800 */
[----:B------:R-:W4:Y:S04]  /*2101d0*/  LDL.LU R12, [R1+0x1b2c] ;  /* 0x001b2c00010c7983 */ /* 0x000f280000300800 */
[----:B------:R0:W-:Y:S01]  /*2101e0*/  STL [R1+0x7810], R20 ;  /* 0x0078101401007387 */ /* 0x0001e20000100800 */
[----:B---3--:R-:W-:-:S03]  /*2101f0*/  LOP3.LUT R14, R3, 0xffff, RZ, 0xc0, !PT ;  /* 0x0000ffff030e7812 */ /* 0x008fc600078ec0ff */
[----:B------:R-:W3:Y:S01]  /*210200*/  LDL.LU R3, [R1+0x2c78] ;  /* 0x002c780001037983 */ /* 0x000ee20000300800 */
[----:B------:R-:W-:Y:S02]  /*210210*/  LOP3.LUT R13, R17, 0xffff, RZ, 0xc0, !PT ;  /* 0x0000ffff110d7812 */ /* 0x000fe400078ec0ff */
[----:B------:R-:W-:Y:S02]  /*210220*/  LOP3.LUT R15, R19, 0xffff, RZ, 0xc0, !PT ;  /* 0x0000ffff130f7812 */ /* 0x000fe400078ec0ff */
[----:B------:R-:W-:Y:S02]  /*210230*/  PRMT R24, R13, 0x3340, R0 ;  /* 0x000033400d187816 */ /* 0x000fe40000000000 */
[----:B------:R-:W-:Y:S02]  /*210240*/  PRMT R16, R14, 0x3340, R15 ;  /* 0x000033400e107816 */ /* 0x000fe4000000000f */
[----:B------:R-:W-:Y:S02]  /*210250*/  SHF.R.U32.HI R14, RZ, 0x8, R14 ;  /* 0x00000008ff0e7819 */ /* 0x000fe4000001160e */
[----:B------:R-:W-:-:S02]  /*210260*/  PRMT R16, R16, 0x5410, R24 ;  /* 0x0000541010107816 */ /* 0x000fc40000000018 */
[----:B------:R-:W-:Y:S02]  /*210270*/  SHF.R.U32.HI R24, RZ, 0x8, R15 ;  /* 0x00000008ff187819 */ /* 0x000fe4000001160f */
[----:B------:R-:W-:Y:S02]  /*210280*/  SHF.R.U32.HI R13, RZ, 0x8, R13 ;  /* 0x00000008ff0d7819 */ /* 0x000fe4000001160d */
[----:B------:R-:W-:Y:S02]  /*210290*/  LOP3.LUT R14, R14, 0xffff, RZ, 0xc0, !PT ;  /* 0x0000ffff0e0e7812 */ /* 0x000fe400078ec0ff */
[----:B------:R-:W-:Y:S02]  /*2102a0*/  LOP3.LUT R24, R24, 0xffff, RZ, 0xc0, !PT ;  /* 0x0000ffff18187812 */ /* 0x000fe400078ec0ff */
[----:B------:R-:W-:Y:S02]  /*2102b0*/  LOP3.LUT R13, R13, 0xffff, RZ, 0xc0, !PT ;  /* 0x0000ffff0d0d7812 */ /* 0x000fe400078ec0ff */
[----:B------:R-:W-:-:S02]  /*2102c0*/  PRMT R14, R14, 0x3340, R24 ;  /* 0x000033400e0e7816 */ /* 0x000fc40000000018 */
[----:B------:R-:W-:Y:S02]  /*2102d0*/  PRMT R13, R13, 0x3340, R0 ;  /* 0x000033400d0d7816 */ /* 0x000fe40000000000 */
[----:B0-----:R-:W-:Y:S01]  /*2102e0*/  PRMT R20, R22, 0x5410, R21 ;  /* 0x0000541016147816 */ /* 0x001fe20000000015 */
[----:B------:R-:W-:Y:S04]  /*2102f0*/  STL [R1+0x590], R16 ;  /* 0x0005901001007387 */ /* 0x000fe80000100800 */
[----:B------:R-:W-:Y:S04]  /*210300*/  STL [R1+0x43c], R14 ;  /* 0x00043c0e01007387 */ /* 0x000fe80000100800 */
[----:B------:R-:W-:Y:S04]  /*210310*/  STL [R1+0x782c], R20 ;  /* 0x00782c1401007387 */ /* 0x000fe80000100800 */
[----:B------:R0:W-:Y:S01]  /*210320*/  STL [R1+0x298], R13 ;  /* 0x0002980d01007387 */ /* 0x0001e20000100800 */
[----:B------:R-:W-:-:S02]  /*210330*/  PRMT R9, R9, 0x5410, R23 ;  /* 0x0000541009097816 */ /* 0x000fc40000000017 */
[----:B0-----:R-:W-:Y:S02]  /*210340*/  PRMT R13, R10, 0x5410, R7 ;  /* 0x000054100a0d7816 */ /* 0x001fe40000000007 */
[----:B------:R-:W-:-:S03]  /*210350*/  PRMT R7, R5, 0x5410, R8 ;  /* 0x0000541005077816 */ /* 0x000fc60000000008 */
[----:B------:R-:W-:Y:S04]  /*210360*/  STL [R1+0x7830], R13 ;  /* 0x0078300d01007387 */ /* 0x000fe80000100800 */
[----:B------:R-:W-:Y:S04]  /*210370*/  STL [R1+0x8c], R9 ;  /* 0x00008c0901007387 */ /* 0x000fe80000100800 */
[----:B------:R0:W-:Y:S01]  /*210380*/  STL [R1+0x98], R7 ;  /* 0x0000980701007387 */ /* 0x0001e20000100800 */
[----:B------:R-:W-:-:S03]  /*210390*/  LOP3.LUT R5, R11, 0xffff, RZ, 0xc0, !PT ;  /* 0x0000ffff0b057812 */ /* 0x000fc600078ec0ff */
[----:B0-----:R-:W3:Y:S04]  /*2103a0*/  LDL.LU R7, [R1+0x94] ;  /* 0x0000940001077983 */ /* 0x001ee80000300800 */
[----:B------:R-:W3:Y:S04]  /*2103b0*/  LDL.LU R10, [R1+0x1c20] ;  /* 0x001c2000010a7983 */ /* 0x000ee80000300800 */
[----:B------:R-:W3:Y:S04]  /*2103c0*/  LDL.LU R8, [R1+0xa0] ;  /* 0x0000a00001087983 */ /* 0x000ee80000300800 */
[----:B------:R-:W3:Y:S01]  /*2103d0*/  LDL.LU R11, [R1+0x290] ;  /* 0x00029000010b7983 */ /* 0x000ee20000300800 */
[----:B------:R-:W-:-:S02]  /*2103e0*/  LOP3.LUT R2, R2, 0xffff, RZ, 0xc0, !PT ;  /* 0x0000ffff02027812 */ /* 0x000fc400078ec0ff */
[----:B------:R-:W-:Y:S02]  /*2103f0*/  PRMT R24, R5, 0x3340, R0 ;  /* 0x0000334005187816 */ /* 0x000fe40000000000 */
[----:B--2---:R-:W-:Y:S02]  /*210400*/  LOP3.LUT R4, R4, 0xffff, RZ, 0xc0, !PT ;  /* 0x0000ffff04047812 */ /* 0x004fe400078ec0ff */
[----:B----4-:R-:W-:Y:S02]  /*210410*/  LOP3.LUT R9, R6, 0xffff, RZ, 0xc0, !PT ;  /* 0x0000ffff06097812 */ /* 0x010fe400078ec0ff */
[----:B------:R-:W-:Y:S02]  /*210420*/  LOP3.LUT R6, R12, 0xffff, RZ, 0xc0, !PT ;  /* 0x0000ffff0c067812 */ /* 0x000fe400078ec0ff */
[----:B------:R-:W-:-:S04]  /*210430*/  PRMT R12, R2, 0x3340, R4 ;  /* 0x00003340020c7816 */ /* 0x000fc80000000004 */
[----:B------:R-:W-:Y:S02]  /*210440*/  PRMT R13, R12, 0x5410, R24 ;  /* 0x000054100c0d7816 */ /* 0x000fe40000000018 */
[----:B------:R-:W-:-:S03]  /*210450*/  PRMT R24, R6, 0x3340, R0 ;  /* 0x0000334006187816 */ /* 0x000fc60000000000 */
[----:B------:R0:W-:Y:S01]  /*210460*/  STL [R1+0x588], R13 ;  /* 0x0005880d01007387 */ /* 0x0001e20000100800 */
[----:B---3--:R-:W-:-:S04]  /*210470*/  LOP3.LUT R3, R3, 0xffff, RZ, 0xc0, !PT ;  /* 0x0000ffff03037812 */ /* 0x008fc800078ec0ff */
[----:B------:R-:W-:-:S04]  /*210480*/  PRMT R12, R9, 0x3340, R3 ;  /* 0x00003340090c7816 */ /* 0x000fc80000000003 */
[----:B------:R-:W-:Y:S02]  /*210490*/  PRMT R12, R12, 0x5410, R24 ;  /* 0x000054100c0c7816 */ /* 0x000fe40000000018 */
[----:B0-----:R-:W-:-:S03]  /*2104a0*/  SHF.R.U32.HI R13, RZ, 0x8, R9 ;  /* 0x00000008ff0d7819 */ /* 0x001fc60000011609 */
[----:B------:R0:W-:Y:S04]  /*2104b0*/  STL [R1+0x584], R12 ;  /* 0x0005840c01007387 */ /* 0x0001e80000100800 */
[----:B------:R-:W2:Y:S04]  /*2104c0*/  LDL.LU R14, [R1+0x9c] ;  /* 0x00009c00010e7983 */ /* 0x000ea80000300800 */
[----:B------:R-:W2:Y:S04]  /*2104d0*/  LDL.LU R16, [R1+0x774] ;  /* 0x0007740001107983 */ /* 0x000ea80000300800 */
[----:B------:R-:W3:Y:S04]  /*2104e0*/  LDL.LU R15, [R1+0xa4] ;  /* 0x0000a400010f7983 */ /* 0x000ee80000300800 */
[----:B------:R-:W3:Y:S01]  /*2104f0*/  LDL.LU R9, [R1+0x564] ;  /* 0x0005640001097983 */ /* 0x000ee20000300800 */
[----:B------:R-:W-:-:S03]  /*210500*/  SHF.R.U32.HI R18, RZ, 0x8, R3 ;  /* 0x00000008ff127819 */ /* 0x000fc60000011603 */
[----:B------:R-:W4:Y:S04]  /*210510*/  LDL.LU R17, [R1+0xa8] ;  /* 0x0000a80001117983 */ /* 0x000f280000300800 */
[----:B------:R-:W4:Y:S01]  /*210520*/  LDL.LU R3, [R1+0x42c] ;  /* 0x00042c0001037983 */ /* 0x000f220000300800 */
[----:B------:R-:W-:Y:S02]  /*210530*/  SHF.R.U32.HI R2, RZ, 0x8, R2 ;  /* 0x00000008ff027819 */ /* 0x000fe40000011602 */
[----:B------:R-:W-:Y:S01]  /*210540*/  SHF.R.U32.HI R24, RZ, 0x8, R4 ;  /* 0x00000008ff187819 */ /* 0x000fe20000011604 */
[----:B0-----:R-:W4:Y:S04]  /*210550*/  LDL.LU R12, [R1+0x5384] ;  /* 0x00538400010c7983 */ /* 0x001f280000300800 */
[----:B------:R-:W4:Y:S01]  /*210560*/  LDL.LU R4, [R1+0x527c] ;  /* 0x00527c0001047983 */ /* 0x000f220000300800 */
[----:B------:R-:W-:-:S03]  /*210570*/  LOP3.LUT R19, R2, 0xffff, RZ, 0xc0, !PT ;  /* 0x0000ffff02137812 */ /* 0x000fc600078ec0ff */
[----:B------:R-:W4:Y:S01]  /*210580*/  LDL.LU R2, [R1+0x530c] ;  /* 0x00530c0001027983 */ /* 0x000f220000300800 */
[----:B------:R-:W-:Y:S02]  /*210590*/  LOP3.LUT R24, R24, 0xffff, RZ, 0xc0, !PT ;  /* 0x0000ffff18187812 */ /* 0x000fe400078ec0ff */
[----:B------:R-:W-:Y:S02]  /*2105a0*/  LOP3.LUT R13, R13, 0xffff, RZ, 0xc0, !PT ;  /* 0x0000ffff0d0d7812 */ /* 0x000fe400078ec0ff */
[----:B------:R-:W-:Y:S02]  /*2105b0*/  LOP3.LUT R18, R18, 0xffff, RZ, 0xc0, !PT ;  /* 0x0000ffff12127812 */ /* 0x000fe400078ec0ff */
[----:B------:R-:W-:Y:S02]  /*2105c0*/  PRMT R19, R19, 0x3340, R24 ;  /* 0x0000334013137816 */ /* 0x000fe40000000018 */
[----:B------:R-:W-:-:S03]  /*2105d0*/  PRMT R13, R13, 0x3340, R18 ;  /* 0x000033400d0d7816 */ /* 0x000fc60000000012 */
[----:B------:R0:W-:Y:S04]  /*2105e0*/  STL [R1+0x434], R19 ;  /* 0x0004341301007387 */ /* 0x0001e80000100800 */
[----:B------:R1:W-:Y:S01]  /*2105f0*/  STL [R1+0x430], R13 ;  /* 0x0004300d01007387 */ /* 0x0003e20000100800 */
[----:B------:R-:W-:Y:S02]  /*210600*/  PRMT R10, R10, 0x5410, R7 ;  /* 0x000054100a0a7816 */ /* 0x000fe40000000007 */
[----:B------:R-:W-:-:S03]  /*210610*/  PRMT R7, R11, 0x5410, R8 ;  /* 0x000054100b077816 */ /* 0x000fc60000000008 */
[----:B------:R-:W-:Y:S04]  /*210620*/  STL [R1+0x94], R10 ;  /* 0x0000940a01007387 */ /* 0x000fe80000100800 */
[----:B------:R1:W-:Y:S04]  /*210630*/  STL [R1+0xa0], R7 ;  /* 0x0000a00701007387 */ /* 0x0003e80000100800 */
[----:B0-----:R-:W4:Y:S04]  /*210640*/  LDL.LU R19, [R1+0xac] ;  /* 0x0000ac0001137983 */ /* 0x001f280000300800 */
[----:B------:R-:W4:Y:S04]  /*210650*/  LDL.LU R21, [R1+0x6c0] ;  /* 0x0006c00001157983 */ /* 0x000f280000300800 */
[----:B------:R-:W4:Y:S04]  /*210660*/  LDL.LU R22, [R1+0xb0] ;  /* 0x0000b00001167983 */ /* 0x000f280000300800 */
[----:B------:R-:W4:Y:S01]  /*210670*/  LDL.LU R23, [R1+0x6c4] ;  /* 0x0006c40001177983 */ /* 0x000f220000300800 */
[----:B-1----:R-:W-:-:S03]  /*210680*/  SHF.R.U32.HI R13, RZ, 0x8, R5 ;  /* 0x00000008ff0d7819 */ /* 0x002fc60000011605 */
[----:B------:R-:W4:Y:S04]  /*210690*/  LDL.LU R7, [R1+0xb8] ;  /* 0x0000b80001077983 */ /* 0x000f280000300800 */
[----:B------:R-:W4:Y:S04]  /*2106a0*/  LDL.LU R10, [R1+0x558] ;  /* 0x00055800010a7983 */ /* 0x000f280000300800 */
[----:B------:R-:W4:Y:S04]  /*2106b0*/  LDL.LU R8, [R1+0xb4] ;  /* 0x0000b40001087983 */ /* 0x000f280000300800 */
[----:B------:R-:W4:Y:S01]  /*2106c0*/  LDL.LU R5, [R1+0x6b8] ;  /* 0x0006b80001057983 */ /* 0x000f220000300800 */
[----:B------:R-:W-:-:S03]  /*2106d0*/  SHF.R.U32.HI R24, RZ, 0x8, R6 ;  /* 0x00000008ff187819 */ /* 0x000fc60000011606 */
[----:B------:R-:W4:Y:S04]  /*2106e0*/  LDL.LU R11, [R1+0x2df8] ;  /* 0x002df800010b7983 */ /* 0x000f280000300800 */
[----:B------:R-:W4:Y:S01]  /*2106f0*/  LDL.LU R6, [R1+0x1bc8] ;  /* 0x001bc80001067983 */ /* 0x000f220000300800 */
[----:B------:R-:W-:Y:S02]  /*210700*/  LOP3.LUT R13, R13, 0xffff, RZ, 0xc0, !PT ;  /* 0x0000ffff0d0d7812 */ /* 0x000fe400078ec0ff */
[----:B------:R-:W-:Y:S02]  /*210710*/  LOP3.LUT R24, R24, 0xffff, RZ, 0xc0, !PT ;  /* 0x0000ffff18187812 */ /* 0x000fe400078ec0ff */
[--C-:B------:R-:W-:Y:S02]  /*210720*/  PRMT R18, R13, 0x3340, R0.reuse ;  /* 0x000033400d127816 */ /* 0x100fe40000000000 */
[----:B------:R-:W-:-:S05]  /*210730*/  PRMT R20, R24, 0x3340, R0 ;  /* 0x0000334018147816 */ /* 0x000fca0000000000 */
[----:B------:R-:W-:Y:S04]  /*210740*/  STL [R1+0x294], R20 ;  /* 0x0002941401007387 */ /* 0x000fe80000100800 */
[----:B------:R-:W-:Y:S01]  /*210750*/  STL [R1+0x290], R18 ;  /* 0x0002901201007387 */ /* 0x000fe20000100800 */
[----:B--2---:R-:W-:Y:S02]  /*210760*/  PRMT R13, R16, 0x5410, R14 ;  /* 0x00005410100d7816 */ /* 0x004fe4000000000e */
[----:B---3--:R-:W-:Y:S02]  /*210770*/  PRMT R9, R9, 0x5410, R15 ;  /* 0x0000541009097816 */ /* 0x008fe4000000000f */
[----:B----4-:R-:W-:-:S03]  /*210780*/  PRMT R3, R3, 0x5410, R17 ;  /* 0x0000541003037816 */ /* 0x010fc60000000011 */
[----:B------:R0:W-:Y:S04]  /*210790*/  STL [R1+0x7808], R9 ;  /* 0x0078080901007387 */ /* 0x0001e80000100800 */
[----:B------:R1:W-:Y:S04]  /*2107a0*/  STL [R1+0x9c], R13 ;  /* 0x00009c0d01007387 */ /* 0x0003e80000100800 */
[----:B------:R2:W-:Y:S01]  /*2107b0*/  STL [R1+0xa8], R3 ;  /* 0x0000a80301007387 */ /* 0x0005e20000100800 */
[----:B------:R-:W-:Y:S02]  /*2107c0*/  LOP3.LUT R14, R2, 0xffff, RZ, 0xc0, !PT ;  /* 0x0000ffff020e7812 */ /* 0x000fe400078ec0ff */
[----:B0-----:R-:W-:-:S02]  /*2107d0*/  LOP3.LUT R9, R4, 0xffff, RZ, 0xc0, !PT ;  /* 0x0000ffff04097812 */ /* 0x001fc400078ec0ff */
[----:B------:R-:W3:Y:S01]  /*2107e0*/  LDL.LU R4, [R1+0x2c98] ;  /* 0x002c980001047983 */ /* 0x000ee20000300800 */
[----:B-1----:R-:W-:-:S03]  /*2107f0*/  LOP3.LUT R13, R12, 0xffff, RZ, 0xc0, !PT ;  /* 0x0000ffff0c0d7812 */ /* 0x002fc600078ec0ff */
[----:B--2---:R-:W2:Y:S04]  /*210800*/  LDL.LU R3, [R1+0x538c] ;  /* 0x00538c0001037983 */ /* 0x004ea80000300800 */
[----:B------:R-:W4:Y:S04]  /*210810*/  LDL.LU R12, [R1+0x5284] ;  /* 0x00528400010c7983 */ /* 0x000f280000300800 */
[----:B------:R-:W2:Y:S01]  /*210820*/  LDL.LU R2, [R1+0x5318] ;  /* 0x0053180001027983 */ /* 0x000ea20000300800 */
[----:B------:R-:W-:Y:S02]  /*210830*/  PRMT R24, R9, 0x3340, R0 ;  /* 0x0000334009187816 */ /* 0x000fe40000000000 */
[----:B------:R-:W-:-:S02]  /*210840*/  PRMT R15, R13, 0x3340, R14 ;  /* 0x000033400d0f7816 */ /* 0x000fc4000000000e */
[----:B------:R-:W-:Y:S02]  /*210850*/  SHF.R.U32.HI R13, RZ, 0x8, R13 ;  /* 0x00000008ff0d7819 */ /* 0x000fe4000001160d */
[----:B------:R-:W-:Y:S02]  /*210860*/  SHF.R.U32.HI R9, RZ, 0x8, R9 ;  /* 0x00000008ff097819 */ /* 0x000fe40000011609 */
[----:B------:R-:W-:Y:S02]  /*210870*/  PRMT R15, R15, 0x5410, R24 ;  /* 0x000054100f0f7816 */ /* 0x000fe40000000018 */
[----:B------:R-:W-:Y:S02]  /*210880*/  SHF.R.U32.HI R24, RZ, 0x8, R14 ;  /* 0x00000008ff187819 */ /* 0x000fe4000001160e */
[----:B------:R-:W-:Y:S02]  /*210890*/  LOP3.LUT R13, R13, 0xffff, RZ, 0xc0, !PT ;  /* 0x0000ffff0d0d7812 */ /* 0x000fe400078ec0ff */
[----:B------:R-:W-:-:S02]  /*2108a0*/  LOP3.LUT R9, R9, 0xffff, RZ, 0xc0, !PT ;  /* 0x0000ffff09097812 */ /* 0x000fc400078ec0ff */
[----:B------:R-:W-:Y:S01]  /*2108b0*/  LOP3.LUT R24, R24, 0xffff, RZ, 0xc0, !PT ;  /* 0x0000ffff18187812 */ /* 0x000fe200078ec0ff */
[----:B------:R0:W-:Y:S01]  /*2108c0*/  STL [R1+0x564], R15 ;  /* 0x0005640f01007387 */ /* 0x0001e20000100800 */
[----:B------:R-:W-:Y:S02]  /*2108d0*/  PRMT R14, R9, 0x3340, R0 ;  /* 0x00003340090e7816 */ /* 0x000fe40000000000 */
[----:B0-----:R-:W-:Y:S02]  /*2108e0*/  PRMT R15, R13, 0x3340, R24 ;  /* 0x000033400d0f7816 */ /* 0x001fe40000000018 */
[----:B------:R-:W-:Y:S02]  /*2108f0*/  PRMT R13, R21, 0x5410, R19 ;  /* 0x00005410150d7816 */ /* 0x000fe40000000013 */
[----:B------:R-:W-:Y:S01]  /*210900*/  PRMT R9, R23, 0x5410, R22 ;  /* 0x0000541017097816 */ /* 0x000fe20000000016 */
[----:B------:R-:W-:Y:S04]  /*210910*/  STL [R1+0x42c], R15 ;  /* 0x00042c0f01007387 */ /* 0x000fe80000100800 */
[----:B------:R-:W-:Y:S04]  /*210920*/  STL [R1+0x28c], R14 ;  /* 0x00028c0e01007387 */ /* 0x000fe80000100800 */
[----:B------:R-:W-:Y:S01]  /*210930*/  STL [R1+0xac], R13 ;  /* 0x0000ac0d01007387 */ /* 0x000fe20000100800 */
[----:B------:R-:W-:-:S02]  /*210940*/  PRMT R7, R10, 0x5410, R7 ;  /* 0x000054100a077816 */ /* 0x000fc40000000007 */
[----:B------:R-:W-:Y:S01]  /*210950*/  PRMT R5, R5, 0x5410, R8 ;  /* 0x0000541005057816 */ /* 0x000fe20000000008 */
[----:B------:R-:W-:Y:S04]  /*210960*/  STL [R1+0xb0], R9 ;  /* 0x0000b00901007387 */ /* 0x000fe80000100800 */
[----:B------:R0:W-:Y:S04]  /*210970*/  STL [R1+0xb8], R7 ;  /* 0x0000b80701007387 */ /* 0x0001e80000100800 */
[----:B------:R1:W-:Y:S04]  /*210980*/  STL [R1+0xb4], R5 ;  /* 0x0000b40501007387 */ /* 0x0003e80000100800 */
[----:B------:R-:W2:Y:S04]  /*210990*/  LDL.LU R21, [R1+0xbc] ;  /* 0x0000bc0001157983 */ /* 0x000ea80000300800 */
[----:B------:R-:W2:Y:S04]  /*2109a0*/  LDL.LU R22, [R1+0x6b4] ;  /* 0x0006b40001167983 */ /* 0x000ea80000300800 */
[----:B------:R-:W2:Y:S04]  /*2109b0*/  LDL.LU R23, [R1+0xc0] ;  /* 0x0000c00001177983 */ /* 0x000ea80000300800 */
[----:B0-----:R-:W2:Y:S04]  /*2109c0*/  LDL.LU R7, [R1+0x54c] ;  /* 0x00054c0001077983 */ /* 0x001ea80000300800 */
[----:B------:R-:W2:Y:S04]  /*2109d0*/  LDL.LU R10, [R1+0xc4] ;  /* 0x0000c400010a7983 */ /* 0x000ea80000300800 */
[----:B------:R-:W2:Y:S01]  /*2109e0*/  LDL.LU R8, [R1+0x6b0] ;  /* 0x0006b00001087983 */ /* 0x000ea20000300800 */
[----:B------:R-:W-:-:S03]  /*2109f0*/  LOP3.LUT R9, R11, 0xffff, RZ, 0xc0, !PT ;  /* 0x0000ffff0b097812 */ /* 0x000fc600078ec0ff */
[----:B-1----:R-:W2:Y:S01]  /*210a00*/  LDL.LU R5, [R1+0x5360] ;  /* 0x0053600001057983 */ /* 0x002ea20000300800 */
[----:B------:R-:W-:-:S03]  /*210a10*/  LOP3.LUT R18, R6, 0xffff, RZ, 0xc0, !PT ;  /* 0x0000ffff06127812 */ /* 0x000fc600078ec0ff */
[----:B------:R-:W2:Y:S04]  /*210a20*/  LDL.LU R11, [R1+0x5238] ;  /* 0x00523800010b7983 */ /* 0x000ea80000300800 */
[----:B------:R-:W2:Y:S01]  /*210a30*/  LDL.LU R6, [R1+0x52d4] ;  /* 0x0052d40001067983 */ /* 0x000ea20000300800 */
[----:B------:R-:W-:-:S03]  /*210a40*/  PRMT R24, R18, 0x3340, R0 ;  /* 0x0000334012187816 */ /* 0x000fc60000000000 */
[----:B------:R-:W-:Y:S01]  /*210a50*/  STL [R1+0x7834], R18 ;  /* 0x0078341201007387 */ /* 0x000fe20000100800 */
[----:B------:R-:W-:-:S04]  /*210a60*/  SHF.R.U32.HI R15, RZ, 0x8, R9 ;  /* 0x00000008ff0f7819 */ /* 0x000fc80000011609 */
[----:B------:R-:W-:Y:S02]  /*210a70*/  LOP3.LUT R15, R15, 0xffff, RZ, 0xc0, !PT ;  /* 0x0000ffff0f0f7812 */ /* 0x000fe400078ec0ff */
[----:B---3--:R-:W-:Y:S02]  /*210a80*/  LOP3.LUT R4, R4, 0xffff, RZ, 0xc0, !PT ;  /* 0x0000ffff04047812 */ /* 0x008fe400078ec0ff */
[----:B----4-:R-:W-:Y:S02]  /*210a90*/  LOP3.LUT R14, R12, 0xffff, RZ, 0xc0, !PT ;  /* 0x0000ffff0c0e7812 */ /* 0x010fe400078ec0ff */
[----:B------:R-:W-:Y:S02]  /*210aa0*/  PRMT R12, R9, 0x3340, R4 ;  /* 0x00003340090c7816 */ /* 0x000fe40000000004 */
[----:B--2---:R-:W-:Y:S02]  /*210ab0*/  LOP3.LUT R3, R3, 0xffff, RZ, 0xc0, !PT ;  /* 0x0000ffff03037812 */ /* 0x004fe400078ec0ff */
[----:B------:R-:W-:-:S02]  /*210ac0*/  LOP3.LUT R2, R2, 0xffff, RZ, 0xc0, !PT ;  /* 0x0000ffff02027812 */ /* 0x000fc400078ec0ff */
[----:B------:R-:W-:Y:S02]  /*210ad0*/  PRMT R13, R12, 0x5410, R24 ;  /* 0x000054100c0d7816 */ /* 0x000fe40000000018 */
[----:B------:R-:W-:Y:S02]  /*210ae0*/  PRMT R24, R14, 0x3340, R0 ;  /* 0x000033400e187816 */ /* 0x000fe40000000000 */
[----:B------:R-:W-:-:S04]  /*210af0*/  PRMT R12, R3, 0x3340, R2 ;  /* 0x00003340030c7816 */ /* 0x000fc80000000002 */
[----:B------:R-:W-:Y:S01]  /*210b00*/  PRMT R12, R12, 0x5410, R24 ;  /* 0x000054100c0c7816 */ /* 0x000fe20000000018 */
[----:B------:R0:W-:Y:S01]  /*210b10*/  STL [R1+0x57c], R13 ;  /* 0x00057c0d01007387 */ /* 0x0001e20000100800 */
[----:B------:R-:W-:-:S03]  /*210b20*/  SHF.R.U32.HI R9, RZ, 0x8, R3 ;  /* 0x00000008ff097819 */ /* 0x000fc60000011603 */
[----:B------:R1:W-:Y:S01]  /*210b30*/  STL [R1+0x558], R12 ;  /* 0x0005580c01007387 */ /* 0x0003e20000100800 */
[----:B0-----:R-:W-:-:S03]  /*210b40*/  SHF.R.U32.HI R13, RZ, 0x8, R2 ;  /* 0x00000008ff0d7819 */ /* 0x001fc60000011602 */
[----:B------:R-:W2:Y:S04]  /*210b50*/  LDL.LU R2, [R1+0xc8] ;  /* 0x0000c80001027983 */ /* 0x000ea80000300800 */
[----:B------:R-:W2:Y:S01]  /*210b60*/  LDL.LU R3, [R1+0x6ac] ;  /* 0x0006ac0001037983 */ /* 0x000ea20000300800 */
[----:B------:R-:W-:Y:S02]  /*210b70*/  SHF.R.U32.HI R24, RZ, 0x8, R4 ;  /* 0x00000008ff187819 */ /* 0x000fe40000011604 */
[----:B------:R-:W-:Y:S02]  /*210b80*/  LOP3.LUT R9, R9, 0xffff, RZ, 0xc0, !PT ;  /* 0x0000ffff09097812 */ /* 0x000fe400078ec0ff */
[----:B------:R-:W-:Y:S01]  /*210b90*/  LOP3.LUT R13, R13, 0xffff, RZ, 0xc0, !PT ;  /* 0x0000ffff0d0d7812 */ /* 0x000fe200078ec0ff */
[----:B-1----:R-:W3:Y:S01]  /*210ba0*/  LDL.LU R12, [R1+0xd0] ;  /* 0x0000d000010c7983 */ /* 0x002ee20000300800 */
[----:B------:R-:W-:-:S03]  /*210bb0*/  LOP3.LUT R24, R24, 0xffff, RZ, 0xc0, !PT ;  /* 0x0000ffff18187812 */ /* 0x000fc600078ec0ff */
[----:B------:R-:W3:Y:S01]  /*210bc0*/  LDL.LU R4, [R1+0x548] ;  /* 0x0005480001047983 */ /* 0x000ee20000300800 */
[----:B------:R-:W-:Y:S02]  /*210bd0*/  PRMT R16, R15, 0x3340, R24 ;  /* 0x000033400f107816 */ /* 0x000fe40000000018 */
[----:B------:R-:W-:-:S03]  /*210be0*/  PRMT R15, R9, 0x3340, R13 ;  /* 0x00003340090f7816 */ /* 0x000fc6000000000d */
[----:B------:R-:W-:Y:S04]  /*210bf0*/  STL [R1+0x438], R16 ;  /* 0x0004381001007387 */ /* 0x000fe80000100800 */
[----:B------:R-:W-:Y:S01]  /*210c00*/  STL [R1+0x424], R15 ;  /* 0x0004240f01007387 */ /* 0x000fe20000100800 */
[----:B------:R-:W-:Y:S02]  /*210c10*/  PRMT R13, R22, 0x5410, R21 ;  /* 0x00005410160d7816 */ /* 0x000fe40000000015 */
[----:B------:R-:W-:Y:S02]  /*210c20*/  PRMT R9, R7, 0x5410, R23 ;  /* 0x0000541007097816 */ /* 0x000fe40000000017 */
[----:B------:R-:W-:Y:S01]  /*210c30*/  PRMT R8, R8, 0x5410, R10 ;  /* 0x0000541008087816 */ /* 0x000fe2000000000a */
[----:B------:R-:W-:Y:S04]  /*210c40*/  STL [R1+0xbc], R13 ;  /* 0x0000bc0d01007387 */ /* 0x000fe80000100800 */
[----:B------:R-:W-:Y:S04]  /*210c50*/  STL [R1+0xc0], R9 ;  /* 0x0000c00901007387 */ /* 0x000fe80000100800 */
[----:B------:R0:W-:Y:S04]  /*210c60*/  STL [R1+0xc4], R8 ;  /* 0x0000c40801007387 */ /* 0x0001e80000100800 */
[----:B------:R-:W4:Y:S01]  /*210c70*/  LDL.LU R26, [R1+0xcc] ;  /* 0x0000cc00011a7983 */ /* 0x000f220000300800 */
[----:B0-----:R-:W-:-:S03]  /*210c80*/  LOP3.LUT R8, R6, 0xffff, RZ, 0xc0, !PT ;  /* 0x0000ffff06087812 */ /* 0x001fc600078ec0ff */
[----:B------:R-:W4:Y:S01]  /*210c90*/  LDL.LU R6, [R1+0x690] ;  /* 0x0006900001067983 */ /* 0x000f220000300800 */
[----:B------:R-:W-:Y:S02]  /*210ca0*/  LOP3.LUT R7, R5, 0xffff, RZ, 0xc0, !PT ;  /* 0x0000ffff05077812 */ /* 0x000fe400078ec0ff */
[----:B------:R-:W-:Y:S01]  /*210cb0*/  LOP3.LUT R5, R11, 0xffff, RZ, 0xc0, !PT ;  /* 0x0000ffff0b057812 */ /* 0x000fe200078ec0ff */
[----:B------:R-:W4:Y:S04]  /*210cc0*/  LDL.LU R29, [R1+0x5368] ;  /* 0x00536800011d7983 */ /* 0x000f280000300800 */
[----:B------:R-:W4:Y:S01]  /*210cd0*/  LDL.LU R28, [R1+0x5250] ;  /* 0x00525000011c7983 */ /* 0x000f220000300800 */
[----:B------:R-:W-:Y:S02]  /*210ce0*/  PRMT R9, R7, 0x3340, R8 ;  /* 0x0000334007097816 */ /* 0x000fe40000000008 */
[----:B------:R-:W-:-:S04]  /*210cf0*/  PRMT R24, R5, 0x3340, R0 ;  /* 0x0000334005187816 */ /* 0x000fc80000000000 */
[----:B------:R-:W-:Y:S02]  /*210d00*/  PRMT R9, R9, 0x5410, R24 ;  /* 0x0000541009097816 */ /* 0x000fe40000000018 */
[----:B------:R-:W-:Y:S02]  /*210d10*/  SHF.R.U32.HI R7, RZ, 0x8, R7 ;  /* 0x00000008ff077819 */ /* 0x000fe40000011607 */
[----:B------:R-:W-:Y:S02]  /*210d20*/  SHF.R.U32.HI R24, RZ, 0x8, R8 ;  /* 0x00000008ff187819 */ /* 0x000fe40000011608 */
[----:B------:R-:W-:Y:S01]  /*210d30*/  SHF.R.U32.HI R5, RZ, 0x8, R5 ;  /* 0x00000008ff057819 */ /* 0x000fe20000011605 */
[----:B------:R-:W-:Y:S04]  /*210d40*/  STL [R1+0x54c], R9 ;  /* 0x00054c0901007387 */ /* 0x000fe80000100800 */
[----:B------:R-:W4:Y:S01]  /*210d50*/  LDL.LU R16, [R1+0x52e8] ;  /* 0x0052e80001107983 */ /* 0x000f220000300800 */
[----:B------:R-:W-:-:S02]  /*210d60*/  LOP3.LUT R7, R7, 0xffff, RZ, 0xc0, !PT ;  /* 0x0000ffff07077812 */ /* 0x000fc400078ec0ff */
[----:B------:R-:W-:Y:S02]  /*210d70*/  LOP3.LUT R24, R24, 0xffff, RZ, 0xc0, !PT ;  /* 0x0000ffff18187812 */ /* 0x000fe400078ec0ff */
[----:B------:R-:W-:Y:S02]  /*210d80*/  LOP3.LUT R5, R5, 0xffff, RZ, 0xc0, !PT ;  /* 0x0000ffff05057812 */ /* 0x000fe400078ec0ff */
[----:B------:R-:W-:Y:S02]  /*210d90*/  PRMT R7, R7, 0x3340, R24 ;  /* 0x0000334007077816 */ /* 0x000fe40000000018 */
[----:B------:R-:W-:-:S03]  /*210da0*/  PRMT R5, R5, 0x3340, R0 ;  /* 0x0000334005057816 */ /* 0x000fc60000000000 */
[----:B------:R-:W-:Y:S01]  /*210db0*/  STL [R1+0x420], R7 ;  /* 0x0004200701007387 */ /* 0x000fe20000100800 */
[----:B--2---:R-:W-:-:S05]  /*210dc0*/  PRMT R21, R3, 0x5410, R2 ;  /* 0x0000541003157816 */ /* 0x004fca0000000002 */
[----:B------:R-:W-:Y:S04]  /*210dd0*/  STL [R1+0x77e0], R21 ;  /* 0x0077e01501007387 */ /* 0x000fe80000100800 */
        /* <DEDUP_REMOVED lines=9> */
[----:B---3--:R-:W-:-:S03]  /*210e70*/  PRMT R7, R4, 0x5410, R12 ;  /* 0x0000541004077816 */ /* 0x008fc6000000000c */
[----:B------:R-:W3:Y:S04]  /*210e80*/  LDL.LU R2, [R1+0x2e8c] ;  /* 0x002e8c0001027983 */ /* 0x000ee80000300800 */
[----:B------:R-:W3:Y:S04]  /*210e90*/  LDL.LU R11, [R1+0x2118] ;  /* 0x00211800010b7983 */ /* 0x000ee80000300800 */
[----:B------:R-:W3:Y:S04]  /*210ea0*/  LDL.LU R12, [R1+0x2da8] ;  /* 0x002da800010c7983 */ /* 0x000ee80000300800 */
[----:B------:R-:W3:Y:S04]  /*210eb0*/  LDL.LU R3, [R1+0x2ecc] ;  /* 0x002ecc0001037983 */ /* 0x000ee80000300800 */
[----:B------:R-:W3:Y:S04]  /*210ec0*/  LDL.LU R4, [R1+0x211c] ;  /* 0x00211c0001047983 */ /* 0x000ee80000300800 */
[----:B------:R4:W-:Y:S02]  /*210ed0*/  STL [R1+0x77d8], R7 ;  /* 0x0077d80701007387 */ /* 0x0009e40000100800 */
[----:B----4-:R-:W-:-:S02]  /*210ee0*/  PRMT R7, R6, 0x5410, R26 ;  /* 0x0000541006077816 */ /* 0x010fc4000000001a */
[----:B------:R-:W4:Y:S01]  /*210ef0*/  LDL.LU R6, [R1+0x2dac] ;  /* 0x002dac0001067983 */ /* 0x000f220000300800 */
[----:B------:R-:W-:Y:S02]  /*210f00*/  LOP3.LUT R13, R29, 0xffff, RZ, 0xc0, !PT ;  /* 0x0000ffff1d0d7812 */ /* 0x000fe400078ec0ff */
[----:B------:R-:W-:Y:S01]  /*210f10*/  LOP3.LUT R21, R28, 0xffff, RZ, 0xc0, !PT ;  /* 0x0000ffff1c157812 */ /* 0x000fe200078ec0ff */
[----:B------:R0:W-:Y:S03]  /*210f20*/  STL [R1+0x77dc], R7 ;  /* 0x0077dc0701007387 */ /* 0x0001e60000100800 */
[----:B------:R-:W-:Y:S02]  /*210f30*/  PRMT R24, R21, 0x3340, R0 ;  /* 0x0000334015187816 */ /* 0x000fe40000000000 */
[----:B------:R-:W-:-:S04]  /*210f40*/  LOP3.LUT R9, R16, 0xffff, RZ, 0xc0, !PT ;  /* 0x0000ffff10097812 */ /* 0x000fc800078ec0ff */
[--C-:B0-----:R-:W-:Y:S02]  /*210f50*/  PRMT R7, R13, 0x3340, R9.reuse ;  /* 0x000033400d077816 */ /* 0x101fe40000000009 */
[----:B------:R-:W-:Y:S02]  /*210f60*/  SHF.R.U32.HI R9, RZ, 0x8, R9 ;  /* 0x00000008ff097819 */ /* 0x000fe40000011609 */
[----:B------:R-:W-:Y:S02]  /*210f70*/  PRMT R16, R7, 0x5410, R24 ;  /* 0x0000541007107816 */ /* 0x000fe40000000018 */
[----:B------:R-:W-:Y:S02]  /*210f80*/  SHF.R.U32.HI R24, RZ, 0x8, R14 ;  /* 0x00000008ff187819 */ /* 0x000fe4000001160e */
[----:B------:R-:W-:Y:S02]  /*210f90*/  SHF.R.U32.HI R7, RZ, 0x8, R13 ;  /* 0x00000008ff077819 */ /* 0x000fe4000001160d */
[----:B------:R-:W-:-:S02]  /*210fa0*/  LOP3.LUT R9, R9, 0xffff, RZ, 0xc0, !PT ;  /* 0x0000ffff09097812 */ /* 0x000fc400078ec0ff */
[----:B------:R-:W-:Y:S02]  /*210fb0*/  LOP3.LUT R24, R24, 0xffff, RZ, 0xc0, !PT ;  /* 0x0000ffff18187812 */ /* 0x000fe400078ec0ff */
[----:B------:R-:W-:Y:S02]  /*210fc0*/  LOP3.LUT R7, R7, 0xffff, RZ, 0xc0, !PT ;  /* 0x0000ffff07077812 */ /* 0x000fe400078ec0ff */
[----:B------:R-:W-:Y:S02]  /*210fd0*/  PRMT R13, R24, 0x3340, R0 ;  /* 0x00003340180d7816 */ /* 0x000fe40000000000 */
[----:B------:R-:W-:Y:S01]  /*210fe0*/  PRMT R7, R7, 0x3340, R9 ;  /* 0x0000334007077816 */ /* 0x000fe20000000009 */
[----:B------:R-:W-:Y:S04]  /*210ff0*/  STL [R1+0x783c], R21 ;  /* 0x00783c1501007387 */ /* 0x000fe80000100800 */
[----:B------:R-:W-:Y:S04]  /*211000*/  STL [R1+0x548], R16 ;  /* 0x0005481001007387 */ /* 0x000fe80000100800 */
[----:B------:R-:W-:Y:S01]  /*211010*/  STL [R1+0x284], R13 ;  /* 0x0002840d01007387 */ /* 0x000fe20000100800 */
[----:B--2---:R-:W-:-:S02]  /*211020*/  PRMT R23, R23, 0x5410, R15 ;  /* 0x0000541017177816 */ /* 0x004fc4000000000f */
[----:B------:R-:W-:Y:S02]  /*211030*/  PRMT R10, R10, 0x5410, R17 ;  /* 0x000054100a0a7816 */ /* 0x000fe40000000011 */
[----:B------:R-:W-:Y:S01]  /*211040*/  PRMT R8, R8, 0x5410, R19 ;  /* 0x0000541008087816 */ /* 0x000fe20000000013 */
[----:B------:R-:W-:Y:S01]  /*211050*/  STL [R1+0x77e4], R23 ;  /* 0x0077e41701007387 */ /* 0x000fe20000100800 */
[----:B------:R-:W-:-:S03]  /*211060*/  PRMT R5, R5, 0x5410, R22 ;  /* 0x0000541005057816 */ /* 0x000fc60000000016 */
[----:B------:R0:W-:Y:S04]  /*211070*/  STL [R1+0x428], R7 ;  /* 0x0004280701007387 */ /* 0x0001e80000100800 */
[----:B------:R-:W-:Y:S04]  /*211080*/  STL [R1+0x77e8], R10 ;  /* 0x0077e80a01007387 */ /* 0x000fe80000100800 */
[----:B------:R-:W-:Y:S04]  /*211090*/  STL [R1+0x77ec], R8 ;  /* 0x0077ec0801007387 */ /* 0x000fe80000100800 */
[----:B------:R1:W-:Y:S01]  /*2110a0*/  STL [R1+0x77f0], R5 ;  /* 0x0077f00501007387 */ /* 0x0003e20000100800 */
[----:B---3--:R-:W-:-:S02]  /*2110b0*/  LOP3.LUT R2, R2, 0xffff, RZ, 0xc0, !PT ;  /* 0x0000ffff02027812 */ /* 0x008fc400078ec0ff */
[----:B------:R-:W-:Y:S02]  /*2110c0*/  LOP3.LUT R12, R12, 0xffff, RZ, 0xc0, !PT ;  /* 0x0000ffff0c0c7812 */ /* 0x000fe400078ec0ff */
[----:B------:R-:W-:Y:S01]  /*2110d0*/  LOP3.LUT R3, R3, 0xffff, RZ, 0xc0, !PT ;  /* 0x0000ffff03037812 */ /* 0x000fe200078ec0ff */
[----:B------:R-:W2:Y:S04]  /*2110e0*/  LDL.LU R20, [R1+0xe8] ;  /* 0x0000e80001147983 */ /* 0x000ea80000300800 */
[----:B------:R-:W2:Y:S04]  /*2110f0*/  LDL.LU R19, [R1+0x278] ;  /* 0x0002780001137983 */ /* 0x000ea80000300800 */
[----:B------:R-:W3:Y:S01]  /*211100*/  LDL.LU R27, [R1+0xe0] ;  /* 0x0000e000011b7983 */ /* 0x000ee20000300800 */
[----:B0-----:R-:W-:-:S02]  /*211110*/  LOP3.LUT R7, R4, 0xffff, RZ, 0xc0, !PT ;  /* 0x0000ffff04077812 */ /* 0x001fc400078ec0ff */
[----:B-1----:R-:W-:Y:S02]  /*211120*/  LOP3.LUT R5, R11, 0xffff, RZ, 0xc0, !PT ;  /* 0x0000ffff0b057812 */ /* 0x002fe400078ec0ff */
[----:B------:R-:W-:Y:S01]  /*211130*/  PRMT R4, R2, 0x3340, R12 ;  /* 0x0000334002047816 */ /* 0x000fe2000000000c */
[----:B------:R-:W3:Y:S01]  /*211140*/  LDL.LU R29, [R1+0x27c] ;  /* 0x00027c00011d7983 */ /* 0x000ee20000300800 */
[----:B------:R-:W-:Y:S02]  /*211150*/  PRMT R24, R5, 0x3340, R0 ;  /* 0x0000334005187816 */ /* 0x000fe40000000000 */
[----:B----4-:R-:W-:Y:S02]  /*211160*/  LOP3.LUT R9, R6, 0xffff, RZ, 0xc0, !PT ;  /* 0x0000ffff06097812 */ /* 0x010fe400078ec0ff */
[----:B------:R-:W-:Y:S02]  /*211170*/  PRMT R6, R4, 0x5410, R24 ;  /* 0x0000541004067816 */ /* 0x000fe40000000018 */
[----:B------:R-:W-:-:S02]  /*211180*/  PRMT R24, R7, 0x3340, R0 ;  /* 0x0000334007187816 */ /* 0x000fc40000000000 */
[----:B------:R-:W-:-:S04]  /*211190*/  PRMT R4, R3, 0x3340, R9 ;  /* 0x0000334003047816 */ /* 0x000fc80000000009 */
[----:B------:R-:W-:Y:S01]  /*2111a0*/  PRMT R4, R4, 0x5410, R24 ;  /* 0x0000541004047816 */ /* 0x000fe20000000018 */
[----:B------:R-:W-:Y:S04]  /*2111b0*/  STL [R1+0x51c], R6 ;  /* 0x00051c0601007387 */ /* 0x000fe80000100800 */
[----:B------:R0:W-:Y:S04]  /*2111c0*/  STL [R1+0x518], R4 ;  /* 0x0005180401007387 */ /* 0x0001e80000100800 */
[----:B------:R-:W4:Y:S04]  /*2111d0*/  LDL.LU R25, [R1+0xec] ;  /* 0x0000ec0001197983 */ /* 0x000f280000300800 */
[----:B------:R-:W4:Y:S04]  /*2111e0*/  LDL.LU R11, [R1+0x660] ;  /* 0x00066000010b7983 */ /* 0x000f280000300800 */
[----:B------:R-:W4:Y:S04]  /*2111f0*/  LDL.LU R26, [R1+0xf8] ;  /* 0x0000f800011a7983 */ /* 0x000f280000300800 */
[----:B------:R-:W4:Y:S04]  /*211200*/  LDL.LU R22, [R1+0x650] ;  /* 0x0006500001167983 */ /* 0x000f280000300800 */
[----:B------:R-:W4:Y:S01]  /*211210*/  LDL.LU R28, [R1+0xf4] ;  /* 0x0000f400011c7983 */ /* 0x000f220000300800 */
[----:B------:R-:W-:-:S03]  /*211220*/  SHF.R.U32.HI R10, RZ, 0x8, R2 ;  /* 0x00000008ff0a7819 */ /* 0x000fc60000011602 */
[----:B0-----:R-:W4:Y:S04]  /*211230*/  LDL.LU R4, [R1+0x658] ;  /* 0x0006580001047983 */ /* 0x001f280000300800 */
[----:B------:R-:W4:Y:S04]  /*211240*/  LDL.LU R14, [R1+0x10c] ;  /* 0x00010c00010e7983 */ /* 0x000f280000300800 */
[----:B------:R-:W4:Y:S04]  /*211250*/  LDL.LU R16, [R1+0x4c0] ;  /* 0x0004c00001107983 */ /* 0x000f280000300800 */
[----:B------:R-:W4:Y:S04]  /*211260*/  LDL.LU R15, [R1+0x2e4c] ;  /* 0x002e4c00010f7983 */ /* 0x000f280000300800 */
[----:B------:R-:W4:Y:S04]  /*211270*/  LDL.LU R17, [R1+0x1bfc] ;  /* 0x001bfc0001117983 */ /* 0x000f280000300800 */
[----:B------:R-:W4:Y:S01]  /*211280*/  LDL.LU R2, [R1+0x2d58] ;  /* 0x002d580001027983 */ /* 0x000f220000300800 */
[----:B------:R-:W-:-:S03]  /*211290*/  SHF.R.U32.HI R8, RZ, 0x8, R3 ;  /* 0x00000008ff087819 */ /* 0x000fc60000011603 */
[----:B------:R-:W4:Y:S04]  /*2112a0*/  LDL.LU R3, [R1+0x53d4] ;  /* 0x0053d40001037983 */ /* 0x000f280000300800 */
[----:B------:R-:W4:Y:S01]  /*2112b0*/  LDL.LU R6, [R1+0x52c0] ;  /* 0x0052c00001067983 */ /* 0x000f220000300800 */
[----:B------:R-:W-:Y:S02]  /*2112c0*/  SHF.R.U32.HI R24, RZ, 0x8, R12 ;  /* 0x00000008ff187819 */ /* 0x000fe4000001160c */
[----:B------:R-:W-:Y:S02]  /*2112d0*/  LOP3.LUT R10, R10, 0xffff, RZ, 0xc0, !PT ;  /* 0x0000ffff0a0a7812 */ /* 0x000fe400078ec0ff */
[----:B------:R-:W-:Y:S02]  /*2112e0*/  SHF.R.U32.HI R9, RZ, 0x8, R9 ;  /* 0x00000008ff097819 */ /* 0x000fe40000011609 */
[----:B------:R-:W-:-:S02]  /*2112f0*/  LOP3.LUT R8, R8, 0xffff, RZ, 0xc0, !PT ;  /* 0x0000ffff08087812 */ /* 0x000fc400078ec0ff */
[----:B------:R-:W-:Y:S02]  /*211300*/  LOP3.LUT R24, R24, 0xffff, RZ, 0xc0, !PT ;  /* 0x0000ffff18187812 */ /* 0x000fe400078ec0ff */
[----:B------:R-:W-:Y:S01]  /*211310*/  SHF.R.U32.HI R5, RZ, 0x8, R5 ;  /* 0x00000008ff057819 */ /* 0x000fe20000011605 */
[----:B------:R-:W4:Y:S01]  /*211320*/  LDL.LU R12, [R1+0x533c] ;  /* 0x00533c00010c7983 */ /* 0x000f220000300800 */
[----:B------:R-:W-:Y:S02]  /*211330*/  PRMT R10, R10, 0x3340, R24 ;  /* 0x000033400a0a7816 */ /* 0x000fe40000000018 */
[----:B------:R-:W-:Y:S02]  /*211340*/  SHF.R.U32.HI R24, RZ, 0x8, R7 ;  /* 0x00000008ff187819 */ /* 0x000fe40000011607 */
[----:B------:R-:W-:Y:S02]  /*211350*/  LOP3.LUT R9, R9, 0xffff, RZ, 0xc0, !PT ;  /* 0x0000ffff09097812 */ /* 0x000fe400078ec0ff */
[----:B------:R-:W-:-:S02]  /*211360*/  LOP3.LUT R5, R5, 0xffff, RZ, 0xc0, !PT ;  /* 0x0000ffff05057812 */ /* 0x000fc400078ec0ff */
[----:B------:R-:W-:Y:S02]  /*211370*/  LOP3.LUT R24, R24, 0xffff, RZ, 0xc0, !PT ;  /* 0x0000ffff18187812 */ /* 0x000fe400078ec0ff */
[----:B------:R-:W-:Y:S01]  /*211380*/  PRMT R8, R8, 0x3340, R9 ;  /* 0x0000334008087816 */ /* 0x000fe20000000009 */
[----:B------:R-:W-:Y:S01]  /*211390*/  STL [R1+0x41c], R10 ;  /* 0x00041c0a01007387 */ /* 0x000fe20000100800 */
[--C-:B------:R-:W-:Y:S02]  /*2113a0*/  PRMT R7, R24, 0x3340, R0.reuse ;  /* 0x0000334018077816 */ /* 0x100fe40000000000 */
[----:B------:R-:W-:Y:S02]  /*2113b0*/  PRMT R5, R5, 0x3340, R0 ;  /* 0x0000334005057816 */ /* 0x000fe40000000000 */
[----:B--2---:R-:W-:Y:S02]  /*2113c0*/  PRMT R19, R19, 0x5410, R20 ;  /* 0x0000541013137816 */ /* 0x004fe40000000014 */
[----:B---3--:R-:W-:-:S03]  /*2113d0*/  PRMT R29, R29, 0x5410, R27 ;  /* 0x000054101d1d7816 */ /* 0x008fc6000000001b */
[----:B------:R-:W-:Y:S04]  /*2113e0*/  STL [R1+0x77f4], R19 ;  /* 0x0077f41301007387 */ /* 0x000fe80000100800 */
[----:B------:R0:W-:Y:S04]  /*2113f0*/  STL [R1+0x418], R8 ;  /* 0x0004180801007387 */ /* 0x0001e80000100800 */
[----:B------:R-:W-:Y:S04]  /*211400*/  STL [R1+0x77f8], R29 ;  /* 0x0077f81d01007387 */ /* 0x000fe80000100800 */
[----:B------:R-:W-:Y:S01]  /*211410*/  STL [R1+0x27c], R7 ;  /* 0x00027c0701007387 */ /* 0x000fe20000100800 */
[----:B----4-:R-:W-:-:S02]  /*211420*/  PRMT R11, R11, 0x5410, R25 ;  /* 0x000054100b0b7816 */ /* 0x010fc40000000019 */
[----:B------:R-:W-:-:S03]  /*211430*/  PRMT R22, R22, 0x5410, R26 ;  /* 0x0000541016167816 */ /* 0x000fc6000000001a */
[----:B------:R-:W-:Y:S04]  /*211440*/  STL [R1+0x7840], R11 ;  /* 0x0078400b01007387 */ /* 0x000fe80000100800 */
[----:B------:R1:W-:Y:S01]  /*211450*/  STL [R1+0x278], R5 ;  /* 0x0002780501007387 */ /* 0x0003e20000100800 */
[----:B------:R-:W-:Y:S02]  /*211460*/  PRMT R4, R4, 0x5410, R28 ;  /* 0x0000541004047816 */ /* 0x000fe4000000001c */
[----:B0-----:R-:W-:Y:S02]  /*211470*/  LOP3.LUT R8, R15, 0xffff, RZ, 0xc0, !PT ;  /* 0x0000ffff0f087812 */ /* 0x001fe400078ec0ff */
[----:B------:R-:W-:Y:S02]  /*211480*/  LOP3.LUT R10, R2, 0xffff, RZ, 0xc0, !PT ;  /* 0x0000ffff020a7812 */ /* 0x000fe400078ec0ff */
[----:B-1----:R-:W-:-:S02]  /*211490*/  LOP3.LUT R5, R17, 0xffff, RZ, 0xc0, !PT ;  /* 0x0000ffff11057812 */ /* 0x002fc400078ec0ff */
[----:B------:R-:W-:Y:S01]  /*2114a0*/  PRMT R2, R8, 0x3340, R10 ;  /* 0x0000334008027816 */ /* 0x000fe2000000000a */
[----:B------:R-:W-:Y:S01]  /*2114b0*/  STL [R1+0x7844], R22 ;  /* 0x0078441601007387 */ /* 0x000fe20000100800 */
[----:B------:R-:W-:-:S03]  /*2114c0*/  PRMT R24, R5, 0x3340, R0 ;  /* 0x0000334005187816 */ /* 0x000fc60000000000 */
[----:B------:R0:W-:Y:S04]  /*2114d0*/  STL [R1+0x7848], R4 ;  /* 0x0078480401007387 */ /* 0x0001e80000100800 */
[----:B------:R-:W2:Y:S04]  /*2114e0*/  LDL.LU R23, [R1+0x11c] ;  /* 0x00011c0001177983 */ /* 0x000ea80000300800 */
[----:B------:R-:W2:Y:S01]  /*2114f0*/  LDL.LU R15, [R1+0x26c] ;  /* 0x00026c00010f7983 */ /* 0x000ea20000300800 */
[----:B------:R-:W-:-:S03]  /*211500*/  PRMT R2, R2, 0x5410, R24 ;  /* 0x0000541002027816 */ /* 0x000fc60000000018 */
[----:B------:R-:W3:Y:S04]  /*211510*/  LDL.LU R21, [R1+0xfc] ;  /* 0x0000fc0001157983 */ /* 0x000ee80000300800 */
[----:B------:R-:W3:Y:S01]  /*211520*/  LDL.LU R17, [R1+0x648] ;  /* 0x0006480001117983 */ /* 0x000ee20000300800 */
[----:B------:R-:W-:-:S03]  /*211530*/  LOP3.LUT R11, R3, 0xffff, RZ, 0xc0, !PT ;  /* 0x0000ffff030b7812 */ /* 0x000fc600078ec0ff */
[----:B------:R-:W4:Y:S04]  /*211540*/  LDL.LU R7, [R1+0x12c] ;  /* 0x00012c0001077983 */ /* 0x000f280000300800 */
[----:B------:R-:W4:Y:S04]  /*211550*/  LDL.LU R3, [R1+0x59c] ;  /* 0x00059c0001037983 */ /* 0x000f280000300800 */
[----:B------:R1:W-:Y:S01]  /*211560*/  STL [R1+0x504], R2 ;  /* 0x0005040201007387 */ /* 0x0003e20000100800 */
[----:B------:R-:W-:-:S03]  /*211570*/  PRMT R28, R16, 0x5410, R14 ;  /* 0x00005410101c7816 */ /* 0x000fc6000000000e */
        /* <DEDUP_REMOVED lines=9> */
[----:B-1----:R-:W2:Y:S04]  /*211610*/  LDL.LU R2, [R1+0x2d68] ;  /* 0x002d680001027983 */ /* 0x002ea80000300800 */
[----:B------:R-:W2:Y:S01]  /*211620*/  LDL.LU R6, [R1+0x53e8] ;  /* 0x0053e80001067983 */ /* 0x000ea20000300800 */
[----:B------:R-:W-:Y:S02]  /*211630*/  LOP3.LUT R19, R12, 0xffff, RZ, 0xc0, !PT ;  /* 0x0000ffff0c137812 */ /* 0x000fe400078ec0ff */
[----:B------:R-:W-:Y:S01]  /*211640*/  PRMT R24, R4, 0x3340, R0 ;  /* 0x0000334004187816 */ /* 0x000fe20000000000 */
[----:B------:R-:W2:Y:S01]  /*211650*/  LDL.LU R12, [R1+0x52cc] ;  /* 0x0052cc00010c7983 */ /* 0x000ea20000300800 */
[----:B------:R-:W-:Y:S02]  /*211660*/  PRMT R22, R11, 0x3340, R19 ;  /* 0x000033400b167816 */ /* 0x000fe40000000013 */
[----:B------:R-:W-:-:S02]  /*211670*/  SHF.R.U32.HI R11, RZ, 0x8, R11 ;  /* 0x00000008ff0b7819 */ /* 0x000fc4000001160b */
[----:B------:R-:W-:Y:S02]  /*211680*/  PRMT R22, R22, 0x5410, R24 ;  /* 0x0000541016167816 */ /* 0x000fe40000000018 */
[----:B------:R-:W-:Y:S02]  /*211690*/  SHF.R.U32.HI R24, RZ, 0x8, R19 ;  /* 0x00000008ff187819 */ /* 0x000fe40000011613 */
[----:B------:R-:W-:Y:S01]  /*2116a0*/  LOP3.LUT R11, R11, 0xffff, RZ, 0xc0, !PT ;  /* 0x0000ffff0b0b7812 */ /* 0x000fe200078ec0ff */
[----:B------:R-:W-:Y:S01]  /*2116b0*/  STL [R1+0x4c0], R22 ;  /* 0x0004c01601007387 */ /* 0x000fe20000100800 */
[----:B------:R-:W-:-:S03]  /*2116c0*/  LOP3.LUT R24, R24, 0xffff, RZ, 0xc0, !PT ;  /* 0x0000ffff18187812 */ /* 0x000fc600078ec0ff */
[----:B------:R-:W2:Y:S01]  /*2116d0*/  LDL.LU R25, [R1+0x5350] ;  /* 0x0053500001197983 */ /* 0x000ea20000300800 */
[----:B------:R-:W-:Y:S02]  /*2116e0*/  SHF.R.U32.HI R8, RZ, 0x8, R8 ;  /* 0x00000008ff087819 */ /* 0x000fe40000011608 */
[----:B------:R-:W-:Y:S02]  /*2116f0*/  SHF.R.U32.HI R10, RZ, 0x8, R10 ;  /* 0x00000008ff0a7819 */ /* 0x000fe4000001160a */
[----:B------:R-:W-:Y:S02]  /*211700*/  PRMT R11, R11, 0x3340, R24 ;  /* 0x000033400b0b7816 */ /* 0x000fe40000000018 */
[----:B------:R-:W-:Y:S02]  /*211710*/  SHF.R.U32.HI R24, RZ, 0x8, R5 ;  /* 0x00000008ff187819 */ /* 0x000fe40000011605 */
[----:B------:R-:W-:Y:S02]  /*211720*/  LOP3.LUT R8, R8, 0xffff, RZ, 0xc0, !PT ;  /* 0x0000ffff08087812 */ /* 0x000fe400078ec0ff */
[----:B------:R-:W-:-:S02]  /*211730*/  LOP3.LUT R10, R10, 0xffff, RZ, 0xc0, !PT ;  /* 0x0000ffff0a0a7812 */ /* 0x000fc400078ec0ff */
[----:B------:R-:W-:Y:S02]  /*211740*/  SHF.R.U32.HI R4, RZ, 0x8, R4 ;  /* 0x00000008ff047819 */ /* 0x000fe40000011604 */
[----:B------:R-:W-:Y:S02]  /*211750*/  LOP3.LUT R24, R24, 0xffff, RZ, 0xc0, !PT ;  /* 0x0000ffff18187812 */ /* 0x000fe400078ec0ff */
[----:B------:R-:W-:Y:S02]  /*211760*/  PRMT R8, R8, 0x3340, R10 ;  /* 0x0000334008087816 */ /* 0x000fe4000000000a */
[----:B------:R-:W-:Y:S02]  /*211770*/  LOP3.LUT R4, R4, 0xffff, RZ, 0xc0, !PT ;  /* 0x0000ffff04047812 */ /* 0x000fe400078ec0ff */
[--C-:B------:R-:W-:Y:S01]  /*211780*/  PRMT R5, R24, 0x3340, R0.reuse ;  /* 0x0000334018057816 */ /* 0x100fe20000000000 */
[----:B------:R-:W-:Y:S04]  /*211790*/  STL [R1+0x414], R11 ;  /* 0x0004140b01007387 */ /* 0x000fe80000100800 */
[----:B------:R-:W-:Y:S01]  /*2117a0*/  STL [R1+0x410], R8 ;  /* 0x0004100801007387 */ /* 0x000fe20000100800 */
[----:B------:R-:W-:-:S03]  /*2117b0*/  PRMT R4, R4, 0x3340, R0 ;  /* 0x0000334004047816 */ /* 0x000fc60000000000 */
[----:B------:R2:W-:Y:S04]  /*2117c0*/  STL [R1+0x26c], R5 ;  /* 0x00026c0501007387 */ /* 0x0005e80000100800 */
[----:B------:R0:W-:Y:S01]  /*2117d0*/  STL [R1+0x268], R4 ;  /* 0x0002680401007387 */ /* 0x0001e20000100800 */
[----:B---3--:R-:W-:Y:S02]  /*2117e0*/  PRMT R17, R17, 0x5410, R21 ;  /* 0x0000541011117816 */ /* 0x008fe40000000015 */
[----:B----4-:R-:W-:Y:S02]  /*2117f0*/  PRMT R3, R3, 0x5410, R7 ;  /* 0x0000541003037816 */ /* 0x010fe40000000007 */
[----:B--2---:R-:W-:Y:S02]  /*211800*/  PRMT R5, R20, 0x5410, R13 ;  /* 0x0000541014057816 */ /* 0x004fe4000000000d */
[----:B------:R-:W-:-:S03]  /*211810*/  LOP3.LUT R7, R2, 0xffff, RZ, 0xc0, !PT ;  /* 0x0000ffff02077812 */ /* 0x000fc600078ec0ff */
[----:B------:R1:W-:Y:S01]  /*211820*/  STL [R1+0x174], R5 ;  /* 0x0001740501007387 */ /* 0x0003e20000100800 */
[----:B------:R-:W-:-:S03]  /*211830*/  LOP3.LUT R2, R6, 0xffff, RZ, 0xc0, !PT ;  /* 0x0000ffff06027812 */ /* 0x000fc600078ec0ff */
[----:B------:R-:W2:Y:S04]  /*211840*/  LDL.LU R21, [R1+0x124] ;  /* 0x0001240001157983 */ /* 0x000ea80000300800 */
[----:B------:R-:W2:Y:S01]  /*211850*/  LDL.LU R6, [R1+0x248] ;  /* 0x0002480001067983 */ /* 0x000ea20000300800 */
[----:B0-----:R-:W-:Y:S02]  /*211860*/  LOP3.LUT R4, R27, 0xffff, RZ, 0xc0, !PT ;  /* 0x0000ffff1b047812 */ /* 0x001fe400078ec0ff */
[----:B------:R-:W-:Y:S02]  /*211870*/  LOP3.LUT R26, R26, 0xffff, RZ, 0xc0, !PT ;  /* 0x0000ffff1a1a7812 */ /* 0x000fe400078ec0ff */
[----:B------:R-:W-:Y:S02]  /*211880*/  PRMT R14, R14, 0x5410, R9 ;  /* 0x000054100e0e7816 */ /* 0x000fe40000000009 */
[----:B------:R-:W-:-:S02]  /*211890*/  LOP3.LUT R9, R12, 0xffff, RZ, 0xc0, !PT ;  /* 0x0000ffff0c097812 */ /* 0x000fc400078ec0ff */
[----:B------:R-:W-:Y:S02]  /*2118a0*/  PRMT R8, R4, 0x3340, R7 ;  /* 0x0000334004087816 */ /* 0x000fe40000000007 */
[----:B------:R-:W-:Y:S02]  /*2118b0*/  PRMT R24, R26, 0x3340, R0 ;  /* 0x000033401a187816 */ /* 0x000fe40000000000 */
[----:B------:R-:W-:Y:S01]  /*2118c0*/  PRMT R16, R16, 0x5410, R18 ;  /* 0x0000541010107816 */ /* 0x000fe20000000012 */
[----:B------:R-:W3:Y:S04]  /*2118d0*/  LDL.LU R12, [R1+0x250] ;  /* 0x00025000010c7983 */ /* 0x000ee80000300800 */
[----:B------:R-:W4:Y:S01]  /*2118e0*/  LDL.LU R18, [R1+0x118] ;  /* 0x0001180001127983 */ /* 0x000f220000300800 */
[----:B------:R-:W-:-:S02]  /*2118f0*/  PRMT R10, R8, 0x5410, R24 ;  /* 0x00005410080a7816 */ /* 0x000fc40000000018 */
[----:B-1----:R-:W-:Y:S02]  /*211900*/  LOP3.LUT R5, R25, 0xffff, RZ, 0xc0, !PT ;  /* 0x0000ffff19057812 */ /* 0x002fe400078ec0ff */
[----:B------:R-:W-:Y:S01]  /*211910*/  PRMT R24, R9, 0x3340, R0 ;  /* 0x0000334009187816 */ /* 0x000fe20000000000 */
[----:B------:R-:W3:Y:S04]  /*211920*/  LDL.LU R13, [R1+0x53a8] ;  /* 0x0053a800010d7983 */ /* 0x000ee80000300800 */
[----:B------:R-:W4:Y:S01]  /*211930*/  LDL.LU R20, [R1+0x528c] ;  /* 0x00528c0001147983 */ /* 0x000f220000300800 */
[----:B------:R-:W-:-:S03]  /*211940*/  PRMT R8, R2, 0x3340, R5 ;  /* 0x0000334002087816 */ /* 0x000fc60000000005 */
[----:B------:R-:W4:Y:S01]  /*211950*/  LDL.LU R27, [R1+0x5328] ;  /* 0x00532800011b7983 */ /* 0x000f220000300800 */
[----:B------:R-:W-:Y:S02]  /*211960*/  PRMT R8, R8, 0x5410, R24 ;  /* 0x0000541008087816 */ /* 0x000fe40000000018 */
[----:B------:R-:W-:Y:S02]  /*211970*/  SHF.R.U32.HI R4, RZ, 0x8, R4 ;  /* 0x00000008ff047819 */ /* 0x000fe40000011604 */
[----:B------:R-:W-:Y:S01]  /*211980*/  SHF.R.U32.HI R24, RZ, 0x8, R7 ;  /* 0x00000008ff187819 */ /* 0x000fe20000011607 */
[----:B------:R-:W-:Y:S04]  /*211990*/  STL [R1+0x4d4], R10 ;  /* 0x0004d40a01007387 */ /* 0x000fe80000100800 */
[----:B------:R0:W-:Y:S01]  /*2119a0*/  STL [R1+0x4b0], R8 ;  /* 0x0004b00801007387 */ /* 0x0001e20000100800 */
[----:B------:R-:W-:-:S02]  /*2119b0*/  SHF.R.U32.HI R2, RZ, 0x8, R2 ;  /* 0x00000008ff027819 */ /* 0x000fc40000011602 */
[----:B------:R-:W-:Y:S01]  /*2119c0*/  SHF.R.U32.HI R22, RZ, 0x8, R5 ;  /* 0x00000008ff167819 */ /* 0x000fe20000011605 */
[----:B------:R-:W4:Y:S04]  /*2119d0*/  LDL.LU R29, [R1+0x114] ;  /* 0x00011400011d7983 */ /* 0x000f280000300800 */
[----:B------:R-:W4:Y:S01]  /*2119e0*/  LDL.LU R19, [R1+0x228] ;  /* 0x0002280001137983 */ /* 0x000f220000300800 */
[----:B------:R-:W-:Y:S02]  /*2119f0*/  LOP3.LUT R4, R4, 0xffff, RZ, 0xc0, !PT ;  /* 0x0000ffff04047812 */ /* 0x000fe400078ec0ff */
[----:B------:R-:W-:Y:S01]  /*211a00*/  LOP3.LUT R24, R24, 0xffff, RZ, 0xc0, !PT ;  /* 0x0000ffff18187812 */ /* 0x000fe200078ec0ff */
[----:B------:R-:W4:Y:S04]  /*211a10*/  LDL.LU R5, [R1+0x110] ;  /* 0x0001100001057983 */ /* 0x000f280000300800 */
[----:B0-----:R-:W4:Y:S01]  /*211a20*/  LDL.LU R8, [R1+0x214] ;  /* 0x0002140001087983 */ /* 0x001f220000300800 */
[----:B------:R-:W-:-:S02]  /*211a30*/  PRMT R15, R15, 0x5410, R23 ;  /* 0x000054100f0f7816 */ /* 0x000fc40000000017 */
[----:B------:R-:W-:Y:S01]  /*211a40*/  LOP3.LUT R11, R2, 0xffff, RZ, 0xc0, !PT ;  /* 0x0000ffff020b7812 */ /* 0x000fe200078ec0ff */
[----:B------:R-:W4:Y:S01]  /*211a50*/  LDL.LU R10, [R1+0x108] ;  /* 0x00010800010a7983 */ /* 0x000f220000300800 */
[----:B------:R-:W-:-:S03]  /*211a60*/  LOP3.LUT R22, R22, 0xffff, RZ, 0xc0, !PT ;  /* 0x0000ffff16167812 */ /* 0x000fc600078ec0ff */
[----:B------:R-:W4:Y:S01]  /*211a70*/  LDL.LU R23, [R1+0x21c] ;  /* 0x00021c0001177983 */ /* 0x000f220000300800 */
[----:B------:R-:W-:-:S03]  /*211a80*/  PRMT R24, R4, 0x3340, R24 ;  /* 0x0000334004187816 */ /* 0x000fc60000000018 */
[----:B------:R-:W4:Y:S04]  /*211a90*/  LDL.LU R7, [R1+0x53b4] ;  /* 0x0053b40001077983 */ /* 0x000f280000300800 */
[----:B------:R-:W4:Y:S04]  /*211aa0*/  LDL.LU R25, [R1+0x529c] ;  /* 0x00529c0001197983 */ /* 0x000f280000300800 */
[----:B------:R-:W4:Y:S01]  /*211ab0*/  LDL.LU R2, [R1+0x532c] ;  /* 0x00532c0001027983 */ /* 0x000f220000300800 */
[----:B------:R-:W-:-:S03]  /*211ac0*/  PRMT R11, R11, 0x3340, R22 ;  /* 0x000033400b0b7816 */ /* 0x000fc60000000016 */
[----:B------:R-:W4:Y:S04]  /*211ad0*/  LDL.LU R4, [R1+0x7848] ;  /* 0x0078480001047983 */ /* 0x000f280000300800 */
[----:B------:R0:W-:Y:S04]  /*211ae0*/  STL [R1+0x40c], R24 ;  /* 0x00040c1801007387 */ /* 0x0001e80000100800 */
[----:B0-----:R-:W4:Y:S04]  /*211af0*/  LDL.LU R24, [R1+0x120] ;  /* 0x0001200001187983 */ /* 0x001f280000300800 */
[----:B------:R-:W4:Y:S04]  /*211b00*/  LDL.LU R22, [R1+0x7844] ;  /* 0x0078440001167983 */ /* 0x000f280000300800 */
[----:B------:R0:W-:Y:S04]  /*211b10*/  STL [R1+0x408], R11 ;  /* 0x0004080b01007387 */ /* 0x0001e80000100800 */
[----:B0-----:R-:W4:Y:S01]  /*211b20*/  LDL.LU R11, [R1+0x7840] ;  /* 0x00784000010b7983 */ /* 0x001f220000300800 */
[----:B--2---:R-:W-:-:S03]  /*211b30*/  PRMT R6, R6, 0x5410, R21 ;  /* 0x0000541006067816 */ /* 0x004fc60000000015 */
[----:B------:R-:W2:Y:S04]  /*211b40*/  LDL.LU R21, [R1+0x783c] ;  /* 0x00783c0001157983 */ /* 0x000ea80000300800 */
[----:B------:R0:W-:Y:S04]  /*211b50*/  STL [R1+0x178], R6 ;  /* 0x0001780601007387 */ /* 0x0001e80000100800 */
[----:B0-----:R-:W2:Y:S01]  /*211b60*/  LDL.LU R6, [R1+0x7838] ;  /* 0x0078380001067983 */ /* 0x001ea20000300800 */
[----:B---3--:R-:W-:Y:S02]  /*211b70*/  LOP3.LUT R13, R13, 0xffff, RZ, 0xc0, !PT ;  /* 0x0000ffff0d0d7812 */ /* 0x008fe400078ec0ff */
[----:B----4-:R-:W-:-:S02]  /*211b80*/  LOP3.LUT R20, R20, 0xffff, RZ, 0xc0, !PT ;  /* 0x0000ffff14147812 */ /* 0x010fc400078ec0ff */
[----:B------:R-:W-:Y:S02]  /*211b90*/  LOP3.LUT R27, R27, 0xffff, RZ, 0xc0, !PT ;  /* 0x0000ffff1b1b7812 */ /* 0x000fe400078ec0ff */
[----:B------:R-:W-:Y:S02]  /*211ba0*/  PRMT R12, R12, 0x5410, R24 ;  /* 0x000054100c0c7816 */ /* 0x000fe40000000018 */
[----:B------:R-:W-:Y:S02]  /*211bb0*/  PRMT R24, R20, 0x3340, R0 ;  /* 0x0000334014187816 */ /* 0x000fe40000000000 */
[----:B------:R-:W-:-:S04]  /*211bc0*/  SHF.R.U32.HI R20, RZ, 0x8, R20 ;  /* 0x00000008ff147819 */ /* 0x000fc80000011614 */
[----:B------:R-:W-:Y:S02]  /*211bd0*/  LOP3.LUT R20, R20, 0xffff, RZ, 0xc0, !PT ;  /* 0x0000ffff14147812 */ /* 0x000fe400078ec0ff */
[----:B------:R-:W-:Y:S02]  /*211be0*/  PRMT R19, R19, 0x5410, R29 ;  /* 0x0000541013137816 */ /* 0x000fe4000000001d */
[----:B------:R-:W-:Y:S02]  /*211bf0*/  PRMT R5, R8, 0x5410, R5 ;  /* 0x0000541008057816 */ /* 0x000fe40000000005 */
[----:B------:R-:W-:Y:S02]  /*211c00*/  PRMT R10, R23, 0x5410, R10 ;  /* 0x00005410170a7816 */ /* 0x000fe4000000000a */
[----:B------:R-:W-:Y:S02]  /*211c10*/  LOP3.LUT R7, R7, 0xffff, RZ, 0xc0, !PT ;  /* 0x0000ffff07077812 */ /* 0x000fe400078ec0ff */
[----:B------:R-:W-:-:S02]  /*211c20*/  LOP3.LUT R25, R25, 0xffff, RZ, 0xc0, !PT ;  /* 0x0000ffff19197812 */ /* 0x000fc400078ec0ff */
[----:B------:R-:W-:Y:S02]  /*211c30*/  LOP3.LUT R2, R2, 0xffff, RZ, 0xc0, !PT ;  /* 0x0000ffff02027812 */ /* 0x000fe400078ec0ff */
[----:B--2---:R-:W-:Y:S02]  /*211c40*/  PRMT R6, R6, 0x5410, R18 ;  /* 0x0000541006067816 */ /* 0x004fe40000000012 */
[----:B------:R-:W-:-:S04]  /*211c50*/  PRMT R18, R13, 0x3340, R27 ;  /* 0x000033400d127816 */ /* 0x000fc8000000001b */
[----:B------:R-:W-:Y:S02]  /*211c60*/  PRMT R24, R18, 0x5410, R24 ;  /* 0x0000541012187816 */ /* 0x000fe40000000018 */
[----:B------:R-:W2:Y:S04]  /*211c70*/  LDL.LU R18, [R1+0x7834] ;  /* 0x0078340001127983 */ /* 0x000ea80000300800 */
[----:B------:R0:W-:Y:S01]  /*211c80*/  STL [R1+0x4ac], R24 ;  /* 0x0004ac1801007387 */ /* 0x0001e20000100800 */
[----:B------:R-:W-:-:S04]  /*211c90*/  SHF.R.U32.HI R13, RZ, 0x8, R13 ;  /* 0x00000008ff0d7819 */ /* 0x000fc8000001160d */
[----:B------:R-:W-:Y:S02]  /*211ca0*/  LOP3.LUT R13, R13, 0xffff, RZ, 0xc0, !PT ;  /* 0x0000ffff0d0d7812 */ /* 0x000fe400078ec0ff */
[----:B0-----:R-:W-:Y:S02]  /*211cb0*/  SHF.R.U32.HI R24, RZ, 0x8, R27 ;  /* 0x00000008ff187819 */ /* 0x001fe4000001161b */
[----:B------:R-:W3:Y:S02]  /*211cc0*/  LDL.LU R27, [R1+0x104] ;  /* 0x00010400011b7983 */ /* 0x000ee40000300800 */
[----:B------:R-:W-:-:S04]  /*211cd0*/  LOP3.LUT R24, R24, 0xffff, RZ, 0xc0, !PT ;  /* 0x0000ffff18187812 */ /* 0x000fc800078ec0ff */
[----:B------:R-:W-:Y:S02]  /*211ce0*/  PRMT R24, R13, 0x3340, R24 ;  /* 0x000033400d187816 */ /* 0x000fe40000000018 */
[----:B------:R-:W4:Y:S04]  /*211cf0*/  LDL.LU R13, [R1+0x7830] ;  /* 0x00783000010d7983 */ /* 0x000f280000300800 */
[----:B------:R0:W-:Y:S02]  /*211d00*/  STL [R1+0x404], R24 ;  /* 0x0004041801007387 */ /* 0x0001e40000100800 */
[--C-:B0-----:R-:W-:Y:S02]  /*211d10*/  PRMT R24, R20, 0x3340, R0.reuse ;  /* 0x0000334014187816 */ /* 0x101fe40000000000 */
[----:B------:R-:W4:Y:S04]  /*211d20*/  LDL.LU R20, [R1+0x782c] ;  /* 0x00782c0001147983 */ /* 0x000f280000300800 */
[----:B------:R-:W-:Y:S04]  /*211d30*/  STL [R1+0x264], R24 ;  /* 0x0002641801007387 */ /* 0x000fe80000100800 */
[----:B------:R-:W2:Y:S04]  /*211d40*/  LDL.LU R29, [R1+0x1bb8] ;  /* 0x001bb800011d7983 */ /* 0x000ea80000300800 */
[----:B------:R0:W-:Y:S04]  /*211d50*/  STL [R1+0x228], R19 ;  /* 0x0002281301007387 */ /* 0x0001e80000100800 */
[----:B0-----:R-:W4:Y:S04]  /*211d60*/  LDL.LU R19, [R1+0xf0] ;  /* 0x0000f00001137983 */ /* 0x001f280000300800 */
[----:B------:R0:W-:Y:S01]  /*211d70*/  STL [R1+0x234], R5 ;  /* 0x0002340501007387 */ /* 0x0001e20000100800 */
[----:B------:R-:W-:-:S03]  /*211d80*/  PRMT R24, R25, 0x3340, R0 ;  /* 0x0000334019187816 */ /* 0x000fc60000000000 */
[----:B0-----:R-:W4:Y:S04]  /*211d90*/  LDL.LU R5, [R1+0x1e8] ;  /* 0x0001e80001057983 */ /* 0x001f280000300800 */
[----:B------:R-:W2:Y:S04]  /*211da0*/  LDL.LU R8, [R1+0x1d7c] ;  /* 0x001d7c0001087983 */ /* 0x000ea80000300800 */
[----:B------:R0:W-:Y:S02]  /*211db0*/  STL [R1+0x240], R10 ;  /* 0x0002400a01007387 */ /* 0x0001e40000100800 */
[----:B0-----:R-:W-:-:S04]  /*211dc0*/  PRMT R10, R7, 0x3340, R2 ;  /* 0x00003340070a7816 */ /* 0x001fc80000000002 */
[----:B------:R-:W-:Y:S02]  /*211dd0*/  PRMT R10, R10, 0x5410, R24 ;  /* 0x000054100a0a7816 */ /* 0x000fe40000000018 */
[----:B------:R-:W-:Y:S02]  /*211de0*/  SHF.R.U32.HI R24, RZ, 0x8, R9 ;  /* 0x00000008ff187819 */ /* 0x000fe40000011609 */
[----:B------:R-:W-:Y:S02]  /*211df0*/  SHF.R.U32.HI R2, RZ, 0x8, R2 ;  /* 0x00000008ff027819 */ /* 0x000fe40000011602 */
[----:B------:R-:W-:Y:S02]  /*211e00*/  SHF.R.U32.HI R9, RZ, 0x8, R7 ;  /* 0x00000008ff097819 */ /* 0x000fe40000011607 */
[----:B------:R-:W-:Y:S01]  /*211e10*/  LOP3.LUT R24, R24, 0xffff, RZ, 0xc0, !PT ;  /* 0x0000ffff18187812 */ /* 0x000fe200078ec0ff */
[----:B------:R0:W-:Y:S01]  /*211e20*/  STL [R1+0x4a8], R10 ;  /* 0x0004a80a01007387 */ /* 0x0001e20000100800 */
[----:B------:R-:W-:-:S02]  /*211e30*/  LOP3.LUT R2, R2, 0xffff, RZ, 0xc0, !PT ;  /* 0x0000ffff02027812 */ /* 0x000fc400078ec0ff */
[----:B------:R-:W-:Y:S02]  /*211e40*/  PRMT R24, R24, 0x3340, R0 ;  /* 0x0000334018187816 */ /* 0x000fe40000000000 */
[----:B------:R-:W-:Y:S01]  /*211e50*/  LOP3.LUT R9, R9, 0xffff, RZ, 0xc0, !PT ;  /* 0x0000ffff09097812 */ /* 0x000fe200078ec0ff */
[----:B0-----:R-:W2:Y:S04]  /*211e60*/  LDL.LU R10, [R1+0x1bbc] ;  /* 0x001bbc00010a7983 */ /* 0x001ea80000300800 */
[----:B------:R-:W2:Y:S04]  /*211e70*/  LDL.LU R23, [R1+0x1b04] ;  /* 0x001b040001177983 */ /* 0x000ea80000300800 */
[----:B------:R-:W2:Y:S04]  /*211e80*/  LDL.LU R7, [R1+0x1d94] ;  /* 0x001d940001077983 */ /* 0x000ea80000300800 */
[----:B------:R0:W-:Y:S01]  /*211e90*/  STL [R1+0x260], R24 ;  /* 0x0002601801007387 */ /* 0x0001e20000100800 */
[----:B------:R-:W-:-:S03]  /*211ea0*/  PRMT R9, R9, 0x3340, R2 ;  /* 0x0000334009097816 */ /* 0x000fc60000000002 */
[----:B0-----:R-:W4:Y:S04]  /*211eb0*/  LDL.LU R24, [R1+0x210] ;  /* 0x0002100001187983 */ /* 0x001f280000300800 */
[----:B------:R-:W3:Y:S04]  /*211ec0*/  LDL.LU R2, [R1+0x7828] ;  /* 0x0078280001027983 */ /* 0x000ee80000300800 */
[----:B------:R0:W-:Y:S04]  /*211ed0*/  STL [R1+0x400], R9 ;  /* 0x0004000901007387 */ /* 0x0001e80000100800 */
[----:B0-----:R-:W2:Y:S01]  /*211ee0*/  LDL.LU R9, [R1+0x1d78] ;  /* 0x001d780001097983 */ /* 0x001ea20000300800 */
[----:B---3--:R-:W-:-:S03]  /*211ef0*/  PRMT R2, R2, 0x5410, R27 ;  /* 0x0000541002027816 */ /* 0x008fc6000000001b */
[----:B------:R-:W3:Y:S04]  /*211f00*/  LDL.LU R27, [R1+0x7824] ;  /* 0x00782400011b7983 */ /* 0x000ee80000300800 */
[----:B------:R0:W-:Y:S04]  /*211f10*/  STL [R1+0x7504], R2 ;  /* 0x0075040201007387 */ /* 0x0001e80000100800 */
[----:B0-----:R-:W4:Y:S02]  /*211f20*/  LDL.LU R2, [R1+0x100] ;  /* 0x0001000001027983 */ /* 0x001f240000300800 */
[----:B----4-:R-:W-:-:S02]  /*211f30*/  PRMT R2, R24, 0x5410, R2 ;  /* 0x0000541018027816 */ /* 0x010fc40000000002 */
[----:B------:R-:W-:Y:S02]  /*211f40*/  SHF.R.U32.HI R24, RZ, 0x8, R25 ;  /* 0x00000008ff187819 */ /* 0x000fe40000011619 */
[----:B------:R-:W4:Y:S04]  /*211f50*/  LDL.LU R25, [R1+0x7820] ;  /* 0x0078200001197983 */ /* 0x000f280000300800 */
[----:B------:R0:W-:Y:S02]  /*211f60*/  STL [R1+0x24c], R2 ;  /* 0x00024c0201007387 */ /* 0x0001e40000100800 */
[----:B0-----:R-:W-:Y:S02]  /*211f70*/  SHF.R.U32.HI R2, RZ, 0x8, R26 ;  /* 0x00000008ff027819 */ /* 0x001fe4000001161a */
[----:B------:R-:W3:Y:S01]  /*211f80*/  LDL.LU R26, [R1+0x781c] ;  /* 0x00781c00011a7983 */ /* 0x000ee20000300800 */
[----:B------:R-:W-:-:S02]  /*211f90*/  LOP3.LUT R24, R24, 0xffff, RZ, 0xc0, !PT ;  /* 0x0000ffff18187812 */ /* 0x000fc400078ec0ff */
[----:B------:R-:W-:Y:S02]  /*211fa0*/  LOP3.LUT R2, R2, 0xffff, RZ, 0xc0, !PT ;  /* 0x0000ffff02027812 */ /* 0x000fe400078ec0ff */
[--C-:B------:R-:W-:Y:S02]  /*211fb0*/  PRMT R24, R24, 0x3340, R0.reuse ;  /* 0x0000334018187816 */ /* 0x100fe40000000000 */
[----:B------:R-:W-:-:S03]  /*211fc0*/  PRMT R2, R2, 0x3340, R0 ;  /* 0x0000334002027816 */ /* 0x000fc60000000000 */
[----:B------:R2:W-:Y:S01]  /*211fd0*/  STL [R1+0x25c], R24 ;  /* 0x00025c1801007387 */ /* 0x0005e20000100800 */
[----:B------:R-:W-:-:S03]  /*211fe0*/  PRMT R19, R5, 0x5410, R19 ;  /* 0x0000541005137816 */ /* 0x000fc60000000013 */
[----:B------:R0:W-:Y:S01]  /*211ff0*/  STL [R1+0x258], R2 ;  /* 0x0002580201007387 */ /* 0x0001e20000100800 */
[----:B--2---:R-:W-:-:S04]  /*212000*/  LOP3.LUT R24, R29, 0xffff, RZ, 0xc0, !PT ;  /* 0x0000ffff1d187812 */ /* 0x004fc800078ec0ff */
[--C-:B0-----:R-:W-:Y:S01]  /*212010*/  PRMT R2, R8, 0x4210, R24.reuse ;  /* 0x0000421008027816 */ /* 0x101fe20000000018 */
[----:B------:R-:W-:Y:S04]  /*212020*/  STL [R1+0x824], R19 ;  /* 0x0008241301007387 */ /* 0x000fe80000100800 */
[----:B------:R0:W-:Y:S04]  /*212030*/  STL [R1+0x7a0], R2 ;  /* 0x0007a00201007387 */ /* 0x0001e80000100800 */
[----:B0-----:R-:W2:Y:S01]  /*212040*/  LDL.LU R2, [R1+0x1d48] ;  /* 0x001d480001027983 */ /* 0x001ea20000300800 */
[----:B----4-:R-:W-:-:S02]  /*212050*/  PRMT R5, R25, 0x5210, R24 ;  /* 0x0000521019057816 */ /* 0x010fc40000000018 */
[----:B------:R-:W-:Y:S02]  /*212060*/  SHF.R.U32.HI R24, RZ, 0x8, R21 ;  /* 0x00000008ff187819 */ /* 0x000fe40000011615 */
[----:B------:R-:W-:Y:S02]  /*212070*/  SHF.R.U32.HI R25, RZ, 0x8, R18 ;  /* 0x00000008ff197819 */ /* 0x000fe40000011612 */
[----:B------:R-:W-:Y:S02]  /*212080*/  LOP3.LUT R24, R24, 0xffff, RZ, 0xc0, !PT ;  /* 0x0000ffff18187812 */ /* 0x000fe400078ec0ff */
[----:B------:R-:W-:Y:S01]  /*212090*/  LOP3.LUT R25, R25, 0xffff, RZ, 0xc0, !PT ;  /* 0x0000ffff19197812 */ /* 0x000fe200078ec0ff */
[----:B------:R0:W-:Y:S04]  /*2120a0*/  STL [R1+0x730], R5 ;  /* 0x0007300501007387 */ /* 0x0001e80000100800 */
[----:B------:R-:W4:Y:S01]  /*2120b0*/  LDL.LU R18, [R1+0x7818] ;  /* 0x0078180001127983 */ /* 0x000f220000300800 */
[----:B------:R-:W-:-:S02]  /*2120c0*/  PRMT R8, R24, 0x3340, R0 ;  /* 0x0000334018087816 */ /* 0x000fc40000000000 */
[----:B------:R-:W-:Y:S01]  /*2120d0*/  LOP3.LUT R24, R10, 0xffff, RZ, 0xc0, !PT ;  /* 0x0000ffff0a187812 */ /* 0x000fe200078ec0ff */
[----:B------:R-:W2:Y:S04]  /*2120e0*/  LDL.LU R21, [R1+0x17c] ;  /* 0x00017c0001157983 */ /* 0x000ea80000300800 */
[----:B------:R-:W-:Y:S01]  /*2120f0*/  STL [R1+0x248], R8 ;  /* 0x0002480801007387 */ /* 0x000fe20000100800 */
[----:B0-----:R-:W-:-:S05]  /*212100*/  PRMT R5, R25, 0x3340, R0 ;  /* 0x0000334019057816 */ /* 0x001fca0000000000 */
[----:B------:R0:W-:Y:S04]  /*212110*/  STL [R1+0x244], R5 ;  /* 0x0002440501007387 */ /* 0x0001e80000100800 */
[----:B------:R-:W2:Y:S04]  /*212120*/  LDL.LU R29, [R1+0x51e8] ;  /* 0x0051e800011d7983 */ /* 0x000ea80000300800 */
[----:B------:R-:W2:Y:S01]  /*212130*/  LDL.LU R19, [R1+0x1bd0] ;  /* 0x001bd00001137983 */ /* 0x000ea20000300800 */
[--C-:B0-----:R-:W-:Y:S02]  /*212140*/  PRMT R5, R7, 0x4210, R24.reuse ;  /* 0x0000421007057816 */ /* 0x101fe40000000018 */
[----:B---3--:R-:W-:-:S03]  /*212150*/  PRMT R7, R26, 0x5210, R24 ;  /* 0x000052101a077816 */ /* 0x008fc60000000018 */
[----:B------:R0:W-:Y:S04]  /*212160*/  STL [R1+0x7a4], R5 ;  /* 0x0007a40501007387 */ /* 0x0001e80000100800 */
[----:B0-----:R-:W3:Y:S04]  /*212170*/  LDL.LU R5, [R1+0x1d44] ;  /* 0x001d440001057983 */ /* 0x001ee80000300800 */
[----:B------:R-:W2:Y:S01]  /*212180*/  LDL.LU R24, [R1+0x15c] ;  /* 0x00015c0001187983 */ /* 0x000ea20000300800 */
[----:B------:R-:W-:-:S03]  /*212190*/  LOP3.LUT R25, R23, 0xffff, RZ, 0xc0, !PT ;  /* 0x0000ffff17197812 */ /* 0x000fc600078ec0ff */
[----:B------:R-:W3:Y:S04]  /*2121a0*/  LDL.LU R26, [R1+0x80] ;  /* 0x00008000011a7983 */ /* 0x000ee80000300800 */
[----:B------:R0:W-:Y:S04]  /*2121b0*/  STL [R1+0x734], R7 ;  /* 0x0007340701007387 */ /* 0x0001e80000100800 */
[----:B------:R-:W3:Y:S04]  /*2121c0*/  LDL.LU R8, [R1+0x1d30] ;  /* 0x001d300001087983 */ /* 0x000ee80000300800 */
[----:B------:R-:W3:Y:S01]  /*2121d0*/  LDL.LU R10, [R1+0x8c] ;  /* 0x00008c00010a7983 */ /* 0x000ee20000300800 */
[----:B0-----:R-:W-:-:S02]  /*2121e0*/  PRMT R7, R9, 0x4210, R25 ;  /* 0x0000421009077816 */ /* 0x001fc40000000019 */
[----:B------:R-:W-:-:S03]  /*2121f0*/  PRMT R25, R27, 0x5210, R25 ;  /* 0x000052101b197816 */ /* 0x000fc60000000019 */
[----:B------:R0:W-:Y:S04]  /*212200*/  STL [R1+0x7a8], R7 ;  /* 0x0007a80701007387 */ /* 0x0001e80000100800 */
[----:B------:R-:W3:Y:S04]  /*212210*/  LDL.LU R23, [R1+0x53d0] ;  /* 0x0053d00001177983 */ /* 0x000ee80000300800 */
[----:B------:R-:W3:Y:S04]  /*212220*/  LDL.LU R9, [R1+0x52bc] ;  /* 0x0052bc0001097983 */ /* 0x000ee80000300800 */
[----:B0-----:R-:W3:Y:S04]  /*212230*/  LDL.LU R7, [R1+0x5338] ;  /* 0x0053380001077983 */ /* 0x001ee80000300800 */
[----:B------:R-:W3:Y:S04]  /*212240*/  LDL.LU R27, [R1+0x1d5c] ;  /* 0x001d5c00011b7983 */ /* 0x000ee80000300800 */
[----:B------:R4:W-:Y:S02]  /*212250*/  STL [R1+0x738], R25 ;  /* 0x0007381901007387 */ /* 0x0009e40000100800 */
[----:B----4-:R-:W-:-:S02]  /*212260*/  SHF.R.U32.HI R25, RZ, 0x8, R18 ;  /* 0x00000008ff197819 */ /* 0x010fc40000011612 */
[----:B------:R-:W4:Y:S02]  /*212270*/  LDL.LU R18, [R1+0x7814] ;  /* 0x0078140001127983 */ /* 0x000f240000300800 */
[----:B------:R-:W-:-:S04]  /*212280*/  LOP3.LUT R25, R25, 0xffff, RZ, 0xc0, !PT ;  /* 0x0000ffff19197812 */ /* 0x000fc800078ec0ff */
[----:B------:R-:W-:Y:S02]  /*212290*/  PRMT R25, R25, 0x3340, R0 ;  /* 0x0000334019197816 */ /* 0x000fe40000000000 */
[----:B--2---:R-:W-:-:S04]  /*2122a0*/  SHF.R.U32.HI R24, RZ, 0x8, R24 ;  /* 0x00000008ff187819 */ /* 0x004fc80000011618 */
[----:B------:R-:W-:-:S04]  /*2122b0*/  LOP3.LUT R24, R24, 0xffff, RZ, 0xc0, !PT ;  /* 0x0000ffff18187812 */ /* 0x000fc800078ec0ff */
[----:B------:R-:W-:-:S05]  /*2122c0*/  PRMT R24, R24, 0x3340, R0 ;  /* 0x0000334018187816 */ /* 0x000fca0000000000 */
[----:B------:R0:W-:Y:S04]  /*2122d0*/  STL [R1+0x23c], R24 ;  /* 0x00023c1801007387 */ /* 0x0001e80000100800 */
[----:B0-----:R-:W2:Y:S04]  /*2122e0*/  LDL.LU R24, [R1+0x5220] ;  /* 0x0052200001187983 */ /* 0x001ea80000300800 */
[----:B------:R0:W-:Y:S04]  /*2122f0*/  STL [R1+0x238], R25 ;  /* 0x0002381901007387 */ /* 0x0001e80000100800 */
[----:B0-----:R-:W4:Y:S01]  /*212300*/  LDL.LU R25, [R1+0x521c] ;  /* 0x00521c0001197983 */ /* 0x001f220000300800 */
[----:B--2---:R-:W-:-:S04]  /*212310*/  LOP3.LUT R24, R24, 0xffff, RZ, 0xc0, !PT ;  /* 0x0000ffff18187812 */ /* 0x004fc800078ec0ff */
[--C-:B---3--:R-:W-:Y:S02]  /*212320*/  PRMT R27, R27, 0x4210, R24.reuse ;  /* 0x000042101b1b7816 */ /* 0x108fe40000000018 */
[----:B------:R-:W-:Y:S02]  /*212330*/  PRMT R26, R26, 0x5210, R24 ;  /* 0x000052101a1a7816 */ /* 0x000fe40000000018 */
[----:B----4-:R-:W-:Y:S01]  /*212340*/  LOP3.LUT R25, R25, 0xffff, RZ, 0xc0, !PT ;  /* 0x0000ffff19197812 */ /* 0x010fe200078ec0ff */
[----:B------:R-:W-:Y:S04]  /*212350*/  STL [R1+0x790], R27 ;  /* 0x0007901b01007387 */ /* 0x000fe80000100800 */
[----:B------:R-:W-:Y:S01]  /*212360*/  STL [R1+0x720], R26 ;  /* 0x0007201a01007387 */ /* 0x000fe20000100800 */
[----:B------:R-:W-:-:S02]  /*212370*/  PRMT R24, R2, 0x4210, R25 ;  /* 0x0000421002187816 */ /* 0x000fc40000000019 */
[----:B------:R-:W-:Y:S02]  /*212380*/  PRMT R2, R20, 0x5210, R25 ;  /* 0x0000521014027816 */ /* 0x000fe40000000019 */
[----:B------:R-:W2:Y:S04]  /*212390*/  LDL.LU R20, [R1+0x7810] ;  /* 0x0078100001147983 */ /* 0x000ea80000300800 */
[----:B------:R0:W-:Y:S01]  /*2123a0*/  STL [R1+0x794], R24 ;  /* 0x0007941801007387 */ /* 0x0001e20000100800 */
[----:B------:R-:W-:Y:S02]  /*2123b0*/  SHF.R.U32.HI R25, RZ, 0x8, R18 ;  /* 0x00000008ff197819 */ /* 0x000fe40000011612 */
[----:B0-----:R-:W-:Y:S02]  /*2123c0*/  SHF.R.U32.HI R24, RZ, 0x8, R21 ;  /* 0x00000008ff187819 */ /* 0x001fe40000011615 */
[----:B------:R-:W3:Y:S04]  /*2123d0*/  LDL.LU R21, [R1+0x1bd8] ;  /* 0x001bd80001157983 */ /* 0x000ee80000300800 */
[----:B------:R0:W-:Y:S04]  /*2123e0*/  STL [R1+0x724], R2 ;  /* 0x0007240201007387 */ /* 0x0001e80000100800 */
[----:B------:R-:W4:Y:S01]  /*2123f0*/  LDL.LU R18, [R1+0x1d2c] ;  /* 0x001d2c0001127983 */ /* 0x000f220000300800 */
[----:B------:R-:W-:-:S02]  /*212400*/  LOP3.LUT R24, R24, 0xffff, RZ, 0xc0, !PT ;  /* 0x0000ffff18187812 */ /* 0x000fc400078ec0ff */
[----:B------:R-:W-:Y:S02]  /*212410*/  LOP3.LUT R25, R25, 0xffff, RZ, 0xc0, !PT ;  /* 0x0000ffff19197812 */ /* 0x000fe400078ec0ff */
[--C-:B------:R-:W-:Y:S02]  /*212420*/  PRMT R26, R24, 0x3340, R0.reuse ;  /* 0x00003340181a7816 */ /* 0x100fe40000000000 */
[----:B------:R-:W-:Y:S02]  /*212430*/  LOP3.LUT R24, R29, 0xffff, RZ, 0xc0, !PT ;  /* 0x0000ffff1d187812 */ /* 0x000fe400078ec0ff */
[----:B0-----:R-:W-:Y:S01]  /*212440*/  PRMT R2, R25, 0x3340, R0 ;  /* 0x0000334019027816 */ /* 0x001fe20000000000 */
[----:B------:R0:W-:Y:S01]  /*212450*/  STL [R1+0x230], R26 ;  /* 0x0002301a01007387 */ /* 0x0001e20000100800 */
[----:B------:R-:W-:Y:S02]  /*212460*/  PRMT R5, R5, 0x4210, R24 ;  /* 0x0000421005057816 */ /* 0x000fe40000000018 */
[----:B------:R-:W-:Y:S01]  /*212470*/  LOP3.LUT R25, R19, 0xffff, RZ, 0xc0, !PT ;  /* 0x0000ffff13197812 */ /* 0x000fe200078ec0ff */
[----:B------:R2:W-:Y:S01]  /*212480*/  STL [R1+0x22c], R2 ;  /* 0x00022c0201007387 */ /* 0x0005e20000100800 */
[----:B------:R-:W-:-:S02]  /*212490*/  LOP3.LUT R27, R23, 0xffff, RZ, 0xc0, !PT ;  /* 0x0000ffff171b7812 */ /* 0x000fc400078ec0ff */
[----:B------:R-:W-:Y:S02]  /*2124a0*/  LOP3.LUT R9, R9, 0xffff, RZ, 0xc0, !PT ;  /* 0x0000ffff09097812 */ /* 0x000fe400078ec0ff */
[----:B0-----:R-:W-:Y:S02]  /*2124b0*/  LOP3.LUT R26, R7, 0xffff, RZ, 0xc0, !PT ;  /* 0x0000ffff071a7812 */ /* 0x001fe400078ec0ff */
[----:B--2---:R-:W-:Y:S02]  /*2124c0*/  PRMT R2, R20, 0x5210, R24 ;  /* 0x0000521014027816 */ /* 0x004fe40000000018 */
[----:B------:R-:W2:Y:S04]  /*2124d0*/  LDL.LU R20, [R1+0x1d20] ;  /* 0x001d200001147983 */ /* 0x000ea80000300800 */
[----:B------:R0:W-:Y:S04]  /*2124e0*/  STL [R1+0x798], R5 ;  /* 0x0007980501007387 */ /* 0x0001e80000100800 */
[----:B------:R1:W-:Y:S01]  /*2124f0*/  STL [R1+0x728], R2 ;  /* 0x0007280201007387 */ /* 0x0003e20000100800 */
[----:B------:R-:W-:-:S02]  /*212500*/  PRMT R24, R9, 0x3340, R0 ;  /* 0x0000334009187816 */ /* 0x000fc40000000000 */
[--C-:B0-----:R-:W-:Y:S02]  /*212510*/  PRMT R5, R8, 0x4210, R25.reuse ;  /* 0x0000421008057816 */ /* 0x101fe40000000019 */
[----:B-1----:R-:W-:Y:S02]  /*212520*/  PRMT R2, R10, 0x5210, R25 ;  /* 0x000052100a027816 */ /* 0x002fe40000000019 */
[----:B------:R-:W-:Y:S01]  /*212530*/  PRMT R25, R27, 0x3340, R26 ;  /* 0x000033401b197816 */ /* 0x000fe2000000001a */
[----:B------:R-:W-:Y:S04]  /*212540*/  STL [R1+0x780], R5 ;  /* 0x0007800501007387 */ /* 0x000fe80000100800 */
[----:B------:R0:W-:Y:S01]  /*212550*/  STL [R1+0x710], R2 ;  /* 0x0007100201007387 */ /* 0x0001e20000100800 */
[----:B------:R-:W-:-:S02]  /*212560*/  PRMT R7, R25, 0x5410, R24 ;  /* 0x0000541019077816 */ /* 0x000fc40000000018 */
[----:B------:R-:W-:Y:S02]  /*212570*/  SHF.R.U32.HI R25, RZ, 0x8, R27 ;  /* 0x00000008ff197819 */ /* 0x000fe4000001161b */
[----:B------:R-:W-:Y:S02]  /*212580*/  SHF.R.U32.HI R24, RZ, 0x8, R26 ;  /* 0x00000008ff187819 */ /* 0x000fe4000001161a */
[----:B------:R-:W-:Y:S01]  /*212590*/  LOP3.LUT R25, R25, 0xffff, RZ, 0xc0, !PT ;  /* 0x0000ffff19197812 */ /* 0x000fe200078ec0ff */
[----:B0-----:R-:W2:Y:S04]  /*2125a0*/  LDL.LU R2, [R1+0x1d14] ;  /* 0x001d140001027983 */ /* 0x001ea80000300800 */
[----:B------:R-:W2:Y:S04]  /*2125b0*/  LDL.LU R29, [R1+0x94] ;  /* 0x00009400011d7983 */ /* 0x000ea80000300800 */
[----:B------:R-:W2:Y:S04]  /*2125c0*/  LDL.LU R19, [R1+0x5240] ;  /* 0x0052400001137983 */ /* 0x000ea80000300800 */
[----:B------:R-:W2:Y:S04]  /*2125d0*/  LDL.LU R5, [R1+0x1c0] ;  /* 0x0001c00001057983 */ /* 0x000ea80000300800 */
[----:B------:R-:W2:Y:S01]  /*2125e0*/  LDL.LU R8, [R1+0x1cf4] ;  /* 0x001cf40001087983 */ /* 0x000ea20000300800 */
[----:B------:R-:W-:-:S03]  /*2125f0*/  LOP3.LUT R24, R24, 0xffff, RZ, 0xc0, !PT ;  /* 0x0000ffff18187812 */ /* 0x000fc600078ec0ff */
[----:B------:R-:W2:Y:S04]  /*212600*/  LDL.LU R10, [R1+0x9c] ;  /* 0x00009c00010a7983 */ /* 0x000ea80000300800 */
[----:B------:R-:W2:Y:S04]  /*212610*/  LDL.LU R27, [R1+0x523c] ;  /* 0x00523c00011b7983 */ /* 0x000ea80000300800 */
[----:B------:R0:W-:Y:S01]  /*212620*/  STL [R1+0x59c], R7 ;  /* 0x00059c0701007387 */ /* 0x0001e20000100800 */
[----:B---3--:R-:W-:-:S04]  /*212630*/  LOP3.LUT R26, R21, 0xffff, RZ, 0xc0, !PT ;  /* 0x0000ffff151a7812 */ /* 0x008fc800078ec0ff */
[----:B----4-:R-:W-:Y:S02]  /*212640*/  PRMT R18, R18, 0x4210, R26 ;  /* 0x0000421012127816 */ /* 0x010fe4000000001a */
[----:B0-----:R-:W-:Y:S02]  /*212650*/  PRMT R7, R25, 0x3340, R24 ;  /* 0x0000334019077816 */ /* 0x001fe40000000018 */
[----:B------:R-:W3:Y:S04]  /*212660*/  LDL.LU R24, [R1+0x1b1c] ;  /* 0x001b1c0001187983 */ /* 0x000ee80000300800 */
[----:B------:R-:W4:Y:S04]  /*212670*/  LDL.LU R23, [R1+0x51f4] ;  /* 0x0051f40001177983 */ /* 0x000f280000300800 */
[----:B------:R0:W-:Y:S01]  /*212680*/  STL [R1+0x3f8], R7 ;  /* 0x0003f80701007387 */ /* 0x0001e20000100800 */
[----:B------:R-:W-:-:S03]  /*212690*/  PRMT R25, R13, 0x5210, R26 ;  /* 0x000052100d197816 */ /* 0x000fc6000000001a */
[----:B0-----:R-:W4:Y:S04]  /*2126a0*/  LDL.LU R7, [R1+0x1cec] ;  /* 0x001cec0001077983 */ /* 0x001f280000300800 */
[----:B------:R-:W4:Y:S04]  /*2126b0*/  LDL.LU R21, [R1+0xa0] ;  /* 0x0000a00001157983 */ /* 0x000f280000300800 */
[----:B------:R0:W-:Y:S04]  /*2126c0*/  STL [R1+0x784], R18 ;  /* 0x0007841201007387 */ /* 0x0001e80000100800 */
[----:B0-----:R-:W4:Y:S04]  /*2126d0*/  LDL.LU R18, [R1+0x1be0] ;  /* 0x001be00001127983 */ /* 0x001f280000300800 */
[----:B------:R-:W4:Y:S04]  /*2126e0*/  LDL.LU R13, [R1+0x780c] ;  /* 0x00780c00010d7983 */ /* 0x000f280000300800 */
[----:B------:R-:W4:Y:S04]  /*2126f0*/  LDL.LU R26, [R1+0x98] ;  /* 0x00009800011a7983 */ /* 0x000f280000300800 */
[----:B------:R0:W-:Y:S02]  /*212700*/  STL [R1+0x714], R25 ;  /* 0x0007141901007387 */ /* 0x0001e40000100800 */
[----:B0-----:R-:W-:-:S02]  /*212710*/  SHF.R.U32.HI R25, RZ, 0x8, R9 ;  /* 0x00000008ff197819 */ /* 0x001fc40000011609 */
[----:B------:R-:W4:Y:S01]  /*212720*/  LDL.LU R9, [R1+0x7808] ;  /* 0x0078080001097983 */ /* 0x000f220000300800 */
[----:B---3--:R-:W-:-:S04]  /*212730*/  LOP3.LUT R24, R24, 0xffff, RZ, 0xc0, !PT ;  /* 0x0000ffff18187812 */ /* 0x008fc800078ec0ff */
[----:B--2---:R-:W-:-:S05]  /*212740*/  PRMT R20, R20, 0x4210, R24 ;  /* 0x0000421014147816 */ /* 0x004fca0000000018 */
[----:B------:R0:W-:Y:S04]  /*212750*/  STL [R1+0x788], R20 ;  /* 0x0007881401007387 */ /* 0x0001e80000100800 */
[----:B0-----:R-:W2:Y:S01]  /*212760*/  LDL.LU R20, [R1+0x1cdc] ;  /* 0x001cdc0001147983 */ /* 0x001ea20000300800 */
[----:B----4-:R-:W-:Y:S02]  /*212770*/  PRMT R26, R26, 0x5210, R24 ;  /* 0x000052101a1a7816 */ /* 0x010fe40000000018 */
[----:B------:R-:W-:Y:S02]  /*212780*/  LOP3.LUT R24, R25, 0xffff, RZ, 0xc0, !PT ;  /* 0x0000ffff19187812 */ /* 0x000fe400078ec0ff */
[----:B------:R-:W-:Y:S01]  /*212790*/  SHF.R.U32.HI R25, RZ, 0x8, R13 ;  /* 0x00000008ff197819 */ /* 0x000fe2000001160d */
[----:B------:R0:W-:Y:S04]  /*2127a0*/  STL [R1+0x718], R26 ;  /* 0x0007181a01007387 */ /* 0x0001e80000100800 */
[----:B------:R-:W3:Y:S01]  /*2127b0*/  LDL.LU R13, [R1+0x7804] ;  /* 0x00780400010d7983 */ /* 0x000ee20000300800 */
[----:B0-----:R-:W-:-:S02]  /*2127c0*/  PRMT R26, R24, 0x3340, R0 ;  /* 0x00003340181a7816 */ /* 0x001fc40000000000 */
[----:B------:R-:W-:Y:S02]  /*2127d0*/  LOP3.LUT R24, R25, 0xffff, RZ, 0xc0, !PT ;  /* 0x0000ffff19187812 */ /* 0x000fe400078ec0ff */
[----:B------:R-:W-:Y:S02]  /*2127e0*/  LOP3.LUT R25, R27, 0xffff, RZ, 0xc0, !PT ;  /* 0x0000ffff1b197812 */ /* 0x000fe400078ec0ff */
[----:B------:R-:W-:Y:S01]  /*2127f0*/  PRMT R24, R24, 0x3340, R0 ;  /* 0x0000334018187816 */ /* 0x000fe20000000000 */
[----:B------:R0:W-:Y:S04]  /*212800*/  STL [R1+0x224], R26 ;  /* 0x0002241a01007387 */ /* 0x0001e80000100800 */
[----:B------:R1:W-:Y:S01]  /*212810*/  STL [R1+0x220], R24 ;  /* 0x0002201801007387 */ /* 0x0003e20000100800 */
[----:B0-----:R-:W-:-:S02]  /*212820*/  PRMT R26, R2, 0x4210, R25 ;  /* 0x00004210021a7816 */ /* 0x001fc40000000019 */
[----:B------:R-:W-:Y:S02]  /*212830*/  PRMT R2, R29, 0x5210, R25 ;  /* 0x000052101d027816 */ /* 0x000fe40000000019 */
[----:B-1----:R-:W-:Y:S01]  /*212840*/  LOP3.LUT R24, R19, 0xffff, RZ, 0xc0, !PT ;  /* 0x0000ffff13187812 */ /* 0x002fe200078ec0ff */
[----:B------:R-:W-:Y:S01]  /*212850*/  STL [R1+0x770], R26 ;  /* 0x0007701a01007387 */ /* 0x000fe20000100800 */
[----:B------:R-:W-:-:S03]  /*212860*/  SHF.R.U32.HI R25, RZ, 0x8, R5 ;  /* 0x00000008ff197819 */ /* 0x000fc60000011605 */
[----:B------:R0:W-:Y:S01]  /*212870*/  STL [R1+0x700], R2 ;  /* 0x0007000201007387 */ /* 0x0001e20000100800 */
[----:B------:R-:W-:-:S05]  /*212880*/  PRMT R5, R8, 0x4210, R24 ;  /* 0x0000421008057816 */ /* 0x000fca0000000018 */
[----:B------:R-:W-:Y:S01]  /*212890*/  STL [R1+0x774], R5 ;  /* 0x0007740501007387 */ /* 0x000fe20000100800 */
[----:B0-----:R-:W-:Y:S02]  /*2128a0*/  PRMT R2, R10, 0x5210, R24 ;  /* 0x000052100a027816 */ /* 0x001fe40000000018 */
[----:B------:R-:W-:-:S03]  /*2128b0*/  LOP3.LUT R24, R25, 0xffff, RZ, 0xc0, !PT ;  /* 0x0000ffff19187812 */ /* 0x000fc600078ec0ff */
[----:B------:R0:W-:Y:S01]  /*2128c0*/  STL [R1+0x704], R2 ;  /* 0x0007040201007387 */ /* 0x0001e20000100800 */
[----:B---3--:R-:W-:-:S03]  /*2128d0*/  SHF.R.U32.HI R25, RZ, 0x8, R13 ;  /* 0x00000008ff197819 */ /* 0x008fc6000001160d */
[----:B------:R-:W3:Y:S01]  /*2128e0*/  LDL.LU R13, [R1+0x7800] ;  /* 0x00780000010d7983 */ /* 0x000ee20000300800 */
[--C-:B0-----:R-:W-:Y:S02]  /*2128f0*/  PRMT R2, R24, 0x3340, R0.reuse ;  /* 0x0000334018027816 */ /* 0x101fe40000000000 */
[----:B------:R-:W-:Y:S02]  /*212900*/  LOP3.LUT R24, R25, 0xffff, RZ, 0xc0, !PT ;  /* 0x0000ffff19187812 */ /* 0x000fe400078ec0ff */
[----:B------:R-:W-:Y:S01]  /*212910*/  LOP3.LUT R25, R23, 0xffff, RZ, 0xc0, !PT ;  /* 0x0000ffff17197812 */ /* 0x000fe200078ec0ff */
[----:B------:R-:W4:Y:S04]  /*212920*/  LDL.LU R29, [R1+0x1cd4] ;  /* 0x001cd400011d7983 */ /* 0x000f280000300800 */
[----:B------:R-:W4:Y:S01]  /*212930*/  LDL.LU R19, [R1+0xa8] ;  /* 0x0000a80001137983 */ /* 0x000f220000300800 */
[----:B------:R-:W-:-:S03]  /*212940*/  PRMT R10, R24, 0x3340, R0 ;  /* 0x00003340180a7816 */ /* 0x000fc60000000000 */
[----:B------:R0:W-:Y:S01]  /*212950*/  STL [R1+0x21c], R2 ;  /* 0x00021c0201007387 */ /* 0x0001e20000100800 */
[----:B------:R-:W-:-:S03]  /*212960*/  PRMT R7, R7, 0x4210, R25 ;  /* 0x0000421007077816 */ /* 0x000fc60000000019 */
[----:B------:R-:W4:Y:S04]  /*212970*/  LDL.LU R5, [R1+0x1cc8] ;  /* 0x001cc80001057983 */ /* 0x000f280000300800 */
[----:B------:R-:W4:Y:S04]  /*212980*/  LDL.LU R8, [R1+0xac] ;  /* 0x0000ac0001087983 */ /* 0x000f280000300800 */
[----:B------:R2:W-:Y:S04]  /*212990*/  STL [R1+0x218], R10 ;  /* 0x0002180a01007387 */ /* 0x0005e80000100800 */
[----:B------:R-:W-:Y:S01]  /*2129a0*/  STL [R1+0x778], R7 ;  /* 0x0007780701007387 */ /* 0x000fe20000100800 */
[----:B0-----:R-:W-:-:S05]  /*2129b0*/  PRMT R2, R21, 0x5210, R25 ;  /* 0x0000521015027816 */ /* 0x001fca0000000019 */
[----:B------:R0:W-:Y:S01]  /*2129c0*/  STL [R1+0x708], R2 ;  /* 0x0007080201007387 */ /* 0x0001e20000100800 */
[----:B---3--:R-:W-:-:S03]  /*2129d0*/  SHF.R.U32.HI R25, RZ, 0x8, R13 ;  /* 0x00000008ff197819 */ /* 0x008fc6000001160d */
[----:B------:R-:W3:Y:S01]  /*2129e0*/  LDL.LU R13, [R1+0x77fc] ;  /* 0x0077fc00010d7983 */ /* 0x000ee20000300800 */
[----:B------:R-:W-:-:S03]  /*2129f0*/  LOP3.LUT R24, R18, 0xffff, RZ, 0xc0, !PT ;  /* 0x0000ffff12187812 */ /* 0x000fc600078ec0ff */
[----:B------:R-:W4:Y:S04]  /*212a00*/  LDL.LU R26, [R1+0x1ccc] ;  /* 0x001ccc00011a7983 */ /* 0x000f280000300800 */
[----:B------:R-:W4:Y:S04]  /*212a10*/  LDL.LU R27, [R1+0xb0] ;  /* 0x0000b000011b7983 */ /* 0x000f280000300800 */
[----:B------:R-:W4:Y:S01]  /*212a20*/  LDL.LU R23, [R1+0x5264] ;  /* 0x0052640001177983 */ /* 0x000f220000300800 */
[--C-:B--2---:R-:W-:Y:S02]  /*212a30*/  PRMT R10, R20, 0x4210, R24.reuse ;  /* 0x00004210140a7816 */ /* 0x104fe40000000018 */
[----:B0-----:R-:W-:Y:S01]  /*212a40*/  PRMT R2, R9, 0x5210, R24 ;  /* 0x0000521009027816 */ /* 0x001fe20000000018 */
[----:B------:R-:W2:Y:S01]  /*212a50*/  LDL.LU R7, [R1+0x520c] ;  /* 0x00520c0001077983 */ /* 0x000ea20000300800 */
[----:B------:R-:W-:-:S03]  /*212a60*/  LOP3.LUT R24, R25, 0xffff, RZ, 0xc0, !PT ;  /* 0x0000ffff19187812 */ /* 0x000fc600078ec0ff */
[----:B------:R-:W-:Y:S04]  /*212a70*/  STL [R1+0x760], R10 ;  /* 0x0007600a01007387 */ /* 0x000fe80000100800 */
[----:B------:R-:W2:Y:S04]  /*212a80*/  LDL.LU R9, [R1+0x1cb8] ;  /* 0x001cb80001097983 */ /* 0x000ea80000300800 */
[----:B------:R-:W2:Y:S04]  /*212a90*/  LDL.LU R21, [R1+0xb4] ;  /* 0x0000b40001157983 */ /* 0x000ea80000300800 */
[----:B------:R0:W-:Y:S01]  /*212aa0*/  STL [R1+0x150], R2 ;  /* 0x0001500201007387 */ /* 0x0001e20000100800 */
[----:B------:R-:W-:-:S03]  /*212ab0*/  PRMT R24, R24, 0x3340, R0 ;  /* 0x0000334018187816 */ /* 0x000fc60000000000 */
[----:B0-----:R-:W2:Y:S04]  /*212ac0*/  LDL.LU R2, [R1+0x1cac] ;  /* 0x001cac0001027983 */ /* 0x001ea80000300800 */
[----:B------:R-:W2:Y:S04]  /*212ad0*/  LDL.LU R10, [R1+0xb8] ;  /* 0x0000b800010a7983 */ /* 0x000ea80000300800 */
[----:B------:R-:W2:Y:S04]  /*212ae0*/  LDL.LU R18, [R1+0x53ec] ;  /* 0x0053ec0001127983 */ /* 0x000ea80000300800 */
[----:B------:R-:W2:Y:S01]  /*212af0*/  LDL.LU R20, [R1+0x52c8] ;  /* 0x0052c80001147983 */ /* 0x000ea20000300800 */
[----:B---3--:R-:W-:-:S03]  /*212b00*/  SHF.R.U32.HI R25, RZ, 0x8, R13 ;  /* 0x00000008ff197819 */ /* 0x008fc6000001160d */
[----:B------:R-:W3:Y:S04]  /*212b10*/  LDL.LU R13, [R1+0x5344] ;  /* 0x00534400010d7983 */ /* 0x000ee80000300800 */
[----:B------:R0:W-:Y:S02]  /*212b20*/  STL [R1+0x214], R24 ;  /* 0x0002141801007387 */ /* 0x0001e40000100800 */
[----:B0-----:R-:W-:Y:S02]  /*212b30*/  LOP3.LUT R24, R25, 0xffff, RZ, 0xc0, !PT ;  /* 0x0000ffff19187812 */ /* 0x001fe400078ec0ff */
[----:B------:R-:W4:Y:S02]  /*212b40*/  LDL.LU R25, [R1+0x1be8] ;  /* 0x001be80001197983 */ /* 0x000f240000300800 */
[----:B------:R-:W-:-:S05]  /*212b50*/  PRMT R24, R24, 0x3340, R0 ;  /* 0x0000334018187816 */ /* 0x000fca0000000000 */
[----:B------:R0:W-:Y:S04]  /*212b60*/  STL [R1+0x210], R24 ;  /* 0x0002101801007387 */ /* 0x0001e80000100800 */
[----:B0-----:R-:W2:Y:S01]  /*212b70*/  LDL.LU R24, [R1+0x1b20] ;  /* 0x001b200001187983 */ /* 0x001ea20000300800 */
[----:B----4-:R-:W-:-:S04]  /*212b80*/  LOP3.LUT R25, R25, 0xffff, RZ, 0xc0, !PT ;  /* 0x0000ffff19197812 */ /* 0x010fc800078ec0ff */
[--C-:B------:R-:W-:Y:S02]  /*212b90*/  PRMT R29, R29, 0x4210, R25.reuse ;  /* 0x000042101d1d7816 */ /* 0x100fe40000000019 */
[----:B------:R-:W-:-:S03]  /*212ba0*/  PRMT R25, R19, 0x5210, R25 ;  /* 0x0000521013197816 */ /* 0x000fc60000000019 */
[----:B------:R0:W-:Y:S04]  /*212bb0*/  STL [R1+0x764], R29 ;  /* 0x0007641d01007387 */ /* 0x0001e80000100800 */
[----:B0-----:R-:W4:Y:S04]  /*212bc0*/  LDL.LU R29, [R1+0x77f8] ;  /* 0x0077f800011d7983 */ /* 0x001f280000300800 */
[----:B------:R-:W4:Y:S04]  /*212bd0*/  LDL.LU R19, [R1+0x77f4] ;  /* 0x0077f40001137983 */ /* 0x000f280000300800 */
[----:B------:R0:W-:Y:S04]  /*212be0*/  STL [R1+0x154], R25 ;  /* 0x0001541901007387 */ /* 0x0001e80000100800 */
[----:B0-----:R-:W3:Y:S01]  /*212bf0*/  LDL.LU R25, [R1+0x280] ;  /* 0x0002800001197983 */ /* 0x001ee20000300800 */
[----:B--2---:R-:W-:-:S04]  /*212c00*/  LOP3.LUT R24, R24, 0xffff, RZ, 0xc0, !PT ;  /* 0x0000ffff18187812 */ /* 0x004fc800078ec0ff */
[--C-:B------:R-:W-:Y:S02]  /*212c10*/  PRMT R5, R5, 0x4210, R24.reuse ;  /* 0x0000421005057816 */ /* 0x100fe40000000018 */
[----:B------:R-:W-:-:S03]  /*212c20*/  PRMT R24, R8, 0x5210, R24 ;  /* 0x0000521008187816 */ /* 0x000fc60000000018 */
[----:B------:R0:W-:Y:S04]  /*212c30*/  STL [R1+0x768], R5 ;  /* 0x0007680501007387 */ /* 0x0001e80000100800 */
[----:B0-----:R-:W2:Y:S04]  /*212c40*/  LDL.LU R5, [R1+0x77f0] ;  /* 0x0077f00001057983 */ /* 0x001ea80000300800 */
[----:B------:R-:W4:Y:S04]  /*212c50*/  LDL.LU R8, [R1+0x77ec] ;  /* 0x0077ec0001087983 */ /* 0x000f280000300800 */
[----:B------:R0:W-:Y:S01]  /*212c60*/  STL [R1+0x158], R24 ;  /* 0x0001581801007387 */ /* 0x0001e20000100800 */
[----:B---3--:R-:W-:-:S04]  /*212c70*/  SHF.R.U32.HI R25, RZ, 0x8, R25 ;  /* 0x00000008ff197819 */ /* 0x008fc80000011619 */
[----:B0-----:R-:W-:Y:S02]  /*212c80*/  LOP3.LUT R24, R25, 0xffff, RZ, 0xc0, !PT ;  /* 0x0000ffff19187812 */ /* 0x001fe400078ec0ff */
[----:B------:R-:W3:Y:S02]  /*212c90*/  LDL.LU R25, [R1+0x3e8] ;  /* 0x0003e80001197983 */ /* 0x000ee40000300800 */
[----:B------:R-:W-:-:S05]  /*212ca0*/  PRMT R24, R24, 0x3340, R0 ;  /* 0x0000334018187816 */ /* 0x000fca0000000000 */
[----:B------:R0:W-:Y:S01]  /*212cb0*/  STL [R1+0x208], R24 ;  /* 0x0002081801007387 */ /* 0x0001e20000100800 */
[----:B---3--:R-:W-:-:S04]  /*212cc0*/  SHF.R.U32.HI R25, RZ, 0x8, R25 ;  /* 0x00000008ff197819 */ /* 0x008fc80000011619 */
[----:B0-----:R-:W-:Y:S02]  /*212cd0*/  LOP3.LUT R24, R25, 0xffff, RZ, 0xc0, !PT ;  /* 0x0000ffff19187812 */ /* 0x001fe400078ec0ff */
[----:B------:R-:W3:Y:S02]  /*212ce0*/  LDL.LU R25, [R1+0x5260] ;  /* 0x0052600001197983 */ /* 0x000ee40000300800 */
[----:B------:R-:W-:-:S05]  /*212cf0*/  PRMT R24, R24, 0x3340, R0 ;  /* 0x0000334018187816 */ /* 0x000fca0000000000 */
[----:B------:R0:W-:Y:S02]  /*212d00*/  STL [R1+0x204], R24 ;  /* 0x0002041801007387 */ /* 0x0001e40000100800 */
[----:B0-----:R-:W-:Y:S02]  /*212d10*/  LOP3.LUT R24, R23, 0xffff, RZ, 0xc0, !PT ;  /* 0x0000ffff17187812 */ /* 0x001fe400078ec0ff */
[----:B---3--:R-:W-:-:S04]  /*212d20*/  LOP3.LUT R25, R25, 0xffff, RZ, 0xc0, !PT ;  /* 0x0000ffff19197812 */ /* 0x008fc800078ec0ff */
[--C-:B------:R-:W-:Y:S02]  /*212d30*/  PRMT R26, R26, 0x4210, R25.reuse ;  /* 0x000042101a1a7816 */ /* 0x100fe40000000019 */
[----:B------:R-:W-:Y:S02]  /*212d40*/  PRMT R25, R27, 0x5210, R25 ;  /* 0x000052101b197816 */ /* 0x000fe40000000019 */
[--C-:B------:R-:W-:Y:S01]  /*212d50*/  PRMT R27, R9, 0x4210, R24.reuse ;  /* 0x00004210091b7816 */ /* 0x100fe20000000018 */
[----:B------:R0:W-:Y:S04]  /*212d60*/  STL [R1+0x750], R26 ;  /* 0x0007501a01007387 */ /* 0x0001e80000100800 */
[----:B------:R-:W3:Y:S04]  /*212d70*/  LDL.LU R23, [R1+0x1cb0] ;  /* 0x001cb00001177983 */ /* 0x000ee80000300800 */
[----:B------:R1:W-:Y:S01]  /*212d80*/  STL [R1+0x140], R25 ;  /* 0x0001401901007387 */ /* 0x0003e20000100800 */
[----:B0-----:R-:W-:-:S02]  /*212d90*/  PRMT R26, R21, 0x5210, R24 ;  /* 0x00005210151a7816 */ /* 0x001fc40000000018 */
[----:B-1----:R-:W-:Y:S02]  /*212da0*/  LOP3.LUT R25, R7, 0xffff, RZ, 0xc0, !PT ;  /* 0x0000ffff07197812 */ /* 0x002fe400078ec0ff */
[----:B------:R-:W2:Y:S04]  /*212db0*/  LDL.LU R7, [R1+0x1bf8] ;  /* 0x001bf80001077983 */ /* 0x000ea80000300800 */
[----:B------:R-:W4:Y:S04]  /*212dc0*/  LDL.LU R9, [R1+0x1c94] ;  /* 0x001c940001097983 */ /* 0x000f280000300800 */
[----:B------:R0:W-:Y:S04]  /*212dd0*/  STL [R1+0x754], R27 ;  /* 0x0007541b01007387 */ /* 0x0001e80000100800 */
[----:B------:R-:W4:Y:S01]  /*212de0*/  LDL.LU R21, [R1+0xc0] ;  /* 0x0000c00001157983 */ /* 0x000f220000300800 */
[----:B------:R-:W-:-:S03]  /*212df0*/  PRMT R24, R2, 0x4210, R25 ;  /* 0x0000421002187816 */ /* 0x000fc60000000019 */
[----:B------:R1:W-:Y:S01]  /*212e00*/  STL [R1+0x144], R26 ;  /* 0x0001441a01007387 */ /* 0x0003e20000100800 */
[----:B------:R-:W-:Y:S02]  /*212e10*/  PRMT R2, R10, 0x5210, R25 ;  /* 0x000052100a027816 */ /* 0x000fe40000000019 */
[----:B------:R-:W-:Y:S01]  /*212e20*/  LOP3.LUT R10, R20, 0xffff, RZ, 0xc0, !PT ;  /* 0x0000ffff140a7812 */ /* 0x000fe200078ec0ff */
[----:B------:R1:W-:Y:S01]  /*212e30*/  STL [R1+0x758], R24 ;  /* 0x0007581801007387 */ /* 0x0003e20000100800 */
[----:B0-----:R-:W-:Y:S02]  /*212e40*/  LOP3.LUT R27, R18, 0xffff, RZ, 0xc0, !PT ;  /* 0x0000ffff121b7812 */ /* 0x001fe400078ec0ff */
[----:B-1----:R-:W-:Y:S02]  /*212e50*/  LOP3.LUT R26, R13, 0xffff, RZ, 0xc0, !PT ;  /* 0x0000ffff0d1a7812 */ /* 0x002fe400078ec0ff */
[----:B------:R-:W-:Y:S02]  /*212e60*/  PRMT R24, R10, 0x3340, R0 ;  /* 0x000033400a187816 */ /* 0x000fe40000000000 */
[----:B------:R-:W-:Y:S01]  /*212e70*/  PRMT R25, R27, 0x3340, R26 ;  /* 0x000033401b197816 */ /* 0x000fe2000000001a */
[----:B------:R0:W-:Y:S04]  /*212e80*/  STL [R1+0x148], R2 ;  /* 0x0001480201007387 */ /* 0x0001e80000100800 */
[----:B------:R-:W4:Y:S01]  /*212e90*/  LDL.LU R13, [R1+0x1ca8] ;  /* 0x001ca800010d7983 */ /* 0x000f220000300800 */
[----:B------:R-:W-:-:S02]  /*212ea0*/  PRMT R24, R25, 0x5410, R24 ;  /* 0x0000541019187816 */ /* 0x000fc40000000018 */
[----:B------:R-:W-:Y:S01]  /*212eb0*/  SHF.R.U32.HI R25, RZ, 0x8, R27 ;  /* 0x00000008ff197819 */ /* 0x000fe2000001161b */
[----:B0-----:R-:W4:Y:S04]  /*212ec0*/  LDL.LU R2, [R1+0x5270] ;  /* 0x0052700001027983 */ /* 0x001f280000300800 */
[----:B------:R-:W4:Y:S04]  /*212ed0*/  LDL.LU R18, [R1+0x6e0] ;  /* 0x0006e00001127983 */ /* 0x000f280000300800 */
[----:B------:R-:W4:Y:S04]  /*212ee0*/  LDL.LU R20, [R1+0x1c8c] ;  /* 0x001c8c0001147983 */ /* 0x000f280000300800 */
[----:B------:R0:W-:Y:S01]  /*212ef0*/  STL [R1+0x1adc], R24 ;  /* 0x001adc1801007387 */ /* 0x0001e20000100800 */
[----:B------:R-:W-:-:S03]  /*212f00*/  LOP3.LUT R25, R25, 0xffff, RZ, 0xc0, !PT ;  /* 0x0000ffff19197812 */ /* 0x000fc600078ec0ff */
[----:B------:R-:W4:Y:S01]  /*212f10*/  LDL.LU R27, [R1+0xc4] ;  /* 0x0000c400011b7983 */ /* 0x000f220000300800 */
[----:B0-----:R-:W-:Y:S01]  /*212f20*/  SHF.R.U32.HI R24, RZ, 0x8, R26 ;  /* 0x00000008ff187819 */ /* 0x001fe2000001161a */
[----:B------:R-:W-:Y:S02]  /*212f30*/  IMAD.MOV.U32 R26, RZ, RZ, R10 ;  /* 0x000000ffff1a7224 */ /* 0x000fe400078e000a */
[----:B------:R-:W4:Y:S01]  /*212f40*/  LDL.LU R10, [R1+0x77e8] ;  /* 0x0077e800010a7983 */ /* 0x000f220000300800 */
[----:B------:R-:W-:Y:S02]  /*212f50*/  LOP3.LUT R24, R24, 0xffff, RZ, 0xc0, !PT ;  /* 0x0000ffff18187812 */ /* 0x000fe400078ec0ff */
[----:B------:R-:W-:Y:S02]  /*212f60*/  SHF.R.U32.HI R26, RZ, 0x8, R26 ;  /* 0x00000008ff1a7819 */ /* 0x000fe4000001161a */
[----:B------:R-:W-:Y:S02]  /*212f70*/  PRMT R24, R25, 0x3340, R24 ;  /* 0x0000334019187816 */ /* 0x000fe40000000018 */
[----:B------:R-:W3:Y:S04]  /*212f80*/  LDL.LU R25, [R1+0x1bf4] ;  /* 0x001bf40001197983 */ /* 0x000ee80000300800 */
[----:B------:R0:W-:Y:S02]  /*212f90*/  STL [R1+0x3f0], R24 ;  /* 0x0003f01801007387 */ /* 0x0001e40000100800 */
[----:B0-----:R-:W-:-:S02]  /*212fa0*/  LOP3.LUT R24, R26, 0xffff, RZ, 0xc0, !PT ;  /* 0x0000ffff1a187812 */ /* 0x001fc400078ec0ff */
[----:B------:R-:W4:Y:S02]  /*212fb0*/  LDL.LU R26, [R1+0x1bc0] ;  /* 0x001bc000011a7983 */ /* 0x000f240000300800 */
[----:B------:R-:W-:-:S05]  /*212fc0*/  PRMT R24, R24, 0x3340, R0 ;  /* 0x0000334018187816 */ /* 0x000fca0000000000 */
[----:B------:R0:W-:Y:S04]  /*212fd0*/  STL [R1+0x200], R24 ;  /* 0x0002001801007387 */ /* 0x0001e80000100800 */
[----:B0-----:R-:W2:Y:S01]  /*212fe0*/  LDL.LU R24, [R1+0xbc] ;  /* 0x0000bc0001187983 */ /* 0x001ea20000300800 */
[----:B---3--:R-:W-:-:S04]  /*212ff0*/  LOP3.LUT R25, R25, 0xffff, RZ, 0xc0, !PT ;  /* 0x0000ffff19197812 */ /* 0x008fc800078ec0ff */
[----:B------:R-:W-:-:S05]  /*213000*/  PRMT R23, R23, 0x4210, R25 ;  /* 0x0000421017177816 */ /* 0x000fca0000000019 */
[----:B------:R0:W-:Y:S04]  /*213010*/  STL [R1+0x740], R23 ;  /* 0x0007401701007387 */ /* 0x0001e80000100800 */
[----:B0-----:R-:W3:Y:S01]  /*213020*/  LDL.LU R23, [R1+0x77e4] ;  /* 0x0077e40001177983 */ /* 0x001ee20000300800 */
[----:B--2---:R-:W-:-:S03]  /*213030*/  PRMT R24, R24, 0x5210, R25 ;  /* 0x0000521018187816 */ /* 0x004fc60000000019 */
[----:B------:R-:W2:Y:S04]  /*213040*/  LDL.LU R25, [R1+0x3ec] ;  /* 0x0003ec0001197983 */ /* 0x000ea80000300800 */
[----:B------:R0:W-:Y:S02]  /*213050*/  STL [R1+0x130], R24 ;  /* 0x0001301801007387 */ /* 0x0001e40000100800 */
[----:B0-----:R-:W-:Y:S02]  /*213060*/  LOP3.LUT R24, R7, 0xffff, RZ, 0xc0, !PT ;  /* 0x0000ffff07187812 */ /* 0x001fe400078ec0ff */
[----:B------:R-:W3:Y:S02]  /*213070*/  LDL.LU R7, [R1+0x1c70] ;  /* 0x001c700001077983 */ /* 0x000ee40000300800 */
[----:B----4-:R-:W-:-:S02]  /*213080*/  PRMT R9, R9, 0x4210, R24 ;  /* 0x0000421009097816 */ /* 0x010fc40000000018 */
[----:B------:R-:W-:-:S03]  /*213090*/  PRMT R24, R21, 0x5210, R24 ;  /* 0x0000521015187816 */ /* 0x000fc60000000018 */
[----:B------:R0:W-:Y:S04]  /*2130a0*/  STL [R1+0x744], R9 ;  /* 0x0007440901007387 */ /* 0x0001e80000100800 */
[----:B0-----:R-:W4:Y:S04]  /*2130b0*/  LDL.LU R9, [R1+0x1c74] ;  /* 0x001c740001097983 */ /* 0x001f280000300800 */
[----:B------:R-:W3:Y:S04]  /*2130c0*/  LDL.LU R21, [R1+0x77e0] ;  /* 0x0077e00001157983 */ /* 0x000ee80000300800 */
[----:B------:R0:W-:Y:S01]  /*2130d0*/  STL [R1+0x134], R24 ;  /* 0x0001341801007387 */ /* 0x0001e20000100800 */
[----:B--2---:R-:W-:-:S04]  /*2130e0*/  SHF.R.U32.HI R25, RZ, 0x8, R25 ;  /* 0x00000008ff197819 */ /* 0x004fc80000011619 */
[----:B0-----:R-:W-:Y:S02]  /*2130f0*/  LOP3.LUT R24, R25, 0xffff, RZ, 0xc0, !PT ;  /* 0x0000ffff19187812 */ /* 0x001fe400078ec0ff */
[----:B------:R-:W2:Y:S02]  /*213100*/  LDL.LU R25, [R1+0x3fc] ;  /* 0x0003fc0001197983 */ /* 0x000ea40000300800 */
[----:B------:R-:W-:-:S05]  /*213110*/  PRMT R24, R24, 0x3340, R0 ;  /* 0x0000334018187816 */ /* 0x000fca0000000000 */
[----:B------:R0:W-:Y:S01]  /*213120*/  STL [R1+0x1fc], R24 ;  /* 0x0001fc1801007387 */ /* 0x0001e20000100800 */
[----:B--2---:R-:W-:-:S04]  /*213130*/  SHF.R.U32.HI R25, RZ, 0x8, R25 ;  /* 0x00000008ff197819 */ /* 0x004fc80000011619 */
[----:B0-----:R-:W-:Y:S02]  /*213140*/  LOP3.LUT R24, R25, 0xffff, RZ, 0xc0, !PT ;  /* 0x0000ffff19187812 */ /* 0x001fe400078ec0ff */
[----:B------:R-:W-:Y:S02]  /*213150*/  LOP3.LUT R25, R26, 0xffff, RZ, 0xc0, !PT ;  /* 0x0000ffff1a197812 */ /* 0x000fe400078ec0ff */
[----:B------:R-:W-:Y:S02]  /*213160*/  PRMT R26, R24, 0x3340, R0 ;  /* 0x00003340181a7816 */ /* 0x000fe40000000000 */
[--C-:B------:R-:W-:Y:S02]  /*213170*/  PRMT R24, R13, 0x4210, R25.reuse ;  /* 0x000042100d187816 */ /* 0x100fe40000000019 */
[----:B------:R-:W2:Y:S04]  /*213180*/  LDL.LU R13, [R1+0x1c68] ;  /* 0x001c6800010d7983 */ /* 0x000ea80000300800 */
[----:B------:R0:W-:Y:S04]  /*213190*/  STL [R1+0x1f8], R26 ;  /* 0x0001f81a01007387 */ /* 0x0001e80000100800 */
[----:B------:R1:W-:Y:S01]  /*2131a0*/  STL [R1+0x748], R24 ;  /* 0x0007481801007387 */ /* 0x0003e20000100800 */
[----:B------:R-:W-:-:S03]  /*2131b0*/  PRMT R25, R27, 0x5210, R25 ;  /* 0x000052101b197816 */ /* 0x000fc60000000019 */
[----:B0-----:R-:W2:Y:S01]  /*2131c0*/  LDL.LU R26, [R1+0x1bd4] ;  /* 0x001bd400011a7983 */ /* 0x001ea20000300800 */
[----:B-1----:R-:W-:-:S03]  /*2131d0*/  LOP3.LUT R24, R2, 0xffff, RZ, 0xc0, !PT ;  /* 0x0000ffff02187812 */ /* 0x002fc600078ec0ff */
[----:B------:R0:W-:Y:S04]  /*2131e0*/  STL [R1+0x138], R25 ;  /* 0x0001381901007387 */ /* 0x0001e80000100800 */
[----:B------:R-:W2:Y:S04]  /*2131f0*/  LDL.LU R27, [R1+0x1c60] ;  /* 0x001c6000011b7983 */ /* 0x000ea80000300800 */
[----:B------:R-:W2:Y:S01]  /*213200*/  LDL.LU R2, [R1+0x1c48] ;  /* 0x001c480001027983 */ /* 0x000ea20000300800 */
[--C-:B------:R-:W-:Y:S02]  /*213210*/  PRMT R20, R20, 0x4210, R24.reuse ;  /* 0x0000421014147816 */ /* 0x100fe40000000018 */
[----:B---3--:R-:W-:-:S02]  /*213220*/  PRMT R24, R21, 0x5210, R24 ;  /* 0x0000521015187816 */ /* 0x008fc40000000018 */
[----:B0-----:R-:W-:Y:S02]  /*213230*/  SHF.R.U32.HI R25, RZ, 0x8, R18 ;  /* 0x00000008ff197819 */ /* 0x001fe40000011612 */
[----:B------:R-:W3:Y:S04]  /*213240*/  LDL.LU R18, [R1+0x5408] ;  /* 0x0054080001127983 */ /* 0x000ee80000300800 */
[----:B------:R0:W-:Y:S04]  /*213250*/  STL [R1+0x1e0], R20 ;  /* 0x0001e01401007387 */ /* 0x0001e80000100800 */
[----:B0-----:R-:W3:Y:S04]  /*213260*/  LDL.LU R20, [R1+0x52e4] ;  /* 0x0052e40001147983 */ /* 0x001ee80000300800 */
[----:B------:R-:W3:Y:S04]  /*213270*/  LDL.LU R21, [R1+0x5364] ;  /* 0x0053640001157983 */ /* 0x000ee80000300800 */
[----:B------:R0:W-:Y:S02]  /*213280*/  STL [R1+0x120], R24 ;  /* 0x0001201801007387 */ /* 0x0001e40000100800 */
[----:B0-----:R-:W-:-:S02]  /*213290*/  LOP3.LUT R24, R25, 0xffff, RZ, 0xc0, !PT ;  /* 0x0000ffff19187812 */ /* 0x001fc400078ec0ff */
[----:B------:R-:W4:Y:S02]  /*2132a0*/  LDL.LU R25, [R1+0x6e4] ;  /* 0x0006e40001197983 */ /* 0x000f240000300800 */
[----:B------:R-:W-:-:S05]  /*2132b0*/  PRMT R24, R24, 0x3340, R0 ;  /* 0x0000334018187816 */ /* 0x000fca0000000000 */
[----:B------:R0:W-:Y:S01]  /*2132c0*/  STL [R1+0x1f4], R24 ;  /* 0x0001f41801007387 */ /* 0x0001e20000100800 */
[----:B----4-:R-:W-:-:S04]  /*2132d0*/  SHF.R.U32.HI R25, RZ, 0x8, R25 ;  /* 0x00000008ff197819 */ /* 0x010fc80000011619 */
[----:B0-----:R-:W-:Y:S02]  /*2132e0*/  LOP3.LUT R24, R25, 0xffff, RZ, 0xc0, !PT ;  /* 0x0000ffff19187812 */ /* 0x001fe400078ec0ff */
[----:B------:R-:W4:Y:S02]  /*2132f0*/  LDL.LU R25, [R1+0x5278] ;  /* 0x0052780001197983 */ /* 0x000f240000300800 */
[----:B------:R-:W-:-:S05]  /*213300*/  PRMT R24, R24, 0x3340, R0 ;  /* 0x0000334018187816 */ /* 0x000fca0000000000 */
[----:B------:R0:W-:Y:S04]  /*213310*/  STL [R1+0x1f0], R24 ;  /* 0x0001f01801007387 */ /* 0x0001e80000100800 */
[----:B0-----:R-:W2:Y:S01]  /*213320*/  LDL.LU R24, [R1+0x522c] ;  /* 0x00522c0001187983 */ /* 0x001ea20000300800 */
[----:B----4-:R-:W-:-:S04]  /*213330*/  LOP3.LUT R25, R25, 0xffff, RZ, 0xc0, !PT ;  /* 0x0000ffff19197812 */ /* 0x010fc800078ec0ff */
[----:B------:R-:W-:-:S05]  /*213340*/  PRMT R7, R7, 0x4210, R25 ;  /* 0x0000421007077816 */ /* 0x000fca0000000019 */
[----:B------:R0:W-:Y:S04]  /*213350*/  STL [R1+0x1e4], R7 ;  /* 0x0001e40701007387 */ /* 0x0001e80000100800 */
[----:B0-----:R-:W4:Y:S01]  /*213360*/  LDL.LU R7, [R1+0x77dc] ;  /* 0x0077dc0001077983 */ /* 0x001f220000300800 */
[----:B--2---:R-:W-:-:S04]  /*213370*/  LOP3.LUT R24, R24, 0xffff, RZ, 0xc0, !PT ;  /* 0x0000ffff18187812 */ /* 0x004fc800078ec0ff */
[--C-:B------:R-:W-:Y:S02]  /*213380*/  PRMT R9, R9, 0x4210, R24.reuse ;  /* 0x0000421009097816 */ /* 0x100fe40000000018 */
[----:B----4-:R-:W-:Y:S02]  /*213390*/  PRMT R25, R7, 0x5210, R25 ;  /* 0x0000521007197816 */ /* 0x010fe40000000019 */
[----:B------:R-:W2:Y:S04]  /*2133a0*/  LDL.LU R7, [R1+0x77d8] ;  /* 0x0077d80001077983 */ /* 0x000ea80000300800 */
[----:B------:R0:W-:Y:S04]  /*2133b0*/  STL [R1+0x124], R25 ;  /* 0x0001241901007387 */ /* 0x0001e80000100800 */
[----:B0-----:R-:W4:Y:S04]  /*2133c0*/  LDL.LU R25, [R1+0x75c] ;  /* 0x00075c0001197983 */ /* 0x001f280000300800 */
[----:B------:R0:W-:Y:S04]  /*2133d0*/  STL [R1+0x1e8], R9 ;  /* 0x0001e80901007387 */ /* 0x0001e80000100800 */
[----:B0-----:R-:W3:Y:S01]  /*2133e0*/  LDL.LU R9, [R1+0x77d4] ;  /* 0x0077d40001097983 */ /* 0x001ee20000300800 */
[----:B--2---:R-:W-:-:S03]  /*2133f0*/  PRMT R24, R7, 0x5210, R24 ;  /* 0x0000521007187816 */ /* 0x004fc60000000018 */
[----:B------:R-:W2:Y:S04]  /*213400*/  LDL.LU R7, [R1+0x77d0] ;  /* 0x0077d00001077983 */ /* 0x000ea80000300800 */
[----:B------:R0:W-:Y:S01]  /*213410*/  STL [R1+0x128], R24 ;  /* 0x0001281801007387 */ /* 0x0001e20000100800 */
[----:B----4-:R-:W-:-:S04]  /*213420*/  SHF.R.U32.HI R25, RZ, 0x8, R25 ;  /* 0x00000008ff197819 */ /* 0x010fc80000011619 */
[----:B0-----:R-:W-:-:S04]  /*213430*/  LOP3.LUT R24, R25, 0xffff, RZ, 0xc0, !PT ;  /* 0x0000ffff19187812 */ /* 0x001fc800078ec0ff */
[----:B------:R-:W-:Y:S02]  /*213440*/  PRMT R24, R24, 0x3340, R0 ;  /* 0x0000334018187816 */ /* 0x000fe40000000000 */
[----:B---3--:R-:W-:Y:S02]  /*213450*/  SHF.R.U32.HI R25, RZ, 0x8, R9 ;  /* 0x00000008ff197819 */ /* 0x008fe40000011609 */
[----:B------:R-:W3:Y:S04]  /*213460*/  LDL.LU R9, [R1+0x77cc] ;  /* 0x0077cc0001097983 */ /* 0x000ee80000300800 */
[----:B------:R0:W-:Y:S02]  /*213470*/  STL [R1+0x1ec], R24 ;  /* 0x0001ec1801007387 */ /* 0x0001e40000100800 */
[----:B0-----:R-:W-:-:S02]  /*213480*/  LOP3.LUT R24, R25, 0xffff, RZ, 0xc0, !PT ;  /* 0x0000ffff19187812 */ /* 0x001fc400078ec0ff */
[----:B------:R-:W4:Y:S02]  /*213490*/  LDL.LU R25, [R1+0x1c08] ;  /* 0x001c080001197983 */ /* 0x000f240000300800 */
[----:B------:R-:W-:-:S05]  /*2134a0*/  PRMT R24, R24, 0x3340, R0 ;  /* 0x0000334018187816 */ /* 0x000fca0000000000 */
[----:B------:R0:W-:Y:S04]  /*2134b0*/  STL [R1+0x1dc], R24 ;  /* 0x0001dc1801007387 */ /* 0x0001e80000100800 */
[----:B0-----:R-:W2:Y:S01]  /*2134c0*/  LDL.LU R24, [R1+0x1c0c] ;  /* 0x001c0c0001187983 */ /* 0x001ea20000300800 */
[----:B----4-:R-:W-:-:S04]  /*2134d0*/  LOP3.LUT R25, R25, 0xffff, RZ, 0xc0, !PT ;  /* 0x0000ffff19197812 */ /* 0x010fc800078ec0ff */
[--C-:B------:R-:W-:Y:S02]  /*2134e0*/  PRMT R13, R13, 0x4210, R25.reuse ;  /* 0x000042100d0d7816 */ /* 0x100fe40000000019 */
[----:B------:R-:W-:-:S03]  /*2134f0*/  PRMT R25, R23, 0x5210, R25 ;  /* 0x0000521017197816 */ /* 0x000fc60000000019 */
[----:B------:R0:W-:Y:S01]  /*213500*/  STL [R1+0x1d0], R13 ;  /* 0x0001d00d01007387 */ /* 0x0001e20000100800 */
[----:B--2---:R-:W-:-:S03]  /*213510*/  LOP3.LUT R24, R24, 0xffff, RZ, 0xc0, !PT ;  /* 0x0000ffff18187812 */ /* 0x004fc600078ec0ff */
[----:B0-----:R-:W2:Y:S04]  /*213520*/  LDL.LU R13, [R1+0x77c8] ;  /* 0x0077c800010d7983 */ /* 0x001ea80000300800 */
[----:B------:R-:W4:Y:S04]  /*213530*/  LDL.LU R23, [R1+0x840] ;  /* 0x0008400001177983 */ /* 0x000f280000300800 */
[----:B------:R0:W-:Y:S01]  /*213540*/  STL [R1+0x110], R25 ;  /* 0x0001101901007387 */ /* 0x0001e20000100800 */
[----:B------:R-:W-:Y:S02]  /*213550*/  PRMT R27, R27, 0x4210, R24 ;  /* 0x000042101b1b7816 */ /* 0x000fe40000000018 */
[----:B0-----:R-:W-:-:S02]  /*213560*/  LOP3.LUT R25, R26, 0xffff, RZ, 0xc0, !PT ;  /* 0x0000ffff1a197812 */ /* 0x001fc400078ec0ff */
[----:B------:R-:W-:Y:S02]  /*213570*/  PRMT R26, R10, 0x5210, R24 ;  /* 0x000052100a1a7816 */ /* 0x000fe40000000018 */
[----:B------:R-:W2:Y:S01]  /*213580*/  LDL.LU R10, [R1+0x77c4] ;  /* 0x0077c400010a7983 */ /* 0x000ea20000300800 */
[----:B------:R-:W-:-:S03]  /*213590*/  PRMT R2, R2, 0x4210, R25 ;  /* 0x0000421002027816 */ /* 0x000fc60000000019 */
[----:B------:R0:W-:Y:S01]  /*2135a0*/  STL [R1+0x1d4], R27 ;  /* 0x0001d41b01007387 */ /* 0x0001e20000100800 */
[----:B------:R-:W-:-:S03]  /*2135b0*/  PRMT R24, R8, 0x5210, R25 ;  /* 0x0000521008187816 */ /* 0x000fc60000000019 */
[----:B------:R1:W-:Y:S04]  /*2135c0*/  STL [R1+0x114], R26 ;  /* 0x0001141a01007387 */ /* 0x0003e80000100800 */
[----:B------:R-:W2:Y:S04]  /*2135d0*/  LDL.LU R8, [R1+0x77c0] ;  /* 0x0077c00001087983 */ /* 0x000ea80000300800 */
[----:B------:R3:W-:Y:S04]  /*2135e0*/  STL [R1+0x1d8], R2 ;  /* 0x0001d80201007387 */ /* 0x0007e80000100800 */
[----:B------:R3:W-:Y:S01]  /*2135f0*/  STL [R1+0x118], R24 ;  /* 0x0001181801007387 */ /* 0x0007e20000100800 */
[----:B0-----:R-:W-:-:S02]  /*213600*/  LOP3.LUT R27, R18, 0xffff, RZ, 0xc0, !PT ;  /* 0x0000ffff121b7812 */ /* 0x001fc400078ec0ff */
[----:B-1----:R-:W-:Y:S01]  /*213610*/  LOP3.LUT R26, R21, 0xffff, RZ, 0xc0, !PT ;  /* 0x0000ffff151a7812 */ /* 0x002fe200078ec0ff */
[----:B------:R-:W2:Y:S01]  /*213620*/  LDL.LU R18, [R1+0x5248] ;  /* 0x0052480001127983 */ /* 0x000ea20000300800 */
[----:B---3--:R-:W-:-:S03]  /*213630*/  LOP3.LUT R2, R20, 0xffff, RZ, 0xc0, !PT ;  /* 0x0000ffff14027812 */ /* 0x008fc600078ec0ff */
[----:B------:R-:W3:Y:S01]  /*213640*/  LDL.LU R20, [R1+0x1c24] ;  /* 0x001c240001147983 */ /* 0x000ee20000300800 */
[----:B------:R-:W-:Y:S02]  /*213650*/  PRMT R25, R27, 0x3340, R26 ;  /* 0x000033401b197816 */ /* 0x000fe4000000001a */
[----:B------:R-:W-:Y:S01]  /*213660*/  PRMT R24, R2, 0x3340, R0 ;  /* 0x0000334002187816 */ /* 0x000fe20000000000 */
[----:B------:R-:W3:Y:S03]  /*213670*/  LDL.LU R21, [R1+0x814] ;  /* 0x0008140001157983 */ /* 0x000ee60000300800 */
[----:B------:R-:W-:Y:S02]  /*213680*/  PRMT R25, R25, 0x5410, R24 ;  /* 0x0000541019197816 */ /* 0x000fe40000000018 */
[----:B------:R-:W-:Y:S02]  /*213690*/  SHF.R.U32.HI R24, RZ, 0x8, R7 ;  /* 0x00000008ff187819 */ /* 0x000fe40000011607 */
[----:B------:R-:W-:-:S02]  /*2136a0*/  SHF.R.U32.HI R27, RZ, 0x8, R27 ;  /* 0x00000008ff1b7819 */ /* 0x000fc4000001161b */
[----:B------:R-:W-:Y:S01]  /*2136b0*/  LOP3.LUT R24, R24, 0xffff, RZ, 0xc0, !PT ;  /* 0x0000ffff18187812 */ /* 0x000fe200078ec0ff */
[----:B------:R0:W-:Y:S03]  /*2136c0*/  STL [R1+0x1b04], R25 ;  /* 0x001b041901007387 */ /* 0x0001e60000100800 */
[----:B------:R-:W-:Y:S02]  /*2136d0*/  PRMT R7, R24, 0x3340, R0 ;  /* 0x0000334018077816 */ /* 0x000fe40000000000 */
[----:B0-----:R-:W-:Y:S02]  /*2136e0*/  SHF.R.U32.HI R25, RZ, 0x8, R26 ;  /* 0x00000008ff197819 */ /* 0x001fe4000001161a */
[----:B------:R-:W-:Y:S02]  /*2136f0*/  LOP3.LUT R26, R27, 0xffff, RZ, 0xc0, !PT ;  /* 0x0000ffff1b1a7812 */ /* 0x000fe400078ec0ff */
[----:B------:R-:W4:Y:S04]  /*213700*/  LDL.LU R27, [R1+0x1c58] ;  /* 0x001c5800011b7983 */ /* 0x000f280000300800 */
[----:B------:R-:W2:Y:S01]  /*213710*/  LDL.LU R24, [R1+0x5294] ;  /* 0x0052940001187983 */ /* 0x000ea20000300800 */
[----:B------:R-:W-:-:S03]  /*213720*/  LOP3.LUT R25, R25, 0xffff, RZ, 0xc0, !PT ;  /* 0x0000ffff19197812 */ /* 0x000fc600078ec0ff */
[----:B------:R0:W-:Y:S02]  /*213730*/  STL [R1+0x1cc], R7 ;  /* 0x0001cc0701007387 */ /* 0x0001e40000100800 */
[----:B0-----:R-:W-:Y:S02]  /*213740*/  PRMT R7, R26, 0x3340, R25 ;  /* 0x000033401a077816 */ /* 0x001fe40000000019 */
[----:B------:R-:W3:Y:S04]  /*213750*/  LDL.LU R25, [R1+0x5290] ;  /* 0x0052900001197983 */ /* 0x000ee80000300800 */
[----:B------:R4:W-:Y:S01]  /*213760*/  STL [R1+0x754c], R7 ;  /* 0x00754c0701007387 */ /* 0x0009e20000100800 */
[----:B--2---:R-:W-:-:S04]  /*213770*/  LOP3.LUT R24, R24, 0xffff, RZ, 0xc0, !PT ;  /* 0x0000ffff18187812 */ /* 0x004fc800078ec0ff */
[--C-:B----4-:R-:W-:Y:S02]  /*213780*/  PRMT R7, R27, 0x4210, R24.reuse ;  /* 0x000042101b077816 */ /* 0x110fe40000000018 */
[----:B------:R-:W-:Y:S02]  /*213790*/  PRMT R24, R5, 0x5210, R24 ;  /* 0x0000521005187816 */ /* 0x000fe40000000018 */
[----:B------:R-:W2:Y:S04]  /*2137a0*/  LDL.LU R5, [R1+0x77bc] ;  /* 0x0077bc0001057983 */ /* 0x000ea80000300800 */
[----:B------:R0:W-:Y:S01]  /*2137b0*/  STL [R1+0x1c0], R7 ;  /* 0x0001c00701007387 */ /* 0x0001e20000100800 */
[----:B---3--:R-:W-:-:S03]  /*2137c0*/  LOP3.LUT R25, R25, 0xffff, RZ, 0xc0, !PT ;  /* 0x0000ffff19197812 */ /* 0x008fc600078ec0ff */
[----:B0-----:R-:W3:Y:S04]  /*2137d0*/  LDL.LU R7, [R1+0x1be4] ;  /* 0x001be40001077983 */ /* 0x001ee80000300800 */
[----:B------:R-:W4:Y:S04]  /*2137e0*/  LDL.LU R26, [R1+0x7d4] ;  /* 0x0007d400011a7983 */ /* 0x000f280000300800 */
[----:B------:R0:W-:Y:S01]  /*2137f0*/  STL [R1+0x100], R24 ;  /* 0x0001001801007387 */ /* 0x0001e20000100800 */
[--C-:B------:R-:W-:Y:S02]  /*213800*/  PRMT R27, R29, 0x5210, R25.reuse ;  /* 0x000052101d1b7816 */ /* 0x100fe40000000019 */
[----:B0-----:R-:W-:-:S02]  /*213810*/  PRMT R24, R23, 0x4210, R25 ;  /* 0x0000421017187816 */ /* 0x001fc40000000019 */
[----:B------:R-:W2:Y:S04]  /*213820*/  LDL.LU R23, [R1+0x7d0] ;  /* 0x0007d00001177983 */ /* 0x000ea80000300800 */
[----:B------:R0:W-:Y:S01]  /*213830*/  STL [R1+0x1c4], R24 ;  /* 0x0001c41801007387 */ /* 0x0001e20000100800 */
[----:B------:R-:W-:-:S03]  /*213840*/  SHF.R.U32.HI R25, RZ, 0x8, R9 ;  /* 0x00000008ff197819 */ /* 0x000fc60000011609 */
[----:B------:R1:W-:Y:S04]  /*213850*/  STL [R1+0x104], R27 ;  /* 0x0001041b01007387 */ /* 0x0003e80000100800 */
[----:B------:R-:W4:Y:S01]  /*213860*/  LDL.LU R9, [R1+0x77b8] ;  /* 0x0077b80001097983 */ /* 0x000f220000300800 */
[----:B------:R-:W-:Y:S02]  /*213870*/  LOP3.LUT R25, R25, 0xffff, RZ, 0xc0, !PT ;  /* 0x0000ffff19197812 */ /* 0x000fe400078ec0ff */
[----:B0-----:R-:W-:-:S04]  /*213880*/  SHF.R.U32.HI R24, RZ, 0x8, R2 ;  /* 0x00000008ff187819 */ /* 0x001fc80000011602 */
[----:B------:R-:W-:Y:S02]  /*213890*/  LOP3.LUT R24, R24, 0xffff, RZ, 0xc0, !PT ;  /* 0x0000ffff18187812 */ /* 0x000fe400078ec0ff */
[--C-:B------:R-:W-:Y:S02]  /*2138a0*/  PRMT R2, R25, 0x3340, R0.reuse ;  /* 0x0000334019027816 */ /* 0x100fe40000000000 */
[----:B-1----:R-:W-:Y:S02]  /*2138b0*/  PRMT R27, R24, 0x3340, R0 ;  /* 0x00003340181b7816 */ /* 0x002fe40000000000 */
[----:B------:R-:W-:-:S03]  /*2138c0*/  LOP3.LUT R24, R18, 0xffff, RZ, 0xc0, !PT ;  /* 0x0000ffff12187812 */ /* 0x000fc600078ec0ff */
[----:B------:R0:W-:Y:S04]  /*2138d0*/  STL [R1+0x1bc], R27 ;  /* 0x0001bc1b01007387 */ /* 0x0001e80000100800 */
[----:B------:R1:W-:Y:S01]  /*2138e0*/  STL [R1+0x1ac], R2 ;  /* 0x0001ac0201007387 */ /* 0x0003e20000100800 */
[--C-:B------:R-:W-:Y:S02]  /*2138f0*/  PRMT R21, R21, 0x4210, R24.reuse ;  /* 0x0000421015157816 */ /* 0x100fe40000000018 */
[----:B------:R-:W-:Y:S02]  /*213900*/  LOP3.LUT R25, R20, 0xffff, RZ, 0xc0, !PT ;  /* 0x0000ffff14197812 */ /* 0x000fe400078ec0ff */
[----:B------:R-:W-:Y:S01]  /*213910*/  PRMT R20, R19, 0x5210, R24 ;  /* 0x0000521013147816 */ /* 0x000fe20000000018 */
[----:B0-----:R-:W4:Y:S04]  /*213920*/  LDL.LU R27, [R1+0x52b0] ;  /* 0x0052b000011b7983 */ /* 0x001f280000300800 */
[----:B-1----:R-:W4:Y:S04]  /*213930*/  LDL.LU R2, [R1+0x52ac] ;  /* 0x0052ac0001027983 */ /* 0x002f280000300800 */
[----:B------:R-:W4:Y:S04]  /*213940*/  LDL.LU R29, [R1+0x7c0] ;  /* 0x0007c000011d7983 */ /* 0x000f280000300800 */
[----:B------:R-:W4:Y:S04]  /*213950*/  LDL.LU R18, [R1+0x72c] ;  /* 0x00072c0001127983 */ /* 0x000f280000300800 */
[----:B------:R-:W-:Y:S04]  /*213960*/  STL [R1+0x1c8], R21 ;  /* 0x0001c81501007387 */ /* 0x000fe80000100800 */
[----:B------:R-:W3:Y:S04]  /*213970*/  LDL.LU R24, [R1+0x804] ;  /* 0x0008040001187983 */ /* 0x000ee80000300800 */
[----:B------:R-:W4:Y:S04]  /*213980*/  LDL.LU R19, [R1+0x541c] ;  /* 0x00541c0001137983 */ /* 0x000f280000300800 */
[----:B------:R0:W-:Y:S04]  /*213990*/  STL [R1+0x108], R20 ;  /* 0x0001081401007387 */ /* 0x0001e80000100800 */
[----:B0-----:R-:W4:Y:S04]  /*2139a0*/  LDL.LU R20, [R1+0x52f8] ;  /* 0x0052f80001147983 */ /* 0x001f280000300800 */
[----:B------:R-:W4:Y:S01]  /*2139b0*/  LDL.LU R21, [R1+0x5374] ;  /* 0x0053740001157983 */ /* 0x000f220000300800 */
[----:B---3--:R-:W-:-:S02]  /*2139c0*/  PRMT R24, R24, 0x4210, R25 ;  /* 0x0000421018187816 */ /* 0x008fc40000000019 */
[----:B------:R-:W-:Y:S02]  /*2139d0*/  PRMT R25, R11, 0x5210, R25 ;  /* 0x000052100b197816 */ /* 0x000fe40000000019 */
[----:B------:R-:W3:Y:S04]  /*2139e0*/  LDL.LU R11, [R1+0x77b4] ;  /* 0x0077b400010b7983 */ /* 0x000ee80000300800 */
[----:B------:R0:W-:Y:S02]  /*2139f0*/  STL [R1+0x1b0], R24 ;  /* 0x0001b01801007387 */ /* 0x0001e40000100800 */
[----:B0-----:R-:W-:Y:S02]  /*213a00*/  SHF.R.U32.HI R24, RZ, 0x8, R13 ;  /* 0x00000008ff187819 */ /* 0x001fe4000001160d */
[----:B------:R-:W3:Y:S02]  /*213a10*/  LDL.LU R13, [R1+0x77b0] ;  /* 0x0077b000010d7983 */ /* 0x000ee40000300800 */
[----:B------:R-:W-:-:S02]  /*213a20*/  LOP3.LUT R24, R24, 0xffff, RZ, 0xc0, !PT ;  /* 0x0000ffff18187812 */ /* 0x000fc400078ec0ff */
[----:B------:R0:W-:Y:S02]  /*213a30*/  STL [R1+0xf0], R25 ;  /* 0x0000f01901007387 */ /* 0x0001e40000100800 */
[----:B------:R-:W-:Y:S02]  /*213a40*/  PRMT R24, R24, 0x3340, R0 ;  /* 0x0000334018187816 */ /* 0x000fe40000000000 */
[----:B0-----:R-:W-:Y:S02]  /*213a50*/  SHF.R.U32.HI R25, RZ, 0x8, R10 ;  /* 0x00000008ff197819 */ /* 0x001fe4000001160a */
[----:B------:R-:W3:Y:S04]  /*213a60*/  LDL.LU R10, [R1+0x77ac] ;  /* 0x0077ac00010a7983 */ /* 0x000ee80000300800 */
[----:B------:R0:W-:Y:S04]  /*213a70*/  STL [R1+0x19c], R24 ;  /* 0x00019c1801007387 */ /* 0x0001e80000100800 */
[----:B0-----:R-:W4:Y:S01]  /*213a80*/  LDL.LU R24, [R1+0x1c28] ;  /* 0x001c280001187983 */ /* 0x001f220000300800 */
[----:B------:R-:W-:-:S04]  /*213a90*/  LOP3.LUT R25, R25, 0xffff, RZ, 0xc0, !PT ;  /* 0x0000ffff19197812 */ /* 0x000fc800078ec0ff */
[----:B------:R-:W-:-:S05]  /*213aa0*/  PRMT R25, R25, 0x3340, R0 ;  /* 0x0000334019197816 */ /* 0x000fca0000000000 */
[----:B------:R0:W-:Y:S02]  /*213ab0*/  STL [R1+0x18c], R25 ;  /* 0x00018c1901007387 */ /* 0x0001e40000100800 */
[----:B0-----:R-:W-:-:S04]  /*213ac0*/  LOP3.LUT R25, R7, 0xffff, RZ, 0xc0, !PT ;  /* 0x0000ffff07197812 */ /* 0x001fc800078ec0ff */
[----:B--2---:R-:W-:Y:S02]  /*213ad0*/  PRMT R23, R23, 0x4210, R25 ;  /* 0x0000421017177816 */ /* 0x004fe40000000019 */
[----:B----4-:R-:W-:-:S04]  /*213ae0*/  LOP3.LUT R24, R24, 0xffff, RZ, 0xc0, !PT ;  /* 0x0000ffff18187812 */ /* 0x010fc800078ec0ff */
[--C-:B------:R-:W-:Y:S02]  /*213af0*/  PRMT R7, R26, 0x4210, R24.reuse ;  /* 0x000042101a077816 */ /* 0x100fe40000000018 */
[----:B------:R-:W-:Y:S02]  /*213b00*/  PRMT R24, R4, 0x5210, R24 ;  /* 0x0000521004187816 */ /* 0x000fe40000000018 */
[----:B------:R-:W2:Y:S04]  /*213b10*/  LDL.LU R4, [R1+0x77a8] ;  /* 0x0077a80001047983 */ /* 0x000ea80000300800 */
[----:B------:R-:W-:Y:S04]  /*213b20*/  STL [R1+0x1b4], R7 ;  /* 0x0001b40701007387 */ /* 0x000fe80000100800 */
[----:B------:R0:W-:Y:S04]  /*213b30*/  STL [R1+0xf4], R24 ;  /* 0x0000f41801007387 */ /* 0x0001e80000100800 */
[----:B------:R1:W-:Y:S01]  /*213b40*/  STL [R1+0x1b8], R23 ;  /* 0x0001b81701007387 */ /* 0x0003e20000100800 */
[----:B0-----:R-:W-:-:S02]  /*213b50*/  SHF.R.U32.HI R24, RZ, 0x8, R8 ;  /* 0x00000008ff187819 */ /* 0x001fc40000011608 */
[----:B------:R-:W-:Y:S02]  /*213b60*/  PRMT R7, R22, 0x5210, R25 ;  /* 0x0000521016077816 */ /* 0x000fe40000000019 */
[----:B------:R-:W-:Y:S01]  /*213b70*/  SHF.R.U32.HI R25, RZ, 0x8, R5 ;  /* 0x00000008ff197819 */ /* 0x000fe20000011605 */
[----:B------:R-:W4:Y:S01]  /*213b80*/  LDL.LU R8, [R1+0x77a4] ;  /* 0x0077a40001087983 */ /* 0x000f220000300800 */
[----:B------:R-:W-:-:S03]  /*213b90*/  LOP3.LUT R24, R24, 0xffff, RZ, 0xc0, !PT ;  /* 0x0000ffff18187812 */ /* 0x000fc600078ec0ff */
[----:B------:R0:W-:Y:S01]  /*213ba0*/  STL [R1+0xf8], R7 ;  /* 0x0000f80701007387 */ /* 0x0001e20000100800 */
[----:B------:R-:W-:-:S03]  /*213bb0*/  LOP3.LUT R25, R25, 0xffff, RZ, 0xc0, !PT ;  /* 0x0000ffff19197812 */ /* 0x000fc600078ec0ff */
[----:B------:R-:W2:Y:S01]  /*213bc0*/  LDL.LU R5, [R1+0x77a0] ;  /* 0x0077a00001057983 */ /* 0x000ea20000300800 */
[----:B------:R-:W-:-:S03]  /*213bd0*/  PRMT R24, R24, 0x3340, R0 ;  /* 0x0000334018187816 */ /* 0x000fc60000000000 */
[----:B------:R-:W4:Y:S04]  /*213be0*/  LDL.LU R22, [R1+0x5268] ;  /* 0x0052680001167983 */ /* 0x000f280000300800 */
[----:B-1----:R-:W2:Y:S04]  /*213bf0*/  LDL.LU R23, [R1+0x76c] ;  /* 0x00076c0001177983 */ /* 0x002ea80000300800 */
[----:B------:R1:W-:Y:S01]  /*213c00*/  STL [R1+0x17c], R24 ;  /* 0x00017c1801007387 */ /* 0x0003e20000100800 */
[----:B0-----:R-:W-:Y:S02]  /*213c10*/  PRMT R7, R25, 0x3340, R0 ;  /* 0x0000334019077816 */ /* 0x001fe40000000000 */
[----:B------:R-:W-:-:S03]  /*213c20*/  LOP3.LUT R25, R2, 0xffff, RZ, 0xc0, !PT ;  /* 0x0000ffff02197812 */ /* 0x000fc600078ec0ff */
[----:B------:R0:W-:Y:S01]  /*213c30*/  STL [R1+0x16c], R7 ;  /* 0x00016c0701007387 */ /* 0x0001e20000100800 */
[----:B-1----:R-:W-:Y:S02]  /*213c40*/  LOP3.LUT R24, R27, 0xffff, RZ, 0xc0, !PT ;  /* 0x0000ffff1b187812 */ /* 0x002fe400078ec0ff */
[----:B------:R-:W-:Y:S02]  /*213c50*/  PRMT R2, R18, 0x4210, R25 ;  /* 0x0000421012027816 */ /* 0x000fe40000000019 */
[--C-:B0-----:R-:W-:Y:S02]  /*213c60*/  PRMT R7, R29, 0x4210, R24.reuse ;  /* 0x000042101d077816 */ /* 0x101fe40000000018 */
[----:B------:R-:W-:Y:S02]  /*213c70*/  PRMT R24, R28, 0x5210, R24 ;  /* 0x000052101c187816 */ /* 0x000fe40000000018 */
[----:B------:R-:W-:Y:S01]  /*213c80*/  LOP3.LUT R27, R19, 0xffff, RZ, 0xc0, !PT ;  /* 0x0000ffff131b7812 */ /* 0x000fe200078ec0ff */
[----:B------:R0:W-:Y:S04]  /*213c90*/  STL [R1+0x1a0], R7 ;  /* 0x0001a00701007387 */ /* 0x0001e80000100800 */
[----:B------:R-:W-:Y:S04]  /*213ca0*/  STL [R1+0xe0], R24 ;  /* 0x0000e01801007387 */ /* 0x000fe80000100800 */
[----:B------:R1:W-:Y:S01]  /*213cb0*/  STL [R1+0x1a4], R2 ;  /* 0x0001a40201007387 */ /* 0x0003e20000100800 */
[----:B------:R-:W-:-:S02]  /*213cc0*/  LOP3.LUT R26, R21, 0xffff, RZ, 0xc0, !PT ;  /* 0x0000ffff151a7812 */ /* 0x000fc400078ec0ff */
[----:B0-----:R-:W-:Y:S02]  /*213cd0*/  PRMT R7, R17, 0x5210, R25 ;  /* 0x0000521011077816 */ /* 0x001fe40000000019 */
[----:B-1----:R-:W-:Y:S02]  /*213ce0*/  LOP3.LUT R2, R20, 0xffff, RZ, 0xc0, !PT ;  /* 0x0000ffff14027812 */ /* 0x002fe400078ec0ff */
[----:B------:R-:W-:Y:S02]  /*213cf0*/  PRMT R25, R27, 0x3340, R26 ;  /* 0x000033401b197816 */ /* 0x000fe4000000001a */
[----:B------:R-:W-:Y:S01]  /*213d00*/  PRMT R24, R2, 0x3340, R0 ;  /* 0x0000334002187816 */ /* 0x000fe20000000000 */
[----:B------:R0:W-:Y:S03]  /*213d10*/  STL [R1+0xe4], R7 ;  /* 0x0000e40701007387 */ /* 0x0001e60000100800 */
[----:B0-----:R-:W-:-:S02]  /*213d20*/  PRMT R7, R25, 0x5410, R24 ;  /* 0x0000541019077816 */ /* 0x001fc40000000018 */
[----:B------:R-:W-:Y:S02]  /*213d30*/  SHF.R.U32.HI R24, RZ, 0x8, R9 ;  /* 0x00000008ff187819 */ /* 0x000fe40000011609 */
[----:B------:R-:W2:Y:S04]  /*213d40*/  LDL.LU R9, [R1+0x779c] ;  /* 0x00779c0001097983 */ /* 0x000ea80000300800 */
[----:B------:R0:W-:Y:S04]  /*213d50*/  STL [R1+0x1b1c], R7 ;  /* 0x001b1c0701007387 */ /* 0x0001e80000100800 */
[----:B------:R-:W2:Y:S01]  /*213d60*/  LDL.LU R17, [R1+0x1c3c] ;  /* 0x001c3c0001117983 */ /* 0x000ea20000300800 */
[----:B---3--:R-:W-:-:S02]  /*213d70*/  SHF.R.U32.HI R25, RZ, 0x8, R11 ;  /* 0x00000008ff197819 */ /* 0x008fc4000001160b */
[----:B------:R-:W-:Y:S02]  /*213d80*/  LOP3.LUT R24, R24, 0xffff, RZ, 0xc0, !PT ;  /* 0x0000ffff18187812 */ /* 0x000fe400078ec0ff */
[----:B------:R-:W-:Y:S02]  /*213d90*/  LOP3.LUT R25, R25, 0xffff, RZ, 0xc0, !PT ;  /* 0x0000ffff19197812 */ /* 0x000fe400078ec0ff */
[----:B------:R-:W-:Y:S02]  /*213da0*/  PRMT R11, R24, 0x3340, R0 ;  /* 0x00003340180b7816 */ /* 0x000fe40000000000 */
[----:B------:R-:W-:Y:S02]  /*213db0*/  SHF.R.U32.HI R24, RZ, 0x8, R26 ;  /* 0x00000008ff187819 */ /* 0x000fe4000001161a */
[----:B0-----:R-:W-:Y:S02]  /*213dc0*/  PRMT R7, R25, 0x3340, R0 ;  /* 0x0000334019077816 */ /* 0x001fe40000000000 */
[----:B------:R-:W-:-:S02]  /*213dd0*/  SHF.R.U32.HI R25, RZ, 0x8, R27 ;  /* 0x00000008ff197819 */ /* 0x000fc4000001161b */
[----:B------:R-:W-:Y:S02]  /*213de0*/  LOP3.LUT R24, R24, 0xffff, RZ, 0xc0, !PT ;  /* 0x0000ffff18187812 */ /* 0x000fe400078ec0ff */
[----:B------:R-:W-:Y:S02]  /*213df0*/  SHF.R.U32.HI R26, RZ, 0x8, R2 ;  /* 0x00000008ff1a7819 */ /* 0x000fe40000011602 */
[----:B------:R-:W-:Y:S01]  /*213e00*/  LOP3.LUT R25, R25, 0xffff, RZ, 0xc0, !PT ;  /* 0x0000ffff19197812 */ /* 0x000fe200078ec0ff */
[----:B------:R0:W-:Y:S04]  /*213e10*/  STL [R1+0x168], R11 ;  /* 0x0001680b01007387 */ /* 0x0001e80000100800 */
[----:B------:R-:W-:Y:S01]  /*213e20*/  STL [R1+0x15c], R7 ;  /* 0x00015c0701007387 */ /* 0x000fe20000100800 */
[----:B0-----:R-:W-:-:S02]  /*213e30*/  PRMT R11, R25, 0x3340, R24 ;  /* 0x00003340190b7816 */ /* 0x001fc40000000018 */
[----:B------:R-:W-:-:S03]  /*213e40*/  LOP3.LUT R24, R26, 0xffff, RZ, 0xc0, !PT ;  /* 0x0000ffff1a187812 */ /* 0x000fc600078ec0ff */
[----:B------:R0:W-:Y:S02]  /*213e50*/  STL [R1+0x7510], R11 ;  /* 0x0075100b01007387 */ /* 0x0001e40000100800 */
[----:B0-----:R-:W-:Y:S02]  /*213e60*/  PRMT R11, R24, 0x3340, R0 ;  /* 0x00003340180b7816 */ /* 0x001fe40000000000 */
[----:B------:R-:W-:-:S03]  /*213e70*/  SHF.R.U32.HI R24, RZ, 0x8, R13 ;  /* 0x00000008ff187819 */ /* 0x000fc6000001160d */
[----:B------:R-:W-:Y:S01]  /*213e80*/  STL [R1+0x14c], R11 ;  /* 0x00014c0b01007387 */ /* 0x000fe20000100800 */
[----:B------:R-:W-:Y:S02]  /*213e90*/  LOP3.LUT R24, R24, 0xffff, RZ, 0xc0, !PT ;  /* 0x0000ffff18187812 */ /* 0x000fe400078ec0ff */
[----:B----4-:R-:W-:-:S04]  /*213ea0*/  LOP3.LUT R25, R22, 0xffff, RZ, 0xc0, !PT ;  /* 0x0000ffff16197812 */ /* 0x010fc800078ec0ff */
[--C-:B--2---:R-:W-:Y:S02]  /*213eb0*/  PRMT R7, R23, 0x4210, R25.reuse ;  /* 0x0000421017077816 */ /* 0x104fe40000000019 */
[----:B------:R-:W-:Y:S02]  /*213ec0*/  PRMT R2, R15, 0x5210, R25 ;  /* 0x000052100f027816 */ /* 0x000fe40000000019 */
[----:B------:R-:W-:Y:S01]  /*213ed0*/  SHF.R.U32.HI R25, RZ, 0x8, R10 ;  /* 0x00000008ff197819 */ /* 0x000fe2000001160a */
[----:B------:R-:W-:Y:S04]  /*213ee0*/  STL [R1+0x1a8], R7 ;  /* 0x0001a80701007387 */ /* 0x000fe80000100800 */
[----:B------:R-:W2:Y:S04]  /*213ef0*/  LDL.LU R13, [R1+0x1c44] ;  /* 0x001c4400010d7983 */ /* 0x000ea80000300800 */
[----:B------:R0:W-:Y:S01]  /*213f00*/  STL [R1+0xe8], R2 ;  /* 0x0000e80201007387 */ /* 0x0001e20000100800 */
[----:B------:R-:W-:-:S03]  /*213f10*/  LOP3.LUT R25, R25, 0xffff, RZ, 0xc0, !PT ;  /* 0x0000ffff19197812 */ /* 0x000fc600078ec0ff */
[----:B------:R-:W3:Y:S04]  /*213f20*/  LDL.LU R10, [R1+0x7798] ;  /* 0x00779800010a7983 */ /* 0x000ee80000300800 */
[----:B------:R-:W4:Y:S04]  /*213f30*/  LDL.LU R18, [R1+0x5428] ;  /* 0x0054280001127983 */ /* 0x000f280000300800 */
[----:B------:R-:W2:Y:S04]  /*213f40*/  LDL.LU R19, [R1+0x52fc] ;  /* 0x0052fc0001137983 */ /* 0x000ea80000300800 */
[----:B------:R-:W2:Y:S01]  /*213f50*/  LDL.LU R20, [R1+0x5380] ;  /* 0x0053800001147983 */ /* 0x000ea20000300800 */
[----:B------:R-:W-:-:S03]  /*213f60*/  PRMT R15, R25, 0x3340, R0 ;  /* 0x00003340190f7816 */ /* 0x000fc60000000000 */
[----:B------:R-:W2:Y:S04]  /*213f70*/  LDL.LU R21, [R1+0x5434] ;  /* 0x0054340001157983 */ /* 0x000ea80000300800 */
[----:B------:R-:W2:Y:S04]  /*213f80*/  LDL.LU R22, [R1+0x5300] ;  /* 0x0053000001167983 */ /* 0x000ea80000300800 */
[----:B------:R-:W2:Y:S01]  /*213f90*/  LDL.LU R23, [R1+0x5388] ;  /* 0x0053880001177983 */ /* 0x000ea20000300800 */
[----:B0-----:R-:W-:Y:S02]  /*213fa0*/  PRMT R2, R24, 0x3340, R0 ;  /* 0x0000334018027816 */ /* 0x001fe40000000000 */
[----:B------:R-:W-:-:S03]  /*213fb0*/  SHF.R.U32.HI R25, RZ, 0x8, R8 ;  /* 0x00000008ff197819 */ /* 0x000fc60000011608 */
[----:B------:R0:W-:Y:S04]  /*213fc0*/  STL [R1+0x750c], R2 ;  /* 0x00750c0201007387 */ /* 0x0001e80000100800 */
[----:B------:R-:W-:Y:S04]  /*213fd0*/  STL [R1+0x7514], R15 ;  /* 0x0075140f01007387 */ /* 0x000fe80000100800 */
[----:B------:R-:W4:Y:S01]  /*213fe0*/  LDL.LU R8, [R1+0x7794] ;  /* 0x0077940001087983 */ /* 0x000f220000300800 */
[----:B------:R-:W-:-:S04]  /*213ff0*/  LOP3.LUT R24, R17, 0xffff, RZ, 0xc0, !PT ;  /* 0x0000ffff11187812 */ /* 0x000fc800078ec0ff */
[--C-:B------:R-:W-:Y:S02]  /*214000*/  PRMT R7, R9, 0x4210, R24.reuse ;  /* 0x0000421009077816 */ /* 0x100fe40000000018 */
[----:B------:R-:W2:Y:S01]  /*214010*/  LDL.LU R9, [R1+0x7790] ;  /* 0x0077900001097983 */ /* 0x000ea20000300800 */
[----:B0-----:R-:W-:Y:S02]  /*214020*/  PRMT R2, R3, 0x5210, R24 ;  /* 0x0000521003027816 */ /* 0x001fe40000000018 */
[----:B------:R-:W-:Y:S01]  /*214030*/  LOP3.LUT R24, R25, 0xffff, RZ, 0xc0, !PT ;  /* 0x0000ffff19187812 */ /* 0x000fe200078ec0ff */
[----:B------:R0:W-:Y:S04]  /*214040*/  STL [R1+0x190], R7 ;  /* 0x0001900701007387 */ /* 0x0001e80000100800 */
[----:B------:R1:W-:Y:S01]  /*214050*/  STL [R1+0xd0], R2 ;  /* 0x0000d00201007387 */ /* 0x0003e20000100800 */
[----:B---3--:R-:W-:-:S02]  /*214060*/  SHF.R.U32.HI R25, RZ, 0x8, R10 ;  /* 0x00000008ff197819 */ /* 0x008fc4000001160a */
[----:B------:R-:W-:Y:S02]  /*214070*/  PRMT R10, R24, 0x3340, R0 ;  /* 0x00003340180a7816 */ /* 0x000fe40000000000 */
[----:B------:R-:W-:-:S03]  /*214080*/  LOP3.LUT R24, R25, 0xffff, RZ, 0xc0, !PT ;  /* 0x0000ffff19187812 */ /* 0x000fc600078ec0ff */
[----:B------:R-:W-:Y:S01]  /*214090*/  STL [R1+0x7518], R10 ;  /* 0x0075180a01007387 */ /* 0x000fe20000100800 */
[----:B----4-:R-:W-:Y:S02]  /*2140a0*/  SHF.R.U32.HI R25, RZ, 0x8, R8 ;  /* 0x00000008ff197819 */ /* 0x010fe40000011608 */
[----:B------:R-:W-:Y:S02]  /*2140b0*/  PRMT R8, R24, 0x3340, R0 ;  /* 0x0000334018087816 */ /* 0x000fe40000000000 */
[----:B------:R-:W-:-:S03]  /*2140c0*/  LOP3.LUT R24, R25, 0xffff, RZ, 0xc0, !PT ;  /* 0x0000ffff19187812 */ /* 0x000fc600078ec0ff */
[----:B------:R-:W-:Y:S01]  /*2140d0*/  STL [R1+0x751c], R8 ;  /* 0x00751c0801007387 */ /* 0x000fe20000100800 */
[----:B------:R-:W-:Y:S02]  /*2140e0*/  PRMT R3, R24, 0x3340, R0 ;  /* 0x0000334018037816 */ /* 0x000fe40000000000 */
[----:B0-----:R-:W-:Y:S02]  /*2140f0*/  LOP3.LUT R7, R18, 0xffff, RZ, 0xc0, !PT ;  /* 0x0000ffff12077812 */ /* 0x001fe400078ec0ff */
[----:B--2---:R-:W-:Y:S02]  /*214100*/  LOP3.LUT R27, R21, 0xffff, RZ, 0xc0, !PT ;  /* 0x0000ffff151b7812 */ /* 0x004fe400078ec0ff */
[----:B------:R-:W-:Y:S02]  /*214110*/  SHF.R.U32.HI R25, RZ, 0x8, R9 ;  /* 0x00000008ff197819 */ /* 0x000fe40000011609 */
[----:B------:R-:W2:Y:S02]  /*214120*/  LDL.LU R9, [R1+0x778c] ;  /* 0x00778c0001097983 */ /* 0x000ea40000300800 */
[----:B------:R-:W-:-:S02]  /*214130*/  LOP3.LUT R24, R25, 0xffff, RZ, 0xc0, !PT ;  /* 0x0000ffff19187812 */ /* 0x000fc400078ec0ff */
[----:B------:R-:W-:Y:S02]  /*214140*/  LOP3.LUT R25, R13, 0xffff, RZ, 0xc0, !PT ;  /* 0x0000ffff0d197812 */ /* 0x000fe400078ec0ff */
[----:B------:R-:W-:Y:S01]  /*214150*/  PRMT R13, R24, 0x3340, R0 ;  /* 0x00003340180d7816 */ /* 0x000fe20000000000 */
[----:B------:R0:W-:Y:S01]  /*214160*/  STL [R1+0x7520], R3 ;  /* 0x0075200301007387 */ /* 0x0001e20000100800 */
[----:B-1----:R-:W-:-:S03]  /*214170*/  PRMT R2, R5, 0x4210, R25 ;  /* 0x0000421005027816 */ /* 0x002fc60000000019 */
[----:B------:R-:W-:Y:S04]  /*214180*/  STL [R1+0x7524], R13 ;  /* 0x0075240d01007387 */ /* 0x000fe80000100800 */
[----:B------:R-:W3:Y:S04]  /*214190*/  LDL.LU R5, [R1+0x7788] ;  /* 0x0077880001057983 */ /* 0x000ee80000300800 */
[----:B------:R1:W-:Y:S01]  /*2141a0*/  STL [R1+0x194], R2 ;  /* 0x0001940201007387 */ /* 0x0003e20000100800 */
[----:B0-----:R-:W-:-:S05]  /*2141b0*/  PRMT R3, R14, 0x5210, R25 ;  /* 0x000052100e037816 */ /* 0x001fca0000000019 */
[----:B------:R0:W-:Y:S01]  /*2141c0*/  STL [R1+0xd4], R3 ;  /* 0x0000d40301007387 */ /* 0x0001e20000100800 */
[----:B-1----:R-:W-:Y:S02]  /*2141d0*/  LOP3.LUT R2, R19, 0xffff, RZ, 0xc0, !PT ;  /* 0x0000ffff13027812 */ /* 0x002fe400078ec0ff */
[----:B------:R-:W-:Y:S02]  /*2141e0*/  LOP3.LUT R8, R22, 0xffff, RZ, 0xc0, !PT ;  /* 0x0000ffff16087812 */ /* 0x000fe400078ec0ff */
[----:B------:R-:W-:Y:S02]  /*2141f0*/  LOP3.LUT R26, R23, 0xffff, RZ, 0xc0, !PT ;  /* 0x0000ffff171a7812 */ /* 0x000fe400078ec0ff */
[----:B------:R-:W-:Y:S02]  /*214200*/  PRMT R24, R2, 0x3340, R0 ;  /* 0x0000334002187816 */ /* 0x000fe40000000000 */
[----:B0-----:R-:W-:-:S04]  /*214210*/  LOP3.LUT R3, R20, 0xffff, RZ, 0xc0, !PT ;  /* 0x0000ffff14037812 */ /* 0x001fc800078ec0ff */
[----:B------:R-:W-:-:S04]  /*214220*/  PRMT R25, R7, 0x3340, R3 ;  /* 0x0000334007197816 */ /* 0x000fc80000000003 */
[----:B------:R-:W-:Y:S02]  /*214230*/  PRMT R10, R25, 0x5410, R24 ;  /* 0x00005410190a7816 */ /* 0x000fe40000000018 */
[----:B------:R-:W-:Y:S02]  /*214240*/  PRMT R24, R8, 0x3340, R0 ;  /* 0x0000334008187816 */ /* 0x000fe40000000000 */
[----:B------:R-:W-:Y:S01]  /*214250*/  PRMT R25, R27, 0x3340, R26 ;  /* 0x000033401b197816 */ /* 0x000fe2000000001a */
[----:B------:R0:W-:Y:S04]  /*214260*/  STL [R1+0x1b24], R10 ;  /* 0x001b240a01007387 */ /* 0x0001e80000100800 */
[----:B------:R-:W4:Y:S01]  /*214270*/  LDL.LU R23, [R1+0x1c18] ;  /* 0x001c180001177983 */ /* 0x000f220000300800 */
[----:B0-----:R-:W-:-:S05]  /*214280*/  PRMT R10, R25, 0x5410, R24 ;  /* 0x00005410190a7816 */ /* 0x001fca0000000018 */
[----:B------:R-:W-:Y:S04]  /*214290*/  STL [R1+0x1b20], R10 ;  /* 0x001b200a01007387 */ /* 0x000fe80000100800 */
[----:B------:R-:W4:Y:S01]  /*2142a0*/  LDL.LU R17, [R1+0x7b4] ;  /* 0x0007b40001117983 */ /* 0x000f220000300800 */
[----:B------:R-:W-:Y:S02]  /*2142b0*/  SHF.R.U32.HI R27, RZ, 0x8, R27 ;  /* 0x00000008ff1b7819 */ /* 0x000fe4000001161b */
[----:B------:R-:W-:Y:S01]  /*2142c0*/  SHF.R.U32.HI R25, RZ, 0x8, R26 ;  /* 0x00000008ff197819 */ /* 0x000fe2000001161a */
[----:B------:R-:W4:Y:S04]  /*2142d0*/  LDL.LU R20, [R1+0x30d0] ;  /* 0x0030d00001147983 */ /* 0x000f280000300800 */
[----:B------:R-:W4:Y:S01]  /*2142e0*/  LDL.LU R21, [R1+0x30e8] ;  /* 0x0030e80001157983 */ /* 0x000f220000300800 */
[----:B------:R-:W-:-:S02]  /*2142f0*/  LOP3.LUT R26, R27, 0xffff, RZ, 0xc0, !PT ;  /* 0x0000ffff1b1a7812 */ /* 0x000fc400078ec0ff */
[----:B------:R-:W-:-:S04]  /*214300*/  LOP3.LUT R25, R25, 0xffff, RZ, 0xc0, !PT ;  /* 0x0000ffff19197812 */ /* 0x000fc800078ec0ff */
[----:B------:R-:W-:Y:S02]  /*214310*/  PRMT R29, R26, 0x3340, R25 ;  /* 0x000033401a1d7816 */ /* 0x000fe40000000019 */
[----:B------:R-:W-:Y:S02]  /*214320*/  SHF.R.U32.HI R26, RZ, 0x8, R2 ;  /* 0x00000008ff1a7819 */ /* 0x000fe40000011602 */
[----:B--2---:R-:W-:-:S04]  /*214330*/  SHF.R.U32.HI R24, RZ, 0x8, R9 ;  /* 0x00000008ff187819 */ /* 0x004fc80000011609 */
[----:B------:R-:W-:-:S04]  /*214340*/  LOP3.LUT R24, R24, 0xffff, RZ, 0xc0, !PT ;  /* 0x0000ffff18187812 */ /* 0x000fc800078ec0ff */
[----:B------:R-:W-:Y:S02]  /*214350*/  PRMT R9, R24, 0x3340, R0 ;  /* 0x0000334018097816 */ /* 0x000fe40000000000 */
[----:B------:R-:W-:Y:S02]  /*214360*/  SHF.R.U32.HI R24, RZ, 0x8, R8 ;  /* 0x00000008ff187819 */ /* 0x000fe40000011608 */
[----:B---3--:R-:W-:Y:S02]  /*214370*/  SHF.R.U32.HI R25, RZ, 0x8, R5 ;  /* 0x00000008ff197819 */ /* 0x008fe40000011605 */
[----:B------:R-:W-:Y:S02]  /*214380*/  LOP3.LUT R24, R24, 0xffff, RZ, 0xc0, !PT ;  /* 0x0000ffff18187812 */ /* 0x000fe400078ec0ff */
[----:B------:R-:W-:Y:S02]  /*214390*/  LOP3.LUT R25, R25, 0xffff, RZ, 0xc0, !PT ;  /* 0x0000ffff19197812 */ /* 0x000fe400078ec0ff */
[----:B------:R-:W-:-:S02]  /*2143a0*/  PRMT R5, R24, 0x3340, R0 ;  /* 0x0000334018057816 */ /* 0x000fc40000000000 */
[----:B------:R-:W-:Y:S02]  /*2143b0*/  SHF.R.U32.HI R24, RZ, 0x8, R3 ;  /* 0x00000008ff187819 */ /* 0x000fe40000011603 */
[----:B------:R-:W-:Y:S02]  /*2143c0*/  PRMT R28, R25, 0x3340, R0 ;  /* 0x00003340191c7816 */ /* 0x000fe40000000000 */
[----:B------:R-:W-:Y:S02]  /*2143d0*/  SHF.R.U32.HI R25, RZ, 0x8, R7 ;  /* 0x00000008ff197819 */ /* 0x000fe40000011607 */
[----:B------:R-:W-:Y:S02]  /*2143e0*/  LOP3.LUT R24, R24, 0xffff, RZ, 0xc0, !PT ;  /* 0x0000ffff18187812 */ /* 0x000fe400078ec0ff */
[----:B------:R-:W-:Y:S01]  /*2143f0*/  LOP3.LUT R25, R25, 0xffff, RZ, 0xc0, !PT ;  /* 0x0000ffff19197812 */ /* 0x000fe200078ec0ff */
[----:B------:R-:W-:Y:S04]  /*214400*/  STL [R1+0x7528], R9 ;  /* 0x0075280901007387 */ /* 0x000fe80000100800 */
[----:B------:R0:W-:Y:S04]  /*214410*/  STL [R1+0x752c], R29 ;  /* 0x00752c1d01007387 */ /* 0x0001e80000100800 */
[----:B------:R-:W2:Y:S01]  /*214420*/  LDL.LU R18, [R1+0x30f8] ;  /* 0x0030f80001127983 */ /* 0x000ea20000300800 */
[----:B------:R-:W-:-:S02]  /*214430*/  PRMT R22, R25, 0x3340, R24 ;  /* 0x0000334019167816 */ /* 0x000fc40000000018 */
[----:B------:R-:W-:Y:S01]  /*214440*/  LOP3.LUT R24, R26, 0xffff, RZ, 0xc0, !PT ;  /* 0x0000ffff1a187812 */ /* 0x000fe200078ec0ff */
[----:B------:R-:W-:Y:S04]  /*214450*/  STL [R1+0x7530], R5 ;  /* 0x0075300501007387 */ /* 0x000fe80000100800 */
[----:B------:R-:W-:Y:S04]  /*214460*/  STL [R1+0x7538], R28 ;  /* 0x0075381c01007387 */ /* 0x000fe80000100800 */
[----:B------:R-:W3:Y:S04]  /*214470*/  LDL.LU R19, [R1+0x310c] ;  /* 0x00310c0001137983 */ /* 0x000ee80000300800 */
[----:B------:R-:W-:Y:S01]  /*214480*/  STL [R1+0x7540], R22 ;  /* 0x0075401601007387 */ /* 0x000fe20000100800 */
[----:B----4-:R-:W-:-:S02]  /*214490*/  LOP3.LUT R25, R23, 0xffff, RZ, 0xc0, !PT ;  /* 0x0000ffff17197812 */ /* 0x010fc400078ec0ff */
[----:B------:R-:W-:-:S05]  /*2144a0*/  PRMT R23, R24, 0x3340, R0 ;  /* 0x0000334018177816 */ /* 0x000fca0000000000 */
[----:B------:R-:W-:Y:S04]  /*2144b0*/  STL [R1+0x7548], R23 ;  /* 0x0075481701007387 */ /* 0x000fe80000100800 */
[----:B0-----:R-:W4:Y:S04]  /*2144c0*/  LDL.LU R29, [R1+0x52e0] ;  /* 0x0052e000011d7983 */ /* 0x001f280000300800 */
[----:B------:R-:W4:Y:S01]  /*2144d0*/  LDL.LU R9, [R1+0x52dc] ;  /* 0x0052dc0001097983 */ /* 0x000f220000300800 */
[----:B------:R-:W-:-:S05]  /*2144e0*/  PRMT R2, R17, 0x4210, R25 ;  /* 0x0000421011027816 */ /* 0x000fca0000000019 */
[----:B------:R0:W-:Y:S04]  /*2144f0*/  STL [R1+0x198], R2 ;  /* 0x0001980201007387 */ /* 0x0001e80000100800 */
[----:B------:R-:W4:Y:S04]  /*214500*/  LDL.LU R14, [R1+0x74c] ;  /* 0x00074c00010e7983 */ /* 0x000f280000300800 */
[----:B------:R-:W4:Y:S01]  /*214510*/  LDL.LU R27, [R1+0x174] ;  /* 0x00017400011b7983 */ /* 0x000f220000300800 */
[----:B------:R-:W-:-:S04]  /*214520*/  SHF.R.U32.HI R24, RZ, 0x8, R20 ;  /* 0x00000008ff187819 */ /* 0x000fc80000011614 */
[----:B------:R-:W-:Y:S02]  /*214530*/  LOP3.LUT R24, R24, 0xffff, RZ, 0xc0, !PT ;  /* 0x0000ffff18187812 */ /* 0x000fe400078ec0ff */
[----:B0-----:R-:W-:Y:S02]  /*214540*/  PRMT R2, R16, 0x5210, R25 ;  /* 0x0000521010027816 */ /* 0x001fe40000000019 */
[----:B------:R-:W-:Y:S02]  /*214550*/  SHF.R.U32.HI R25, RZ, 0x8, R21 ;  /* 0x00000008ff197819 */ /* 0x000fe40000011615 */
[--C-:B------:R-:W-:Y:S02]  /*214560*/  PRMT R21, R24, 0x3340, R0.reuse ;  /* 0x0000334018157816 */ /* 0x100fe40000000000 */
[----:B------:R-:W-:Y:S01]  /*214570*/  LOP3.LUT R25, R25, 0xffff, RZ, 0xc0, !PT ;  /* 0x0000ffff19197812 */ /* 0x000fe200078ec0ff */
[----:B------:R0:W-:Y:S04]  /*214580*/  STL [R1+0xd8], R2 ;  /* 0x0000d80201007387 */ /* 0x0001e80000100800 */
[----:B------:R-:W4:Y:S04]  /*214590*/  LDL.LU R16, [R1+0x312c] ;  /* 0x00312c0001107983 */ /* 0x000f280000300800 */
[----:B------:R-:W4:Y:S01]  /*2145a0*/  LDL.LU R17, [R1+0x314c] ;  /* 0x00314c0001117983 */ /* 0x000f220000300800 */
[----:B------:R-:W-:-:S03]  /*2145b0*/  PRMT R20, R25, 0x3340, R0 ;  /* 0x0000334019147816 */ /* 0x000fc60000000000 */
[----:B------:R-:W-:Y:S04]  /*2145c0*/  STL [R1+0x7550], R21 ;  /* 0x0075501501007387 */ /* 0x000fe80000100800 */
[----:B------:R-:W-:Y:S04]  /*2145d0*/  STL [R1+0x7554], R20 ;  /* 0x0075541401007387 */ /* 0x000fe80000100800 */
[----:B------:R-:W4:Y:S04]  /*2145e0*/  LDL.LU R13, [R1+0x1c78] ;  /* 0x001c7800010d7983 */ /* 0x000f280000300800 */
[----:B------:R-:W4:Y:S04]  /*2145f0*/  LDL.LU R3, [R1+0x6f8] ;  /* 0x0006f80001037983 */ /* 0x000f280000300800 */
[----:B------:R-:W4:Y:S04]  /*214600*/  LDL.LU R8, [R1+0x178] ;  /* 0x0001780001087983 */ /* 0x000f280000300800 */
[----:B------:R-:W4:Y:S04]  /*214610*/  LDL.LU R10, [R1+0x5314] ;  /* 0x00531400010a7983 */ /* 0x000f280000300800 */
[----:B------:R-:W4:Y:S04]  /*214620*/  LDL.LU R7, [R1+0x5398] ;  /* 0x0053980001077983 */ /* 0x000f280000300800 */
[----:B------:R-:W4:Y:S04]  /*214630*/  LDL.LU R15, [R1+0x5448] ;  /* 0x00544800010f7983 */ /* 0x000f280000300800 */
[----:B------:R-:W4:Y:S04]  /*214640*/  LDL.LU R11, [R1+0x5320] ;  /* 0x00532000010b7983 */ /* 0x000f280000300800 */
[----:B0-----:R-:W4:Y:S01]  /*214650*/  LDL.LU R2, [R1+0x53a4] ;  /* 0x0053a40001027983 */ /* 0x001f220000300800 */
[----:B--2---:R-:W-:-:S04]  /*214660*/  SHF.R.U32.HI R24, RZ, 0x8, R18 ;  /* 0x00000008ff187819 */ /* 0x004fc80000011612 */
[----:B------:R-:W-:Y:S02]  /*214670*/  LOP3.LUT R24, R24, 0xffff, RZ, 0xc0, !PT ;  /* 0x0000ffff18187812 */ /* 0x000fe400078ec0ff */
[----:B---3--:R-:W-:Y:S02]  /*214680*/  SHF.R.U32.HI R25, RZ, 0x8, R19 ;  /* 0x00000008ff197819 */ /* 0x008fe40000011613 */
[----:B------:R-:W-:Y:S02]  /*214690*/  PRMT R19, R24, 0x3340, R0 ;  /* 0x0000334018137816 */ /* 0x000fe40000000000 */
[----:B------:R-:W-:-:S04]  /*2146a0*/  LOP3.LUT R25, R25, 0xffff, RZ, 0xc0, !PT ;  /* 0x0000ffff19197812 */ /* 0x000fc800078ec0ff */
[----:B------:R-:W-:Y:S01]  /*2146b0*/  PRMT R18, R25, 0x3340, R0 ;  /* 0x0000334019127816 */ /* 0x000fe20000000000 */
[----:B------:R-:W-:Y:S04]  /*2146c0*/  STL [R1+0x7558], R19 ;  /* 0x0075581301007387 */ /* 0x000fe80000100800 */
[----:B------:R-:W-:Y:S01]  /*2146d0*/  STL [R1+0x755c], R18 ;  /* 0x00755c1201007387 */ /* 0x000fe20000100800 */
[----:B----4-:R-:W-:Y:S02]  /*2146e0*/  LOP3.LUT R24, R29, 0xffff, RZ, 0xc0, !PT ;  /* 0x0000ffff1d187812 */ /* 0x010fe400078ec0ff */
[----:B------:R-:W-:Y:S02]  /*2146f0*/  LOP3.LUT R25, R9, 0xffff, RZ, 0xc0, !PT ;  /* 0x0000ffff09197812 */ /* 0x000fe400078ec0ff */
[----:B------:R-:W-:-:S02]  /*214700*/  PRMT R9, R14, 0x4210, R24 ;  /* 0x000042100e097816 */ /* 0x000fc40000000018 */
[----:B------:R-:W2:Y:S04]  /*214710*/  LDL.LU R14, [R1+0x3150] ;  /* 0x00315000010e7983 */ /* 0x000ea80000300800 */
[----:B------:R0:W-:Y:S02]  /*214720*/  STL [R1+0x180], R9 ;  /* 0x0001800901007387 */ /* 0x0001e40000100800 */
[----:B0-----:R-:W-:Y:S02]  /*214730*/  PRMT R9, R4, 0x4210, R25 ;  /* 0x0000421004097816 */ /* 0x001fe40000000019 */
[----:B------:R-:W3:Y:S01]  /*214740*/  LDL.LU R4, [R1+0x7784] ;  /* 0x0077840001047983 */ /* 0x000ee20000300800 */
[----:B------:R-:W-:-:S05]  /*214750*/  PRMT R5, R27, 0x5210, R24 ;  /* 0x000052101b057816 */ /* 0x000fca0000000018 */
[----:B------:R0:W-:Y:S02]  /*214760*/  STL [R1+0xc0], R5 ;  /* 0x0000c00501007387 */ /* 0x0001e40000100800 */
[----:B0-----:R-:W-:Y:S02]  /*214770*/  PRMT R5, R12, 0x5210, R25 ;  /* 0x000052100c057816 */ /* 0x001fe40000000019 */
[----:B------:R-:W4:Y:S01]  /*214780*/  LDL.LU R12, [R1+0x7780] ;  /* 0x00778000010c7983 */ /* 0x000f220000300800 */
[----:B------:R-:W-:Y:S02]  /*214790*/  SHF.R.U32.HI R24, RZ, 0x8, R16 ;  /* 0x00000008ff187819 */ /* 0x000fe40000011610 */
[----:B------:R-:W-:Y:S02]  /*2147a0*/  SHF.R.U32.HI R25, RZ, 0x8, R17 ;  /* 0x00000008ff197819 */ /* 0x000fe40000011611 */
[----:B------:R-:W-:Y:S02]  /*2147b0*/  LOP3.LUT R24, R24, 0xffff, RZ, 0xc0, !PT ;  /* 0x0000ffff18187812 */ /* 0x000fe400078ec0ff */
[----:B------:R-:W-:-:S02]  /*2147c0*/  LOP3.LUT R25, R25, 0xffff, RZ, 0xc0, !PT ;  /* 0x0000ffff19197812 */ /* 0x000fc400078ec0ff */
[--C-:B------:R-:W-:Y:S02]  /*2147d0*/  PRMT R17, R24, 0x3340, R0.reuse ;  /* 0x0000334018117816 */ /* 0x100fe40000000000 */
[----:B------:R-:W-:Y:S01]  /*2147e0*/  PRMT R16, R25, 0x3340, R0 ;  /* 0x0000334019107816 */ /* 0x000fe20000000000 */
[----:B------:R0:W-:Y:S04]  /*2147f0*/  STL [R1+0x184], R9 ;  /* 0x0001840901007387 */ /* 0x0001e80000100800 */
[----:B------:R4:W-:Y:S04]  /*214800*/  STL [R1+0xc4], R5 ;  /* 0x0000c40501007387 */ /* 0x0009e80000100800 */
[----:B------:R-:W-:Y:S04]  /*214810*/  STL [R1+0x7560], R17 ;  /* 0x0075601101007387 */ /* 0x000fe80000100800 */
[----:B------:R-:W-:Y:S01]  /*214820*/  STL [R1+0x7564], R16 ;  /* 0x0075641001007387 */ /* 0x000fe20000100800 */
[----:B------:R-:W-:-:S02]  /*214830*/  LOP3.LUT R25, R13, 0xffff, RZ, 0xc0, !PT ;  /* 0x0000ffff0d197812 */ /* 0x000fc400078ec0ff */
[----:B---3--:R-:W-:Y:S02]  /*214840*/  LOP3.LUT R24, R4, 0xffff, RZ, 0xc0, !PT ;  /* 0x0000ffff04187812 */ /* 0x008fe400078ec0ff */
[----:B------:R-:W3:Y:S02]  /*214850*/  LDL.LU R4, [R1+0x777c] ;  /* 0x00777c0001047983 */ /* 0x000ee40000300800 */
[----:B0-----:R-:W-:-:S05]  /*214860*/  PRMT R9, R3, 0x4210, R24 ;  /* 0x0000421003097816 */ /* 0x001fca0000000018 */
[----:B------:R-:W-:Y:S01]  /*214870*/  STL [R1+0x188], R9 ;  /* 0x0001880901007387 */ /* 0x000fe20000100800 */
[----:B----4-:R-:W-:-:S03]  /*214880*/  PRMT R5, R12, 0x4210, R25 ;  /* 0x000042100c057816 */ /* 0x010fc60000000019 */
[----:B------:R-:W4:Y:S01]  /*214890*/  LDL.LU R12, [R1+0x7778] ;  /* 0x00777800010c7983 */ /* 0x000f220000300800 */
[----:B------:R-:W-:Y:S02]  /*2148a0*/  PRMT R3, R8, 0x5210, R24 ;  /* 0x0000521008037816 */ /* 0x000fe40000000018 */
[----:B------:R-:W-:-:S03]  /*2148b0*/  LOP3.LUT R7, R7, 0xffff, RZ, 0xc0, !PT ;  /* 0x0000ffff07077812 */ /* 0x000fc600078ec0ff */
[----:B------:R0:W-:Y:S01]  /*2148c0*/  STL [R1+0xc8], R3 ;  /* 0x0000c80301007387 */ /* 0x0001e20000100800 */
[----:B------:R-:W-:Y:S02]  /*2148d0*/  LOP3.LUT R27, R15, 0xffff, RZ, 0xc0, !PT ;  /* 0x0000ffff0f1b7812 */ /* 0x000fe400078ec0ff */
[----:B0-----:R-:W-:Y:S02]  /*2148e0*/  PRMT R3, R6, 0x5210, R25 ;  /* 0x0000521006037816 */ /* 0x001fe40000000019 */
[----:B------:R-:W4:Y:S04]  /*2148f0*/  LDL.LU R6, [R1+0x7774] ;  /* 0x0077740001067983 */ /* 0x000f280000300800 */
[----:B------:R0:W-:Y:S01]  /*214900*/  STL [R1+0x170], R5 ;  /* 0x0001700501007387 */ /* 0x0001e20000100800 */
[----:B------:R-:W-:-:S02]  /*214910*/  LOP3.LUT R9, R11, 0xffff, RZ, 0xc0, !PT ;  /* 0x0000ffff0b097812 */ /* 0x000fc400078ec0ff */
[----:B------:R-:W-:Y:S02]  /*214920*/  LOP3.LUT R26, R2, 0xffff, RZ, 0xc0, !PT ;  /* 0x0000ffff021a7812 */ /* 0x000fe400078ec0ff */
[----:B0-----:R-:W-:-:S04]  /*214930*/  LOP3.LUT R5, R10, 0xffff, RZ, 0xc0, !PT ;  /* 0x0000ffff0a057812 */ /* 0x001fc800078ec0ff */
[----:B------:R-:W-:Y:S01]  /*214940*/  PRMT R24, R5, 0x3340, R0 ;  /* 0x0000334005187816 */ /* 0x000fe20000000000 */
[----:B------:R-:W-:Y:S04]  /*214950*/  STL [R1+0xb0], R3 ;  /* 0x0000b00301007387 */ /* 0x000fe80000100800 */
[----:B------:R-:W4:Y:S01]  /*214960*/  LDL.LU R11, [R1+0x315c] ;  /* 0x00315c00010b7983 */ /* 0x000f220000300800 */
[----:B---3--:R-:W-:-:S04]  /*214970*/  LOP3.LUT R4, R4, 0xffff, RZ, 0xc0, !PT ;  /* 0x0000ffff04047812 */ /* 0x008fc800078ec0ff */
[----:B------:R-:W-:-:S04]  /*214980*/  PRMT R25, R4, 0x3340, R7 ;  /* 0x0000334004197816 */ /* 0x000fc80000000007 */
[----:B------:R-:W-:Y:S02]  /*214990*/  PRMT R2, R25, 0x5410, R24 ;  /* 0x0000541019027816 */ /* 0x000fe40000000018 */
[----:B------:R-:W-:Y:S02]  /*2149a0*/  PRMT R24, R9, 0x3340, R0 ;  /* 0x0000334009187816 */ /* 0x000fe40000000000 */
[----:B------:R-:W-:Y:S01]  /*2149b0*/  PRMT R25, R27, 0x3340, R26 ;  /* 0x000033401b197816 */ /* 0x000fe2000000001a */
[----:B------:R0:W-:Y:S03]  /*2149c0*/  STL [R1+0x1b2c], R2 ;  /* 0x001b2c0201007387 */ /* 0x0001e60000100800 */
[----:B0-----:R-:W-:Y:S02]  /*2149d0*/  PRMT R2, R25, 0x5410, R24 ;  /* 0x0000541019027816 */ /* 0x001fe40000000018 */
[----:B--2---:R-:W-:-:S02]  /*2149e0*/  SHF.R.U32.HI R24, RZ, 0x8, R14 ;  /* 0x00000008ff187819 */ /* 0x004fc4000001160e */
[----:B----4-:R-:W-:Y:S02]  /*2149f0*/  SHF.R.U32.HI R25, RZ, 0x8, R12 ;  /* 0x00000008ff197819 */ /* 0x010fe4000001160c */
[----:B------:R-:W-:Y:S02]  /*214a00*/  LOP3.LUT R24, R24, 0xffff, RZ, 0xc0, !PT ;  /* 0x0000ffff18187812 */ /* 0x000fe400078ec0ff */
[----:B------:R-:W-:Y:S02]  /*214a10*/  LOP3.LUT R25, R25, 0xffff, RZ, 0xc0, !PT ;  /* 0x0000ffff19197812 */ /* 0x000fe400078ec0ff */
[--C-:B------:R-:W-:Y:S02]  /*214a20*/  PRMT R14, R24, 0x3340, R0.reuse ;  /* 0x00003340180e7816 */ /* 0x100fe40000000000 */
[----:B------:R-:W-:Y:S01]  /*214a30*/  PRMT R12, R25, 0x3340, R0 ;  /* 0x00003340190c7816 */ /* 0x000fe20000000000 */
[----:B------:R0:W-:Y:S04]  /*214a40*/  STL [R1+0x1b28], R2 ;  /* 0x001b280201007387 */ /* 0x0001e80000100800 */
[----:B------:R-:W-:Y:S04]  /*214a50*/  STL [R1+0x7568], R14 ;  /* 0x0075680e01007387 */ /* 0x000fe80000100800 */
[----:B------:R-:W-:Y:S04]  /*214a60*/  STL [R1+0x756c], R12 ;  /* 0x00756c0c01007387 */ /* 0x000fe80000100800 */
[----:B------:R-:W2:Y:S04]  /*214a70*/  LDL.LU R3, [R1+0x1c90] ;  /* 0x001c900001037983 */ /* 0x000ea80000300800 */
[----:B------:R-:W3:Y:S04]  /*214a80*/  LDL.LU R8, [R1+0x6f0] ;  /* 0x0006f00001087983 */ /* 0x000ee80000300800 */
[----:B------:R-:W4:Y:S04]  /*214a90*/  LDL.LU R10, [R1+0x228] ;  /* 0x00022800010a7983 */ /* 0x000f280000300800 */
[----:B------:R-:W4:Y:S04]  /*214aa0*/  LDL.LU R15, [R1+0x3160] ;  /* 0x00316000010f7983 */ /* 0x000f280000300800 */
[----:B0-----:R-:W4:Y:S01]  /*214ab0*/  LDL.LU R2, [R1+0x448] ;  /* 0x0004480001027983 */ /* 0x001f220000300800 */
[----:B------:R-:W-:-:S02]  /*214ac0*/  SHF.R.U32.HI R24, RZ, 0x8, R6 ;  /* 0x00000008ff187819 */ /* 0x000fc40000011606 */
[----:B------:R-:W-:Y:S02]  /*214ad0*/  SHF.R.U32.HI R25, RZ, 0x8, R27 ;  /* 0x00000008ff197819 */ /* 0x000fe4000001161b */
[----:B------:R-:W-:Y:S02]  /*214ae0*/  SHF.R.U32.HI R26, RZ, 0x8, R26 ;  /* 0x00000008ff1a7819 */ /* 0x000fe4000001161a */
[----:B------:R-:W-:Y:S02]  /*214af0*/  LOP3.LUT R27, R24, 0xffff, RZ, 0xc0, !PT ;  /* 0x0000ffff181b7812 */ /* 0x000fe400078ec0ff */
[----:B------:R-:W-:Y:S02]  /*214b00*/  LOP3.LUT R25, R25, 0xffff, RZ, 0xc0, !PT ;  /* 0x0000ffff19197812 */ /* 0x000fe400078ec0ff */
[----:B------:R-:W-:Y:S02]  /*214b10*/  LOP3.LUT R24, R26, 0xffff, RZ, 0xc0, !PT ;  /* 0x0000ffff1a187812 */ /* 0x000fe400078ec0ff */
[----:B------:R-:W-:-:S02]  /*214b20*/  SHF.R.U32.HI R26, RZ, 0x8, R9 ;  /* 0x00000008ff1a7819 */ /* 0x000fc40000011609 */
[----:B------:R-:W-:Y:S02]  /*214b30*/  PRMT R6, R25, 0x3340, R24 ;  /* 0x0000334019067816 */ /* 0x000fe40000000018 */
[----:B------:R-:W-:Y:S02]  /*214b40*/  SHF.R.U32.HI R25, RZ, 0x8, R11 ;  /* 0x00000008ff197819 */ /* 0x000fe4000001160b */
[----:B------:R-:W-:Y:S02]  /*214b50*/  SHF.R.U32.HI R4, RZ, 0x8, R4 ;  /* 0x00000008ff047819 */ /* 0x000fe40000011604 */
[----:B------:R-:W-:Y:S02]  /*214b60*/  SHF.R.U32.HI R24, RZ, 0x8, R7 ;  /* 0x00000008ff187819 */ /* 0x000fe40000011607 */
[----:B------:R-:W-:Y:S02]  /*214b70*/  LOP3.LUT R26, R26, 0xffff, RZ, 0xc0, !PT ;  /* 0x0000ffff1a1a7812 */ /* 0x000fe400078ec0ff */
[----:B------:R-:W-:-:S02]  /*214b80*/  LOP3.LUT R25, R25, 0xffff, RZ, 0xc0, !PT ;  /* 0x0000ffff19197812 */ /* 0x000fc400078ec0ff */
[--C-:B------:R-:W-:Y:S02]  /*214b90*/  PRMT R27, R27, 0x3340, R0.reuse ;  /* 0x000033401b1b7816 */ /* 0x100fe40000000000 */
[----:B------:R-:W-:Y:S02]  /*214ba0*/  LOP3.LUT R4, R4, 0xffff, RZ, 0xc0, !PT ;  /* 0x0000ffff04047812 */ /* 0x000fe400078ec0ff */
[----:B------:R-:W-:Y:S02]  /*214bb0*/  LOP3.LUT R24, R24, 0xffff, RZ, 0xc0, !PT ;  /* 0x0000ffff18187812 */ /* 0x000fe400078ec0ff */
[--C-:B------:R-:W-:Y:S02]  /*214bc0*/  PRMT R26, R26, 0x3340, R0.reuse ;  /* 0x000033401a1a7816 */ /* 0x100fe40000000000 */
[----:B------:R-:W-:Y:S02]  /*214bd0*/  SHF.R.U32.HI R5, RZ, 0x8, R5 ;  /* 0x00000008ff057819 */ /* 0x000fe40000011605 */
[----:B------:R-:W-:Y:S01]  /*214be0*/  PRMT R25, R25, 0x3340, R0 ;  /* 0x0000334019197816 */ /* 0x000fe20000000000 */
[----:B------:R0:W-:Y:S01]  /*214bf0*/  STL [R1+0x7570], R27 ;  /* 0x0075701b01007387 */ /* 0x0001e20000100800 */
[----:B------:R-:W-:-:S03]  /*214c00*/  PRMT R4, R4, 0x3340, R24 ;  /* 0x0000334004047816 */ /* 0x000fc60000000018 */
[----:B------:R-:W-:Y:S01]  /*214c10*/  STL [R1+0x7574], R6 ;  /* 0x0075740601007387 */ /* 0x000fe20000100800 */
[----:B------:R-:W-:-:S03]  /*214c20*/  LOP3.LUT R24, R5, 0xffff, RZ, 0xc0, !PT ;  /* 0x0000ffff05187812 */ /* 0x000fc600078ec0ff */
[----:B------:R-:W-:Y:S04]  /*214c30*/  STL [R1+0x7578], R26 ;  /* 0x0075781a01007387 */ /* 0x000fe80000100800 */
[----:B------:R-:W-:Y:S04]  /*214c40*/  STL [R1+0x757c], R25 ;  /* 0x00757c1901007387 */ /* 0x000fe80000100800 */
[----:B------:R-:W4:Y:S04]  /*214c50*/  LDL.LU R11, [R1+0x1c40] ;  /* 0x001c4000010b7983 */ /* 0x000f280000300800 */
[----:B------:R-:W4:Y:S01]  /*214c60*/  LDL.LU R7, [R1+0x3164] ;  /* 0x0031640001077983 */ /* 0x000f220000300800 */
[----:B------:R-:W-:-:S03]  /*214c70*/  PRMT R24, R24, 0x3340, R0 ;  /* 0x0000334018187816 */ /* 0x000fc60000000000 */
[----:B------:R3:W-:Y:S04]  /*214c80*/  STL [R1+0x7580], R4 ;  /* 0x0075800401007387 */ /* 0x0007e80000100800 */
[----:B------:R-:W-:Y:S04]  /*214c90*/  STL [R1+0x7584], R24 ;  /* 0x0075841801007387 */ /* 0x000fe80000100800 */
[----:B0-----:R-:W4:Y:S01]  /*214ca0*/  LDL.LU R27, [R1+0x6c8] ;  /* 0x0006c800011b7983 */ /* 0x001f220000300800 */
[----:B--2---:R-:W-:-:S04]  /*214cb0*/  LOP3.LUT R3, R3, 0xffff, RZ, 0xc0, !PT ;  /* 0x0000ffff03037812 */ /* 0x004fc800078ec0ff */
[--C-:B---3--:R-:W-:Y:S02]  /*214cc0*/  PRMT R4, R8, 0x4210, R3.reuse ;  /* 0x0000421008047816 */ /* 0x108fe40000000003 */
[----:B----4-:R-:W-:-:S03]  /*214cd0*/  PRMT R3, R10, 0x5210, R3 ;  /* 0x000052100a037816 */ /* 0x010fc60000000003 */
[----:B------:R-:W-:Y:S04]  /*214ce0*/  STL [R1+0x174], R4 ;  /* 0x0001740401007387 */ /* 0x000fe80000100800 */
[----:B------:R-:W2:Y:S04]  /*214cf0*/  LDL.LU R12, [R1+0x234] ;  /* 0x00023400010c7983 */ /* 0x000ea80000300800 */
[----:B------:R0:W-:Y:S04]  /*214d00*/  STL [R1+0xb4], R3 ;  /* 0x0000b40301007387 */ /* 0x0001e80000100800 */
        /* <DEDUP_REMOVED lines=9> */
[----:B0-----:R-:W-:-:S02]  /*214da0*/  SHF.R.U32.HI R3, RZ, 0x8, R15 ;  /* 0x00000008ff037819 */ /* 0x001fc4000001160f */
[----:B------:R-:W-:Y:S01]  /*214db0*/  SHF.R.U32.HI R2, RZ, 0x8, R2 ;  /* 0x00000008ff027819 */ /* 0x000fe20000011602 */
[----:B------:R-:W4:Y:S01]  /*214dc0*/  LDL.LU R22, [R1+0x274] ;  /* 0x0002740001167983 */ /* 0x000f220000300800 */
[----:B------:R-:W-:-:S04]  /*214dd0*/  LOP3.LUT R3, R3, 0xffff, RZ, 0xc0, !PT ;  /* 0x0000ffff03037812 */ /* 0x000fc800078ec0ff */
[----:B------:R-:W-:Y:S02]  /*214de0*/  PRMT R3, R3, 0x3340, R0 ;  /* 0x0000334003037816 */ /* 0x000fe40000000000 */
[----:B------:R-:W-:-:S03]  /*214df0*/  LOP3.LUT R2, R2, 0xffff, RZ, 0xc0, !PT ;  /* 0x0000ffff02027812 */ /* 0x000fc600078ec0ff */
[----:B------:R0:W-:Y:S04]  /*214e00*/  STL [R1+0x254], R3 ;  /* 0x0002540301007387 */ /* 0x0001e80000100800 */
[----:B------:R-:W4:Y:S01]  /*214e10*/  LDL.LU R28, [R1+0x3168] ;  /* 0x00316800011c7983 */ /* 0x000f220000300800 */
[----:B------:R-:W-:-:S05]  /*214e20*/  PRMT R2, R2, 0x3340, R0 ;  /* 0x0000334002027816 */ /* 0x000fca0000000000 */
[----:B------:R1:W-:Y:S04]  /*214e30*/  STL [R1+0x250], R2 ;  /* 0x0002500201007387 */ /* 0x0003e80000100800 */
[----:B------:R-:W4:Y:S04]  /*214e40*/  LDL.LU R29, [R1+0x3e0] ;  /* 0x0003e000011d7983 */ /* 0x000f280000300800 */
[----:B------:R-:W4:Y:S04]  /*214e50*/  LDL.LU R9, [R1+0x6a0] ;  /* 0x0006a00001097983 */ /* 0x000f280000300800 */
[----:B------:R-:W4:Y:S04]  /*214e60*/  LDL.LU R13, [R1+0x3dc] ;  /* 0x0003dc00010d7983 */ /* 0x000f280000300800 */
[----:B0-----:R-:W4:Y:S04]  /*214e70*/  LDL.LU R3, [R1+0x69c] ;  /* 0x00069c0001037983 */ /* 0x001f280000300800 */
[----:B------:R-:W4:Y:S04]  /*214e80*/  LDL.LU R8, [R1+0x3d8] ;  /* 0x0003d80001087983 */ /* 0x000f280000300800 */
[----:B------:R-:W4:Y:S01]  /*214e90*/  LDL.LU R10, [R1+0x68c] ;  /* 0x00068c00010a7983 */ /* 0x000f220000300800 */
[----:B------:R-:W-:-:S02]  /*214ea0*/  LOP3.LUT R6, R11, 0xffff, RZ, 0xc0, !PT ;  /* 0x0000ffff0b067812 */ /* 0x000fc400078ec0ff */
[----:B------:R-:W-:Y:S01]  /*214eb0*/  SHF.R.U32.HI R4, RZ, 0x8, R7 ;  /* 0x00000008ff047819 */ /* 0x000fe20000011607 */
[----:B------:R-:W4:Y:S04]  /*214ec0*/  LDL.LU R15, [R1+0x3d4] ;  /* 0x0003d400010f7983 */ /* 0x000f280000300800 */
[----:B-1----:R-:W4:Y:S01]  /*214ed0*/  LDL.LU R2, [R1+0x694] ;  /* 0x0006940001027983 */ /* 0x002f220000300800 */
[----:B------:R-:W-:-:S03]  /*214ee0*/  PRMT R24, R27, 0x4210, R6 ;  /* 0x000042101b187816 */ /* 0x000fc60000000006 */
[----:B------:R-:W4:Y:S04]  /*214ef0*/  LDL.LU R11, [R1+0x3d0] ;  /* 0x0003d000010b7983 */ /* 0x000f280000300800 */
[----:B------:R-:W4:Y:S04]  /*214f00*/  LDL.LU R7, [R1+0x67c] ;  /* 0x00067c0001077983 */ /* 0x000f280000300800 */
[----:B------:R-:W-:Y:S01]  /*214f10*/  STL [R1+0x178], R24 ;  /* 0x0001781801007387 */ /* 0x000fe20000100800 */
[----:B--2---:R-:W-:Y:S02]  /*214f20*/  PRMT R12, R12, 0x5210, R6 ;  /* 0x000052100c0c7816 */ /* 0x004fe40000000006 */
[----:B------:R-:W-:-:S02]  /*214f30*/  LOP3.LUT R6, R4, 0xffff, RZ, 0xc0, !PT ;  /* 0x0000ffff04067812 */ /* 0x000fc400078ec0ff */
[----:B---3--:R-:W-:Y:S01]  /*214f40*/  SHF.R.U32.HI R4, RZ, 0x8, R14 ;  /* 0x00000008ff047819 */ /* 0x008fe2000001160e */
[----:B------:R0:W-:Y:S02]  /*214f50*/  STL [R1+0xb8], R12 ;  /* 0x0000b80c01007387 */ /* 0x0001e40000100800 */
[--C-:B0-----:R-:W-:Y:S02]  /*214f60*/  PRMT R12, R6, 0x3340, R0.reuse ;  /* 0x00003340060c7816 */ /* 0x101fe40000000000 */
[----:B------:R-:W-:Y:S02]  /*214f70*/  LOP3.LUT R6, R4, 0xffff, RZ, 0xc0, !PT ;  /* 0x0000ffff04067812 */ /* 0x000fe400078ec0ff */
[----:B----4-:R-:W-:Y:S02]  /*214f80*/  LOP3.LUT R4, R16, 0xffff, RZ, 0xc0, !PT ;  /* 0x0000ffff10047812 */ /* 0x010fe400078ec0ff */
[----:B------:R-:W-:Y:S01]  /*214f90*/  PRMT R6, R6, 0x3340, R0 ;  /* 0x0000334006067816 */ /* 0x000fe20000000000 */
[----:B------:R0:W-:Y:S01]  /*214fa0*/  STL [R1+0x234], R12 ;  /* 0x0002340c01007387 */ /* 0x0001e20000100800 */
[----:B------:R-:W-:-:S03]  /*214fb0*/  PRMT R14, R17, 0x4210, R4 ;  /* 0x00004210110e7816 */ /* 0x000fc60000000004 */
[----:B------:R1:W-:Y:S04]  /*214fc0*/  STL [R1+0x280], R6 ;  /* 0x0002800601007387 */ /* 0x0003e80000100800 */
[----:B------:R2:W-:Y:S01]  /*214fd0*/  STL [R1+0x160], R14 ;  /* 0x0001600e01007387 */ /* 0x0005e20000100800 */
[----:B------:R-:W-:Y:S02]  /*214fe0*/  LOP3.LUT R5, R5, 0xffff, RZ, 0xc0, !PT ;  /* 0x0000ffff05057812 */ /* 0x000fe400078ec0ff */
[----:B0-----:R-:W-:Y:S02]  /*214ff0*/  PRMT R12, R18, 0x5210, R4 ;  /* 0x00005210120c7816 */ /* 0x001fe40000000004 */
[----:B------:R-:W-:Y:S02]  /*215000*/  LOP3.LUT R4, R20, 0xffff, RZ, 0xc0, !PT ;  /* 0x0000ffff14047812 */ /* 0x000fe400078ec0ff */
[----:B-1----:R-:W-:Y:S01]  /*215010*/  LOP3.LUT R6, R19, 0xffff, RZ, 0xc0, !PT ;  /* 0x0000ffff13067812 */ /* 0x002fe200078ec0ff */
[----:B------:R0:W-:Y:S03]  /*215020*/  STL [R1+0xa0], R12 ;  /* 0x0000a00c01007387 */ /* 0x0001e60000100800 */
[----:B--2---:R-:W-:-:S02]  /*215030*/  PRMT R14, R23, 0x5210, R6 ;  /* 0x00005210170e7816 */ /* 0x004fc40000000006 */
[----:B0-----:R-:W-:Y:S02]  /*215040*/  PRMT R12, R21, 0x4210, R6 ;  /* 0x00004210150c7816 */ /* 0x001fe40000000006 */
[--C-:B------:R-:W-:Y:S02]  /*215050*/  PRMT R6, R4, 0x3340, R5.reuse ;  /* 0x0000334004067816 */ /* 0x100fe40000000005 */
[----:B------:R-:W-:Y:S01]  /*215060*/  SHF.R.U32.HI R4, RZ, 0x8, R4 ;  /* 0x00000008ff047819 */ /* 0x000fe20000011604 */
[----:B------:R0:W-:Y:S01]  /*215070*/  STL [R1+0x164], R12 ;  /* 0x0001640c01007387 */ /* 0x0001e20000100800 */
[----:B------:R-:W-:Y:S02]  /*215080*/  SHF.R.U32.HI R5, RZ, 0x8, R5 ;  /* 0x00000008ff057819 */ /* 0x000fe40000011605 */
[----:B------:R-:W-:Y:S01]  /*215090*/  LOP3.LUT R4, R4, 0xffff, RZ, 0xc0, !PT ;  /* 0x0000ffff04047812 */ /* 0x000fe200078ec0ff */
[----:B------:R-:W-:Y:S01]  /*2150a0*/  STL [R1+0xa4], R14 ;  /* 0x0000a40e01007387 */ /* 0x000fe20000100800 */
[----:B0-----:R-:W-:-:S02]  /*2150b0*/  PRMT R12, R6, 0x5410, R22 ;  /* 0x00005410060c7816 */ /* 0x001fc40000000016 */
[----:B------:R-:W-:Y:S02]  /*2150c0*/  SHF.R.U32.HI R6, RZ, 0x8, R28 ;  /* 0x00000008ff067819 */ /* 0x000fe4000001161c */
[----:B------:R-:W-:Y:S02]  /*2150d0*/  LOP3.LUT R5, R5, 0xffff, RZ, 0xc0, !PT ;  /* 0x0000ffff05057812 */ /* 0x000fe400078ec0ff */
[----:B------:R-:W-:Y:S01]  /*2150e0*/  LOP3.LUT R6, R6, 0xffff, RZ, 0xc0, !PT ;  /* 0x0000ffff06067812 */ /* 0x000fe200078ec0ff */
[----:B------:R-:W-:Y:S04]  /*2150f0*/  STL [R1+0x1b18], R12 ;  /* 0x001b180c01007387 */ /* 0x000fe80000100800 */
[----:B------:R0:W-:Y:S01]  /*215100*/  STL [R1+0x741c], R0 ;  /* 0x00741c0001007387 */ /* 0x0001e20000100800 */
[----:B------:R-:W-:-:S02]  /*215110*/  PRMT R6, R6, 0x3340, R0 ;  /* 0x0000334006067816 */ /* 0x000fc40000000000 */
[----:B0-----:R-:W-:-:S03]  /*215120*/  PRMT R0, R4, 0x3340, R5 ;  /* 0x0000334004007816 */ /* 0x001fc60000000005 */
[----:B------:R-:W-:Y:S01]  /*215130*/  STL [R1+0x274], R6 ;  /* 0x0002740601007387 */ /* 0x000fe20000100800 */
[----:B------:R-:W-:Y:S02]  /*215140*/  PRMT R5, R9, 0x5410, R29 ;  /* 0x0000541009057816 */ /* 0x000fe4000000001d */
[----:B------:R-:W-:Y:S01]  /*215150*/  PRMT R4, R3, 0x5410, R13 ;  /* 0x0000541003047816 */ /* 0x000fe2000000000d */
[----:B------:R0:W-:Y:S04]  /*215160*/  STL [R1+0x448], R0 ;  /* 0x0004480001007387 */ /* 0x0001e80000100800 */
[----:B------:R-:W-:Y:S04]  /*215170*/  STL [R1+0x814], R5 ;  /* 0x0008140501007387 */ /* 0x000fe80000100800 */
[----:B------:R-:W-:Y:S01]  /*215180*/  STL [R1+0x804], R4 ;  /* 0x0008040401007387 */ /* 0x000fe20000100800 */
[----:B0-----:R-:W-:-:S05]  /*215190*/  PRMT R0, R10, 0x5410, R8 ;  /* 0x000054100a007816 */ /* 0x001fca0000000008 */
[----:B------:R0:W-:Y:S04]  /*2151a0*/  STL [R1+0x808], R0 ;  /* 0x0008080001007387 */ /* 0x0001e80000100800 */
[----:B0-----:R-:W2:Y:S01]  /*2151b0*/  LDL.LU R0, [R1+0x618] ;  /* 0x0006180001007983 */ /* 0x001ea20000300800 */
[----:B------:R-:W-:Y:S02]  /*2151c0*/  PRMT R3, R2, 0x5410, R15 ;  /* 0x0000541002037816 */ /* 0x000fe4000000000f */
[----:B------:R-:W-:-:S03]  /*2151d0*/  PRMT R2, R7, 0x5410, R11 ;  /* 0x0000541007027816 */ /* 0x000fc6000000000b */
[----:B------:R-:W-:Y:S04]  /*2151e0*/  STL [R1+0x800], R3 ;  /* 0x0008000301007387 */ /* 0x000fe80000100800 */
[----:B--2---:R0:W-:Y:S04]  /*2151f0*/  STL [R1+0x76f4], R0 ;  /* 0x0076f40001007387 */ /* 0x0041e80000100800 */
[----:B------:R-:W-:Y:S04]  /*215200*/  STL [R1+0x7f4], R2 ;  /* 0x0007f40201007387 */ /* 0x000fe80000100800 */
[----:B0-----:R-:W2:Y:S04]  /*215210*/  LDL.LU R0, [R1+0x614] ;  /* 0x0006140001007983 */ /* 0x001ea80000300800 */
[----:B--2---:R0:W-:Y:S04]  /*215220*/  STL [R1+0x76fc], R0 ;  /* 0x0076fc0001007387 */ /* 0x0041e80000100800 */
        /* <DEDUP_REMOVED lines=30> */
[----:B---3--:R0:W-:Y:S04]  /*215410*/  STL [R1+0x76f0], R24 ;  /* 0x0076f01801007387 */ /* 0x0081e80000100800 */
[----:B0-----:R-:W3:Y:S04]  /*215420*/  LDL.LU R24, [R1+0x38c] ;  /* 0x00038c0001187983 */ /* 0x001ee80000300800 */
        /* <DEDUP_REMOVED lines=31> */
[----:B0-----:R-:W2:Y:S04]  /*215620*/  LDL.LU R24, [R1+0x3cc] ;  /* 0x0003cc0001187983 */ /* 0x001ea80000300800 */
[----:B------:R-:W3:Y:S04]  /*215630*/  LDL.LU R4, [R1+0x610] ;  /* 0x0006100001047983 */ /* 0x000ee80000300800 */
[----:B------:R-:W4:Y:S04]  /*215640*/  LDL.LU R25, [R1+0x384] ;  /* 0x0003840001197983 */ /* 0x000f280000300800 */
[----:B------:R-:W4:Y:S04]  /*215650*/  LDL.LU R26, [R1+0x604] ;  /* 0x00060400011a7983 */ /* 0x000f280000300800 */
        /* <DEDUP_REMOVED lines=24> */
[----:B--2---:R-:W-:-:S03]  /*2157e0*/  PRMT R0, R0, 0x5410, R24 ;  /* 0x0000541000007816 */ /* 0x004fc60000000018 */
[----:B------:R-:W2:Y:S04]  /*2157f0*/  LDL.LU R24, [R1+0x7770] ;  /* 0x0077700001187983 */ /* 0x000ea80000300800 */
[----:B------:R0:W-:Y:S04]  /*215800*/  STL [R1+0x7f0], R0 ;  /* 0x0007f00001007387 */ /* 0x0001e80000100800 */
[----:B0-----:R-:W2:Y:S02]  /*215810*/  LDL.LU R0, [R1+0x776c] ;  /* 0x00776c0001007983 */ /* 0x001ea40000300800 */
[----:B--2---:R-:W-:-:S02]  /*215820*/  PRMT R0, R0, 0x5410, R24 ;  /* 0x0000541000007816 */ /* 0x004fc40000000018 */
        /* <DEDUP_REMOVED lines=61> */
[----:B------:R3:W-:Y:S02]  /*215c00*/  STL [R1+0x3d4], R0 ;  /* 0x0003d40001007387 */ /* 0x0007e40000100800 */
[----:B---3--:R-:W-:Y:S02]  /*215c10*/  PRMT R0, R27, 0x5410, R6 ;  /* 0x000054101b007816 */ /* 0x008fe40000000006 */
[----:B----4-:R-:W-:Y:S02]  /*215c20*/  PRMT R6, R14, 0x5410, R12 ;  /* 0x000054100e067816 */ /* 0x010fe4000000000c */
[----:B--2---:R-:W-:-:S02]  /*215c30*/  PRMT R24, R4, 0x5410, R24 ;  /* 0x0000541004187816 */ /* 0x004fc40000000018 */
[----:B------:R-:W-:-:S03]  /*215c40*/  PRMT R4, R26, 0x5410, R25 ;  /* 0x000054101a047816 */ /* 0x000fc60000000019 */
[----:B------:R-:W-:Y:S04]  /*215c50*/  STL [R1+0x3d0], R24 ;  /* 0x0003d01801007387 */ /* 0x000fe80000100800 */
[----:B------:R0:W-:Y:S04]  /*215c60*/  STL [R1+0x3cc], R4 ;  /* 0x0003cc0401007387 */ /* 0x0001e80000100800 */
[----:B------:R1:W-:Y:S04]  /*215c70*/  STL [R1+0x3c8], R0 ;  /* 0x0003c80001007387 */ /* 0x0003e80000100800 */
[----:B------:R2:W-:Y:S01]  /*215c80*/  STL [R1+0x3c0], R6 ;  /* 0x0003c00601007387 */ /* 0x0005e20000100800 */
[----:B0-----:R-:W-:-:S02]  /*215c90*/  PRMT R4, R17, 0x5410, R16 ;  /* 0x0000541011047816 */ /* 0x001fc40000000010 */
[----:B-1----:R-:W-:Y:S02]  /*215ca0*/  PRMT R0, R19, 0x5410, R18 ;  /* 0x0000541013007816 */ /* 0x002fe40000000012 */
[----:B--2---:R-:W-:Y:S01]  /*215cb0*/  PRMT R6, R21, 0x5410, R20 ;  /* 0x0000541015067816 */ /* 0x004fe20000000014 */
[----:B------:R0:W-:Y:S04]  /*215cc0*/  STL [R1+0x3c4], R4 ;  /* 0x0003c40401007387 */ /* 0x0001e80000100800 */
[----:B------:R1:W-:Y:S04]  /*215cd0*/  STL [R1+0x3bc], R0 ;  /* 0x0003bc0001007387 */ /* 0x0003e80000100800 */
[----:B------:R-:W-:Y:S01]  /*215ce0*/  STL [R1+0x3b4], R6 ;  /* 0x0003b40601007387 */ /* 0x000fe20000100800 */
[----:B0-----:R-:W-:-:S02]  /*215cf0*/  PRMT R4, R22, 0x5410, R23 ;  /* 0x0000541016047816 */ /* 0x001fc40000000017 */
[----:B-1----:R-:W-:Y:S02]  /*215d00*/  PRMT R0, R5, 0x5410, R28 ;  /* 0x0000541005007816 */ /* 0x002fe4000000001c */
[----:B------:R-:W-:Y:S01]  /*215d10*/  PRMT R5, R9, 0x5410, R29 ;  /* 0x0000541009057816 */ /* 0x000fe2000000001d */
[----:B------:R0:W-:Y:S04]  /*215d20*/  STL [R1+0x3b8], R4 ;  /* 0x0003b80401007387 */ /* 0x0001e80000100800 */
[----:B------:R1:W-:Y:S04]  /*215d30*/  STL [R1+0x3b0], R0 ;  /* 0x0003b00001007387 */ /* 0x0003e80000100800 */
[----:B------:R-:W-:Y:S01]  /*215d40*/  STL [R1+0x3a4], R5 ;  /* 0x0003a40501007387 */ /* 0x000fe20000100800 */
[----:B0-----:R-:W-:-:S02]  /*215d50*/  PRMT R4, R3, 0x5410, R13 ;  /* 0x0000541003047816 */ /* 0x001fc4000000000d */
[----:B-1----:R-:W-:-:S03]  /*215d60*/  PRMT R0, R10, 0x5410, R8 ;  /* 0x000054100a007816 */ /* 0x002fc60000000008 */
[----:B------:R-:W-:Y:S04]  /*215d70*/  STL [R1+0x3a8], R4 ;  /* 0x0003a80401007387 */ /* 0x000fe80000100800 */
        /* <DEDUP_REMOVED lines=433> */
[----:B0-----:R-:W3:Y:S01]  /*217890*/  LDL.LU R4, [R1+0x224] ;  /* 0x0002240001047983 */ /* 0x001ee20000300800 */
[----:B--2---:R-:W-:-:S03]  /*2178a0*/  PRMT R0, R0, 0x5410, R24 ;  /* 0x0000541000007816 */ /* 0x004fc60000000018 */
[----:B---3--:R0:W-:Y:S04]  /*2178b0*/  STL [R1+0x75d0], R4 ;  /* 0x0075d00401007387 */ /* 0x0081e80000100800 */
[----:B0-----:R-:W2:Y:S04]  /*2178c0*/  LDL.LU R4, [R1+0x22c] ;  /* 0x00022c0001047983 */ /* 0x001ea80000300800 */
[----:B------:R-:W3:Y:S04]  /*2178d0*/  LDL.LU R25, [R1+0x58c] ;  /* 0x00058c0001197983 */ /* 0x000ee80000300800 */
        /* <DEDUP_REMOVED lines=35> */
[----:B0-----:R-:W3:Y:S01]  /*217b10*/  LDL.LU R0, [R1+0x1ce0] ;  /* 0x001ce00001007983 */ /* 0x001ee20000300800 */
        /* <DEDUP_REMOVED lines=38> */
[----:B------:R0:W-:Y:S01]  /*217d80*/  STL [R1+0x324], R24 ;  /* 0x0003241801007387 */ /* 0x0001e20000100800 */
[----:B----4-:R-:W-:Y:S02]  /*217d90*/  PRMT R6, R6, 0x5410, R26 ;  /* 0x0000541006067816 */ /* 0x010fe4000000001a */
[----:B---3--:R-:W-:Y:S02]  /*217da0*/  PRMT R12, R12, 0x5410, R27 ;  /* 0x000054100c0c7816 */ /* 0x008fe4000000001b */
[----:B------:R-:W-:Y:S01]  /*217db0*/  PRMT R16, R16, 0x5410, R14 ;  /* 0x0000541010107816 */ /* 0x000fe2000000000e */
[----:B0-----:R-:W3:Y:S01]  /*217dc0*/  LDL.LU R24, [R1+0x7584] ;  /* 0x0075840001187983 */ /* 0x001ee20000300800 */
[----:B------:R-:W-:-:S02]  /*217dd0*/  PRMT R18, R18, 0x5410, R17 ;  /* 0x0000541012127816 */ /* 0x000fc40000000011 */
[----:B------:R-:W-:Y:S02]  /*217de0*/  PRMT R20, R20, 0x5410, R19 ;  /* 0x0000541014147816 */ /* 0x000fe40000000013 */
[----:B------:R-:W-:Y:S02]  /*217df0*/  PRMT R7, R7, 0x5410, R21 ;  /* 0x0000541007077816 */ /* 0x000fe40000000015 */
[----:B--2---:R-:W-:Y:S02]  /*217e00*/  PRMT R25, R25, 0x5410, R4 ;  /* 0x0000541019197816 */ /* 0x004fe40000000004 */
[----:B------:R-:W3:Y:S04]  /*217e10*/  LDL.LU R4, [R1+0x7580] ;  /* 0x0075800001047983 */ /* 0x000ee80000300800 */
[----:B------:R0:W-:Y:S04]  /*217e20*/  STL [R1+0x334], R25 ;  /* 0x0003341901007387 */ /* 0x0001e80000100800 */
[----:B0-----:R-:W2:Y:S04]  /*217e30*/  LDL.LU R25, [R1+0x757c] ;  /* 0x00757c0001197983 */ /* 0x001ea80000300800 */
[----:B------:R-:W4:Y:S04]  /*217e40*/  LDL.LU R26, [R1+0x7578] ;  /* 0x00757800011a7983 */ /* 0x000f280000300800 */
[----:B------:R0:W-:Y:S04]  /*217e50*/  STL [R1+0x344], R6 ;  /* 0x0003440601007387 */ /* 0x0001e80000100800 */
[----:B0-----:R-:W4:Y:S04]  /*217e60*/  LDL.LU R6, [R1+0x7574] ;  /* 0x0075740001067983 */ /* 0x001f280000300800 */
[----:B------:R-:W2:Y:S04]  /*217e70*/  LDL.LU R27, [R1+0x7570] ;  /* 0x00757000011b7983 */ /* 0x000ea80000300800 */
[----:B------:R0:W-:Y:S04]  /*217e80*/  STL [R1+0x34c], R12 ;  /* 0x00034c0c01007387 */ /* 0x0001e80000100800 */
[----:B0-----:R-:W2:Y:S04]  /*217e90*/  LDL.LU R12, [R1+0x756c] ;  /* 0x00756c00010c7983 */ /* 0x001ea80000300800 */
[----:B------:R-:W2:Y:S04]  /*217ea0*/  LDL.LU R14, [R1+0x7568] ;  /* 0x00756800010e7983 */ /* 0x000ea80000300800 */
[----:B------:R0:W-:Y:S04]  /*217eb0*/  STL [R1+0x35c], R16 ;  /* 0x00035c1001007387 */ /* 0x0001e80000100800 */
[----:B0-----:R-:W2:Y:S04]  /*217ec0*/  LDL.LU R16, [R1+0x7564] ;  /* 0x0075640001107983 */ /* 0x001ea80000300800 */
[----:B------:R-:W3:Y:S04]  /*217ed0*/  LDL.LU R17, [R1+0x7560] ;  /* 0x0075600001117983 */ /* 0x000ee80000300800 */
[----:B------:R0:W-:Y:S04]  /*217ee0*/  STL [R1+0x368], R18 ;  /* 0x0003681201007387 */ /* 0x0001e80000100800 */
[----:B0-----:R-:W4:Y:S04]  /*217ef0*/  LDL.LU R18, [R1+0x755c] ;  /* 0x00755c0001127983 */ /* 0x001f280000300800 */
[----:B------:R-:W2:Y:S04]  /*217f00*/  LDL.LU R19, [R1+0x7558] ;  /* 0x0075580001137983 */ /* 0x000ea80000300800 */
[----:B------:R0:W-:Y:S04]  /*217f10*/  STL [R1+0x378], R20 ;  /* 0x0003781401007387 */ /* 0x0001e80000100800 */
[----:B0-----:R-:W3:Y:S04]  /*217f20*/  LDL.LU R20, [R1+0x7554] ;  /* 0x0075540001147983 */ /* 0x001ee80000300800 */
[----:B------:R-:W4:Y:S04]  /*217f30*/  LDL.LU R21, [R1+0x7550] ;  /* 0x0075500001157983 */ /* 0x000f280000300800 */
[----:B------:R0:W-:Y:S04]  /*217f40*/  STL [R1+0x388], R7 ;  /* 0x0003880701007387 */ /* 0x0001e80000100800 */
[----:B0-----:R-:W2:Y:S02]  /*217f50*/  LDL.LU R7, [R1+0x754c] ;  /* 0x00754c0001077983 */ /* 0x001ea40000300800 */
[----:B--2---:R-:W-:-:S02]  /*217f60*/  PRMT R7, R7, 0x5410, R23 ;  /* 0x0000541007077816 */ /* 0x004fc40000000017 */
[----:B------:R-:W2:Y:S04]  /*217f70*/  LDL.LU R23, [R1+0x7548] ;  /* 0x0075480001177983 */ /* 0x000ea80000300800 */
[----:B------:R0:W-:Y:S04]  /*217f80*/  STL [R1+0x398], R7 ;  /* 0x0003980701007387 */ /* 0x0001e80000100800 */
[----:B0-----:R-:W3:Y:S02]  /*217f90*/  LDL.LU R7, [R1+0x7544] ;  /* 0x0075440001077983 */ /* 0x001ee40000300800 */
[----:B---3--:R-:W-:-:S02]  /*217fa0*/  PRMT R7, R7, 0x5410, R22 ;  /* 0x0000541007077816 */ /* 0x008fc40000000016 */
[----:B------:R-:W2:Y:S04]  /*217fb0*/  LDL.LU R22, [R1+0x7540] ;  /* 0x0075400001167983 */ /* 0x000ea80000300800 */
[----:B------:R0:W-:Y:S04]  /*217fc0*/  STL [R1+0x39c], R7 ;  /* 0x00039c0701007387 */ /* 0x0001e80000100800 */
[----:B0-----:R-:W3:Y:S02]  /*217fd0*/  LDL.LU R7, [R1+0x753c] ;  /* 0x00753c0001077983 */ /* 0x001ee40000300800 */
[----:B---3--:R-:W-:-:S02]  /*217fe0*/  PRMT R7, R7, 0x5410, R28 ;  /* 0x0000541007077816 */ /* 0x008fc4000000001c */
[----:B------:R-:W3:Y:S04]  /*217ff0*/  LDL.LU R28, [R1+0x7538] ;  /* 0x00753800011c7983 */ /* 0x000ee80000300800 */
[----:B------:R0:W-:Y:S04]  /*218000*/  STL [R1+0x3ac], R7 ;  /* 0x0003ac0701007387 */ /* 0x0001e80000100800 */
[----:B0-----:R-:W4:Y:S01]  /*218010*/  LDL.LU R7, [R1+0x7534] ;  /* 0x0075340001077983 */ /* 0x001f220000300800 */
[----:B------:R-:W-:Y:S02]  /*218020*/  PRMT R9, R9, 0x5410, R29 ;  /* 0x0000541009097816 */ /* 0x000fe4000000001d */
[----:B------:R-:W-:-:S02]  /*218030*/  PRMT R3, R3, 0x5410, R13 ;  /* 0x0000541003037816 */ /* 0x000fc4000000000d */
[----:B------:R-:W-:Y:S02]  /*218040*/  PRMT R10, R10, 0x5410, R8 ;  /* 0x000054100a0a7816 */ /* 0x000fe40000000008 */
[----:B------:R-:W-:Y:S02]  /*218050*/  PRMT R11, R11, 0x5410, R15 ;  /* 0x000054100b0b7816 */ /* 0x000fe4000000000f */
[----:B----4-:R-:W-:Y:S02]  /*218060*/  PRMT R7, R7, 0x5410, R5 ;  /* 0x0000541007077816 */ /* 0x010fe40000000005 */
[----:B------:R-:W4:Y:S04]  /*218070*/  LDL.LU R5, [R1+0x7530] ;  /* 0x0075300001057983 */ /* 0x000f280000300800 */
[----:B------:R0:W-:Y:S04]  /*218080*/  STL [R1+0x70c], R7 ;  /* 0x00070c0701007387 */ /* 0x0001e80000100800 */
[----:B0-----:R-:W2:Y:S04]  /*218090*/  LDL R7, [R1+0x375c] ;  /* 0x00375c0001077983 */ /* 0x001ea80000100800 */
[----:B------:R-:W4:Y:S04]  /*2180a0*/  LDL.LU R29, [R1+0x752c] ;  /* 0x00752c00011d7983 */ /* 0x000f280000300800 */
[----:B------:R0:W-:Y:S04]  /*2180b0*/  STL [R1+0x71c], R9 ;  /* 0x00071c0901007387 */ /* 0x0001e80000100800 */
[----:B0-----:R-:W3:Y:S04]  /*2180c0*/  LDL.LU R9, [R1+0x7528] ;  /* 0x0075280001097983 */ /* 0x001ee80000300800 */
[----:B------:R-:W2:Y:S04]  /*2180d0*/  LDL.LU R13, [R1+0x7524] ;  /* 0x00752400010d7983 */ /* 0x000ea80000300800 */
[----:B------:R0:W-:Y:S04]  /*2180e0*/  STL [R1+0x72c], R3 ;  /* 0x00072c0301007387 */ /* 0x0001e80000100800 */
[----:B0-----:R-:W4:Y:S04]  /*2180f0*/  LDL.LU R3, [R1+0x7520] ;  /* 0x0075200001037983 */ /* 0x001f280000300800 */
[----:B------:R-:W3:Y:S04]  /*218100*/  LDL.LU R8, [R1+0x751c] ;  /* 0x00751c0001087983 */ /* 0x000ee80000300800 */
[----:B------:R0:W-:Y:S04]  /*218110*/  STL [R1+0x73c], R10 ;  /* 0x00073c0a01007387 */ /* 0x0001e80000100800 */
[----:B0-----:R-:W2:Y:S04]  /*218120*/  LDL.LU R10, [R1+0x7518] ;  /* 0x00751800010a7983 */ /* 0x001ea80000300800 */
[----:B------:R-:W4:Y:S04]  /*218130*/  LDL.LU R15, [R1+0x7514] ;  /* 0x00751400010f7983 */ /* 0x000f280000300800 */
[----:B------:R0:W-:Y:S04]  /*218140*/  STL [R1+0x74c], R11 ;  /* 0x00074c0b01007387 */ /* 0x0001e80000100800 */
[----:B0-----:R-:W3:Y:S02]  /*218150*/  LDL.LU R11, [R1+0x7510] ;  /* 0x00751000010b7983 */ /* 0x001ee40000300800 */
[----:B---3--:R-:W-:-:S02]  /*218160*/  PRMT R11, R11, 0x5410, R2 ;  /* 0x000054100b0b7816 */ /* 0x008fc40000000002 */
[----:B------:R-:W3:Y:S04]  /*218170*/  LDL.LU R2, [R1+0x750c] ;  /* 0x00750c0001027983 */ /* 0x000ee80000300800 */
[----:B------:R0:W-:Y:S04]  /*218180*/  STL [R1+0x75c], R11 ;  /* 0x00075c0b01007387 */ /* 0x0001e80000100800 */
[----:B0-----:R-:W3:Y:S02]  /*218190*/  LDL.LU R11, [R1+0x7508] ;  /* 0x00750800010b7983 */ /* 0x001ee40000300800 */
[----:B---3--:R-:W-:-:S02]  /*2181a0*/  PRMT R11, R11, 0x5410, R2 ;  /* 0x000054100b0b7816 */ /* 0x008fc40000000002 */
[----:B------:R-:W3:Y:S04]  /*2181b0*/  LDL.LU R2, [R1+0x7504] ;  /* 0x0075040001027983 */ /* 0x000ee80000300800 */
[----:B------:R0:W-:Y:S04]  /*2181c0*/  STL [R1+0x79c], R11 ;  /* 0x00079c0b01007387 */ /* 0x0001e80000100800 */
[----:B0-----:R-:W4:Y:S02]  /*2181d0*/  LDL.LU R11, [R1+0x7500] ;  /* 0x00750000010b7983 */ /* 0x001f240000300800 */
[----:B----4-:R-:W-:-:S02]  /*2181e0*/  PRMT R11, R11, 0x5410, R15 ;  /* 0x000054100b0b7816 */ /* 0x010fc4000000000f */
[----:B------:R-:W4:Y:S04]  /*2181f0*/  LDL.LU R15, [R1+0x74fc] ;  /* 0x0074fc00010f7983 */ /* 0x000f280000300800 */
[----:B------:R0:W-:Y:S04]  /*218200*/  STL [R1+0x7ac], R11 ;  /* 0x0007ac0b01007387 */ /* 0x0001e80000100800 */
[----:B0-----:R-:W2:Y:S01]  /*218210*/  LDL.LU R11, [R1+0x74f8] ;  /* 0x0074f800010b7983 */ /* 0x001ea20000300800 */
[----:B------:R-:W-:Y:S02]  /*218220*/  PRMT R0, R0, 0x5410, R8 ;  /* 0x0000541000007816 */ /* 0x000fe40000000008 */
[----:B--2---:R-:W-:-:S02]  /*218230*/  PRMT R11, R11, 0x5410, R10 ;  /* 0x000054100b0b7816 */ /* 0x004fc4000000000a */
[----:B------:R-:W2:Y:S04]  /*218240*/  LDL.LU R10, [R1+0x74f4] ;  /* 0x0074f400010a7983 */ /* 0x000ea80000300800 */
[----:B------:R0:W-:Y:S04]  /*218250*/  STL [R1+0x7bc], R11 ;  /* 0x0007bc0b01007387 */ /* 0x0001e80000100800 */
[----:B0-----:R-:W3:Y:S04]  /*218260*/  LDL.LU R11, [R1+0x74f0] ;  /* 0x0074f000010b7983 */ /* 0x001ee80000300800 */
[----:B------:R-:W4:Y:S04]  /*218270*/  LDL.LU R8, [R1+0x74ec] ;  /* 0x0074ec0001087983 */ /* 0x000f280000300800 */
[----:B------:R2:W-:Y:S02]  /*218280*/  STL [R1+0x7c0], R0 ;  /* 0x0007c00001007387 */ /* 0x0005e40000100800 */
[----:B--2---:R-:W-:-:S02]  /*218290*/  PRMT R0, R10, 0x5410, R3 ;  /* 0x000054100a007816 */ /* 0x004fc40000000003 */
[----:B------:R-:W2:Y:S04]  /*2182a0*/  LDL.LU R3, [R1+0x74e8] ;  /* 0x0074e80001037983 */ /* 0x000ea80000300800 */
[----:B------:R-:W2:Y:S04]  /*2182b0*/  LDL.LU R10, [R1+0x74e4] ;  /* 0x0074e400010a7983 */ /* 0x000ea80000300800 */
[----:B------:R3:W-:Y:S02]  /*2182c0*/  STL [R1+0x7d0], R0 ;  /* 0x0007d00001007387 */ /* 0x0007e40000100800 */
[----:B---3--:R-:W-:-:S02]  /*2182d0*/  PRMT R0, R11, 0x5410, R13 ;  /* 0x000054100b007816 */ /* 0x008fc4000000000d */
[----:B------:R-:W3:Y:S04]  /*2182e0*/  LDL.LU R13, [R1+0x74e0] ;  /* 0x0074e000010d7983 */ /* 0x000ee80000300800 */
[----:B------:R-:W3:Y:S04]  /*2182f0*/  LDL.LU R11, [R1+0x74dc] ;  /* 0x0074dc00010b7983 */ /* 0x000ee80000300800 */
[----:B------:R4:W-:Y:S02]  /*218300*/  STL [R1+0x7d4], R0 ;  /* 0x0007d40001007387 */ /* 0x0009e40000100800 */
[----:B----4-:R-:W-:-:S02]  /*218310*/  PRMT R0, R8, 0x5410, R9 ;  /* 0x0000541008007816 */ /* 0x010fc40000000009 */
[----:B------:R-:W4:Y:S04]  /*218320*/  LDL.LU R9, [R1+0x74d8] ;  /* 0x0074d80001097983 */ /* 0x000f280000300800 */
[----:B------:R-:W4:Y:S04]  /*218330*/  LDL.LU R8, [R1+0x74d4] ;  /* 0x0074d40001087983 */ /* 0x000f280000300800 */
[----:B------:R0:W-:Y:S02]  /*218340*/  STL [R1+0x7e4], R0 ;  /* 0x0007e40001007387 */ /* 0x0001e40000100800 */
[----:B0-----:R-:W-:-:S02]  /*218350*/  PRMT R0, R29, 0x5410, R5 ;  /* 0x000054101d007816 */ /* 0x001fc40000000005 */
[----:B------:R-:W4:Y:S01]  /*218360*/  LDL.LU R5, [R1+0x74d0] ;  /* 0x0074d00001057983 */ /* 0x000f220000300800 */
[----:B--2---:R-:W-:-:S03]  /*218370*/  PRMT R28, R10, 0x5410, R28 ;  /* 0x000054100a1c7816 */ /* 0x004fc6000000001c */
[----:B------:R-:W2:Y:S04]  /*218380*/  LDL.LU R10, [R1+0x74cc] ;  /* 0x0074cc00010a7983 */ /* 0x000ea80000300800 */
[----:B------:R0:W-:Y:S04]  /*218390*/  STL [R1+0x7e8], R0 ;  /* 0x0007e80001007387 */ /* 0x0001e80000100800 */
[----:B------:R-:W-:Y:S01]  /*2183a0*/  STL [R1+0x7f8], R28 ;  /* 0x0007f81c01007387 */ /* 0x000fe20000100800 */
[----:B0-----:R-:W-:Y:S02]  /*2183b0*/  PRMT R0, R22, 0x5410, R23 ;  /* 0x0000541016007816 */ /* 0x001fe40000000017 */
[----:B---3--:R-:W-:-:S02]  /*2183c0*/  PRMT R21, R13, 0x5410, R21 ;  /* 0x000054100d157816 */ /* 0x008fc40000000015 */
[----:B------:R-:W3:Y:S04]  /*2183d0*/  LDL.LU R13, [R1+0x74c8] ;  /* 0x0074c800010d7983 */ /* 0x000ee80000300800 */
[----:B------:R0:W-:Y:S02]  /*2183e0*/  STL [R1+0x7fc], R0 ;  /* 0x0007fc0001007387 */ /* 0x0001e40000100800 */
[----:B0-----:R-:W-:Y:S02]  /*2183f0*/  PRMT R0, R11, 0x5410, R20 ;  /* 0x000054100b007816 */ /* 0x001fe40000000014 */
[----:B----4-:R-:W-:Y:S01]  /*218400*/  PRMT R19, R9, 0x5410, R19 ;  /* 0x0000541009137816 */ /* 0x010fe20000000013 */
[----:B------:R-:W4:Y:S04]  /*218410*/  LDL.LU R11, [R1+0x74c4] ;  /* 0x0074c400010b7983 */ /* 0x000f280000300800 */
[----:B------:R-:W-:Y:S04]  /*218420*/  STL [R1+0x80c], R21 ;  /* 0x00080c1501007387 */ /* 0x000fe80000100800 */
[----:B------:R-:W4:Y:S04]  /*218430*/  LDL.LU R9, [R1+0x74c0] ;  /* 0x0074c00001097983 */ /* 0x000f280000300800 */
[----:B------:R0:W-:Y:S02]  /*218440*/  STL [R1+0x810], R0 ;  /* 0x0008100001007387 */ /* 0x0001e40000100800 */
[----:B0-----:R-:W-:-:S02]  /*218450*/  PRMT R0, R8, 0x5410, R18 ;  /* 0x0000541008007816 */ /* 0x001fc40000000012 */
[----:B------:R-:W-:Y:S01]  /*218460*/  PRMT R17, R5, 0x5410, R17 ;  /* 0x0000541005117816 */ /* 0x000fe20000000011 */
[----:B------:R-:W4:Y:S04]  /*218470*/  LDL.LU R8, [R1+0x74bc] ;  /* 0x0074bc0001087983 */ /* 0x000f280000300800 */
[----:B------:R0:W-:Y:S04]  /*218480*/  STL [R1+0x818], R19 ;  /* 0x0008181301007387 */ /* 0x0001e80000100800 */
[----:B------:R-:W4:Y:S04]  /*218490*/  LDL.LU R5, [R1+0x74b8] ;  /* 0x0074b80001057983 */ /* 0x000f280000300800 */
[----:B------:R2:W-:Y:S01]  /*2184a0*/  STL [R1+0x81c], R0 ;  /* 0x00081c0001007387 */ /* 0x0005e20000100800 */
[----:B------:R-:W-:-:S02]  /*2184b0*/  PRMT R6, R6, 0x5410, R26 ;  /* 0x0000541006067816 */ /* 0x000fc4000000001a */
[----:B------:R-:W-:Y:S01]  /*2184c0*/  PRMT R4, R4, 0x5410, R24 ;  /* 0x0000541004047816 */ /* 0x000fe20000000018 */
[C---:B------:R-:W-:Y:S02]  /*2184d0*/  VIADD R29, R7.reuse, 0x2 ;  /* 0x00000002071d7836 */ /* 0x040fe40000000000 */
[C---:B------:R-:W-:Y:S02]  /*2184e0*/  VIADD R28, R7.reuse, 0x3 ;  /* 0x00000003071c7836 */ /* 0x040fe40000000000 */
[C---:B------:R-:W-:Y:S02]  /*2184f0*/  VIADD R23, R7.reuse, 0xd ;  /* 0x0000000d07177836 */ /* 0x040fe40000000000 */
[C---:B------:R-:W-:Y:S02]  /*218500*/  VIADD R22, R7.reuse, 0x11 ;  /* 0x0000001107167836 */ /* 0x040fe40000000000 */
[C---:B------:R-:W-:Y:S02]  /*218510*/  VIADD R21, R7.reuse, 0x15 ;  /* 0x0000001507157836 */ /* 0x040fe40000000000 */
[----:B------:R-:W-:-:S02]  /*218520*/  VIADD R20, R7, 0x19 ;  /* 0x0000001907147836 */ /* 0x000fc40000000000 */
[----:B0-----:R-:W-:Y:S01]  /*218530*/  VIADD R19, R7, 0x1d ;  /* 0x0000001d07137836 */ /* 0x001fe20000000000 */
[----:B--2---:R-:W-:Y:S02]  /*218540*/  PRMT R0, R10, 0x5410, R16 ;  /* 0x000054100a007816 */ /* 0x004fe40000000010 */
[----:B------:R-:W2:Y:S04]  /*218550*/  LDL.LU R10, [R1+0x74b4] ;  /* 0x0074b400010a7983 */ /* 0x000ea80000300800 */
[----:B------:R-:W-:Y:S04]  /*218560*/  STL [R1+0x820], R17 ;  /* 0x0008201101007387 */ /* 0x000fe80000100800 */
[----:B------:R0:W-:Y:S01]  /*218570*/  STL [R1+0x828], R0 ;  /* 0x0008280001007387 */ /* 0x0001e20000100800 */
[----:B---3--:R-:W-:-:S05]  /*218580*/  PRMT R13, R13, 0x5410, R14 ;  /* 0x000054100d0d7816 */ /* 0x008fca000000000e */
[----:B------:R-:W-:Y:S01]  /*218590*/  STL [R1+0x82c], R13 ;  /* 0x00082c0d01007387 */ /* 0x000fe20000100800 */
[----:B----4-:R-:W-:Y:S02]  /*2185a0*/  PRMT R11, R11, 0x5410, R12 ;  /* 0x000054100b0b7816 */ /* 0x010fe4000000000c */
[----:B0-----:R-:W-:-:S03]  /*2185b0*/  PRMT R0, R9, 0x5410, R27 ;  /* 0x0000541009007816 */ /* 0x001fc6000000001b */
[----:B------:R-:W-:Y:S04]  /*2185c0*/  STL [R1+0x834], R11 ;  /* 0x0008340b01007387 */ /* 0x000fe80000100800 */
[----:B------:R0:W-:Y:S04]  /*2185d0*/  STL [R1+0x830], R0 ;  /* 0x0008300001007387 */ /* 0x0001e80000100800 */
[----:B------:R-:W-:Y:S01]  /*2185e0*/  STL [R1+0x83c], R6 ;  /* 0x00083c0601007387 */ /* 0x000fe20000100800 */
[----:B------:R-:W-:Y:S01]  /*2185f0*/  VIADD R12, R7, 0x1 ;  /* 0x00000001070c7836 */ /* 0x000fe20000000000 */
[----:B------:R-:W-:-:S02]  /*218600*/  LOP3.LUT R27, R8, 0xffff, RZ, 0xc0, !PT ;  /* 0x0000ffff081b7812 */ /* 0x000fc400078ec0ff */
[----:B0-----:R-:W-:Y:S02]  /*218610*/  PRMT R0, R5, 0x5410, R25 ;  /* 0x0000541005007816 */ /* 0x001fe40000000019 */
[----:B------:R-:W-:-:S03]  /*218620*/  PRMT R3, R3, 0x4210, R27 ;  /* 0x0000421003037816 */ /* 0x000fc6000000001b */
[----:B------:R0:W-:Y:S04]  /*218630*/  STL [R1+0x838], R0 ;  /* 0x0008380001007387 */ /* 0x0001e80000100800 */
[----:B------:R-:W-:Y:S04]  /*218640*/  STL [R1+0x840], R4 ;  /* 0x0008400401007387 */ /* 0x000fe80000100800 */
[----:B------:R-:W-:Y:S04]  /*218650*/  STL [R1+0x168], R3 ;  /* 0x0001680301007387 */ /* 0x000fe80000100800 */
[----:B------:R1:W-:Y:S01]  /*218660*/  STL [R1+0x7424], R12 ;  /* 0x0074240c01007387 */ /* 0x0003e20000100800 */
[----:B0-----:R-:W-:Y:S01]  /*218670*/  PRMT R0, R2, 0x5210, R27 ;  /* 0x0000521002007816 */ /* 0x001fe2000000001b */
[----:B------:R-:W-:-:S04]  /*218680*/  VIADD R13, R7, 0x5 ;  /* 0x00000005070d7836 */ /* 0x000fc80000000000 */
[----:B------:R0:W-:Y:S04]  /*218690*/  STL [R1+0xa8], R0 ;  /* 0x0000a80001007387 */ /* 0x0001e80000100800 */
[----:B------:R3:W-:Y:S01]  /*2186a0*/  STL [R1+0x7428], R29 ;  /* 0x0074281d01007387 */ /* 0x0007e20000100800 */
[----:B-1----:R-:W-:-:S03]  /*2186b0*/  VIADD R12, R7, 0x7 ;  /* 0x00000007070c7836 */ /* 0x002fc60000000000 */
[----:B------:R1:W-:Y:S01]  /*2186c0*/  STL [R1+0x742c], R28 ;  /* 0x00742c1c01007387 */ /* 0x0003e20000100800 */
[C---:B------:R-:W-:Y:S02]  /*2186d0*/  VIADD R11, R7.reuse, 0xa ;  /* 0x0000000a070b7836 */ /* 0x040fe40000000000 */
[C---:B0-----:R-:W-:Y:S02]  /*2186e0*/  VIADD R0, R7.reuse, 0x4 ;  /* 0x0000000407007836 */ /* 0x041fe40000000000 */
[C---:B---3--:R-:W-:Y:S02]  /*2186f0*/  VIADD R29, R7.reuse, 0x8 ;  /* 0x00000008071d7836 */ /* 0x048fe40000000000 */
[C---:B-1----:R-:W-:Y:S01]  /*218700*/  VIADD R28, R7.reuse, 0x9 ;  /* 0x00000009071c7836 */ /* 0x042fe20000000000 */
[----:B------:R0:W-:Y:S04]  /*218710*/  STL [R1+0x7434], R0 ;  /* 0x0074340001007387 */ /* 0x0001e80000100800 */
[----:B------:R1:W-:Y:S04]  /*218720*/  STL [R1+0x7438], R13 ;  /* 0x0074380d01007387 */ /* 0x0003e80000100800 */
[----:B------:R3:W-:Y:S04]  /*218730*/  STL [R1+0x7440], R12 ;  /* 0x0074400c01007387 */ /* 0x0007e80000100800 */
[----:B------:R4:W-:Y:S04]  /*218740*/  STL [R1+0x7444], R29 ;  /* 0x0074441d01007387 */ /* 0x0009e80000100800 */
[----:B------:R4:W-:Y:S04]  /*218750*/  STL [R1+0x744c], R28 ;  /* 0x00744c1c01007387 */ /* 0x0009e80000100800 */
[----:B------:R4:W-:Y:S01]  /*218760*/  STL [R1+0x7450], R11 ;  /* 0x0074500b01007387 */ /* 0x0009e20000100800 */
[----:B0-----:R-:W-:-:S02]  /*218770*/  VIADD R0, R7, 0xb ;  /* 0x0000000b07007836 */ /* 0x001fc40000000000 */
[C---:B-1----:R-:W-:Y:S02]  /*218780*/  VIADD R13, R7.reuse, 0xc ;  /* 0x0000000c070d7836 */ /* 0x042fe40000000000 */
[C---:B---3--:R-:W-:Y:S02]  /*218790*/  VIADD R12, R7.reuse, 0xf ;  /* 0x0000000f070c7836 */ /* 0x048fe40000000000 */
[C---:B----4-:R-:W-:Y:S02]  /*2187a0*/  VIADD R29, R7.reuse, 0x10 ;  /* 0x00000010071d7836 */ /* 0x050fe40000000000 */
[C---:B------:R-:W-:Y:S01]  /*2187b0*/  VIADD R28, R7.reuse, 0x12 ;  /* 0x00000012071c7836 */ /* 0x040fe20000000000 */
[----:B------:R0:W-:Y:S04]  /*2187c0*/  STL [R1+0x7454], R0 ;  /* 0x0074540001007387 */ /* 0x0001e80000100800 */
[----:B------:R1:W-:Y:S04]  /*2187d0*/  STL [R1+0x745c], R13 ;  /* 0x00745c0d01007387 */ /* 0x0003e80000100800 */
[----:B------:R3:W-:Y:S01]  /*2187e0*/  STL [R1+0x7460], R23 ;  /* 0x0074601701007387 */ /* 0x0007e20000100800 */
[----:B------:R-:W-:-:S03]  /*2187f0*/  VIADD R11, R7, 0x13 ;  /* 0x00000013070b7836 */ /* 0x000fc60000000000 */
[----:B------:R4:W-:Y:S04]  /*218800*/  STL [R1+0x7464], R12 ;  /* 0x0074640c01007387 */ /* 0x0009e80000100800 */
[----:B------:R4:W-:Y:S04]  /*218810*/  STL [R1+0x746c], R29 ;  /* 0x00746c1d01007387 */ /* 0x0009e80000100800 */
[----:B------:R4:W-:Y:S04]  /*218820*/  STL [R1+0x7470], R22 ;  /* 0x0074701601007387 */ /* 0x0009e80000100800 */
[----:B------:R-:W-:Y:S01]  /*218830*/  STL [R1+0x7478], R28 ;  /* 0x0074781c01007387 */ /* 0x000fe20000100800 */
[----:B0-----:R-:W-:-:S03]  /*218840*/  VIADD R0, R7, 0x14 ;  /* 0x0000001407007836 */ /* 0x001fc60000000000 */
[----:B------:R-:W-:Y:S01]  /*218850*/  STL [R1+0x747c], R11 ;  /* 0x00747c0b01007387 */ /* 0x000fe20000100800 */
[C---:B-1----:R-:W-:Y:S02]  /*218860*/  VIADD R13, R7.reuse, 0x16 ;  /* 0x00000016070d7836 */ /* 0x042fe40000000000 */
[C---:B---3--:R-:W-:Y:S01]  /*218870*/  VIADD R23, R7.reuse, 0x17 ;  /* 0x0000001707177836 */ /* 0x048fe20000000000 */
[----:B------:R-:W-:Y:S01]  /*218880*/  STL [R1+0x7480], R0 ;  /* 0x0074800001007387 */ /* 0x000fe20000100800 */
[----:B----4-:R-:W-:-:S03]  /*218890*/  VIADD R12, R7, 0x18 ;  /* 0x00000018070c7836 */ /* 0x010fc60000000000 */
[----:B------:R-:W-:Y:S01]  /*2188a0*/  STL [R1+0x7488], R21 ;  /* 0x0074881501007387 */ /* 0x000fe20000100800 */
[----:B------:R-:W-:-:S03]  /*2188b0*/  VIADD R29, R7, 0x1a ;  /* 0x0000001a071d7836 */ /* 0x000fc60000000000 */
[----:B------:R-:W-:Y:S01]  /*2188c0*/  STL [R1+0x748c], R13 ;  /* 0x00748c0d01007387 */ /* 0x000fe20000100800 */
[----:B------:R-:W-:-:S03]  /*2188d0*/  VIADD R22, R7, 0x1b ;  /* 0x0000001b07167836 */ /* 0x000fc60000000000 */
[----:B------:R-:W-:Y:S04]  /*2188e0*/  STL [R1+0x7490], R23 ;  /* 0x0074901701007387 */ /* 0x000fe80000100800 */
[----:B------:R-:W-:Y:S04]  /*2188f0*/  STL [R1+0x7498], R12 ;  /* 0x0074980c01007387 */ /* 0x000fe80000100800 */
[----:B------:R-:W-:Y:S04]  /*218900*/  STL [R1+0x749c], R20 ;  /* 0x00749c1401007387 */ /* 0x000fe80000100800 */
[----:B------:R-:W-:Y:S04]  /*218910*/  STL [R1+0x74a0], R29 ;  /* 0x0074a01d01007387 */ /* 0x000fe80000100800 */
[----:B------:R-:W-:Y:S04]  /*218920*/  STL [R1+0x74a8], R22 ;  /* 0x0074a81601007387 */ /* 0x000fe80000100800 */
[----:B------:R0:W-:Y:S04]  /*218930*/  STL [R1+0x74ac], R19 ;  /* 0x0074ac1301007387 */ /* 0x0001e80000100800 */
[----:B------:R-:W3:Y:S04]  /*218940*/  LDL R2, [R1+0x3990] ;  /* 0x0039900001027983 */ /* 0x000ee80000100800 */
[----:B------:R-:W4:Y:S04]  /*218950*/  LDL R9, [R1+0x3978] ;  /* 0x0039780001097983 */ /* 0x000f280000100800 */
[----:B------:R-:W4:Y:S01]  /*218960*/  LDL R8, [R1+0x3974] ;  /* 0x0039740001087983 */ /* 0x000f220000100800 */
[----:B------:R-:W-:-:S03]  /*218970*/  VIADD R24, R7, 0x31 ;  /* 0x0000003107187836 */ /* 0x000fc60000000000 */
[----:B------:R-:W4:Y:S04]  /*218980*/  LDL R6, [R1+0x397c] ;  /* 0x00397c0001067983 */ /* 0x000f280000100800 */
[----:B------:R-:W4:Y:S04]  /*218990*/  LDL R5, [R1+0x3980] ;  /* 0x0039800001057983 */ /* 0x000f280000100800 */
[----:B------:R-:W4:Y:S04]  /*2189a0*/  LDL R4, [R1+0x3984] ;  /* 0x0039840001047983 */ /* 0x000f280000100800 */
[----:B------:R-:W4:Y:S01]  /*2189b0*/  LDL R3, [R1+0x3988] ;  /* 0x0039880001037983 */ /* 0x000f220000100800 */
[----:B--2---:R-:W-:-:S02]  /*2189c0*/  LOP3.LUT R10, R10, 0xffffefff, RZ, 0xc0, !PT ;  /* 0xffffefff0a0a7812 */ /* 0x004fc400078ec0ff */
[----:B---3--:R-:W-:Y:S02]  /*2189d0*/  ISETP.LT.AND P2, PT, R2, UR10, !P0 ;  /* 0x0000000a02007c0c */ /* 0x008fe4000c741270 */
[----:B----4-:R-:W-:Y:S02]  /*2189e0*/  ISETP.LT.AND P1, PT, R9, UR26, !P0 ;  /* 0x0000001a09007c0c */ /* 0x010fe4000c721270 */
[----:B------:R-:W-:Y:S01]  /*2189f0*/  ISETP.LT.AND P0, PT, R8, UR11, !P0 ;  /* 0x0000000b08007c0c */ /* 0x000fe2000c701270 */
[----:B------:R-:W-:Y:S01]  /*218a00*/  ULDC.64 UR10, c[0x0][0x228] ;  /* 0x00008a00000a7ab9 */ /* 0x000fe20000000a00 */
[----:B------:R-:W-:Y:S01]  /*218a10*/  VIADD R25, R7, 0x30 ;  /* 0x0000003007197836 */ /* 0x000fe20000000000 */
[----:B------:R-:W-:Y:S01]  /*218a20*/  LOP3.LUT R15, R15, 0xdfffffff, RZ, 0xc0, !PT ;  /* 0xdfffffff0f0f7812 */ /* 0x000fe200078ec0ff */
[C---:B------:R-:W-:Y:S02]  /*218a30*/  VIADD R26, R7.reuse, 0x2f ;  /* 0x0000002f071a7836 */ /* 0x040fe40000000000 */
[----:B------:R-:W-:-:S02]  /*218a40*/  VIADD R27, R7, 0x2e ;  /* 0x0000002e071b7836 */ /* 0x000fc40000000000 */
[C---:B------:R-:W-:Y:S02]  /*218a50*/  VIADD R14, R7.reuse, 0x2d ;  /* 0x0000002d070e7836 */ /* 0x040fe40000000000 */
[C---:B0-----:R-:W-:Y:S02]  /*218a60*/  VIADD R19, R7.reuse, 0x2c ;  /* 0x0000002c07137836 */ /* 0x041fe40000000000 */
[----:B------:R-:W-:Y:S01]  /*218a70*/  VIADD R22, R7, 0x2a ;  /* 0x0000002a07167836 */ /* 0x000fe20000000000 */
[----:B------:R-:W-:Y:S01]  /*218a80*/  ULDC UR26, c[0x0][0x228] ;  /* 0x00008a00001a7ab9 */ /* 0x000fe20000000800 */
[----:B------:R-:W-:-:S04]  /*218a90*/  @P2 LOP3.LUT R10, R10, 0x1000, RZ, 0xfc, !PT ;  /* 0x000010000a0a2812 */ /* 0x000fc800078efcff */
[----:B------:R-:W-:-:S04]  /*218aa0*/  LOP3.LUT R10, R10, 0xfffff7ff, RZ, 0xc0, !PT ;  /* 0xfffff7ff0a0a7812 */ /* 0x000fc800078ec0ff */
[----:B------:R-:W-:-:S04]  /*218ab0*/  @P1 LOP3.LUT R10, R10, 0x800, RZ, 0xfc, !PT ;  /* 0x000008000a0a1812 */ /* 0x000fc800078efcff */
[----:B------:R-:W-:-:S04]  /*218ac0*/  LOP3.LUT R10, R10, 0xfffffbff, RZ, 0xc0, !PT ;  /* 0xfffffbff0a0a7812 */ /* 0x000fc800078ec0ff */
[----:B------:R-:W-:Y:S02]  /*218ad0*/  @P0 LOP3.LUT R10, R10, 0x400, RZ, 0xfc, !PT ;  /* 0x000004000a0a0812 */ /* 0x000fe400078efcff */
[----:B------:R-:W-:Y:S01]  /*218ae0*/  ISETP.GE.AND P0, PT, R24, UR39, PT ;  /* 0x0000002718007c0c */ /* 0x000fe2000bf06270 */
[----:B------:R-:W-:Y:S01]  /*218af0*/  VIADD R16, R7, 0x29 ;  /* 0x0000002907107836 */ /* 0x000fe20000000000 */
[----:B------:R-:W2:Y:S01]  /*218b00*/  LDL R24, [R1+0x398c] ;  /* 0x00398c0001187983 */ /* 0x000ea20000100800 */
[----:B------:R-:W-:Y:S02]  /*218b10*/  LOP3.LUT R10, R10, 0xffffffdf, RZ, 0xc0, !PT ;  /* 0xffffffdf0a0a7812 */ /* 0x000fe400078ec0ff */
[----:B------:R-:W-:Y:S02]  /*218b20*/  ISETP.LT.AND P3, PT, R6, UR51, !P0 ;  /* 0x0000003306007c0c */ /* 0x000fe4000c761270 */
[----:B------:R-:W-:Y:S01]  /*218b30*/  ISETP.LT.AND P2, PT, R5, UR50, !P0 ;  /* 0x0000003205007c0c */ /* 0x000fe2000c741270 */
[----:B------:R-:W-:Y:S01]  /*218b40*/  ULDC UR51, c[0x0][0x228] ;  /* 0x00008a0000337ab9 */ /* 0x000fe20000000800 */
[----:B------:R-:W-:Y:S01]  /*218b50*/  ULDC UR50, c[0x0][0x228] ;  /* 0x00008a0000327ab9 */ /* 0x000fe20000000800 */
[----:B------:R-:W-:-:S02]  /*218b60*/  VIADD R29, R7, 0x28 ;  /* 0x00000028071d7836 */ /* 0x000fc40000000000 */
[C---:B------:R-:W-:Y:S02]  /*218b70*/  VIADD R20, R7.reuse, 0x27 ;  /* 0x0000002707147836 */ /* 0x040fe40000000000 */
[----:B------:R-:W-:Y:S01]  /*218b80*/  VIADD R12, R7, 0x26 ;  /* 0x00000026070c7836 */ /* 0x000fe20000000000 */
[----:B------:R-:W-:Y:S01]  /*218b90*/  ULDC UR39, c[0x0][0x228] ;  /* 0x00008a0000277ab9 */ /* 0x000fe20000000800 */
[----:B--2---:R-:W-:-:S13]  /*218ba0*/  ISETP.LT.AND P1, PT, R24, UR10, !P0 ;  /* 0x0000000a18007c0c */ /* 0x004fda000c721270 */
        /* <DEDUP_REMOVED lines=30> */
[----:B------:R-:W-:Y:S01]  /*218d90*/  VIADD R25, R7, 0x2b ;  /* 0x0000002b07197836 */ /* 0x000fe20000000000 */
[----:B------:R-:W-:-:S06]  /*218da0*/  ULDC UR41, c[0x0][0x228] ;  /* 0x00008a0000297ab9 */ /* 0x000fcc0000000800 */
        /* <DEDUP_REMOVED lines=28> */
[----:B------:R-:W-:Y:S02]  /*218f70*/  LOP3.LUT R15, R15, 0xffdfffff, RZ, 0xc0, !PT ;  /* 0xffdfffff0f0f7812 */ /* 0x000fe400078ec0ff */
[----:B------:R-:W-:Y:S01]  /*218f80*/  ISETP.LT.AND P2, PT, R5, UR42, !P0 ;  /* 0x0000002a05007c0c */ /* 0x000fe2000c741270 */
[----:B------:R-:W-:Y:S01]  /*218f90*/  ULDC UR42, c[0x0][0x228] ;  /* 0x00008a00002a7ab9 */ /* 0x000fe20000000800 */
[----:B------:R-:W-:-:S05]  /*218fa0*/  ULDC UR20, c[0x0][0x228] ;  /* 0x00008a0000147ab9 */ /* 0x000fca0000000800 */
[----:B------:R-:W-:-:S04]  /*218fb0*/  @P1 LOP3.LUT R15, R15, 0x200000, RZ, 0xfc, !PT ;  /* 0x002000000f0f1812 */ /* 0x000fc800078efcff */
[----:B------:R-:W-:Y:S02]  /*218fc0*/  LOP3.LUT R15, R15, 0xfdffffff, RZ, 0xc0, !PT ;  /* 0xfdffffff0f0f7812 */ /* 0x000fe400078ec0ff */
[----:B------:R-:W-:Y:S01]  /*218fd0*/  ISETP.LT.AND P1, PT, R4, UR60, !P0 ;  /* 0x0000003c04007c0c */ /* 0x000fe2000c721270 */
[C---:B------:R-:W-:Y:S02]  /*218fe0*/  VIADD R17, R7.reuse, 0x25 ;  /* 0x0000002507117836 */ /* 0x040fe40000000000 */
        /* <DEDUP_REMOVED lines=30> */
[----:B------:R-:W-:Y:S01]  /*2191d0*/  ULDC UR14, c[0x0][0x228] ;  /* 0x00008a00000e7ab9 */ /* 0x000fe20000000800 */
[C---:B------:R-:W-:Y:S02]  /*2191e0*/  VIADD R13, R7.reuse, 0x23 ;  /* 0x00000023070d7836 */ /* 0x040fe40000000000 */
[----:B------:R-:W-:Y:S01]  /*2191f0*/  VIADD R21, R7, 0x22 ;  /* 0x0000002207157836 */ /* 0x000fe20000000000 */
        /* <DEDUP_REMOVED lines=100> */
[----:B------:R-:W-:-:S06]  /*219840*/  ULDC.64 UR12, c[0x0][0x228] ;  /* 0x00008a00000c7ab9 */ /* 0x000fcc0000000a00 */
        /* <DEDUP_REMOVED lines=35> */
[----:B------:R-:W-:Y:S02]  /*219a80*/  @P2 LOP3.LUT R14, R14, 0x2000, RZ, 0xfc, !PT ;  /* 0x000020000e0e2812 */ /* 0x000fe400078efcff */
[----:B------:R-:W-:Y:S01]  /*219a90*/  ISETP.LT.AND P2, PT, R5, UR55, !P0 ;  /* 0x0000003705007c0c */ /* 0x000fe2000c741270 */
[----:B------:R-:W-:Y:S01]  /*219aa0*/  VIADD R18, R7, 0x21 ;  /* 0x0000002107127836 */ /* 0x000fe20000000000 */
[----:B------:R-:W-:Y:S01]  /*219ab0*/  ULDC UR55, c[0x0][0x228] ;  /* 0x00008a0000377ab9 */ /* 0x000fe20000000800 */
[----:B------:R-:W-:-:S04]  /*219ac0*/  LOP3.LUT R14, R14, 0xfffdffff, RZ, 0xc0, !PT ;  /* 0xfffdffff0e0e7812 */ /* 0x000fc800078ec0ff */
        /* <DEDUP_REMOVED lines=23> */
[----:B------:R-:W4:Y:S02]  /*219c40*/  LDL.LU R16, [R1+0x74a4] ;  /* 0x0074a40001107983 */ /* 0x000f240000300800 */
        /* <DEDUP_REMOVED lines=18> */
[----:B------:R-:W-:Y:S01]  /*219d70*/  VIADD R0, R7, 0x20 ;  /* 0x0000002007007836 */ /* 0x000fe20000000000 */
        /* <DEDUP_REMOVED lines=31> */
[----:B----4-:R-:W-:-:S04]  /*219f70*/  LOP3.LUT R16, R16, 0xdfffffff, RZ, 0xc0, !PT ;  /* 0xdfffffff10107812 */ /* 0x010fc800078ec0ff */
[----:B------:R-:W-:Y:S02]  /*219f80*/  @P1 LOP3.LUT R16, R16, 0x20000000, RZ, 0xfc, !PT ;  /* 0x2000000010101812 */ /* 0x000fe400078efcff */
[----:B------:R-:W-:Y:S01]  /*219f90*/  ISETP.LT.AND P1, PT, R4, UR12, !P0 ;  /* 0x0000000c04007c0c */ /* 0x000fe2000c721270 */
[----:B------:R-:W-:Y:S01]  /*219fa0*/  ULDC.64 UR12, c[0x0][0x228] ;  /* 0x00008a00000c7ab9 */ /* 0x000fe20000000a00 */
        /* <DEDUP_REMOVED lines=15> */
[----:B------:R-:W4:Y:S02]  /*21a0a0*/  LDL.LU R20, [R1+0x749c] ;  /* 0x00749c0001147983 */ /* 0x000f240000300800 */
[----:B------:R-:W-:Y:S02]  /*21a0b0*/  ISETP.LT.AND P1, PT, R24, UR12, !P0 ;  /* 0x0000000c18007c0c */ /* 0x000fe4000c721270 */
[----:B------:R-:W-:Y:S02]  /*21a0c0*/  ISETP.LT.AND P3, PT, R6, UR8, !P0 ;  /* 0x0000000806007c0c */ /* 0x000fe4000c761270 */
[----:B------:R-:W-:-:S02]  /*21a0d0*/  LOP3.LUT R16, R16, 0xffdfffff, RZ, 0xc0, !PT ;  /* 0xffdfffff10107812 */ /* 0x000fc400078ec0ff */
[----:B------:R-:W-:Y:S01]  /*21a0e0*/  ISETP.LT.AND P2, PT, R5, UR45, !P0 ;  /* 0x0000002d05007c0c */ /* 0x000fe2000c741270 */
[----:B------:R-:W-:Y:S01]  /*21a0f0*/  ULDC.64 UR8, c[0x0][0x228] ;  /* 0x00008a0000087ab9 */ /* 0x000fe20000000a00 */
        /* <DEDUP_REMOVED lines=31> */
[----:B------:R-:W4:Y:S02]  /*21a2f0*/  LDL.LU R12, [R1+0x7498] ;  /* 0x00749800010c7983 */ /* 0x000f240000300800 */
        /* <DEDUP_REMOVED lines=31> */
[----:B------:R-:W3:Y:S02]  /*21a4f0*/  LDL.LU R17, [R1+0x7494] ;  /* 0x0074940001117983 */ /* 0x000ee40000300800 */
        /* <DEDUP_REMOVED lines=37> */
[----:B------:R-:W-:-:S02]  /*21a750*/  ISETP.LT.AND P2, PT, R5, UR59, !P0 ;  /* 0x0000003b05007c0c */ /* 0x000fc4000c741270 */
        /* <DEDUP_REMOVED lines=63> */
[----:B------:R-:W3:Y:S02]  /*21ab50*/  LDL.LU R21, [R1+0x7488] ;  /* 0x0074880001157983 */ /* 0x000ee40000300800 */
        /* <DEDUP_REMOVED lines=342> */
[----:B------:R-:W-:-:S02]  /*21c0c0*/  ISETP.LT.AND P2, PT, R5, UR8, !P0 ;  /* 0x0000000805007c0c */ /* 0x000fc4000c741270 */
[----:B------:R-:W-:Y:S01]  /*21c0d0*/  LOP3.LUT R19, R19, 0xfffffffd, RZ, 0xc0, !PT ;  /* 0xfffffffd13137812 */ /* 0x000fe200078ec0ff */
[----:B------:R-:W-:Y:S01]  /*21c0e0*/  ULDC.64 UR8, c[0x0][0x228] ;  /* 0x00008a0000087ab9 */ /* 0x000fe20000000a00 */
        /* <DEDUP_REMOVED lines=140> */
[----:B------:R-:W-:Y:S02]  /*21c9b0*/  ISETP.LT.AND P3, PT, R3, UR18, !P0 ;  /* 0x0000001203007c0c */ /* 0x000fe4000c761270 */
        /* <DEDUP_REMOVED lines=89> */
[----:B----4-:R-:W-:Y:S01]  /*21cf50*/  ISETP.GE.AND P0, PT, R22, UR19, PT ;  /* 0x0000001316007c0c */ /* 0x010fe2000bf06270 */
        /* <DEDUP_REMOVED lines=107> */
[----:B------:R-:W-:Y:S01]  /*21d610*/  VIADD R25, R7, 0x6 ;  /* 0x0000000607197836 */ /* 0x000fe20000000000 */
[----:B------:R-:W-:Y:S01]  /*21d620*/  ULDC UR59, c[0x0][0x228] ;  /* 0x00008a00003b7ab9 */ /* 0x000fe20000000800 */
        /* <DEDUP_REMOVED lines=171> */
[----:B------:R-:W-:-:S04]  /*21e0e0*/  ULDC.64 UR28, c[0x0][0x228] ;  /* 0x00008a00001c7ab9 */ /* 0x000fc80000000a00 */
        /* <DEDUP_REMOVED lines=41> */
[C---:B--2---:R-:W-:Y:S02]  /*21e380*/  LOP3.LUT P2, RZ, R11.reuse, 0x1, RZ, 0xc0, !PT ;  /* 0x000000010bff7812 */ /* 0x044fe4000784c0ff */
        /* <DEDUP_REMOVED lines=19> */
[----:B----4-:R-:W-:Y:S02]  /*21e4c0*/  ISETP.GE.AND P0, PT, R12, UR35, PT ;  /* 0x000000230c007c0c */ /* 0x010fe4000bf06270 */
[----:B------:R-:W2:Y:S02]  /*21e4d0*/  LDL.LU R12, [R1+0x7424] ;  /* 0x00742400010c7983 */ /* 0x000ea40000300800 */
[----:B------:R-:W-:Y:S02]  /*21e4e0*/  ISETP.LT.AND P1, PT, R24, UR30, !P0 ;  /* 0x0000001e18007c0c */ /* 0x000fe4000c721270 */
[----:B------:R-:W-:Y:S02]  /*21e4f0*/  ISETP.LT.AND P3, PT, R6, UR34, !P0 ;  /* 0x0000002206007c0c */ /* 0x000fe4000c761270 */
[----:B------:R-:W-:-:S02]  /*21e500*/  LOP3.LUT R11, R11, 0xffdfffff, RZ, 0xc0, !PT ;  /* 0xffdfffff0b0b7812 */ /* 0x000fc400078ec0ff */
[----:B------:R-:W-:Y:S01]  /*21e510*/  ISETP.LT.AND P2, PT, R5, UR41, !P0 ;  /* 0x0000002905007c0c */ /* 0x000fe2000c741270 */
[----:B------:R-:W-:Y:S01]  /*21e520*/  ULDC UR30, c[0x0][0x228] ;  /* 0x00008a00001e7ab9 */ /* 0x000fe20000000800 */
[----:B------:R-:W-:-:S05]  /*21e530*/  ULDC.64 UR34, c[0x0][0x228] ;  /* 0x00008a0000227ab9 */ /* 0x000fca0000000a00 */
        /* <DEDUP_REMOVED lines=29> */
[----:B------:R-:W-:Y:S01]  /*21e710*/  ULDC UR32, c[0x0][0x228] ;  /* 0x00008a0000207ab9 */ /* 0x000fe20000000800 */
[----:B------:R-:W-:Y:S01]  /*21e720*/  ULDC UR27, c[0x0][0x228] ;  /* 0x00008a00001b7ab9 */ /* 0x000fe20000000800 */
[----:B------:R-:W-:-:S04]  /*21e730*/  ULDC UR30, c[0x0][0x228] ;  /* 0x00008a00001e7ab9 */ /* 0x000fc80000000800 */
[----:B------:R-:W-:-:S04]  /*21e740*/  @P3 LOP3.LUT R11, R11, 0x2000, RZ, 0xfc, !PT ;  /* 0x000020000b0b3812 */ /* 0x000fc800078efcff */
        /* <DEDUP_REMOVED lines=8> */
[----:B------:R-:W-:-:S04]  /*21e7d0*/  @P2 LOP3.LUT R11, R11, 0x8000, RZ, 0xfc, !PT ;  /* 0x000080000b0b2812 */ /* 0x000fc800078efcff */
[----:B------:R-:W-:Y:S02]  /*21e7e0*/  LOP3.LUT R11, R11, 0xffffbfff, RZ, 0xc0, !PT ;  /* 0xffffbfff0b0b7812 */ /* 0x000fe400078ec0ff */
[----:B------:R-:W-:Y:S02]  /*21e7f0*/  ISETP.LT.AND P3, PT, R2, UR27, !P0 ;  /* 0x0000001b02007c0c */ /* 0x000fe4000c761270 */
[----:B------:R-:W-:Y:S02]  /*21e800*/  ISETP.LT.AND P2, PT, R9, UR30, !P0 ;  /* 0x0000001e09007c0c */ /* 0x000fe4000c741270 */
[----:B------:R-:W-:Y:S02]  /*21e810*/  @P1 LOP3.LUT R11, R11, 0x4000, RZ, 0xfc, !PT ;  /* 0x000040000b0b1812 */ /* 0x000fe400078efcff */
[----:B------:R-:W-:Y:S02]  /*21e820*/  ISETP.LT.AND P1, PT, R8, UR61, !P0 ;  /* 0x0000003d08007c0c */ /* 0x000fe4000c721270 */
[----:B------:R-:W-:-:S02]  /*21e830*/  ISETP.GE.AND P0, PT, R13, UR31, PT ;  /* 0x0000001f0d007c0c */ /* 0x000fc4000bf06270 */
[----:B------:R-:W4:Y:S01]  /*21e840*/  LDL.LU R13, [R1+0x7420] ;  /* 0x00742000010d7983 */ /* 0x000f220000300800 */
[----:B------:R-:W-:-:S04]  /*21e850*/  LOP3.LUT R11, R11, 0xffffefff, RZ, 0xc0, !PT ;  /* 0xffffefff0b0b7812 */ /* 0x000fc800078ec0ff */
[----:B------:R-:W-:-:S04]  /*21e860*/  @P3 LOP3.LUT R11, R11, 0x1000, RZ, 0xfc, !PT ;  /* 0x000010000b0b3812 */ /* 0x000fc800078efcff */
[----:B------:R-:W-:-:S04]  /*21e870*/  LOP3.LUT R11, R11, 0xfffff7ff, RZ, 0xc0, !PT ;  /* 0xfffff7ff0b0b7812 */ /* 0x000fc800078ec0ff */
[----:B------:R-:W-:Y:S02]  /*21e880*/  @P2 LOP3.LUT R11, R11, 0x800, RZ, 0xfc, !PT ;  /* 0x000008000b0b2812 */ /* 0x000fe400078efcff */
[----:B------:R-:W-:Y:S02]  /*21e890*/  ISETP.LT.AND P2, PT, R24, UR34, !P0 ;  /* 0x0000002218007c0c */ /* 0x000fe4000c741270 */
        /* <DEDUP_REMOVED lines=18> */
[----:B------:R-:W-:-:S04]  /*21e9c0*/  LOP3.LUT R11, R11, 0xfffffff7, RZ, 0xc0, !PT ;  /* 0xfffffff70b0b7812 */ /* 0x000fc800078ec0ff */
[----:B------:R-:W-:Y:S02]  /*21e9d0*/  @P3 LOP3.LUT R11, R11, 0x8, RZ, 0xfc, !PT ;  /* 0x000000080b0b3812 */ /* 0x000fe400078efcff */
[----:B------:R-:W-:Y:S02]  /*21e9e0*/  ISETP.LT.AND P1, PT, R8, UR16, !P0 ;  /* 0x0000001008007c0c */ /* 0x000fe4000c721270 */
[----:B---3--:R-:W-:Y:S02]  /*21e9f0*/  ISETP.GE.AND P0, PT, R0, UR33, PT ;  /* 0x0000002100007c0c */ /* 0x008fe4000bf06270 */
[----:B------:R-:W-:Y:S02]  /*21ea00*/  ISETP.GE.AND P5, PT, R7, UR41, PT ;  /* 0x0000002907007c0c */ /* 0x000fe4000bfa6270 */
[----:B------:R-:W-:Y:S01]  /*21ea10*/  LOP3.LUT R11, R11, 0xfffffffb, RZ, 0xc0, !PT ;  /* 0xfffffffb0b0b7812 */ /* 0x000fe200078ec0ff */
[----:B------:R-:W3:Y:S01]  /*21ea20*/  LDL.LU R0, [R1+0x741c] ;  /* 0x00741c0001007983 */ /* 0x000ee20000300800 */
[----:B------:R-:W0:Y:S01]  /*21ea30*/  S2R R25, SR_TID.X ;  /* 0x0000000000197919 */ /* 0x000e220000002100 */
[----:B------:R-:W-:Y:S01]  /*21ea40*/  ULDC.64 UR16, c[0x0][0x228] ;  /* 0x00008a0000107ab9 */ /* 0x000fe20000000a00 */
[----:B------:R-:W-:-:S02]  /*21ea50*/  @P2 LOP3.LUT R11, R11, 0x4, RZ, 0xfc, !PT ;  /* 0x000000040b0b2812 */ /* 0x000fc400078efcff */
[----:B------:R-:W-:Y:S02]  /*21ea60*/  ISETP.LT.AND P2, PT, R24, UR36, !P0 ;  /* 0x0000002418007c0c */ /* 0x000fe4000c741270 */
[----:B------:R-:W-:Y:S02]  /*21ea70*/  LOP3.LUT R11, R11, 0xfffffffd, RZ, 0xc0, !PT ;  /* 0xfffffffd0b0b7812 */ /* 0x000fe400078ec0ff */
[----:B------:R-:W-:Y:S02]  /*21ea80*/  ISETP.LT.AND P3, PT, R5, UR14, !P0 ;  /* 0x0000000e05007c0c */ /* 0x000fe4000c761270 */
[----:B------:R-:W-:Y:S02]  /*21ea90*/  @P1 LOP3.LUT R11, R11, 0x2, RZ, 0xfc, !PT ;  /* 0x000000020b0b1812 */ /* 0x000fe400078efcff */
[----:B------:R-:W-:Y:S02]  /*21eaa0*/  ISETP.LT.AND P1, PT, R6, UR15, !P0 ;  /* 0x0000000f06007c0c */ /* 0x000fe4000c721270 */
[----:B----4-:R-:W-:-:S02]  /*21eab0*/  LOP3.LUT R13, R13, 0xefffffff, RZ, 0xc0, !PT ;  /* 0xefffffff0d0d7812 */ /* 0x010fc400078ec0ff */
[----:B------:R-:W-:Y:S02]  /*21eac0*/  LOP3.LUT R11, R11, 0xfffffffe, RZ, 0xc0, !PT ;  /* 0xfffffffe0b0b7812 */ /* 0x000fe400078ec0ff */
[----:B------:R-:W-:Y:S01]  /*21ead0*/  ISETP.LT.AND P4, PT, R24, UR55, !P5 ;  /* 0x0000003718007c0c */ /* 0x000fe2000ef81270 */
[----:B0-----:R-:W-:Y:S01]  /*21eae0*/  IMAD.SHL.U32 R26, R25, 0x10, RZ ;  /* 0x00000010191a7824 */ /* 0x001fe200078e00ff */
[----:B------:R-:W-:Y:S02]  /*21eaf0*/  @P2 LOP3.LUT R13, R13, 0x10000000, RZ, 0xfc, !PT ;  /* 0x100000000d0d2812 */ /* 0x000fe400078efcff */
[----:B------:R-:W-:Y:S01]  /*21eb00*/  ISETP.LT.AND P2, PT, R4, UR13, !P0 ;  /* 0x0000000d04007c0c */ /* 0x000fe2000c741270 */
[----:B------:R-:W-:Y:S01]  /*21eb10*/  ULDC.64 UR14, c[0x0][0x228] ;  /* 0x00008a00000e7ab9 */ /* 0x000fe20000000a00 */
[----:B------:R-:W-:Y:S02]  /*21eb20*/  LOP3.LUT R13, R13, 0x7fffffff, RZ, 0xc0, !PT ;  /* 0x7fffffff0d0d7812 */ /* 0x000fe400078ec0ff */
[----:B------:R-:W-:-:S02]  /*21eb30*/  @P1 LOP3.LUT R11, R11, 0x1, RZ, 0xfc, !PT ;  /* 0x000000010b0b1812 */ /* 0x000fc400078efcff */
[----:B------:R-:W-:Y:S02]  /*21eb40*/  @P3 LOP3.LUT R13, R13, 0x80000000, RZ, 0xfc, !PT ;  /* 0x800000000d0d3812 */ /* 0x000fe400078efcff */
[----:B------:R-:W-:Y:S02]  /*21eb50*/  ISETP.LT.AND P1, PT, R3, UR12, !P0 ;  /* 0x0000000c03007c0c */ /* 0x000fe4000c721270 */
[----:B------:R-:W-:Y:S02]  /*21eb60*/  ISETP.LT.AND P3, PT, R2, UR11, !P0 ;  /* 0x0000000b02007c0c */ /* 0x000fe4000c761270 */
[----:B------:R-:W-:Y:S02]  /*21eb70*/  LOP3.LUT R26, R26, 0xf0, RZ, 0xc0, !PT ;  /* 0x000000f01a1a7812 */ /* 0x000fe400078ec0ff */
[----:B------:R-:W-:Y:S01]  /*21eb80*/  LOP3.LUT R13, R13, 0xbfffffff, RZ, 0xc0, !PT ;  /* 0xbfffffff0d0d7812 */ /* 0x000fe200078ec0ff */
[----:B------:R-:W-:-:S03]  /*21eb90*/  ULDC.64 UR12, c[0x0][0x228] ;  /* 0x00008a00000c7ab9 */ /* 0x000fc60000000a00 */
        /* <DEDUP_REMOVED lines=8> */
[----:B------:R-:W-:Y:S02]  /*21ec20*/  ISETP.GE.AND P0, PT, R28, UR35, PT ;  /* 0x000000231c007c0c */ /* 0x000fe4000bf06270 */
[----:B------:R-:W4:Y:S01]  /*21ec30*/  LDL.LU R28, [R1+0x7418] ;  /* 0x00741800011c7983 */ /* 0x000f220000300800 */
[----:B------:R-:W-:-:S04]  /*21ec40*/  LOP3.LUT R13, R13, 0xfbffffff, RZ, 0xc0, !PT ;  /* 0xfbffffff0d0d7812 */ /* 0x000fc800078ec0ff */
[----:B------:R-:W-:Y:S02]  /*21ec50*/  @P2 LOP3.LUT R13, R13, 0x4000000, RZ, 0xfc, !PT ;  /* 0x040000000d0d2812 */ /* 0x000fe400078efcff */
[----:B------:R-:W-:Y:S02]  /*21ec60*/  ISETP.LT.AND P2, PT, R24, UR38, !P0 ;  /* 0x0000002618007c0c */ /* 0x000fe4000c741270 */
[----:B------:R-:W-:-:S04]  /*21ec70*/  LOP3.LUT R13, R13, 0xfdffffff, RZ, 0xc0, !PT ;  /* 0xfdffffff0d0d7812 */ /* 0x000fc800078ec0ff */
[----:B------:R-:W-:Y:S02]  /*21ec80*/  @P1 LOP3.LUT R13, R13, 0x2000000, RZ, 0xfc, !PT ;  /* 0x020000000d0d1812 */ /* 0x000fe400078efcff */
[----:B------:R-:W-:Y:S02]  /*21ec90*/  ISETP.LT.AND P1, PT, R6, UR8, !P0 ;  /* 0x0000000806007c0c */ /* 0x000fe4000c721270 */
[----:B------:R-:W-:Y:S01]  /*21eca0*/  ISETP.LT.AND P3, PT, R5, UR7, !P0 ;  /* 0x0000000705007c0c */ /* 0x000fe2000c761270 */
[----:B------:R-:W-:Y:S01]  /*21ecb0*/  ULDC.64 UR8, c[0x0][0x228] ;  /* 0x00008a0000087ab9 */ /* 0x000fe20000000a00 */
[----:B------:R-:W-:-:S04]  /*21ecc0*/  LOP3.LUT R13, R13, 0xffefffff, RZ, 0xc0, !PT ;  /* 0xffefffff0d0d7812 */ /* 0x000fc800078ec0ff */
        /* <DEDUP_REMOVED lines=16> */
[----:B------:R-:W-:Y:S02]  /*21edd0*/  @P3 LOP3.LUT R13, R13, 0x80000, RZ, 0xfc, !PT ;  /* 0x000800000d0d3812 */ /* 0x000fe400078efcff */
[----:B------:R-:W-:Y:S01]  /*21ede0*/  ISETP.GE.AND P0, PT, R29, UR37, PT ;  /* 0x000000251d007c0c */ /* 0x000fe2000bf06270 */
[----:B------:R-:W-:Y:S01]  /*21edf0*/  ULDC.64 UR22, c[0x0][0x228] ;  /* 0x00008a0000167ab9 */ /* 0x000fe20000000a00 */
        /* <DEDUP_REMOVED lines=9> */
[----:B------:R-:W-:Y:S01]  /*21ee90*/  LOP3.LUT R13, R13, 0xfffeffff, RZ, 0xc0, !PT ;  /* 0xfffeffff0d0d7812 */ /* 0x000fe200078ec0ff */
[----:B------:R-:W-:-:S03]  /*21eea0*/  ULDC.64 UR18, c[0x0][0x228] ;  /* 0x00008a0000127ab9 */ /* 0x000fc60000000a00 */
        /* <DEDUP_REMOVED lines=15> */
[----:B------:R-:W-:Y:S02]  /*21efa0*/  @P3 LOP3.LUT R13, R13, 0x800, RZ, 0xfc, !PT ;  /* 0x000008000d0d3812 */ /* 0x000fe400078efcff */
[----:B--2---:R-:W-:Y:S02]  /*21efb0*/  ISETP.GE.AND P0, PT, R12, UR39, PT ;  /* 0x000000270c007c0c */ /* 0x004fe4000bf06270 */
[----:B------:R-:W2:Y:S01]  /*21efc0*/  LDL.LU R12, [R1+0x7410] ;  /* 0x00741000010c7983 */ /* 0x000ea20000300800 */
        /* <DEDUP_REMOVED lines=20> */
[----:B------:R-:W3:Y:S01]  /*21f110*/  LDL.LU R9, [R1+0x740c] ;  /* 0x00740c0001097983 */ /* 0x000ee20000300800 */
[----:B------:R-:W-:-:S04]  /*21f120*/  @P1 LOP3.LUT R13, R13, 0x10, RZ, 0xfc, !PT ;  /* 0x000000100d0d1812 */ /* 0x000fc800078efcff */
[----:B------:R-:W-:Y:S02]  /*21f130*/  LOP3.LUT R13, R13, 0xfffffff7, RZ, 0xc0, !PT ;  /* 0xfffffff70d0d7812 */ /* 0x000fe400078ec0ff */
[----:B------:R-:W-:Y:S02]  /*21f140*/  ISETP.LT.AND P1, PT, R8, UR52, !P0 ;  /* 0x0000003408007c0c */ /* 0x000fe4000c721270 */
[----:B------:R-:W-:Y:S01]  /*21f150*/  @P3 LOP3.LUT R13, R13, 0x8, RZ, 0xfc, !PT ;  /* 0x000000080d0d3812 */ /* 0x000fe200078efcff */
[----:B------:R-:W4:Y:S04]  /*21f160*/  LDL.LU R8, [R1+0x7408] ;  /* 0x0074080001087983 */ /* 0x000f280000300800 */
[----:B------:R-:W4:Y:S01]  /*21f170*/  LDL.LU R7, [R1+0x7404] ;  /* 0x0074040001077983 */ /* 0x000f220000300800 */
[----:B------:R-:W-:-:S04]  /*21f180*/  LOP3.LUT R13, R13, 0xfffffffb, RZ, 0xc0, !PT ;  /* 0xfffffffb0d0d7812 */ /* 0x000fc800078ec0ff */
[----:B------:R-:W-:-:S04]  /*21f190*/  @P2 LOP3.LUT R13, R13, 0x4, RZ, 0xfc, !PT ;  /* 0x000000040d0d2812 */ /* 0x000fc800078efcff */
[----:B------:R-:W-:Y:S02]  /*21f1a0*/  LOP3.LUT R13, R13, 0xfffffffd, RZ, 0xc0, !PT ;  /* 0xfffffffd0d0d7812 */ /* 0x000fe400078ec0ff */
[----:B------:R-:W-:Y:S02]  /*21f1b0*/  ISETP.LT.AND P0, PT, R6, UR53, !P5 ;  /* 0x0000003506007c0c */ /* 0x000fe4000ef01270 */
[----:B------:R-:W-:Y:S01]  /*21f1c0*/  ISETP.LT.AND P2, PT, R4, UR29, !P5 ;  /* 0x0000001d04007c0c */ /* 0x000fe2000ef41270 */
[----:B------:R-:W4:Y:S01]  /*21f1d0*/  LDL.LU R6, [R1+0x7400] ;  /* 0x0074000001067983 */ /* 0x000f220000300800 */
[----:B------:R-:W-:Y:S02]  /*21f1e0*/  @P1 LOP3.LUT R13, R13, 0x2, RZ, 0xfc, !PT ;  /* 0x000000020d0d1812 */ /* 0x000fe400078efcff */
[----:B------:R-:W-:Y:S02]  /*21f1f0*/  ISETP.LT.AND P1, PT, R5, UR26, !P5 ;  /* 0x0000001a05007c0c */ /* 0x000fe4000ef21270 */
[----:B------:R-:W-:Y:S01]  /*21f200*/  ISETP.LT.AND P3, PT, R3, UR54, !P5 ;  /* 0x0000003603007c0c */ /* 0x000fe2000ef61270 */
[----:B------:R-:W4:Y:S04]  /*21f210*/  LDL.LU R5, [R1+0x73fc] ;  /* 0x0073fc0001057983 */ /* 0x000f280000300800 */
[----:B------:R-:W4:Y:S04]  /*21f220*/  LDL.LU R4, [R1+0x73f8] ;  /* 0x0073f80001047983 */ /* 0x000f280000300800 */
[----:B------:R-:W4:Y:S01]  /*21f230*/  LDL.LU R3, [R1+0x73f4] ;  /* 0x0073f40001037983 */ /* 0x000f220000300800 */
[----:B------:R-:W-:Y:S01]  /*21f240*/  ISETP.LT.AND P5, PT, R2, UR56, !P5 ;  /* 0x0000003802007c0c */ /* 0x000fe2000efa1270 */
[----:B------:R-:W-:-:S02]  /*21f250*/  IMAD.SHL.U32 R24, R25, 0x20, RZ ;  /* 0x0000002019187824 */ /* 0x000fc400078e00ff */
[----:B------:R-:W4:Y:S04]  /*21f260*/  LDL.LU R2, [R1+0x73f0] ;  /* 0x0073f00001027983 */ /* 0x000f280000300800 */
[----:B------:R-:W4:Y:S04]  /*21f270*/  LDL.LU R27, [R1+0x300c] ;  /* 0x00300c00011b7983 */ /* 0x000f280000300800 */
[----:B------:R0:W-:Y:S01]  /*21f280*/  STL [R1+0x7c90], R13 ;  /* 0x007c900d01007387 */ /* 0x0001e20000100800 */
[----:B------:R-:W-:-:S03]  /*21f290*/  ULDC.64 UR26, c[0x0][0x228] ;  /* 0x00008a00001a7ab9 */ /* 0x000fc60000000a00 */
[----:B0-----:R-:W4:Y:S04]  /*21f2a0*/  LDL.LU R13, [R1+0x5458] ;  /* 0x00545800010d7983 */ /* 0x001f280000300800 */
[----:B------:R0:W-:Y:S04]  /*21f2b0*/  STL [R1+0x7c70], R11 ;  /* 0x007c700b01007387 */ /* 0x0001e80000100800 */
        /* <DEDUP_REMOVED lines=18> */
[----:B0-----:R-:W4:Y:S04]  /*21f3e0*/  LDL R14, [R1+0x4c] ;  /* 0x00004c00010e7983 */ /* 0x001f280000100800 */
[----:B------:R-:W-:Y:S04]  /*21f3f0*/  STL [R1+0x7ab8], R15 ;  /* 0x007ab80f01007387 */ /* 0x000fe80000100800 */
[----:B------:R-:W-:Y:S01]  /*21f400*/  STL [R1+0x7a98], R10 ;  /* 0x007a980a01007387 */ /* 0x000fe20000100800 */
[----:B------:R-:W-:-:S02]  /*21f410*/  LOP3.LUT R24, R24, 0x200, RZ, 0xc0, !PT ;  /* 0x0000020018187812 */ /* 0x000fc400078ec0ff */
[----:B--2---:R-:W-:-:S04]  /*21f420*/  LOP3.LUT R12, R12, 0xfbffffff, RZ, 0xc0, !PT ;  /* 0xfbffffff0c0c7812 */ /* 0x004fc800078ec0ff */
[----:B------:R-:W-:Y:S01]  /*21f430*/  @P0 LOP3.LUT R12, R12, 0x4000000, RZ, 0xfc, !PT ;  /* 0x040000000c0c0812 */ /* 0x000fe200078efcff */
[----:B---3--:R-:W-:Y:S04]  /*21f440*/  STL [R1+0x7a78], R9 ;  /* 0x007a780901007387 */ /* 0x008fe80000100800 */
[----:B----4-:R-:W-:Y:S04]  /*21f450*/  STL [R1+0x7a40], R8 ;  /* 0x007a400801007387 */ /* 0x010fe80000100800 */
[----:B------:R-:W-:Y:S04]  /*21f460*/  STL [R1+0x7a10], R7 ;  /* 0x007a100701007387 */ /* 0x000fe80000100800 */
[----:B------:R-:W-:Y:S04]  /*21f470*/  STL [R1+0x79f8], R6 ;  /* 0x0079f80601007387 */ /* 0x000fe80000100800 */
[----:B------:R-:W-:Y:S04]  /*21f480*/  STL [R1+0x79c8], R5 ;  /* 0x0079c80501007387 */ /* 0x000fe80000100800 */
[----:B------:R0:W-:Y:S04]  /*21f490*/  STL [R1+0x7998], R4 ;  /* 0x0079980401007387 */ /* 0x0001e80000100800 */
[----:B------:R1:W-:Y:S04]  /*21f4a0*/  STL [R1+0x7960], R3 ;  /* 0x0079600301007387 */ /* 0x0003e80000100800 */
[----:B------:R-:W-:Y:S04]  /*21f4b0*/  STL [R1+0x7948], R2 ;  /* 0x0079480201007387 */ /* 0x000fe80000100800 */
[----:B------:R-:W-:Y:S04]  /*21f4c0*/  STL [R1+0x7918], R0 ;  /* 0x0079180001007387 */ /* 0x000fe80000100800 */
[----:B------:R2:W-:Y:S04]  /*21f4d0*/  STL.64 [R1+0x73f0], R28 ;  /* 0x0073f01c01007387 */ /* 0x0005e80000100a00 */
[----:B0-----:R-:W3:Y:S04]  /*21f4e0*/  LDL.LU R4, [R1+0x4c0] ;  /* 0x0004c00001047983 */ /* 0x001ee80000300800 */
[----:B------:R-:W4:Y:S04]  /*21f4f0*/  LDL.LU R5, [R1+0x4b0] ;  /* 0x0004b00001057983 */ /* 0x000f280000300800 */
[----:B------:R-:W3:Y:S04]  /*21f500*/  LDL.LU R6, [R1+0x4ac] ;  /* 0x0004ac0001067983 */ /* 0x000ee80000300800 */
[----:B------:R-:W4:Y:S04]  /*21f510*/  LDL.LU R7, [R1+0x4a8] ;  /* 0x0004a80001077983 */ /* 0x000f280000300800 */
[----:B-1----:R-:W3:Y:S01]  /*21f520*/  LDL.LU R3, [R1+0x274] ;  /* 0x0002740001037983 */ /* 0x002ee20000300800 */
[----:B------:R-:W-:-:S03]  /*21f530*/  R2UR UR6, R13 ;  /* 0x000000000d0672ca */ /* 0x000fc600000e0000 */
[----:B------:R-:W3:Y:S10]  /*21f540*/  LDL.LU R13, [R1+0x3040] ;  /* 0x00304000010d7983 */ /* 0x000ef40000300800 */
[----:B------:R-:W-:-:S02]  /*21f550*/  IADD3 R24, R24, UR6, R26 ;  /* 0x0000000618187c10 */ /* 0x000fc4000fffe01a */
[----:B--2---:R-:W-:Y:S02]  /*21f560*/  PRMT R29, R21, 0x5410, R17 ;  /* 0x00005410151d7816 */ /* 0x004fe40000000011 */
[----:B------:R-:W-:Y:S02]  /*21f570*/  PRMT R27, R27, 0x5410, R16 ;  /* 0x000054101b1b7816 */ /* 0x000fe40000000010 */
[----:B------:R-:W-:Y:S02]  /*21f580*/  LOP3.LUT P0, RZ, R14, 0x100, RZ, 0xc0, !PT ;  /* 0x000001000eff7812 */ /* 0x000fe4000780c0ff */
[----:B------:R-:W2:Y:S04]  /*21f590*/  LDL.LU R14, [R1+0x3e4] ;  /* 0x0003e400010e7983 */ /* 0x000ea80000300800 */
[----:B------:R-:W2:Y:S04]  /*21f5a0*/  LDL.LU R26, [R1+0x448] ;  /* 0x00044800011a7983 */ /* 0x000ea80000300800 */
[----:B------:R0:W-:Y:S04]  /*21f5b0*/  STL [R1+0x7f38], R27 ;  /* 0x007f381b01007387 */ /* 0x0001e80000100800 */
[----:B0-----:R-:W4:Y:S04]  /*21f5c0*/  LDL.LU R27, [R1+0x302c] ;  /* 0x00302c00011b7983 */ /* 0x001f280000300800 */
[----:B------:R-:W4:Y:S04]  /*21f5d0*/  LDL.LU R16, [R1+0x24c] ;  /* 0x00024c0001107983 */ /* 0x000f280000300800 */
[----:B------:R-:W4:Y:S04]  /*21f5e0*/  LDL.LU R17, [R1+0x240] ;  /* 0x0002400001117983 */ /* 0x000f280000300800 */
[----:B------:R-:W4:Y:S04]  /*21f5f0*/  LDL.LU R21, [R1+0x264] ;  /* 0x0002640001157983 */ /* 0x000f280000300800 */
[----:B------:R0:W-:Y:S04]  /*21f600*/  STL [R1+0x7f3c], R29 ;  /* 0x007f3c1d01007387 */ /* 0x0001e80000100800 */
[----:B0-----:R-:W4:Y:S01]  /*21f610*/  LDL.LU R29, [R1+0x280] ;  /* 0x00028000011d7983 */ /* 0x001f220000300800 */
[----:B------:R-:W-:Y:S01]  /*21f620*/  IMAD.SHL.U32 R25, R25, 0x8, RZ ;  /* 0x0000000819197824 */ /* 0x000fe200078e00ff */
[----:B------:R-:W-:-:S04]  /*21f630*/  PRMT R28, R19, 0x5410, R18 ;  /* 0x00005410131c7816 */ /* 0x000fc80000000012 */
[----:B------:R-:W-:Y:S01]  /*21f640*/  LOP3.LUT R25, R25, 0x100, RZ, 0xc0, !PT ;  /* 0x0000010019197812 */ /* 0x000fe200078ec0ff */
[----:B------:R-:W-:Y:S04]  /*21f650*/  STL [R1+0x7f68], R28 ;  /* 0x007f681c01007387 */ /* 0x000fe80000100800 */
[----:B------:R-:W4:Y:S04]  /*21f660*/  LDL.LU R8, [R1+0x1d68] ;  /* 0x001d680001087983 */ /* 0x000f280000300800 */
[----:B------:R-:W4:Y:S04]  /*21f670*/  LDL.LU R10, [R1+0x1d64] ;  /* 0x001d6400010a7983 */ /* 0x000f280000300800 */
[----:B------:R-:W4:Y:S01]  /*21f680*/  LDL.LU R15, [R1+0x1d10] ;  /* 0x001d1000010f7983 */ /* 0x000f220000300800 */
[----:B------:R-:W-:-:S03]  /*21f690*/  IMAD.IADD R24, R24, 0x1, R25 ;  /* 0x0000000118187824 */ /* 0x000fc600078e0219 */
[----:B------:R-:W4:Y:S01]  /*21f6a0*/  LDL.LU R18, [R1+0x1cfc] ;  /* 0x001cfc0001127983 */ /* 0x000f220000300800 */
[----:B------:R-:W-:-:S03]  /*21f6b0*/  LOP3.LUT R25, R20, 0xffff, RZ, 0xc0, !PT ;  /* 0x0000ffff14197812 */ /* 0x000fc600078ec0ff */
[----:B------:R-:W4:Y:S01]  /*21f6c0*/  LDL.LU R19, [R1+0x51c] ;  /* 0x00051c0001137983 */ /* 0x000f220000300800 */
[----:B------:R-:W-:-:S03]  /*21f6d0*/  LOP3.LUT R2, R22, 0xffff, RZ, 0xc0, !PT ;  /* 0x0000ffff16027812 */ /* 0x000fc600078ec0ff */
[----:B------:R-:W4:Y:S01]  /*21f6e0*/  LDL.LU R20, [R1+0x518] ;  /* 0x0005180001147983 */ /* 0x000f220000300800 */
[----:B------:R-:W-:-:S03]  /*21f6f0*/  LOP3.LUT R0, R23, 0xffff, RZ, 0xc0, !PT ;  /* 0x0000ffff17007812 */ /* 0x000fc600078ec0ff */
[----:B------:R-:W4:Y:S01]  /*21f700*/  LDL.LU R22, [R1+0x504] ;  /* 0x0005040001167983 */ /* 0x000f220000300800 */
[----:B------:R-:W-:-:S03]  /*21f710*/  LOP3.LUT R9, R11, 0xffff, RZ, 0xc0, !PT ;  /* 0x0000ffff0b097812 */ /* 0x000fc600078ec0ff */
[----:B------:R-:W4:Y:S04]  /*21f720*/  LDL.LU R23, [R1+0x4d4] ;  /* 0x0004d40001177983 */ /* 0x000f280000300800 */
[----:B------:R-:W4:Y:S01]  /*21f730*/  LDL.LU R11, [R1+0x25c] ;  /* 0x00025c00010b7983 */ /* 0x000f220000300800 */
[----:B---3--:R-:W-:-:S05]  /*21f740*/  PRMT R13, R13, 0x5410, R3 ;  /* 0x000054100d0d7816 */ /* 0x008fca0000000003 */
[----:B------:R0:W-:Y:S01]  /*21f750*/  STL.64 [R1+0x80d0], R12 ;  /* 0x0080d00c01007387 */ /* 0x0001e20000100a00 */
[----:B--2---:R-:W-:Y:S02]  /*21f760*/  PRMT R26, R26, 0x5410, R14 ;  /* 0x000054101a1a7816 */ /* 0x004fe4000000000e */
[----:B----4-:R-:W-:-:S05]  /*21f770*/  PRMT R27, R27, 0x5410, R29 ;  /* 0x000054101b1b7816 */ /* 0x010fca000000001d */
[----:B------:R-:W-:Y:S04]  /*21f780*/  STL [R1+0x870], R27 ;  /* 0x0008701b01007387 */ /* 0x000fe80000100800 */
[----:B------:R-:W-:Y:S04]  /*21f790*/  STL [R1+0x7f6c], R26 ;  /* 0x007f6c1a01007387 */ /* 0x000fe80000100800 */
[----:B------:R-:W2:Y:S01]  /*21f7a0*/  LDL.LU R14, [R1+0x278] ;  /* 0x00027800010e7983 */ /* 0x000ea20000300800 */
[--C-:B------:R-:W-:Y:S02]  /*21f7b0*/  PRMT R6, R6, 0x4210, R0.reuse ;  /* 0x0000421006067816 */ /* 0x100fe40000000000 */
[----:B------:R-:W-:-:S02]  /*21f7c0*/  PRMT R0, R21, 0x5210, R0 ;  /* 0x0000521015007816 */ /* 0x000fc40000000000 */
[----:B------:R-:W1:Y:S01]  /*21f7d0*/  S2R R21, SR_TID.X ;  /* 0x0000000000157919 */ /* 0x000e620000002100 */
[----:B------:R-:W-:Y:S02]  /*21f7e0*/  PRMT R4, R4, 0x4210, R25 ;  /* 0x0000421004047816 */ /* 0x000fe40000000019 */
[----:B------:R-:W-:Y:S02]  /*21f7f0*/  PRMT R5, R5, 0x4210, R2 ;  /* 0x0000421005057816 */ /* 0x000fe40000000002 */
[----:B------:R-:W-:-:S05]  /*21f800*/  PRMT R7, R7, 0x4210, R9 ;  /* 0x0000421007077816 */ /* 0x000fca0000000009 */
[----:B------:R3:W-:Y:S01]  /*21f810*/  STSM.16.M88.4 [R24], R4 ;  /* 0x0000000418007844 */ /* 0x0007e20000000200 */
[----:B------:R-:W-:Y:S01]  /*21f820*/  BAR.SYNC.DEFER_BLOCKING 0x0 ;  /* 0x0000000000007b1d */ /* 0x000fe20000010000 */
[----:B------:R-:W-:Y:S02]  /*21f830*/  PRMT R2, R17, 0x5210, R2 ;  /* 0x0000521011027816 */ /* 0x000fe40000000002 */
[----:B------:R-:W-:-:S03]  /*21f840*/  PRMT R3, R16, 0x5210, R25 ;  /* 0x0000521010037816 */ /* 0x000fc60000000019 */
[----:B0-----:R-:W-:Y:S01]  /*21f850*/  IMAD.MOV.U32 R13, RZ, RZ, R2 ;  /* 0x000000ffff0d7224 */ /* 0x001fe200078e0002 */
[----:B------:R-:W-:Y:S02]  /*21f860*/  LOP3.LUT R2, R15, 0xffff, RZ, 0xc0, !PT ;  /* 0x0000ffff0f027812 */ /* 0x000fe400078ec0ff */
[----:B------:R-:W-:Y:S01]  /*21f870*/  PRMT R15, R11, 0x5210, R9 ;  /* 0x000052100b0f7816 */ /* 0x000fe20000000009 */
[----:B------:R-:W-:Y:S01]  /*21f880*/  IMAD.MOV.U32 R12, RZ, RZ, R3 ;  /* 0x000000ffff0c7224 */ /* 0x000fe200078e0003 */
[----:B---3--:R-:W-:-:S04]  /*21f890*/  LOP3.LUT R4, R8, 0xffff, RZ, 0xc0, !PT ;  /* 0x0000ffff08047812 */ /* 0x008fc800078ec0ff */
[----:B------:R-:W-:Y:S02]  /*21f8a0*/  PRMT R8, R19, 0x4210, R4 ;  /* 0x0000421013087816 */ /* 0x000fe40000000004 */
[----:B-1----:R-:W-:-:S04]  /*21f8b0*/  LOP3.LUT R21, R21, 0x3f, RZ, 0xc0, !PT ;  /* 0x0000003f15157812 */ /* 0x002fc800078ec0ff */
[----:B------:R-:W-:Y:S02]  /*21f8c0*/  LEA R25, R21, UR6, 0x4 ;  /* 0x0000000615197c11 */ /* 0x000fe4000f8e20ff */
[----:B------:R-:W-:Y:S02]  /*21f8d0*/  LOP3.LUT R3, R10, 0xffff, RZ, 0xc0, !PT ;  /* 0x0000ffff0a037812 */ /* 0x000fe400078ec0ff */
[----:B------:R-:W-:Y:S01]  /*21f8e0*/  PRMT R6, R22, 0x4210, R2 ;  /* 0x0000421016067816 */ /* 0x000fe20000000002 */
[----:B------:R-:W-:Y:S01]  /*21f8f0*/  ULDC UR6, c[0x0][0x22c] ;  /* 0x00008b0000067ab9 */ /* 0x000fe20000000800 */
[----:B------:R-:W-:Y:S01]  /*21f900*/  PRMT R7, R20, 0x4210, R3 ;  /* 0x0000421014077816 */ /* 0x000fe20000000003 */
[----:B--2---:R0:W-:Y:S04]  /*21f910*/  STL [R1+0x8158], R14 ;  /* 0x0081580e01007387 */ /* 0x0041e80000100800 */
[----:B------:R-:W2:Y:S04]  /*21f920*/  LDL.LU R16, [R1+0x27c] ;  /* 0x00027c0001107983 */ /* 0x000ea80000300800 */
[----:B------:R-:W3:Y:S01]  /*21f930*/  LDL.LU R17, [R1+0x26c] ;  /* 0x00026c0001117983 */ /* 0x000ee20000300800 */
[----:B0-----:R-:W-:-:S05]  /*21f940*/  IMAD.MOV.U32 R14, RZ, RZ, R0 ;  /* 0x000000ffff0e7224 */ /* 0x001fca00078e0000 */
[----:B------:R-:W-:Y:S04]  /*21f950*/  STL.64 [R1+0x8168], R14 ;  /* 0x0081680e01007387 */ /* 0x000fe80000100a00 */
[----:B------:R0:W-:Y:S02]  /*21f960*/  STL.64 [R1+0x8160], R12 ;  /* 0x0081600c01007387 */ /* 0x0001e40000100a00 */
[----:B0-----:R-:W-:Y:S02]  /*21f970*/  IMAD.MOV.U32 R12, RZ, RZ, R8 ;  /* 0x000000ffff0c7224 */ /* 0x001fe400078e0008 */
[----:B------:R-:W0:Y:S01]  /*21f980*/  LDS.128 R8, [R25] ;  /* 0x0000000019087984 */ /* 0x000e220000000c00 */
[----:B------:R-:W-:Y:S01]  /*21f990*/  BAR.SYNC.DEFER_BLOCKING 0x0 ;  /* 0x0000000000007b1d */ /* 0x000fe20000010000 */
[----:B------:R-:W-:-:S04]  /*21f9a0*/  LOP3.LUT R0, R18, 0xffff, RZ, 0xc0, !PT ;  /* 0x0000ffff12007812 */ /* 0x000fc800078ec0ff */
[----:B------:R-:W-:Y:S01]  /*21f9b0*/  PRMT R5, R23, 0x4210, R0 ;  /* 0x0000421017057816 */ /* 0x000fe20000000000 */
[----:B------:R-:W-:Y:S02]  /*21f9c0*/  IMAD.MOV.U32 R13, RZ, RZ, R7 ;  /* 0x000000ffff0d7224 */ /* 0x000fe400078e0007 */
[----:B------:R-:W-:Y:S02]  /*21f9d0*/  IMAD.MOV.U32 R14, RZ, RZ, R6 ;  /* 0x000000ffff0e7224 */ /* 0x000fe400078e0006 */
[----:B------:R-:W4:Y:S01]  /*21f9e0*/  LDL.LU R6, [R1+0x258] ;  /* 0x0002580001067983 */ /* 0x000f220000300800 */
[----:B------:R-:W-:-:S03]  /*21f9f0*/  IMAD.MOV.U32 R15, RZ, RZ, R5 ;  /* 0x000000ffff0f7224 */ /* 0x000fc600078e0005 */
[----:B------:R-:W4:Y:S04]  /*21fa00*/  LDL.LU R7, [R1+0x53b0] ;  /* 0x0053b00001077983 */ /* 0x000f280000300800 */
[----:B------:R-:W-:Y:S01]  /*21fa10*/  STSM.16.M88.4 [R24], R12 ;  /* 0x0000000c18007844 */ /* 0x000fe20000000200 */
[----:B------:R-:W-:Y:S06]  /*21fa20*/  BAR.SYNC.DEFER_BLOCKING 0x0 ;  /* 0x0000000000007b1d */ /* 0x000fec0000010000 */
[----:B------:R-:W1:Y:S04]  /*21fa30*/  LDS.128 R12, [R25] ;  /* 0x00000000190c7984 */ /* 0x000e680000000c00 */
[----:B0-----:R0:W-:Y:S04]  /*21fa40*/  STL.64 [R1+0x6f0], R8 ;  /* 0x0006f00801007387 */ /* 0x0011e80000100a00 */
[----:B------:R1:W-:Y:S01]  /*21fa50*/  STL.64 [R1+0x6f8], R10 ;  /* 0x0006f80a01007387 */ /* 0x0003e20000100a00 */
[----:B------:R-:W-:Y:S06]  /*21fa60*/  BAR.SYNC.DEFER_BLOCKING 0x0 ;  /* 0x0000000000007b1d */ /* 0x000fec0000010000 */
[----:B0-----:R-:W4:Y:S04]  /*21fa70*/  LDL.LU R8, [R1+0x53ac] ;  /* 0x0053ac0001087983 */ /* 0x001f280000300800 */
[----:B------:R-:W4:Y:S04]  /*21fa80*/  LDL.LU R18, [R1+0x535c] ;  /* 0x00535c0001127983 */ /* 0x000f280000300800 */
[----:B------:R-:W4:Y:S04]  /*21fa90*/  LDL.LU R19, [R1+0x5358] ;  /* 0x0053580001137983 */ /* 0x000f280000300800 */
[----:B------:R-:W4:Y:S04]  /*21faa0*/  LDL.LU R20, [R1+0x564] ;  /* 0x0005640001147983 */ /* 0x000f280000300800 */
[----:B------:R-:W4:Y:S04]  /*21fab0*/  LDL.LU R21, [R1+0x558] ;  /* 0x0005580001157983 */ /* 0x000f280000300800 */
[----:B------:R-:W4:Y:S04]  /*21fac0*/  LDL.LU R22, [R1+0x54c] ;  /* 0x00054c0001167983 */ /* 0x000f280000300800 */
[----:B------:R-:W4:Y:S04]  /*21fad0*/  LDL.LU R23, [R1+0x548] ;  /* 0x0005480001177983 */ /* 0x000f280000300800 */
[----:B-1----:R-:W-:Y:S04]  /*21fae0*/  STL [R1+0x6e0], R12 ;  /* 0x0006e00c01007387 */ /* 0x002fe80000100800 */
[----:B------:R0:W-:Y:S01]  /*21faf0*/  STL.64 [R1+0x6e8], R14 ;  /* 0x0006e80e01007387 */ /* 0x0001e20000100a00 */
[----:B------:R-:W-:-:S03]  /*21fb00*/  IMAD.MOV.U32 R11, RZ, RZ, R13 ;  /* 0x000000ffff0b7224 */ /* 0x000fc600078e000d */
[----:B0-----:R-:W2:Y:S04]  /*21fb10*/  LDL.LU.64 R14, [R1+0x8168] ;  /* 0x00816800010e7983 */ /* 0x001ea80000300a00 */
[----:B------:R-:W2:Y:S04]  /*21fb20*/  LDL.LU.64 R12, [R1+0x8160] ;  /* 0x00816000010c7983 */ /* 0x000ea80000300a00 */
[----:B--2---:R0:W-:Y:S01]  /*21fb30*/  STSM.16.M88.4 [R24], R12 ;  /* 0x0000000c18007844 */ /* 0x0041e20000000200 */
[----:B------:R-:W-:Y:S06]  /*21fb40*/  BAR.SYNC.DEFER_BLOCKING 0x0 ;  /* 0x0000000000007b1d */ /* 0x000fec0000010000 */
[----:B0-----:R-:W2:Y:S02]  /*21fb50*/  LDL.LU R14, [R1+0x8158] ;  /* 0x00815800010e7983 */ /* 0x001ea40000300800 */
[----:B--2---:R-:W-:-:S02]  /*21fb60*/  PRMT R4, R14, 0x5210, R4 ;  /* 0x000052100e047816 */ /* 0x004fc40000000004 */
[----:B------:R-:W2:Y:S04]  /*21fb70*/  LDL.LU R14, [R1+0x28c] ;  /* 0x00028c00010e7983 */ /* 0x000ea80000300800 */
[----:B------:R-:W4:Y:S04]  /*21fb80*/  LDL.LU R9, [R1+0x284] ;  /* 0x0002840001097983 */ /* 0x000f280000300800 */
[----:B------:R-:W2:Y:S01]  /*21fb90*/  LDL.LU R10, [R1+0x288] ;  /* 0x00028800010a7983 */ /* 0x000ea20000300800 */
[----:B------:R-:W-:Y:S02]  /*21fba0*/  PRMT R3, R16, 0x5210, R3 ;  /* 0x0000521010037816 */ /* 0x000fe40000000003 */
[----:B---3--:R-:W-:Y:S01]  /*21fbb0*/  PRMT R2, R17, 0x5210, R2 ;  /* 0x0000521011027816 */ /* 0x008fe20000000002 */
[----:B--2---:R0:W-:Y:S04]  /*21fbc0*/  STL.64 [R1+0x8148], R10 ;  /* 0x0081480a01007387 */ /* 0x0041e80000100a00 */
[----:B----4-:R-:W-:Y:S04]  /*21fbd0*/  STL [R1+0x8144], R9 ;  /* 0x0081440901007387 */ /* 0x010fe80000100800 */
[----:B------:R-:W2:Y:S01]  /*21fbe0*/  LDL.LU R15, [R1+0x1d88] ;  /* 0x001d8800010f7983 */ /* 0x000ea20000300800 */
[----:B------:R-:W-:Y:S01]  /*21fbf0*/  IMAD.MOV.U32 R13, RZ, RZ, R3 ;  /* 0x000000ffff0d7224 */ /* 0x000fe200078e0003 */
[----:B------:R-:W-:-:S02]  /*21fc00*/  LOP3.LUT R3, R7, 0xffff, RZ, 0xc0, !PT ;  /* 0x0000ffff07037812 */ /* 0x000fc400078ec0ff */
[----:B------:R-:W-:-:S04]  /*21fc10*/  LOP3.LUT R5, R19, 0xffff, RZ, 0xc0, !PT ;  /* 0x0000ffff13057812 */ /* 0x000fc800078ec0ff */
[----:B0-----:R-:W-:Y:S01]  /*21fc20*/  PRMT R11, R23, 0x4210, R5 ;  /* 0x00004210170b7816 */ /* 0x001fe20000000005 */
[----:B------:R-:W-:Y:S01]  /*21fc30*/  IMAD.MOV.U32 R12, RZ, RZ, R4 ;  /* 0x000000ffff0c7224 */ /* 0x000fe200078e0004 */
[----:B--2---:R0:W-:Y:S04]  /*21fc40*/  STL.64 [R1+0x8150], R14 ;  /* 0x0081500e01007387 */ /* 0x0041e80000100a00 */
[----:B------:R-:W2:Y:S04]  /*21fc50*/  LDL.LU R16, [R1+0x1d84] ;  /* 0x001d840001107983 */ /* 0x000ea80000300800 */
[----:B------:R-:W3:Y:S01]  /*21fc60*/  LDL.LU R17, [R1+0x1d28] ;  /* 0x001d280001117983 */ /* 0x000ee20000300800 */
[----:B0-----:R-:W-:Y:S01]  /*21fc70*/  IMAD.MOV.U32 R14, RZ, RZ, R2 ;  /* 0x000000ffff0e7224 */ /* 0x001fe200078e0002 */
[----:B------:R-:W-:-:S02]  /*21fc80*/  PRMT R15, R6, 0x5210, R0 ;  /* 0x00005210060f7816 */ /* 0x000fc40000000000 */
[----:B------:R-:W-:Y:S02]  /*21fc90*/  LOP3.LUT R2, R8, 0xffff, RZ, 0xc0, !PT ;  /* 0x0000ffff08027812 */ /* 0x000fe400078ec0ff */
[----:B------:R-:W-:Y:S02]  /*21fca0*/  LOP3.LUT R0, R18, 0xffff, RZ, 0xc0, !PT ;  /* 0x0000ffff12007812 */ /* 0x000fe400078ec0ff */
[----:B------:R-:W-:Y:S01]  /*21fcb0*/  PRMT R8, R20, 0x4210, R3 ;  /* 0x0000421014087816 */ /* 0x000fe20000000003 */
[----:B------:R-:W4:Y:S01]  /*21fcc0*/  LDL.LU R18, [R1+0x1d24] ;  /* 0x001d240001127983 */ /* 0x000f220000300800 */
[----:B------:R-:W-:Y:S02]  /*21fcd0*/  PRMT R9, R21, 0x4210, R2 ;  /* 0x0000421015097816 */ /* 0x000fe40000000002 */
[--C-:B------:R-:W-:Y:S02]  /*21fce0*/  PRMT R10, R22, 0x4210, R0.reuse ;  /* 0x00004210160a7816 */ /* 0x100fe40000000000 */
[----:B------:R-:W0:Y:S01]  /*21fcf0*/  LDS.128 R20, [R25] ;  /* 0x0000000019147984 */ /* 0x000e220000000c00 */
[----:B------:R-:W-:Y:S06]  /*21fd00*/  BAR.SYNC.DEFER_BLOCKING 0x0 ;  /* 0x0000000000007b1d */ /* 0x000fec0000010000 */
[----:B------:R-:W-:Y:S02]  /*21fd10*/  STSM.16.M88.4 [R24], R12 ;  /* 0x0000000c18007844 */ /* 0x000fe40000000200 */
[----:B------:R-:W-:Y:S06]  /*21fd20*/  BAR.SYNC.DEFER_BLOCKING 0x0 ;  /* 0x0000000000007b1d */ /* 0x000fec0000010000 */
[----:B------:R-:W1:Y:S02]  /*21fd30*/  LDS.128 R12, [R25] ;  /* 0x00000000190c7984 */ /* 0x000e640000000c00 */
[----:B------:R-:W-:Y:S06]  /*21fd40*/  BAR.SYNC.DEFER_BLOCKING 0x0 ;  /* 0x0000000000007b1d */ /* 0x000fec0000010000 */
[----:B0-----:R0:W-:Y:S04]  /*21fd50*/  STL.64 [R1+0x6d0], R20 ;  /* 0x0006d01401007387 */ /* 0x0011e80000100a00 */
[----:B------:R1:W-:Y:S04]  /*21fd60*/  STL [R1+0x6d8], R22 ;  /* 0x0006d81601007387 */ /* 0x0003e80000100800 */
[----:B------:R-:W-:Y:S04]  /*21fd70*/  STL [R1+0x8140], R23 ;  /* 0x0081401701007387 */ /* 0x000fe80000100800 */
[----:B------:R-:W4:Y:S04]  /*21fd80*/  LDL.LU R27, [R1+0x590] ;  /* 0x00059000011b7983 */ /* 0x000f280000300800 */
[----:B------:R-:W4:Y:S04]  /*21fd90*/  LDL.LU R19, [R1+0x588] ;  /* 0x0005880001137983 */ /* 0x000f280000300800 */
[----:B0-----:R-:W4:Y:S04]  /*21fda0*/  LDL.LU R20, [R1+0x584] ;  /* 0x0005840001147983 */ /* 0x001f280000300800 */
[----:B------:R-:W4:Y:S04]  /*21fdb0*/  LDL.LU R21, [R1+0x57c] ;  /* 0x00057c0001157983 */ /* 0x000f280000300800 */
[----:B-1----:R-:W4:Y:S04]  /*21fdc0*/  LDL.LU R22, [R1+0x248] ;  /* 0x0002480001167983 */ /* 0x002f280000300800 */
[----:B------:R-:W-:Y:S01]  /*21fdd0*/  STSM.16.M88.4 [R24], R8 ;  /* 0x0000000818007844 */ /* 0x000fe20000000200 */
[----:B------:R-:W-:Y:S06]  /*21fde0*/  BAR.SYNC.DEFER_BLOCKING 0x0 ;  /* 0x0000000000007b1d */ /* 0x000fec0000010000 */
[----:B------:R-:W-:Y:S04]  /*21fdf0*/  STL.64 [R1+0x6c0], R12 ;  /* 0x0006c00c01007387 */ /* 0x000fe80000100a00 */
[----:B------:R0:W-:Y:S04]  /*21fe00*/  STL.64 [R1+0x6c8], R14 ;  /* 0x0006c80e01007387 */ /* 0x0001e80000100a00 */
[----:B0-----:R-:W2:Y:S04]  /*21fe10*/  LDL.LU.64 R14, [R1+0x8150] ;  /* 0x00815000010e7983 */ /* 0x001ea80000300a00 */
[----:B------:R-:W3:Y:S04]  /*21fe20*/  LDL.LU.64 R10, [R1+0x8148] ;  /* 0x00814800010a7983 */ /* 0x000ee80000300a00 */
[----:B------:R-:W4:Y:S01]  /*21fe30*/  LDL.LU R9, [R1+0x8144] ;  /* 0x0081440001097983 */ /* 0x000f220000300800 */
[----:B---3--:R-:W-:-:S03]  /*21fe40*/  PRMT R12, R10, 0x5210, R0 ;  /* 0x000052100a0c7816 */ /* 0x008fc60000000000 */
[----:B------:R-:W3:Y:S04]  /*21fe50*/  LDL.LU R10, [R1+0x298] ;  /* 0x00029800010a7983 */ /* 0x000ee80000300800 */
[----:B------:R-:W3:Y:S01]  /*21fe60*/  LDL.LU R6, [R1+0x290] ;  /* 0x0002900001067983 */ /* 0x000ee20000300800 */
[----:B--2---:R-:W-:-:S03]  /*21fe70*/  PRMT R14, R14, 0x5210, R3 ;  /* 0x000052100e0e7816 */ /* 0x004fc60000000003 */
[----:B------:R-:W2:Y:S01]  /*21fe80*/  LDL.LU R7, [R1+0x294] ;  /* 0x0002940001077983 */ /* 0x000ea20000300800 */
[----:B------:R-:W-:-:S03]  /*21fe90*/  LOP3.LUT R3, R16, 0xffff, RZ, 0xc0, !PT ;  /* 0x0000ffff10037812 */ /* 0x000fc600078ec0ff */
[----:B------:R-:W2:Y:S01]  /*21fea0*/  LDL.LU R8, [R1+0x244] ;  /* 0x0002440001087983 */ /* 0x000ea20000300800 */
[----:B----4-:R-:W-:-:S03]  /*21feb0*/  PRMT R13, R9, 0x5210, R2 ;  /* 0x00005210090d7816 */ /* 0x010fc60000000002 */
[----:B------:R-:W4:Y:S04]  /*21fec0*/  LDL.LU R16, [R1+0x53c4] ;  /* 0x0053c40001107983 */ /* 0x000f280000300800 */
[----:B------:R-:W2:Y:S01]  /*21fed0*/  LDL.LU R9, [R1+0x53c0] ;  /* 0x0053c00001097983 */ /* 0x000ea20000300800 */
[----:B------:R-:W-:-:S03]  /*21fee0*/  LOP3.LUT R4, R15, 0xffff, RZ, 0xc0, !PT ;  /* 0x0000ffff0f047812 */ /* 0x000fc600078ec0ff */
[----:B---3--:R-:W-:Y:S04]  /*21fef0*/  STL.64 [R1+0x8130], R10 ;  /* 0x0081300a01007387 */ /* 0x008fe80000100a00 */
[----:B--2---:R0:W-:Y:S04]  /*21ff00*/  STL.64 [R1+0x8128], R8 ;  /* 0x0081280801007387 */ /* 0x0041e80000100a00 */
[----:B------:R-:W2:Y:S01]  /*21ff10*/  LDL.LU R15, [R1+0x5370] ;  /* 0x00537000010f7983 */ /* 0x000ea20000300800 */
[----:B0-----:R-:W-:-:S03]  /*21ff20*/  IMAD.MOV.U32 R8, RZ, RZ, R14 ;  /* 0x000000ffff087224 */ /* 0x001fc600078e000e */
[----:B------:R-:W2:Y:S01]  /*21ff30*/  LDL.LU R14, [R1+0x536c] ;  /* 0x00536c00010e7983 */ /* 0x000ea20000300800 */
[----:B------:R-:W-:Y:S02]  /*21ff40*/  LOP3.LUT R2, R17, 0xffff, RZ, 0xc0, !PT ;  /* 0x0000ffff11027812 */ /* 0x000fe400078ec0ff */
[----:B------:R-:W-:Y:S02]  /*21ff50*/  LOP3.LUT R0, R18, 0xffff, RZ, 0xc0, !PT ;  /* 0x0000ffff12007812 */ /* 0x000fe400078ec0ff */
[----:B------:R-:W-:Y:S01]  /*21ff60*/  PRMT R11, R22, 0x5210, R5 ;  /* 0x00005210160b7816 */ /* 0x000fe20000000005 */
[----:B------:R-:W-:Y:S02]  /*21ff70*/  IMAD.MOV.U32 R9, RZ, RZ, R13 ;  /* 0x000000ffff097224 */ /* 0x000fe400078e000d */
[----:B------:R-:W-:Y:S01]  /*21ff80*/  IMAD.MOV.U32 R10, RZ, RZ, R12 ;  /* 0x000000ffff0a7224 */ /* 0x000fe200078e000c */
[----:B------:R-:W-:Y:S02]  /*21ff90*/  PRMT R12, R27, 0x4210, R4 ;  /* 0x000042101b0c7816 */ /* 0x000fe40000000004 */
[----:B------:R-:W-:Y:S01]  /*21ffa0*/  PRMT R13, R19, 0x4210, R3 ;  /* 0x00004210130d7816 */ /* 0x000fe20000000003 */
[----:B--2---:R0:W-:Y:S04]  /*21ffb0*/  STL.64 [R1+0x8138], R14 ;  /* 0x0081380e01007387 */ /* 0x0041e80000100a00 */
[----:B------:R-:W2:Y:S04]  /*21ffc0*/  LDL.LU R17, [R1+0x5b0] ;  /* 0x0005b00001117983 */ /* 0x000ea80000300800 */
[----:B------:R-:W3:Y:S01]  /*21ffd0*/  LDL.LU R18, [R1+0x5a8] ;  /* 0x0005a80001127983 */ /* 0x000ee20000300800 */
[----:B0-----:R-:W-:-:S02]  /*21ffe0*/  PRMT R14, R20, 0x4210, R2 ;  /* 0x00004210140e7816 */ /* 0x001fc40000000002 */
[----:B------:R-:W-:Y:S02]  /*21fff0*/  PRMT R15, R21, 0x4210, R0 ;  /* 0x00004210150f7816 */ /* 0x000fe40000000000 */
[----:B------:R-:W0:Y:S01]  /*220000*/  LDS.128 R20, [R25] ;  /* 0x0000000019147984 */ /* 0x000e220000000c00 */
[----:B------:R-:W-:Y:S06]  /*220010*/  BAR.SYNC.DEFER_BLOCKING 0x0 ;  /* 0x0000000000007b1d */ /* 0x000fec0000010000 */
[----:B0-----:R-:W-:Y:S04]  /*220020*/  STL.64 [R1+0x6b0], R20 ;  /* 0x0006b01401007387 */ /* 0x001fe80000100a00 */
[----:B------:R0:W-:Y:S04]  /*220030*/  STL [R1+0x6bc], R23 ;  /* 0x0006bc1701007387 */ /* 0x0001e80000100800 */
[----:B0-----:R-:W4:Y:S04]  /*220040*/  LDL.LU R23, [R1+0x8140] ;  /* 0x0081400001177983 */ /* 0x001f280000300800 */
[----:B------:R-:W-:Y:S01]  /*220050*/  STSM.16.M88.4 [R24], R12 ;  /* 0x0000000c18007844 */ /* 0x000fe20000000200 */
[----:B------:R-:W-:Y:S06]  /*220060*/  BAR.SYNC.DEFER_BLOCKING 0x0 ;  /* 0x0000000000007b1d */ /* 0x000fec0000010000 */
[----:B------:R-:W0:Y:S02]  /*220070*/  LDS.128 R12, [R25] ;  /* 0x00000000190c7984 */ /* 0x000e240000000c00 */
[----:B------:R-:W-:Y:S06]  /*220080*/  BAR.SYNC.DEFER_BLOCKING 0x0 ;  /* 0x0000000000007b1d */ /* 0x000fec0000010000 */
[----:B------:R-:W-:Y:S04]  /*220090*/  STL [R1+0x7c0c], R22 ;  /* 0x007c0c1601007387 */ /* 0x000fe80000100800 */
[----:B------:R-:W3:Y:S04]  /*2200a0*/  LDL.LU R19, [R1+0x5a4] ;  /* 0x0005a40001137983 */ /* 0x000ee80000300800 */
[----:B------:R-:W2:Y:S04]  /*2200b0*/  LDL.LU R20, [R1+0x5a0] ;  /* 0x0005a00001147983 */ /* 0x000ea80000300800 */
[----:B------:R-:W-:Y:S01]  /*2200c0*/  STSM.16.M88.4 [R24], R8 ;  /* 0x0000000818007844 */ /* 0x000fe20000000200 */
[----:B------:R-:W-:Y:S01]  /*2200d0*/  PRMT R2, R7, 0x5210, R2 ;  /* 0x0000521007027816 */ /* 0x000fe20000000002 */
[----:B0-----:R-:W-:-:S02]  /*2200e0*/  IMAD.MOV.U32 R21, RZ, RZ, R15 ;  /* 0x000000ffff157224 */ /* 0x001fc400078e000f */
[----:B------:R-:W-:Y:S04]  /*2200f0*/  STL.64 [R1+0x6a0], R12 ;  /* 0x0006a00c01007387 */ /* 0x000fe80000100a00 */
[----:B------:R0:W-:Y:S01]  /*220100*/  STL [R1+0x6a8], R14 ;  /* 0x0006a80e01007387 */ /* 0x0001e20000100800 */
[----:B------:R-:W-:Y:S01]  /*220110*/  PRMT R3, R6, 0x5210, R3 ;  /* 0x0000521006037816 */ /* 0x000fe20000000003 */
[----:B------:R-:W-:Y:S06]  /*220120*/  BAR.SYNC.DEFER_BLOCKING 0x0 ;  /* 0x0000000000007b1d */ /* 0x000fec0000010000 */
[----:B0-----:R-:W3:Y:S04]  /*220130*/  LDL.LU.64 R14, [R1+0x8138] ;  /* 0x00813800010e7983 */ /* 0x001ee80000300a00 */
[----:B------:R-:W-:Y:S04]  /*220140*/  STL [R1+0x7bf8], R21 ;  /* 0x007bf81501007387 */ /* 0x000fe80000100800 */
[----:B----4-:R-:W-:Y:S04]  /*220150*/  STL [R1+0x8120], R23 ;  /* 0x0081201701007387 */ /* 0x010fe80000100800 */
[----:B------:R-:W4:Y:S04]  /*220160*/  LDL.LU.64 R10, [R1+0x8130] ;  /* 0x00813000010a7983 */ /* 0x000f280000300a00 */
[----:B------:R-:W2:Y:S01]  /*220170*/  LDL.LU.64 R8, [R1+0x8128] ;  /* 0x0081280001087983 */ /* 0x000ea20000300a00 */
[----:B------:R-:W-:-:S03]  /*220180*/  LOP3.LUT R7, R16, 0xffff, RZ, 0xc0, !PT ;  /* 0x0000ffff10077812 */ /* 0x000fc600078ec0ff */
[----:B------:R-:W4:Y:S04]  /*220190*/  LDL.LU R16, [R1+0x2a4] ;  /* 0x0002a40001107983 */ /* 0x000f280000300800 */
[----:B------:R-:W4:Y:S01]  /*2201a0*/  LDL.LU R6, [R1+0x29c] ;  /* 0x00029c0001067983 */ /* 0x000f220000300800 */
[----:B--2---:R-:W-:-:S03]  /*2201b0*/  PRMT R0, R8, 0x5210, R0 ;  /* 0x0000521008007816 */ /* 0x004fc60000000000 */
[----:B------:R-:W2:Y:S01]  /*2201c0*/  LDL.LU R8, [R1+0x2a0] ;  /* 0x0002a00001087983 */ /* 0x000ea20000300800 */
[----:B---3--:R-:W-:-:S03]  /*2201d0*/  LOP3.LUT R5, R14, 0xffff, RZ, 0xc0, !PT ;  /* 0x0000ffff0e057812 */ /* 0x008fc600078ec0ff */
[----:B----4-:R0:W-:Y:S02]  /*2201e0*/  STL [R1+0x8118], R11 ;  /* 0x0081180b01007387 */ /* 0x0101e40000100800 */
[----:B0-----:R-:W-:Y:S02]  /*2201f0*/  PRMT R11, R20, 0x4210, R5 ;  /* 0x00004210140b7816 */ /* 0x001fe40000000005 */
[----:B------:R-:W0:Y:S01]  /*220200*/  LDS.128 R20, [R25] ;  /* 0x0000000019147984 */ /* 0x000e220000000c00 */
[----:B------:R-:W-:Y:S02]  /*220210*/  LOP3.LUT R12, R9, 0xffff, RZ, 0xc0, !PT ;  /* 0x0000ffff090c7812 */ /* 0x000fe400078ec0ff */
[----:B------:R-:W-:Y:S01]  /*220220*/  PRMT R13, R17, 0x4210, R7 ;  /* 0x00004210110d7816 */ /* 0x000fe20000000007 */
[----:B------:R-:W-:Y:S01]  /*220230*/  BAR.SYNC.DEFER_BLOCKING 0x0 ;  /* 0x0000000000007b1d */ /* 0x000fe20000010000 */
[----:B------:R-:W-:Y:S02]  /*220240*/  PRMT R10, R10, 0x5210, R4 ;  /* 0x000052100a0a7816 */ /* 0x000fe40000000004 */
[----:B------:R-:W-:-:S02]  /*220250*/  LOP3.LUT R4, R15, 0xffff, RZ, 0xc0, !PT ;  /* 0x0000ffff0f047812 */ /* 0x000fc400078ec0ff */
[----:B------:R-:W-:Y:S01]  /*220260*/  PRMT R9, R18, 0x4210, R12 ;  /* 0x0000421012097816 */ /* 0x000fe2000000000c */
[----:B------:R-:W-:Y:S02]  /*220270*/  IMAD.MOV.U32 R14, RZ, RZ, R2 ;  /* 0x000000ffff0e7224 */ /* 0x000fe400078e0002 */
[----:B------:R-:W-:Y:S01]  /*220280*/  IMAD.MOV.U32 R15, RZ, RZ, R0 ;  /* 0x000000ffff0f7224 */ /* 0x000fe200078e0000 */
[----:B--2---:R-:W-:Y:S04]  /*220290*/  STL [R1+0x8114], R8 ;  /* 0x0081140801007387 */ /* 0x004fe80000100800 */
[----:B------:R-:W-:Y:S04]  /*2202a0*/  STL [R1+0x811c], R12 ;  /* 0x00811c0c01007387 */ /* 0x000fe80000100800 */
[----:B------:R-:W2:Y:S04]  /*2202b0*/  LDL.LU R17, [R1+0x1da0] ;  /* 0x001da00001117983 */ /* 0x000ea80000300800 */
[----:B0-----:R-:W-:Y:S04]  /*2202c0*/  STL [R1+0x690], R20 ;  /* 0x0006901401007387 */ /* 0x001fe80000100800 */
[----:B------:R0:W-:Y:S04]  /*2202d0*/  STL.64 [R1+0x698], R22 ;  /* 0x0006981601007387 */ /* 0x0001e80000100a00 */
[----:B0-----:R-:W3:Y:S01]  /*2202e0*/  LDL.LU R23, [R1+0x8120] ;  /* 0x0081200001177983 */ /* 0x001ee20000300800 */
[----:B------:R-:W-:-:S02]  /*2202f0*/  IMAD.MOV.U32 R8, RZ, RZ, R13 ;  /* 0x000000ffff087224 */ /* 0x000fc400078e000d */
[----:B------:R-:W-:Y:S02]  /*220300*/  IMAD.MOV.U32 R12, RZ, RZ, R10 ;  /* 0x000000ffff0c7224 */ /* 0x000fe400078e000a */
[----:B------:R-:W-:-:S05]  /*220310*/  IMAD.MOV.U32 R13, RZ, RZ, R3 ;  /* 0x000000ffff0d7224 */ /* 0x000fca00078e0003 */
[----:B------:R-:W-:Y:S01]  /*220320*/  STSM.16.M88.4 [R24], R12 ;  /* 0x0000000c18007844 */ /* 0x000fe20000000200 */
[----:B------:R-:W-:Y:S06]  /*220330*/  BAR.SYNC.DEFER_BLOCKING 0x0 ;  /* 0x0000000000007b1d */ /* 0x000fec0000010000 */
[----:B------:R-:W0:Y:S02]  /*220340*/  LDS.128 R12, [R25] ;  /* 0x00000000190c7984 */ /* 0x000e240000000c00 */
[----:B------:R-:W-:Y:S01]  /*220350*/  BAR.SYNC.DEFER_BLOCKING 0x0 ;  /* 0x0000000000007b1d */ /* 0x000fe20000010000 */
[----:B------:R-:W-:Y:S01]  /*220360*/  IMAD.MOV.U32 R22, RZ, RZ, R21 ;  /* 0x000000ffff167224 */ /* 0x000fe200078e0015 */
[----:B------:R-:W-:-:S05]  /*220370*/  PRMT R10, R19, 0x4210, R4 ;  /* 0x00004210130a7816 */ /* 0x000fca0000000004 */
[----:B------:R-:W-:Y:S01]  /*220380*/  STSM.16.M88.4 [R24], R8 ;  /* 0x0000000818007844 */ /* 0x000fe20000000200 */
[----:B------:R-:W-:Y:S01]  /*220390*/  BAR.SYNC.DEFER_BLOCKING 0x0 ;  /* 0x0000000000007b1d */ /* 0x000fe20000010000 */
[----:B0-----:R-:W-:-:S05]  /*2203a0*/  IMAD.MOV.U32 R21, RZ, RZ, R14 ;  /* 0x000000ffff157224 */ /* 0x001fca00078e000e */
[----:B---3--:R-:W-:Y:S04]  /*2203b0*/  STL.64 [R1+0x7c38], R22 ;  /* 0x007c381601007387 */ /* 0x008fe80000100a00 */
[----:B------:R-:W3:Y:S04]  /*2203c0*/  LDL.LU R3, [R1+0x1d9c] ;  /* 0x001d9c0001037983 */ /* 0x000ee80000300800 */
[----:B------:R-:W4:Y:S04]  /*2203d0*/  LDL.LU R2, [R1+0x1d40] ;  /* 0x001d400001027983 */ /* 0x000f280000300800 */
[----:B------:R-:W4:Y:S04]  /*2203e0*/  LDL.LU R0, [R1+0x1d3c] ;  /* 0x001d3c0001007983 */ /* 0x000f280000300800 */
[----:B------:R-:W4:Y:S04]  /*2203f0*/  LDL.LU R29, [R1+0x5c4] ;  /* 0x0005c400011d7983 */ /* 0x000f280000300800 */
[----:B------:R-:W4:Y:S04]  /*220400*/  LDL.LU R27, [R1+0x5c0] ;  /* 0x0005c000011b7983 */ /* 0x000f280000300800 */
[----:B------:R-:W4:Y:S04]  /*220410*/  LDL.LU R18, [R1+0x5bc] ;  /* 0x0005bc0001127983 */ /* 0x000f280000300800 */
[----:B------:R-:W4:Y:S04]  /*220420*/  LDL.LU R19, [R1+0x5b8] ;  /* 0x0005b80001137983 */ /* 0x000f280000300800 */
[----:B------:R-:W2:Y:S04]  /*220430*/  LDL.LU R20, [R1+0x23c] ;  /* 0x00023c0001147983 */ /* 0x000ea80000300800 */
[----:B------:R0:W-:Y:S04]  /*220440*/  STL.64 [R1+0x680], R12 ;  /* 0x0006800c01007387 */ /* 0x0001e80000100a00 */
[----:B------:R1:W-:Y:S04]  /*220450*/  STL [R1+0x68c], R15 ;  /* 0x00068c0f01007387 */ /* 0x0003e80000100800 */
[----:B0-----:R-:W3:Y:S04]  /*220460*/  LDL.LU R12, [R1+0x811c] ;  /* 0x00811c00010c7983 */ /* 0x001ee80000300800 */
[----:B------:R-:W-:Y:S04]  /*220470*/  STL [R1+0x8110], R21 ;  /* 0x0081101501007387 */ /* 0x000fe80000100800 */
[----:B------:R-:W4:Y:S04]  /*220480*/  LDL.LU R11, [R1+0x8118] ;  /* 0x00811800010b7983 */ /* 0x000f280000300800 */
[----:B------:R-:W2:Y:S01]  /*220490*/  LDL.LU R8, [R1+0x8114] ;  /* 0x0081140001087983 */ /* 0x000ea20000300800 */
[----:B-1----:R-:W-:-:S03]  /*2204a0*/  PRMT R15, R16, 0x5210, R7 ;  /* 0x00005210100f7816 */ /* 0x002fc60000000007 */
[----:B------:R-:W4:Y:S04]  /*2204b0*/  LDL.LU R16, [R1+0x2b0] ;  /* 0x0002b00001107983 */ /* 0x000f280000300800 */
[----:B------:R-:W4:Y:S04]  /*2204c0*/  LDL.LU R14, [R1+0x2a8] ;  /* 0x0002a800010e7983 */ /* 0x000f280000300800 */
[----:B------:R-:W4:Y:S04]  /*2204d0*/  LDL.LU R7, [R1+0x2ac] ;  /* 0x0002ac0001077983 */ /* 0x000f280000300800 */
[----:B------:R-:W4:Y:S04]  /*2204e0*/  LDL.LU R9, [R1+0x238] ;  /* 0x0002380001097983 */ /* 0x000f280000300800 */
[----:B------:R-:W4:Y:S01]  /*2204f0*/  LDL.LU R10, [R1+0x53dc] ;  /* 0x0053dc00010a7983 */ /* 0x000f220000300800 */
[----:B---3--:R-:W-:-:S03]  /*220500*/  PRMT R13, R6, 0x5210, R12 ;  /* 0x00005210060d7816 */ /* 0x008fc6000000000c */
[----:B------:R-:W3:Y:S01]  /*220510*/  LDL.LU R6, [R1+0x53d8] ;  /* 0x0053d80001067983 */ /* 0x000ee20000300800 */
[----:B--2---:R-:W-:-:S03]  /*220520*/  PRMT R12, R8, 0x5210, R4 ;  /* 0x00005210080c7816 */ /* 0x004fc60000000004 */
[----:B------:R-:W2:Y:S04]  /*220530*/  LDL.LU R8, [R1+0x537c] ;  /* 0x00537c0001087983 */ /* 0x000ea80000300800 */
[----:B----4-:R0:W-:Y:S02]  /*220540*/  STL.64 [R1+0x8100], R10 ;  /* 0x0081000a01007387 */ /* 0x0101e40000100a00 */
[----:B0-----:R-:W-:Y:S02]  /*220550*/  PRMT R11, R20, 0x5210, R5 ;  /* 0x00005210140b7816 */ /* 0x001fe40000000005 */
[----:B------:R-:W0:Y:S01]  /*220560*/  LDS.128 R20, [R25] ;  /* 0x0000000019147984 */ /* 0x000e220000000c00 */
[----:B------:R-:W-:Y:S06]  /*220570*/  BAR.SYNC.DEFER_BLOCKING 0x0 ;  /* 0x0000000000007b1d */ /* 0x000fec0000010000 */
[----:B--2---:R1:W-:Y:S02]  /*220580*/  STL.64 [R1+0x80f8], R8 ;  /* 0x0080f80801007387 */ /* 0x0043e40000100a00 */
[----:B-1----:R-:W-:-:S02]  /*220590*/  IMAD.MOV.U32 R8, RZ, RZ, R15 ;  /* 0x000000ffff087224 */ /* 0x002fc400078e000f */
[----:B------:R-:W2:Y:S01]  /*2205a0*/  LDL.LU R15, [R1+0x5378] ;  /* 0x00537800010f7983 */ /* 0x000ea20000300800 */
[----:B------:R-:W-:Y:S02]  /*2205b0*/  LOP3.LUT R4, R17, 0xffff, RZ, 0xc0, !PT ;  /* 0x0000ffff11047812 */ /* 0x000fe400078ec0ff */
[----:B------:R-:W-:Y:S02]  /*2205c0*/  LOP3.LUT R3, R3, 0xffff, RZ, 0xc0, !PT ;  /* 0x0000ffff03037812 */ /* 0x000fe400078ec0ff */
[----:B------:R-:W-:Y:S02]  /*2205d0*/  LOP3.LUT R2, R2, 0xffff, RZ, 0xc0, !PT ;  /* 0x0000ffff02027812 */ /* 0x000fe400078ec0ff */
[----:B------:R-:W-:Y:S01]  /*2205e0*/  LOP3.LUT R0, R0, 0xffff, RZ, 0xc0, !PT ;  /* 0x0000ffff00007812 */ /* 0x000fe200078ec0ff */
[----:B------:R-:W-:Y:S02]  /*2205f0*/  IMAD.MOV.U32 R9, RZ, RZ, R13 ;  /* 0x000000ffff097224 */ /* 0x000fe400078e000d */
[----:B------:R-:W-:Y:S01]  /*220600*/  IMAD.MOV.U32 R10, RZ, RZ, R12 ;  /* 0x000000ffff0a7224 */ /* 0x000fe200078e000c */
[----:B------:R-:W-:-:S02]  /*220610*/  PRMT R12, R29, 0x4210, R4 ;  /* 0x000042101d0c7816 */ /* 0x000fc40000000004 */
[----:B------:R-:W-:Y:S01]  /*220620*/  PRMT R13, R27, 0x4210, R3 ;  /* 0x000042101b0d7816 */ /* 0x000fe20000000003 */
[----:B--2---:R1:W-:Y:S04]  /*220630*/  STL.64 [R1+0x8108], R14 ;  /* 0x0081080e01007387 */ /* 0x0043e80000100a00 */
[----:B------:R-:W2:Y:S01]  /*220640*/  LDL.LU R17, [R1+0x5d4] ;  /* 0x0005d40001117983 */ /* 0x000ea20000300800 */
[----:B-1----:R-:W-:Y:S02]  /*220650*/  PRMT R14, R18, 0x4210, R2 ;  /* 0x00004210120e7816 */ /* 0x002fe40000000002 */
[----:B------:R-:W-:-:S05]  /*220660*/  PRMT R15, R19, 0x4210, R0 ;  /* 0x00004210130f7816 */ /* 0x000fca0000000000 */
[----:B------:R-:W-:Y:S01]  /*220670*/  STSM.16.M88.4 [R24], R12 ;  /* 0x0000000c18007844 */ /* 0x000fe20000000200 */
[----:B------:R-:W-:Y:S06]  /*220680*/  BAR.SYNC.DEFER_BLOCKING 0x0 ;  /* 0x0000000000007b1d */ /* 0x000fec0000010000 */
[----:B------:R-:W1:Y:S02]  /*220690*/  LDS.128 R12, [R25] ;  /* 0x00000000190c7984 */ /* 0x000e640000000c00 */
[----:B------:R-:W-:Y:S06]  /*2206a0*/  BAR.SYNC.DEFER_BLOCKING 0x0 ;  /* 0x0000000000007b1d */ /* 0x000fec0000010000 */
[----:B0-----:R0:W-:Y:S04]  /*2206b0*/  STL.64 [R1+0x670], R20 ;  /* 0x0006701401007387 */ /* 0x0011e80000100a00 */
[----:B------:R-:W-:Y:S04]  /*2206c0*/  STL.64 [R1+0x678], R22 ;  /* 0x0006781601007387 */ /* 0x000fe80000100a00 */
[----:B0-----:R-:W4:Y:S04]  /*2206d0*/  LDL.LU R21, [R1+0x8110] ;  /* 0x0081100001157983 */ /* 0x001f280000300800 */
[----:B------:R-:W4:Y:S04]  /*2206e0*/  LDL.LU R18, [R1+0x5d0] ;  /* 0x0005d00001127983 */ /* 0x000f280000300800 */
[----:B------:R-:W4:Y:S04]  /*2206f0*/  LDL.LU R19, [R1+0x5cc] ;  /* 0x0005cc0001137983 */ /* 0x000f280000300800 */
[----:B------:R-:W4:Y:S04]  /*220700*/  LDL.LU R20, [R1+0x5c8] ;  /* 0x0005c80001147983 */ /* 0x000f280000300800 */
[----:B------:R-:W-:Y:S01]  /*220710*/  STSM.16.M88.4 [R24], R8 ;  /* 0x0000000818007844 */ /* 0x000fe20000000200 */
[----:B------:R-:W-:Y:S01]  /*220720*/  PRMT R16, R16, 0x5210, R4 ;  /* 0x0000521010107816 */ /* 0x000fe20000000004 */
[----:B------:R-:W-:Y:S06]  /*220730*/  BAR.SYNC.DEFER_BLOCKING 0x0 ;  /* 0x0000000000007b1d */ /* 0x000fec0000010000 */
[----:B-1----:R-:W-:Y:S04]  /*220740*/  STL.64 [R1+0x660], R12 ;  /* 0x0006600c01007387 */ /* 0x002fe80000100a00 */
[----:B------:R0:W-:Y:S04]  /*220750*/  STL.64 [R1+0x668], R14 ;  /* 0x0006680e01007387 */ /* 0x0001e80000100a00 */
[----:B0-----:R-:W2:Y:S04]  /*220760*/  LDL.LU.64 R14, [R1+0x8108] ;  /* 0x00810800010e7983 */ /* 0x001ea80000300a00 */
[----:B------:R-:W4:Y:S04]  /*220770*/  LDL.LU.64 R10, [R1+0x8100] ;  /* 0x00810000010a7983 */ /* 0x000f280000300a00 */
[----:B------:R-:W4:Y:S01]  /*220780*/  LDL.LU.64 R8, [R1+0x80f8] ;  /* 0x0080f80001087983 */ /* 0x000f220000300a00 */
[----:B------:R-:W-:-:S03]  /*220790*/  PRMT R13, R7, 0x5210, R2 ;  /* 0x00005210070d7816 */ /* 0x000fc60000000002 */
[----:B------:R-:W4:Y:S01]  /*2207a0*/  LDL.LU R7, [R1+0x2bc] ;  /* 0x0002bc0001077983 */ /* 0x000f220000300800 */
[----:B---3--:R-:W-:Y:S02]  /*2207b0*/  LOP3.LUT R2, R6, 0xffff, RZ, 0xc0, !PT ;  /* 0x0000ffff06027812 */ /* 0x008fe400078ec0ff */
[----:B--2---:R-:W-:Y:S02]  /*2207c0*/  PRMT R14, R14, 0x5210, R3 ;  /* 0x000052100e0e7816 */ /* 0x004fe40000000003 */
[----:B----4-:R-:W-:Y:S02]  /*2207d0*/  LOP3.LUT R12, R10, 0xffff, RZ, 0xc0, !PT ;  /* 0x0000ffff0a0c7812 */ /* 0x010fe400078ec0ff */
[----:B------:R-:W-:Y:S02]  /*2207e0*/  PRMT R5, R9, 0x5210, R0 ;  /* 0x0000521009057816 */ /* 0x000fe40000000000 */
[----:B------:R-:W2:Y:S04]  /*2207f0*/  LDL.LU R9, [R1+0x2b4] ;  /* 0x0002b40001097983 */ /* 0x000ea80000300800 */
[----:B------:R-:W3:Y:S04]  /*220800*/  LDL.LU R10, [R1+0x2b8] ;  /* 0x0002b800010a7983 */ /* 0x000ee80000300800 */
[----:B------:R-:W4:Y:S04]  /*220810*/  LDL.LU R3, [R1+0x1db8] ;  /* 0x001db80001037983 */ /* 0x000f280000300800 */
[----:B------:R-:W2:Y:S04]  /*220820*/  LDL.LU R6, [R1+0x1db4] ;  /* 0x001db40001067983 */ /* 0x000ea80000300800 */
[----:B------:R-:W3:Y:S01]  /*220830*/  LDL.LU R4, [R1+0x1d50] ;  /* 0x001d500001047983 */ /* 0x000ee20000300800 */
[----:B------:R-:W-:-:S03]  /*220840*/  LOP3.LUT R0, R8, 0xffff, RZ, 0xc0, !PT ;  /* 0x0000ffff08007812 */ /* 0x000fc600078ec0ff */
[----:B--2---:R-:W-:Y:S04]  /*220850*/  STL.64 [R1+0x80f0], R6 ;  /* 0x0080f00601007387 */ /* 0x004fe80000100a00 */
[----:B---3--:R-:W-:Y:S04]  /*220860*/  STL [R1+0x80e8], R4 ;  /* 0x0080e80401007387 */ /* 0x008fe80000100800 */
[----:B------:R-:W2:Y:S04]  /*220870*/  LDL.LU R8, [R1+0x1d4c] ;  /* 0x001d4c0001087983 */ /* 0x000ea80000300800 */
[----:B------:R0:W-:Y:S02]  /*220880*/  STL.64 [R1+0x80e0], R10 ;  /* 0x0080e00a01007387 */ /* 0x0001e40000100a00 */
[----:B0-----:R-:W-:-:S02]  /*220890*/  IMAD.MOV.U32 R11, RZ, RZ, R5 ;  /* 0x000000ffff0b7224 */ /* 0x001fc400078e0005 */
[----:B------:R-:W0:Y:S01]  /*2208a0*/  LDS.128 R4, [R25] ;  /* 0x0000000019047984 */ /* 0x000e220000000c00 */
[----:B------:R-:W-:Y:S01]  /*2208b0*/  BAR.SYNC.DEFER_BLOCKING 0x0 ;  /* 0x0000000000007b1d */ /* 0x000fe20000010000 */
[----:B------:R-:W-:Y:S01]  /*2208c0*/  IMAD.MOV.U32 R10, RZ, RZ, R13 ;  /* 0x000000ffff0a7224 */ /* 0x000fe200078e000d */
[----:B------:R-:W-:Y:S02]  /*2208d0*/  LOP3.LUT R15, R15, 0xffff, RZ, 0xc0, !PT ;  /* 0x0000ffff0f0f7812 */ /* 0x000fe400078ec0ff */
[----:B------:R-:W-:Y:S02]  /*2208e0*/  PRMT R23, R17, 0x4210, R12 ;  /* 0x0000421011177816 */ /* 0x000fe4000000000c */
[----:B------:R-:W-:Y:S02]  /*2208f0*/  PRMT R13, R20, 0x4210, R15 ;  /* 0x00004210140d7816 */ /* 0x000fe4000000000f */
[----:B------:R-:W-:Y:S02]  /*220900*/  PRMT R22, R18, 0x4210, R2 ;  /* 0x0000421012167816 */ /* 0x000fe40000000002 */
[----:B------:R-:W-:Y:S01]  /*220910*/  PRMT R19, R19, 0x4210, R0 ;  /* 0x0000421013137816 */ /* 0x000fe20000000000 */
[----:B0-----:R-:W-:Y:S01]  /*220920*/  IMAD.MOV.U32 R20, RZ, RZ, R5 ;  /* 0x000000ffff147224 */ /* 0x001fe200078e0005 */
[----:B--2---:R0:W-:Y:S02]  /*220930*/  STL.64 [R1+0x80d8], R8 ;  /* 0x0080d80801007387 */ /* 0x0041e40000100a00 */
[----:B0-----:R-:W-:-:S02]  /*220940*/  IMAD.MOV.U32 R8, RZ, RZ, R16 ;  /* 0x000000ffff087224 */ /* 0x001fc400078e0010 */
[----:B------:R-:W-:-:S05]  /*220950*/  IMAD.MOV.U32 R9, RZ, RZ, R14 ;  /* 0x000000ffff097224 */ /* 0x000fca00078e000e */
[----:B------:R-:W-:Y:S01]  /*220960*/  STSM.16.M88.4 [R24], R8 ;  /* 0x0000000818007844 */ /* 0x000fe20000000200 */
[----:B------:R-:W-:Y:S06]  /*220970*/  BAR.SYNC.DEFER_BLOCKING 0x0 ;  /* 0x0000000000007b1d */ /* 0x000fec0000010000 */
[----:B------:R-:W0:Y:S04]  /*220980*/  LDS.128 R8, [R25] ;  /* 0x0000000019087984 */ /* 0x000e280000000c00 */
[----:B------:R-:W-:Y:S04]  /*220990*/  STL [R1+0x650], R4 ;  /* 0x0006500401007387 */ /* 0x000fe80000100800 */
[----:B------:R1:W-:Y:S01]  /*2209a0*/  STL.64 [R1+0x658], R6 ;  /* 0x0006580601007387 */ /* 0x0003e20000100a00 */
[----:B------:R-:W-:Y:S06]  /*2209b0*/  BAR.SYNC.DEFER_BLOCKING 0x0 ;  /* 0x0000000000007b1d */ /* 0x000fec0000010000 */
[----:B-1----:R-:W2:Y:S04]  /*2209c0*/  LDL.LU.64 R6, [R1+0x80f0] ;  /* 0x0080f00001067983 */ /* 0x002ea80000300a00 */
[----:B------:R-:W3:Y:S04]  /*2209d0*/  LDL.LU R4, [R1+0x80e8] ;  /* 0x0080e80001047983 */ /* 0x000ee80000300800 */
[----:B------:R-:W3:Y:S04]  /*2209e0*/  LDL.LU R14, [R1+0x5e4] ;  /* 0x0005e400010e7983 */ /* 0x000ee80000300800 */
[----:B------:R-:W3:Y:S04]  /*2209f0*/  LDL.LU R5, [R1+0x5e0] ;  /* 0x0005e00001057983 */ /* 0x000ee80000300800 */
[----:B------:R-:W3:Y:S04]  /*220a00*/  LDL.LU R16, [R1+0x5dc] ;  /* 0x0005dc0001107983 */ /* 0x000ee80000300800 */
[----:B------:R-:W3:Y:S04]  /*220a10*/  LDL.LU R17, [R1+0x5d8] ;  /* 0x0005d80001117983 */ /* 0x000ee80000300800 */
[----:B------:R-:W3:Y:S04]  /*220a20*/  LDL.LU R18, [R1+0x230] ;  /* 0x0002300001127983 */ /* 0x000ee80000300800 */
[----:B------:R-:W-:Y:S04]  /*220a30*/  STL [R1+0x7bf0], R20 ;  /* 0x007bf01401007387 */ /* 0x000fe80000100800 */
[----:B------:R1:W-:Y:S02]  /*220a40*/  STL [R1+0x7d38], R21 ;  /* 0x007d381501007387 */ /* 0x0003e40000100800 */
[----:B-1----:R-:W-:-:S02]  /*220a50*/  IMAD.MOV.U32 R21, RZ, RZ, R22 ;  /* 0x000000ffff157224 */ /* 0x002fc400078e0016 */
[----:B------:R-:W-:Y:S01]  /*220a60*/  IMAD.MOV.U32 R22, RZ, RZ, R19 ;  /* 0x000000ffff167224 */ /* 0x000fe200078e0013 */
[----:B0-----:R-:W-:Y:S04]  /*220a70*/  STL.64 [R1+0x640], R8 ;  /* 0x0006400801007387 */ /* 0x001fe80000100a00 */
[----:B------:R0:W-:Y:S01]  /*220a80*/  STL [R1+0x648], R10 ;  /* 0x0006480a01007387 */ /* 0x0001e20000100800 */
[----:B------:R-:W-:-:S03]  /*220a90*/  IMAD.MOV.U32 R19, RZ, RZ, R11 ;  /* 0x000000ffff137224 */ /* 0x000fc600078e000b */
[----:B0-----:R-:W3:Y:S04]  /*220aa0*/  LDL.LU.64 R10, [R1+0x80e0] ;  /* 0x0080e000010a7983 */ /* 0x001ee80000300a00 */
[----:B------:R-:W3:Y:S01]  /*220ab0*/  LDL.LU.64 R8, [R1+0x80d8] ;  /* 0x0080d80001087983 */ /* 0x000ee20000300a00 */
[----:B------:R-:W-:Y:S02]  /*220ac0*/  IMAD.MOV.U32 R20, RZ, RZ, R23 ;  /* 0x000000ffff147224 */ /* 0x000fe400078e0017 */
[----:B------:R-:W-:Y:S01]  /*220ad0*/  IMAD.MOV.U32 R23, RZ, RZ, R13 ;  /* 0x000000ffff177224 */ /* 0x000fe200078e000d */
[----:B------:R-:W3:Y:S04]  /*220ae0*/  LDL.LU R27, [R1+0x2c4] ;  /* 0x0002c400011b7983 */ /* 0x000ee80000300800 */
[----:B------:R4:W-:Y:S01]  /*220af0*/  STSM.16.M88.4 [R24], R20 ;  /* 0x0000001418007844 */ /* 0x0009e20000000200 */
[----:B------:R-:W-:Y:S01]  /*220b00*/  BAR.SYNC.DEFER_BLOCKING 0x0 ;  /* 0x0000000000007b1d */ /* 0x000fe20000010000 */
[----:B----4-:R-:W-:-:S02]  /*220b10*/  LOP3.LUT R20, R3, 0xffff, RZ, 0xc0, !PT ;  /* 0x0000ffff03147812 */ /* 0x010fc400078ec0ff */
[----:B--2---:R-:W-:-:S03]  /*220b20*/  PRMT R21, R7, 0x5210, R12 ;  /* 0x0000521007157816 */ /* 0x004fc6000000000c */
[----:B------:R-:W2:Y:S01]  /*220b30*/  LDL.LU R7, [R1+0x2c8] ;  /* 0x0002c80001077983 */ /* 0x000ea20000300800 */
[----:B---3--:R-:W-:Y:S02]  /*220b40*/  PRMT R12, R10, 0x5210, R0 ;  /* 0x000052100a0c7816 */ /* 0x008fe40000000000 */
[----:B------:R-:W-:Y:S02]  /*220b50*/  PRMT R13, R9, 0x5210, R2 ;  /* 0x00005210090d7816 */ /* 0x000fe40000000002 */
[----:B------:R-:W-:Y:S01]  /*220b60*/  LOP3.LUT R2, R4, 0xffff, RZ, 0xc0, !PT ;  /* 0x0000ffff04027812 */ /* 0x000fe200078ec0ff */
[----:B------:R-:W3:Y:S04]  /*220b70*/  LDL.LU R9, [R1+0x2c0] ;  /* 0x0002c00001097983 */ /* 0x000ee80000300800 */
[----:B------:R-:W4:Y:S04]  /*220b80*/  LDL.LU R10, [R1+0x260] ;  /* 0x00026000010a7983 */ /* 0x000f280000300800 */
[----:B------:R-:W2:Y:S01]  /*220b90*/  LDL.LU R4, [R1+0x53f4] ;  /* 0x0053f40001047983 */ /* 0x000ea20000300800 */
[----:B------:R-:W-:-:S03]  /*220ba0*/  LOP3.LUT R0, R8, 0xffff, RZ, 0xc0, !PT ;  /* 0x0000ffff08007812 */ /* 0x000fc600078ec0ff */
[----:B------:R-:W2:Y:S04]  /*220bb0*/  LDL.LU R3, [R1+0x53f0] ;  /* 0x0053f00001037983 */ /* 0x000ea80000300800 */
[----:B------:R-:W3:Y:S01]  /*220bc0*/  LDL.LU R8, [R1+0x53a0] ;  /* 0x0053a00001087983 */ /* 0x000ee20000300800 */
[----:B------:R-:W-:Y:S02]  /*220bd0*/  LOP3.LUT R6, R6, 0xffff, RZ, 0xc0, !PT ;  /* 0x0000ffff06067812 */ /* 0x000fe400078ec0ff */
[----:B------:R-:W-:Y:S01]  /*220be0*/  PRMT R14, R14, 0x4210, R20 ;  /* 0x000042100e0e7816 */ /* 0x000fe20000000014 */
[----:B----4-:R0:W-:Y:S04]  /*220bf0*/  STL.64 [R1+0x80b8], R10 ;  /* 0x0080b80a01007387 */ /* 0x0101e80000100a00 */
[----:B---3--:R1:W-:Y:S01]  /*220c00*/  STL.64 [R1+0x80b0], R8 ;  /* 0x0080b00801007387 */ /* 0x0083e20000100a00 */
[----:B0-----:R-:W-:Y:S01]  /*220c10*/  IMAD.MOV.U32 R10, RZ, RZ, R12 ;  /* 0x000000ffff0a7224 */ /* 0x001fe200078e000c */
[----:B------:R-:W-:-:S02]  /*220c20*/  PRMT R11, R18, 0x5210, R15 ;  /* 0x00005210120b7816 */ /* 0x000fc4000000000f */
[----:B------:R-:W-:Y:S01]  /*220c30*/  PRMT R12, R16, 0x4210, R2 ;  /* 0x00004210100c7816 */ /* 0x000fe20000000002 */
[----:B-1----:R-:W-:Y:S02]  /*220c40*/  IMAD.MOV.U32 R8, RZ, RZ, R21 ;  /* 0x000000ffff087224 */ /* 0x002fe400078e0015 */
[----:B------:R-:W-:Y:S01]  /*220c50*/  IMAD.MOV.U32 R9, RZ, RZ, R13 ;  /* 0x000000ffff097224 */ /* 0x000fe200078e000d */
[----:B------:R-:W-:Y:S01]  /*220c60*/  PRMT R13, R5, 0x4210, R6 ;  /* 0x00004210050d7816 */ /* 0x000fe20000000006 */
[----:B------:R0:W-:Y:S04]  /*220c70*/  STL.64 [R1+0x80c8], R10 ;  /* 0x0080c80a01007387 */ /* 0x0001e80000100a00 */
[----:B------:R1:W-:Y:S01]  /*220c80*/  STL.64 [R1+0x80c0], R8 ;  /* 0x0080c00801007387 */ /* 0x0003e20000100a00 */
[----:B0-----:R-:W-:-:S02]  /*220c90*/  IMAD.MOV.U32 R10, RZ, RZ, R12 ;  /* 0x000000ffff0a7224 */ /* 0x001fc400078e000c */
[----:B-1----:R-:W-:Y:S02]  /*220ca0*/  IMAD.MOV.U32 R8, RZ, RZ, R14 ;  /* 0x000000ffff087224 */ /* 0x002fe400078e000e */
[----:B------:R-:W-:Y:S02]  /*220cb0*/  IMAD.MOV.U32 R9, RZ, RZ, R13 ;  /* 0x000000ffff097224 */ /* 0x000fe400078e000d */
[----:B------:R-:W0:Y:S01]  /*220cc0*/  LDS.128 R12, [R25] ;  /* 0x00000000190c7984 */ /* 0x000e220000000c00 */
[----:B------:R-:W-:Y:S01]  /*220cd0*/  BAR.SYNC.DEFER_BLOCKING 0x0 ;  /* 0x0000000000007b1d */ /* 0x000fe20000010000 */
[----:B------:R-:W-:-:S05]  /*220ce0*/  PRMT R5, R17, 0x4210, R0 ;  /* 0x0000421011057816 */ /* 0x000fca0000000000 */
[----:B------:R-:W-:-:S05]  /*220cf0*/  IMAD.MOV.U32 R11, RZ, RZ, R5 ;  /* 0x000000ffff0b7224 */ /* 0x000fca00078e0005 */
[----:B------:R-:W-:Y:S01]  /*220d00*/  STSM.16.M88.4 [R24], R8 ;  /* 0x0000000818007844 */ /* 0x000fe20000000200 */
[----:B------:R-:W-:Y:S06]  /*220d10*/  BAR.SYNC.DEFER_BLOCKING 0x0 ;  /* 0x0000000000007b1d */ /* 0x000fec0000010000 */
[----:B------:R-:W1:Y:S04]  /*220d20*/  LDS.128 R8, [R25] ;  /* 0x0000000019087984 */ /* 0x000e680000000c00 */
[----:B0-----:R0:W-:Y:S04]  /*220d30*/  STL [R1+0x630], R12 ;  /* 0x0006300c01007387 */ /* 0x0011e80000100800 */
[----:B------:R3:W-:Y:S01]  /*220d40*/  STL.64 [R1+0x638], R14 ;  /* 0x0006380e01007387 */ /* 0x0007e20000100a00 */
[----:B------:R-:W-:Y:S01]  /*220d50*/  IMAD.MOV.U32 R18, RZ, RZ, R13 ;  /* 0x000000ffff127224 */ /* 0x000fe200078e000d */
[----:B------:R-:W-:Y:S06]  /*220d60*/  BAR.SYNC.DEFER_BLOCKING 0x0 ;  /* 0x0000000000007b1d */ /* 0x000fec0000010000 */
[----:B0-----:R-:W4:Y:S04]  /*220d70*/  LDL.LU.64 R12, [R1+0x80d0] ;  /* 0x0080d000010c7983 */ /* 0x001f280000300a00 */
[----:B---3--:R-:W3:Y:S04]  /*220d80*/  LDL.LU R14, [R1+0x539c] ;  /* 0x00539c00010e7983 */ /* 0x008ee80000300800 */
[----:B------:R-:W4:Y:S04]  /*220d90*/  LDL.LU R5, [R1+0x5f0] ;  /* 0x0005f00001057983 */ /* 0x000f280000300800 */
[----:B------:R-:W4:Y:S04]  /*220da0*/  LDL.LU R15, [R1+0x5ec] ;  /* 0x0005ec00010f7983 */ /* 0x000f280000300800 */
[----:B------:R-:W4:Y:S04]  /*220db0*/  LDL.LU R16, [R1+0x5e8] ;  /* 0x0005e80001107983 */ /* 0x000f280000300800 */
[----:B------:R-:W4:Y:S04]  /*220dc0*/  LDL.LU R17, [R1+0x59c] ;  /* 0x00059c0001117983 */ /* 0x000f280000300800 */
[----:B------:R-:W-:Y:S04]  /*220dd0*/  STL [R1+0x7b98], R18 ;  /* 0x007b981201007387 */ /* 0x000fe80000100800 */
[----:B-1----:R-:W-:Y:S04]  /*220de0*/  STL.64 [R1+0x620], R8 ;  /* 0x0006200801007387 */ /* 0x002fe80000100a00 */
[----:B------:R0:W-:Y:S04]  /*220df0*/  STL.64 [R1+0x628], R10 ;  /* 0x0006280a01007387 */ /* 0x0001e80000100a00 */
[----:B0-----:R-:W2:Y:S04]  /*220e00*/  LDL.LU.64 R10, [R1+0x80c8] ;  /* 0x0080c800010a7983 */ /* 0x001ea80000300a00 */
[----:B------:R-:W2:Y:S01]  /*220e10*/  LDL.LU.64 R8, [R1+0x80c0] ;  /* 0x0080c00001087983 */ /* 0x000ea20000300a00 */
[----:B------:R-:W-:-:S03]  /*220e20*/  PRMT R21, R27, 0x5210, R20 ;  /* 0x000052101b157816 */ /* 0x000fc60000000014 */
[----:B--2---:R0:W-:Y:S01]  /*220e30*/  STSM.16.M88.4 [R24], R8 ;  /* 0x0000000818007844 */ /* 0x0041e20000000200 */
[----:B------:R-:W-:Y:S01]  /*220e40*/  PRMT R20, R7, 0x5210, R6 ;  /* 0x0000521007147816 */ /* 0x000fe20000000006 */
[----:B------:R-:W-:Y:S06]  /*220e50*/  BAR.SYNC.DEFER_BLOCKING 0x0 ;  /* 0x0000000000007b1d */ /* 0x000fec0000010000 */
[----:B0-----:R-:W2:Y:S04]  /*220e60*/  LDL.LU.64 R10, [R1+0x80b8] ;  /* 0x0080b800010a7983 */ /* 0x001ea80000300a00 */
[----:B------:R-:W3:Y:S04]  /*220e70*/  LDL.LU.64 R8, [R1+0x80b0] ;  /* 0x0080b00001087983 */ /* 0x000ee80000300a00 */
[----:B------:R-:W4:Y:S04]  /*220e80*/  LDL.LU R6, [R1+0x2d8] ;  /* 0x0002d80001067983 */ /* 0x000f280000300800 */
[----:B------:R-:W4:Y:S01]  /*220e90*/  LDL.LU R7, [R1+0x2d4] ;  /* 0x0002d40001077983 */ /* 0x000f220000300800 */
[----:B--2---:R-:W-:-:S02]  /*220ea0*/  PRMT R0, R10, 0x5210, R0 ;  /* 0x000052100a007816 */ /* 0x004fc40000000000 */
[----:B---3--:R-:W-:Y:S02]  /*220eb0*/  PRMT R18, R9, 0x5210, R2 ;  /* 0x0000521009127816 */ /* 0x008fe40000000002 */
[----:B------:R-:W-:Y:S01]  /*220ec0*/  LOP3.LUT R2, R8, 0xffff, RZ, 0xc0, !PT ;  /* 0x0000ffff08027812 */ /* 0x000fe200078ec0ff */
[----:B------:R-:W2:Y:S04]  /*220ed0*/  LDL.LU R9, [R1+0x2d0] ;  /* 0x0002d00001097983 */ /* 0x000ea80000300800 */
[----:B------:R-:W3:Y:S04]  /*220ee0*/  LDL.LU R10, [R1+0x1dd0] ;  /* 0x001dd000010a7983 */ /* 0x000ee80000300800 */
[----:B------:R-:W2:Y:S01]  /*220ef0*/  LDL.LU R8, [R1+0x1dcc] ;  /* 0x001dcc0001087983 */ /* 0x000ea20000300800 */
[----:B------:R-:W-:-:S02]  /*220f00*/  LOP3.LUT R4, R4, 0xffff, RZ, 0xc0, !PT ;  /* 0x0000ffff04047812 */ /* 0x000fc400078ec0ff */
[----:B------:R-:W-:-:S04]  /*220f10*/  LOP3.LUT R14, R14, 0xffff, RZ, 0xc0, !PT ;  /* 0x0000ffff0e0e7812 */ /* 0x000fc800078ec0ff */
[----:B----4-:R-:W-:Y:S01]  /*220f20*/  PRMT R23, R17, 0x4210, R14 ;  /* 0x0000421011177816 */ /* 0x010fe2000000000e */
[----:B---3--:R0:W-:Y:S04]  /*220f30*/  STL.64 [R1+0x8098], R10 ;  /* 0x0080980a01007387 */ /* 0x0081e80000100a00 */
[----:B--2---:R1:W-:Y:S01]  /*220f40*/  STL.64 [R1+0x8090], R8 ;  /* 0x0080900801007387 */ /* 0x0043e20000100a00 */
[----:B0-----:R-:W-:Y:S02]  /*220f50*/  IMAD.MOV.U32 R10, RZ, RZ, R18 ;  /* 0x000000ffff0a7224 */ /* 0x001fe400078e0012 */
[----:B------:R-:W-:Y:S02]  /*220f60*/  IMAD.MOV.U32 R11, RZ, RZ, R0 ;  /* 0x000000ffff0b7224 */ /* 0x000fe400078e0000 */
[----:B-1----:R-:W-:-:S02]  /*220f70*/  IMAD.MOV.U32 R8, RZ, RZ, R21 ;  /* 0x000000ffff087224 */ /* 0x002fc400078e0015 */
[----:B------:R-:W-:Y:S01]  /*220f80*/  IMAD.MOV.U32 R9, RZ, RZ, R20 ;  /* 0x000000ffff097224 */ /* 0x000fe200078e0014 */
[----:B------:R-:W-:Y:S04]  /*220f90*/  STL.64 [R1+0x80a8], R10 ;  /* 0x0080a80a01007387 */ /* 0x000fe80000100a00 */
[----:B------:R-:W-:Y:S04]  /*220fa0*/  STL.64 [R1+0x80a0], R8 ;  /* 0x0080a00801007387 */ /* 0x000fe80000100a00 */
[----:B------:R-:W0:Y:S01]  /*220fb0*/  LDS.128 R8, [R25] ;  /* 0x0000000019087984 */ /* 0x000e220000000c00 */
[----:B------:R-:W-:-:S03]  /*220fc0*/  PRMT R20, R5, 0x4210, R4 ;  /* 0x0000421005147816 */ /* 0x000fc60000000004 */
[----:B------:R-:W2:Y:S04]  /*220fd0*/  LDL.LU R5, [R1+0x1d74] ;  /* 0x001d740001057983 */ /* 0x000ea80000300800 */
[----:B------:R-:W3:Y:S04]  /*220fe0*/  LDL.LU R0, [R1+0x1d70] ;  /* 0x001d700001007983 */ /* 0x000ee80000300800 */
[----:B------:R-:W4:Y:S04]  /*220ff0*/  LDL.LU R26, [R1+0x1ae0] ;  /* 0x001ae000011a7983 */ /* 0x000f280000300800 */
[----:B------:R-:W4:Y:S04]  /*221000*/  LDL.LU R28, [R1+0x5fc] ;  /* 0x0005fc00011c7983 */ /* 0x000f280000300800 */
[----:B------:R-:W4:Y:S01]  /*221010*/  LDL.LU R27, [R1+0x5f8] ;  /* 0x0005f800011b7983 */ /* 0x000f220000300800 */
[----:B------:R-:W-:Y:S06]  /*221020*/  BAR.SYNC.DEFER_BLOCKING 0x0 ;  /* 0x0000000000007b1d */ /* 0x000fec0000010000 */
[----:B0-----:R-:W-:Y:S04]  /*221030*/  STL [R1+0x614], R9 ;  /* 0x0006140901007387 */ /* 0x001fe80000100800 */
[----:B------:R0:W-:Y:S01]  /*221040*/  STL [R1+0x618], R10 ;  /* 0x0006180a01007387 */ /* 0x0001e20000100800 */
[----:B------:R-:W-:-:S02]  /*221050*/  IMAD.MOV.U32 R17, RZ, RZ, R11 ;  /* 0x000000ffff117224 */ /* 0x000fc400078e000b */
[----:B------:R-:W-:Y:S01]  /*221060*/  IMAD.MOV.U32 R18, RZ, RZ, R8 ;  /* 0x000000ffff127224 */ /* 0x000fe200078e0008 */
[----:B0-----:R-:W2:Y:S04]  /*221070*/  LDL.LU.64 R10, [R1+0x80a8] ;  /* 0x0080a800010a7983 */ /* 0x001ea80000300a00 */
[----:B------:R-:W2:Y:S01]  /*221080*/  LDL.LU.64 R8, [R1+0x80a0] ;  /* 0x0080a00001087983 */ /* 0x000ea20000300a00 */
[----:B------:R-:W-:Y:S02]  /*221090*/  LOP3.LUT R3, R3, 0xffff, RZ, 0xc0, !PT ;  /* 0x0000ffff03037812 */ /* 0x000fe400078ec0ff */
[----:B------:R-:W-:Y:S02]  /*2210a0*/  PRMT R22, R16, 0x4210, R2 ;  /* 0x0000421010167816 */ /* 0x000fe40000000002 */
[----:B------:R-:W-:-:S02]  /*2210b0*/  PRMT R21, R15, 0x4210, R3 ;  /* 0x000042100f157816 */ /* 0x000fc40000000003 */
[----:B------:R-:W4:Y:S04]  /*2210c0*/  LDL.LU R15, [R1+0x5f4] ;  /* 0x0005f400010f7983 */ /* 0x000f280000300800 */
[----:B------:R-:W4:Y:S04]  /*2210d0*/  LDL.LU R16, [R1+0x268] ;  /* 0x0002680001107983 */ /* 0x000f280000300800 */
[----:B------:R-:W-:Y:S04]  /*2210e0*/  STL.64 [R1+0x7ba0], R18 ;  /* 0x007ba01201007387 */ /* 0x000fe80000100a00 */
[----:B--2---:R-:W-:Y:S01]  /*2210f0*/  STSM.16.M88.4 [R24], R8 ;  /* 0x0000000818007844 */ /* 0x004fe20000000200 */
[----:B------:R-:W-:Y:S06]  /*221100*/  BAR.SYNC.DEFER_BLOCKING 0x0 ;  /* 0x0000000000007b1d */ /* 0x000fec0000010000 */
[----:B------:R-:W0:Y:S02]  /*221110*/  LDS.128 R8, [R25] ;  /* 0x0000000019087984 */ /* 0x000e240000000c00 */
[----:B------:R-:W-:Y:S06]  /*221120*/  BAR.SYNC.DEFER_BLOCKING 0x0 ;  /* 0x0000000000007b1d */ /* 0x000fec0000010000 */
[----:B0-----:R-:W-:Y:S04]  /*221130*/  STL.64 [R1+0x600], R8 ;  /* 0x0006000801007387 */ /* 0x001fe80000100a00 */
[----:B------:R0:W-:Y:S04]  /*221140*/  STL.64 [R1+0x608], R10 ;  /* 0x0006080a01007387 */ /* 0x0001e80000100a00 */
[----:B0-----:R-:W2:Y:S04]  /*221150*/  LDL.LU.64 R10, [R1+0x8098] ;  /* 0x00809800010a7983 */ /* 0x001ea80000300a00 */
[----:B------:R-:W3:Y:S04]  /*221160*/  LDL.LU.64 R8, [R1+0x8090] ;  /* 0x0080900001087983 */ /* 0x000ee80000300a00 */
[----:B------:R0:W-:Y:S04]  /*221170*/  STSM.16.M88.4 [R24], R20 ;  /* 0x0000001418007844 */ /* 0x0001e80000000200 */
[----:B------:R-:W4:Y:S01]  /*221180*/  LDL.LU R29, [R1+0x2e8] ;  /* 0x0002e800011d7983 */ /* 0x000f220000300800 */
[----:B------:R-:W-:Y:S01]  /*221190*/  BAR.SYNC.DEFER_BLOCKING 0x0 ;  /* 0x0000000000007b1d */ /* 0x000fe20000010000 */
[----:B0-----:R-:W-:-:S02]  /*2211a0*/  PRMT R21, R7, 0x5210, R3 ;  /* 0x0000521007157816 */ /* 0x001fc40000000003 */
[----:B------:R-:W-:Y:S02]  /*2211b0*/  PRMT R20, R6, 0x5210, R4 ;  /* 0x0000521006147816 */ /* 0x000fe40000000004 */
[----:B--2---:R-:W-:Y:S02]  /*2211c0*/  LOP3.LUT R19, R10, 0xffff, RZ, 0xc0, !PT ;  /* 0x0000ffff0a137812 */ /* 0x004fe400078ec0ff */
[----:B---3--:R-:W-:Y:S01]  /*2211d0*/  PRMT R22, R9, 0x5210, R2 ;  /* 0x0000521009167816 */ /* 0x008fe20000000002 */
[----:B------:R-:W2:Y:S04]  /*2211e0*/  LDL.LU R10, [R1+0x2e4] ;  /* 0x0002e400010a7983 */ /* 0x000ea80000300800 */
[----:B------:R-:W3:Y:S04]  /*2211f0*/  LDL.LU R9, [R1+0x2ec] ;  /* 0x0002ec0001097983 */ /* 0x000ee80000300800 */
[----:B------:R-:W3:Y:S04]  /*221200*/  LDL.LU R3, [R1+0x2cc] ;  /* 0x0002cc0001037983 */ /* 0x000ee80000300800 */
[----:B------:R-:W3:Y:S04]  /*221210*/  LDL.LU R2, [R1+0x5404] ;  /* 0x0054040001027983 */ /* 0x000ee80000300800 */
[----:B------:R-:W3:Y:S04]  /*221220*/  LDL.LU R4, [R1+0x5400] ;  /* 0x0054000001047983 */ /* 0x000ee80000300800 */
[----:B------:R-:W3:Y:S01]  /*221230*/  LDL.LU R6, [R1+0x53bc] ;  /* 0x0053bc0001067983 */ /* 0x000ee20000300800 */
[----:B------:R-:W-:-:S03]  /*221240*/  LOP3.LUT R18, R8, 0xffff, RZ, 0xc0, !PT ;  /* 0x0000ffff08127812 */ /* 0x000fc600078ec0ff */
[----:B------:R-:W3:Y:S04]  /*221250*/  LDL.LU R7, [R1+0x53b8] ;  /* 0x0053b80001077983 */ /* 0x000ee80000300800 */
[----:B------:R-:W3:Y:S01]  /*221260*/  LDL.LU R8, [R1+0x1af0] ;  /* 0x001af00001087983 */ /* 0x000ee20000300800 */
[----:B------:R-:W-:Y:S02]  /*221270*/  LOP3.LUT R5, R5, 0xffff, RZ, 0xc0, !PT ;  /* 0x0000ffff05057812 */ /* 0x000fe400078ec0ff */
[----:B------:R-:W-:Y:S02]  /*221280*/  LOP3.LUT R0, R0, 0xffff, RZ, 0xc0, !PT ;  /* 0x0000ffff00007812 */ /* 0x000fe400078ec0ff */
[----:B----4-:R-:W-:Y:S01]  /*221290*/  PRMT R23, R16, 0x5210, R14 ;  /* 0x0000521010177816 */ /* 0x010fe2000000000e */
[----:B--2---:R0:W-:Y:S04]  /*2212a0*/  STL.64 [R1+0x8078], R10 ;  /* 0x0080780a01007387 */ /* 0x0041e80000100a00 */
[----:B---3--:R1:W-:Y:S04]  /*2212b0*/  STL.64 [R1+0x8070], R8 ;  /* 0x0080700801007387 */ /* 0x0083e80000100a00 */
[----:B------:R-:W-:Y:S04]  /*2212c0*/  STL.64 [R1+0x8088], R6 ;  /* 0x0080880601007387 */ /* 0x000fe80000100a00 */
[----:B------:R-:W-:Y:S01]  /*2212d0*/  STL.64 [R1+0x8080], R4 ;  /* 0x0080800401007387 */ /* 0x000fe20000100a00 */
[----:B0-----:R-:W-:-:S03]  /*2212e0*/  PRMT R10, R27, 0x4210, R5 ;  /* 0x000042101b0a7816 */ /* 0x001fc60000000005 */
[----:B------:R-:W0:Y:S01]  /*2212f0*/  LDS.128 R4, [R25] ;  /* 0x0000000019047984 */ /* 0x000e220000000c00 */
[----:B------:R-:W-:Y:S01]  /*221300*/  BAR.SYNC.DEFER_BLOCKING 0x0 ;  /* 0x0000000000007b1d */ /* 0x000fe20000010000 */
[----:B------:R-:W-:-:S05]  /*221310*/  PRMT R11, R15, 0x4210, R0 ;  /* 0x000042100f0b7816 */ /* 0x000fca0000000000 */
[----:B------:R-:W2:Y:S04]  /*221320*/  LDL.LU R27, [R1+0x1aec] ;  /* 0x001aec00011b7983 */ /* 0x000ea80000300800 */
[----:B------:R-:W3:Y:S04]  /*221330*/  LDL.LU R15, [R1+0x1ae8] ;  /* 0x001ae800010f7983 */ /* 0x000ee80000300800 */
[----:B------:R-:W4:Y:S01]  /*221340*/  LDL.LU R16, [R1+0x1ae4] ;  /* 0x001ae40001107983 */ /* 0x000f220000300800 */
[----:B-1----:R-:W-:Y:S02]  /*221350*/  PRMT R8, R26, 0x4210, R19 ;  /* 0x000042101a087816 */ /* 0x002fe40000000013 */
[----:B------:R-:W-:-:S05]  /*221360*/  PRMT R9, R28, 0x4210, R18 ;  /* 0x000042101c097816 */ /* 0x000fca0000000012 */
[----:B------:R-:W-:Y:S01]  /*221370*/  STSM.16.M88.4 [R24], R8 ;  /* 0x0000000818007844 */ /* 0x000fe20000000200 */
[----:B------:R-:W-:Y:S06]  /*221380*/  BAR.SYNC.DEFER_BLOCKING 0x0 ;  /* 0x0000000000007b1d */ /* 0x000fec0000010000 */
[----:B------:R-:W1:Y:S01]  /*221390*/  LDS.128 R8, [R25] ;  /* 0x0000000019087984 */ /* 0x000e620000000c00 */
[----:B0-----:R-:W-:-:S03]  /*2213a0*/  IMAD.MOV.U32 R14, RZ, RZ, R7 ;  /* 0x000000ffff0e7224 */ /* 0x001fc600078e0007 */
[----:B------:R-:W-:Y:S04]  /*2213b0*/  STL.64 [R1+0x5f0], R4 ;  /* 0x0005f00401007387 */ /* 0x000fe80000100a00 */
[----:B------:R0:W-:Y:S01]  /*2213c0*/  STL [R1+0x5f8], R6 ;  /* 0x0005f80601007387 */ /* 0x0001e20000100800 */
[----:B------:R-:W-:Y:S06]  /*2213d0*/  BAR.SYNC.DEFER_BLOCKING 0x0 ;  /* 0x0000000000007b1d */ /* 0x000fec0000010000 */
[----:B0-----:R-:W2:Y:S04]  /*2213e0*/  LDL.LU.64 R6, [R1+0x8088] ;  /* 0x0080880001067983 */ /* 0x001ea80000300a00 */
[----:B------:R-:W3:Y:S04]  /*2213f0*/  LDL.LU.64 R4, [R1+0x8080] ;  /* 0x0080800001047983 */ /* 0x000ee80000300a00 */
[----:B------:R-:W-:Y:S04]  /*221400*/  STL [R1+0x8038], R14 ;  /* 0x0080380e01007387 */ /* 0x000fe80000100800 */
[----:B------:R-:W-:Y:S04]  /*221410*/  STL.64 [R1+0x8030], R12 ;  /* 0x0080300c01007387 */ /* 0x000fe80000100a00 */
[----:B-1----:R-:W-:Y:S04]  /*221420*/  STL.64 [R1+0x5e0], R8 ;  /* 0x0005e00801007387 */ /* 0x002fe80000100a00 */
[----:B------:R0:W-:Y:S04]  /*221430*/  STL.64 [R1+0x5e8], R10 ;  /* 0x0005e80a01007387 */ /* 0x0001e80000100a00 */
[----:B0-----:R-:W4:Y:S04]  /*221440*/  LDL.LU.64 R10, [R1+0x8078] ;  /* 0x00807800010a7983 */ /* 0x001f280000300a00 */
[----:B------:R-:W3:Y:S04]  /*221450*/  LDL.LU.64 R8, [R1+0x8070] ;  /* 0x0080700001087983 */ /* 0x000ee80000300a00 */
[----:B------:R0:W-:Y:S01]  /*221460*/  STSM.16.M88.4 [R24], R20 ;  /* 0x0000001418007844 */ /* 0x0001e20000000200 */
[----:B------:R-:W-:-:S02]  /*221470*/  PRMT R3, R3, 0x5210, R0 ;  /* 0x0000521003037816 */ /* 0x000fc40000000000 */
[----:B------:R-:W-:Y:S01]  /*221480*/  PRMT R13, R29, 0x5210, R19 ;  /* 0x000052101d0d7816 */ /* 0x000fe20000000013 */
[----:B------:R-:W-:Y:S01]  /*221490*/  BAR.SYNC.DEFER_BLOCKING 0x0 ;  /* 0x0000000000007b1d */ /* 0x000fe20000010000 */
[----:B---3--:R-:W-:-:S05]  /*2214a0*/  PRMT R9, R9, 0x5210, R5 ;  /* 0x0000521009097816 */ /* 0x008fca0000000005 */
[----:B------:R-:W3:Y:S04]  /*2214b0*/  LDL.LU R5, [R1+0x2f8] ;  /* 0x0002f80001057983 */ /* 0x000ee80000300800 */
[----:B0-----:R-:W4:Y:S01]  /*2214c0*/  LDL.LU R20, [R1+0x2f4] ;  /* 0x0002f40001147983 */ /* 0x001f220000300800 */
[----:B--2---:R-:W-:Y:S02]  /*2214d0*/  LOP3.LUT R0, R6, 0xffff, RZ, 0xc0, !PT ;  /* 0x0000ffff06007812 */ /* 0x004fe400078ec0ff */
[----:B------:R-:W-:Y:S01]  /*2214e0*/  LOP3.LUT R19, R7, 0xffff, RZ, 0xc0, !PT ;  /* 0x0000ffff07137812 */ /* 0x000fe200078ec0ff */
[----:B----4-:R-:W-:Y:S04]  /*2214f0*/  STL [R1+0x8068], R20 ;  /* 0x0080681401007387 */ /* 0x010fe80000100800 */
[----:B------:R-:W2:Y:S04]  /*221500*/  LDL.LU R6, [R1+0x2fc] ;  /* 0x0002fc0001067983 */ /* 0x000ea80000300800 */
[----:B------:R-:W2:Y:S04]  /*221510*/  LDL.LU R7, [R1+0x1de0] ;  /* 0x001de00001077983 */ /* 0x000ea80000300800 */
[----:B------:R-:W0:Y:S01]  /*221520*/  LDS.128 R20, [R25] ;  /* 0x0000000019147984 */ /* 0x000e220000000c00 */
[----:B------:R-:W-:-:S02]  /*221530*/  LOP3.LUT R2, R2, 0xffff, RZ, 0xc0, !PT ;  /* 0x0000ffff02027812 */ /* 0x000fc400078ec0ff */
[----:B------:R-:W-:Y:S02]  /*221540*/  PRMT R10, R10, 0x5210, R18 ;  /* 0x000052100a0a7816 */ /* 0x000fe40000000012 */
[----:B------:R-:W-:Y:S02]  /*221550*/  LOP3.LUT R12, R4, 0xffff, RZ, 0xc0, !PT ;  /* 0x0000ffff040c7812 */ /* 0x000fe400078ec0ff */
[----:B------:R-:W-:Y:S01]  /*221560*/  PRMT R4, R8, 0x4210, R2 ;  /* 0x0000421008047816 */ /* 0x000fe20000000002 */
[----:B------:R-:W-:Y:S01]  /*221570*/  IMAD.MOV.U32 R18, RZ, RZ, R9 ;  /* 0x000000ffff127224 */ /* 0x000fe200078e0009 */
[----:B------:R-:W-:Y:S06]  /*221580*/  BAR.SYNC.DEFER_BLOCKING 0x0 ;  /* 0x0000000000007b1d */ /* 0x000fec0000010000 */
[----:B--2---:R1:W-:Y:S04]  /*221590*/  STL.64 [R1+0x8058], R6 ;  /* 0x0080580601007387 */ /* 0x0043e80000100a00 */
[----:B---3--:R-:W-:Y:S04]  /*2215a0*/  STL [R1+0x8050], R5 ;  /* 0x0080500501007387 */ /* 0x008fe80000100800 */
[----:B------:R-:W2:Y:S04]  /*2215b0*/  LDL.LU R8, [R1+0x1ddc] ;  /* 0x001ddc0001087983 */ /* 0x000ea80000300800 */
[----:B------:R-:W-:Y:S04]  /*2215c0*/  STL [R1+0x8064], R19 ;  /* 0x0080641301007387 */ /* 0x000fe80000100800 */
[----:B------:R3:W-:Y:S01]  /*2215d0*/  STL [R1+0x8060], R17 ;  /* 0x0080601101007387 */ /* 0x0007e20000100800 */
[----:B-1----:R-:W-:Y:S01]  /*2215e0*/  PRMT R7, R16, 0x4210, R19 ;  /* 0x0000421010077816 */ /* 0x002fe20000000013 */
[----:B------:R-:W-:-:S02]  /*2215f0*/  IMAD.MOV.U32 R16, RZ, RZ, R13 ;  /* 0x000000ffff107224 */ /* 0x000fc400078e000d */
[----:B---3--:R-:W-:Y:S02]  /*221600*/  IMAD.MOV.U32 R17, RZ, RZ, R10 ;  /* 0x000000ffff117224 */ /* 0x008fe400078e000a */
[----:B------:R-:W-:-:S05]  /*221610*/  IMAD.MOV.U32 R19, RZ, RZ, R3 ;  /* 0x000000ffff137224 */ /* 0x000fca00078e0003 */
[----:B------:R-:W-:Y:S01]  /*221620*/  STSM.16.M88.4 [R24], R16 ;  /* 0x0000001018007844 */ /* 0x000fe20000000200 */
[----:B------:R-:W-:Y:S06]  /*221630*/  BAR.SYNC.DEFER_BLOCKING 0x0 ;  /* 0x0000000000007b1d */ /* 0x000fec0000010000 */
[----:B------:R-:W1:Y:S04]  /*221640*/  LDS.128 R16, [R25] ;  /* 0x0000000019107984 */ /* 0x000e680000000c00 */
[----:B0-----:R0:W-:Y:S04]  /*221650*/  STL.64 [R1+0x5d0], R20 ;  /* 0x0005d01401007387 */ /* 0x0011e80000100a00 */
[----:B------:R3:W-:Y:S01]  /*221660*/  STL.64 [R1+0x5d8], R22 ;  /* 0x0005d81601007387 */ /* 0x0007e20000100a00 */
[----:B------:R-:W-:Y:S01]  /*221670*/  PRMT R6, R15, 0x4210, R0 ;  /* 0x000042100f067816 */ /* 0x000fe20000000000 */
[----:B------:R-:W-:Y:S06]  /*221680*/  BAR.SYNC.DEFER_BLOCKING 0x0 ;  /* 0x0000000000007b1d */ /* 0x000fec0000010000 */
[----:B0-----:R-:W4:Y:S04]  /*221690*/  LDL.LU R20, [R1+0x8068] ;  /* 0x0080680001147983 */ /* 0x001f280000300800 */
[----:B------:R-:W4:Y:S04]  /*2216a0*/  LDL.LU R9, [R1+0x1d90] ;  /* 0x001d900001097983 */ /* 0x000f280000300800 */
[----:B------:R-:W4:Y:S04]  /*2216b0*/  LDL.LU R10, [R1+0x1d8c] ;  /* 0x001d8c00010a7983 */ /* 0x000f280000300800 */
[----:B------:R-:W4:Y:S04]  /*2216c0*/  LDL.LU R15, [R1+0x1b00] ;  /* 0x001b0000010f7983 */ /* 0x000f280000300800 */
[----:B---3--:R-:W3:Y:S04]  /*2216d0*/  LDL.LU R22, [R1+0x1afc] ;  /* 0x001afc0001167983 */ /* 0x008ee80000300800 */
[----:B------:R-:W3:Y:S04]  /*2216e0*/  LDL.LU R23, [R1+0x1af8] ;  /* 0x001af80001177983 */ /* 0x000ee80000300800 */
[----:B------:R-:W3:Y:S04]  /*2216f0*/  LDL.LU R26, [R1+0x1af4] ;  /* 0x001af400011a7983 */ /* 0x000ee80000300800 */
[----:B------:R-:W3:Y:S04]  /*221700*/  LDL.LU R28, [R1+0x2dc] ;  /* 0x0002dc00011c7983 */ /* 0x000ee80000300800 */
[----:B-1----:R0:W-:Y:S04]  /*221710*/  STL [R1+0x5c0], R16 ;  /* 0x0005c01001007387 */ /* 0x0021e80000100800 */
[----:B------:R1:W-:Y:S01]  /*221720*/  STL.64 [R1+0x5c8], R18 ;  /* 0x0005c81201007387 */ /* 0x0003e20000100a00 */
[----:B0-----:R-:W-:-:S03]  /*221730*/  IMAD.MOV.U32 R16, RZ, RZ, R17 ;  /* 0x000000ffff107224 */ /* 0x001fc600078e0011 */
[----:B-1----:R-:W3:Y:S04]  /*221740*/  LDL.LU R19, [R1+0x8064] ;  /* 0x0080640001137983 */ /* 0x002ee80000300800 */
[----:B------:R-:W2:Y:S01]  /*221750*/  LDL.LU R17, [R1+0x8060] ;  /* 0x0080600001117983 */ /* 0x000ea20000300800 */
[----:B------:R-:W-:-:S05]  /*221760*/  PRMT R5, R27, 0x4210, R12 ;  /* 0x000042101b057816 */ /* 0x000fca000000000c */
[----:B------:R0:W-:Y:S01]  /*221770*/  STSM.16.M88.4 [R24], R4 ;  /* 0x0000000418007844 */ /* 0x0001e20000000200 */
[----:B------:R-:W-:Y:S06]  /*221780*/  BAR.SYNC.DEFER_BLOCKING 0x0 ;  /* 0x0000000000007b1d */ /* 0x000fec0000010000 */
[----:B--2---:R1:W-:Y:S04]  /*221790*/  STL.64 [R1+0x7b40], R16 ;  /* 0x007b401001007387 */ /* 0x0043e80000100a00 */
[----:B0-----:R-:W2:Y:S04]  /*2217a0*/  LDL.LU.64 R6, [R1+0x8058] ;  /* 0x0080580001067983 */ /* 0x001ea80000300a00 */
[----:B------:R-:W1:Y:S04]  /*2217b0*/  LDL.LU R5, [R1+0x8050] ;  /* 0x0080500001057983 */ /* 0x000e680000300800 */
[----:B------:R-:W3:Y:S04]  /*2217c0*/  LDL.LU R29, [R1+0x30c] ;  /* 0x00030c00011d7983 */ /* 0x000ee80000300800 */
[----:B------:R-:W3:Y:S01]  /*2217d0*/  LDL.LU R27, [R1+0x308] ;  /* 0x00030800011b7983 */ /* 0x000ee20000300800 */
[----:B-1----:R-:W-:-:S03]  /*2217e0*/  PRMT R16, R5, 0x5210, R2 ;  /* 0x0000521005107816 */ /* 0x002fc60000000002 */
[----:B------:R-:W3:Y:S04]  /*2217f0*/  LDL.LU R2, [R1+0x304] ;  /* 0x0003040001027983 */ /* 0x000ee80000300800 */
[----:B------:R-:W3:Y:S04]  /*221800*/  LDL.LU R3, [R1+0x2e0] ;  /* 0x0002e00001037983 */ /* 0x000ee80000300800 */
[----:B------:R-:W3:Y:S04]  /*221810*/  LDL.LU R4, [R1+0x5418] ;  /* 0x0054180001047983 */ /* 0x000ee80000300800 */
[----:B------:R-:W3:Y:S01]  /*221820*/  LDL.LU R5, [R1+0x5414] ;  /* 0x0054140001057983 */ /* 0x000ee20000300800 */
[----:B--2---:R-:W-:-:S02]  /*221830*/  PRMT R18, R6, 0x5210, R0 ;  /* 0x0000521006127816 */ /* 0x004fc40000000000 */
[----:B------:R-:W-:Y:S01]  /*221840*/  LOP3.LUT R14, R7, 0xffff, RZ, 0xc0, !PT ;  /* 0x0000ffff070e7812 */ /* 0x000fe200078ec0ff */
[----:B------:R-:W2:Y:S04]  /*221850*/  LDL.LU R6, [R1+0x53cc] ;  /* 0x0053cc0001067983 */ /* 0x000ea80000300800 */
[----:B------:R-:W2:Y:S01]  /*221860*/  LDL.LU R7, [R1+0x53c8] ;  /* 0x0053c80001077983 */ /* 0x000ea20000300800 */
[----:B------:R-:W-:Y:S02]  /*221870*/  LOP3.LUT R13, R8, 0xffff, RZ, 0xc0, !PT ;  /* 0x0000ffff080d7812 */ /* 0x000fe400078ec0ff */
[----:B----4-:R-:W-:Y:S02]  /*221880*/  PRMT R17, R20, 0x5210, R12 ;  /* 0x0000521014117816 */ /* 0x010fe4000000000c */
[----:B------:R-:W-:-:S02]  /*221890*/  LOP3.LUT R0, R10, 0xffff, RZ, 0xc0, !PT ;  /* 0x0000ffff0a007812 */ /* 0x000fc400078ec0ff */
[----:B------:R-:W-:Y:S02]  /*2218a0*/  LOP3.LUT R12, R9, 0xffff, RZ, 0xc0, !PT ;  /* 0x0000ffff090c7812 */ /* 0x000fe400078ec0ff */
[----:B------:R-:W-:Y:S02]  /*2218b0*/  PRMT R20, R15, 0x4210, R14 ;  /* 0x000042100f147816 */ /* 0x000fe4000000000e */
[----:B---3--:R-:W-:Y:S02]  /*2218c0*/  PRMT R21, R22, 0x4210, R13 ;  /* 0x0000421016157816 */ /* 0x008fe4000000000d */
[----:B------:R-:W-:Y:S02]  /*2218d0*/  PRMT R22, R23, 0x4210, R12 ;  /* 0x0000421017167816 */ /* 0x000fe4000000000c */
[----:B------:R-:W-:Y:S01]  /*2218e0*/  PRMT R23, R26, 0x4210, R0 ;  /* 0x000042101a177816 */ /* 0x000fe20000000000 */
[----:B--2---:R-:W-:Y:S04]  /*2218f0*/  STL.64 [R1+0x8048], R6 ;  /* 0x0080480601007387 */ /* 0x004fe80000100a00 */
[----:B------:R-:W-:Y:S04]  /*221900*/  STL.64 [R1+0x8040], R4 ;  /* 0x0080400401007387 */ /* 0x000fe80000100a00 */
[----:B------:R-:W0:Y:S04]  /*221910*/  LDS.128 R4, [R25] ;  /* 0x0000000019047984 */ /* 0x000e280000000c00 */
[----:B------:R-:W2:Y:S04]  /*221920*/  LDL.LU R8, [R1+0x1b14] ;  /* 0x001b140001087983 */ /* 0x000ea80000300800 */
[----:B------:R-:W3:Y:S04]  /*221930*/  LDL.LU R10, [R1+0x1b10] ;  /* 0x001b1000010a7983 */ /* 0x000ee80000300800 */
[----:B------:R-:W4:Y:S04]  /*221940*/  LDL.LU R9, [R1+0x1b0c] ;  /* 0x001b0c0001097983 */ /* 0x000f280000300800 */
[----:B------:R-:W3:Y:S01]  /*221950*/  LDL.LU R15, [R1+0x1b08] ;  /* 0x001b0800010f7983 */ /* 0x000ee20000300800 */
[----:B------:R-:W-:Y:S06]  /*221960*/  BAR.SYNC.DEFER_BLOCKING 0x0 ;  /* 0x0000000000007b1d */ /* 0x000fec0000010000 */
[----:B0-----:R-:W-:Y:S04]  /*221970*/  STL.64 [R1+0x5b0], R4 ;  /* 0x0005b00401007387 */ /* 0x001fe80000100a00 */
[----:B------:R0:W-:Y:S04]  /*221980*/  STL.64 [R1+0x5b8], R6 ;  /* 0x0005b80601007387 */ /* 0x0001e80000100a00 */
[----:B0-----:R-:W2:Y:S04]  /*221990*/  LDL.LU.64 R6, [R1+0x8048] ;  /* 0x0080480001067983 */ /* 0x001ea80000300a00 */
[----:B------:R-:W4:Y:S04]  /*2219a0*/  LDL.LU.64 R4, [R1+0x8040] ;  /* 0x0080400001047983 */ /* 0x000f280000300a00 */
[----:B------:R-:W-:Y:S01]  /*2219b0*/  STSM.16.M88.4 [R24], R20 ;  /* 0x0000001418007844 */ /* 0x000fe20000000200 */
[----:B------:R-:W-:Y:S01]  /*2219c0*/  BAR.SYNC.DEFER_BLOCKING 0x0 ;  /* 0x0000000000007b1d */ /* 0x000fe20000010000 */
[----:B------:R-:W-:-:S05]  /*2219d0*/  PRMT R19, R28, 0x5210, R19 ;  /* 0x000052101c137816 */ /* 0x000fca0000000013 */
[----:B------:R-:W0:Y:S02]  /*2219e0*/  LDS.128 R20, [R25] ;  /* 0x0000000019147984 */ /* 0x000e240000000c00 */
[----:B------:R-:W-:Y:S06]  /*2219f0*/  BAR.SYNC.DEFER_BLOCKING 0x0 ;  /* 0x0000000000007b1d */ /* 0x000fec0000010000 */
[----:B------:R-:W-:Y:S02]  /*221a00*/  STSM.16.M88.4 [R24], R16 ;  /* 0x0000001018007844 */ /* 0x000fe40000000200 */
[----:B------:R-:W-:Y:S06]  /*221a10*/  BAR.SYNC.DEFER_BLOCKING 0x0 ;  /* 0x0000000000007b1d */ /* 0x000fec0000010000 */
[----:B0-----:R0:W-:Y:S04]  /*221a20*/  STL.64 [R1+0x5a0], R20 ;  /* 0x0005a01401007387 */ /* 0x0011e80000100a00 */
[----:B------:R1:W-:Y:S04]  /*221a30*/  STL.64 [R1+0x5a8], R22 ;  /* 0x0005a81601007387 */ /* 0x0003e80000100a00 */
[----:B------:R-:W3:Y:S01]  /*221a40*/  LDL.LU R28, [R1+0x31c] ;  /* 0x00031c00011c7983 */ /* 0x000ee20000300800 */
[----:B0-----:R-:W-:-:S02]  /*221a50*/  PRMT R20, R29, 0x5210, R14 ;  /* 0x000052101d147816 */ /* 0x001fc4000000000e */
[----:B------:R-:W-:Y:S02]  /*221a60*/  PRMT R21, R27, 0x5210, R13 ;  /* 0x000052101b157816 */ /* 0x000fe4000000000d */
[----:B-1----:R-:W-:Y:S01]  /*221a70*/  PRMT R22, R2, 0x5210, R12 ;  /* 0x0000521002167816 */ /* 0x002fe2000000000c */
[----:B------:R-:W3:Y:S01]  /*221a80*/  LDL.LU R29, [R1+0x318] ;  /* 0x00031800011d7983 */ /* 0x000ee20000300800 */
[----:B------:R-:W-:-:S03]  /*221a90*/  PRMT R23, R3, 0x5210, R0 ;  /* 0x0000521003177816 */ /* 0x000fc60000000000 */
[----:B------:R-:W3:Y:S04]  /*221aa0*/  LDL.LU R27, [R1+0x320] ;  /* 0x00032000011b7983 */ /* 0x000ee80000300800 */
[----:B------:R-:W3:Y:S04]  /*221ab0*/  LDL.LU R0, [R1+0x1dfc] ;  /* 0x001dfc0001007983 */ /* 0x000ee80000300800 */
[----:B------:R-:W3:Y:S04]  /*221ac0*/  LDL.LU R2, [R1+0x1df8] ;  /* 0x001df80001027983 */ /* 0x000ee80000300800 */
[----:B------:R-:W3:Y:S01]  /*221ad0*/  LDL.LU R3, [R1+0x1da8] ;  /* 0x001da80001037983 */ /* 0x000ee20000300800 */
[----:B--2---:R-:W-:-:S02]  /*221ae0*/  LOP3.LUT R18, R6, 0xffff, RZ, 0xc0, !PT ;  /* 0x0000ffff06127812 */ /* 0x004fc400078ec0ff */
[----:B----4-:R-:W-:Y:S02]  /*221af0*/  LOP3.LUT R16, R4, 0xffff, RZ, 0xc0, !PT ;  /* 0x0000ffff04107812 */ /* 0x010fe400078ec0ff */
[----:B------:R-:W-:Y:S01]  /*221b00*/  LOP3.LUT R6, R7, 0xffff, RZ, 0xc0, !PT ;  /* 0x0000ffff07067812 */ /* 0x000fe200078ec0ff */
[----:B------:R-:W2:Y:S01]  /*221b10*/  LDL.LU R4, [R1+0x1da4] ;  /* 0x001da40001047983 */ /* 0x000ea20000300800 */
[----:B------:R-:W-:Y:S02]  /*221b20*/  PRMT R19, R8, 0x4210, R16 ;  /* 0x0000421008137816 */ /* 0x000fe40000000010 */
[----:B---3--:R-:W-:Y:S02]  /*221b30*/  PRMT R8, R15, 0x4210, R6 ;  /* 0x000042100f087816 */ /* 0x008fe40000000006 */
[----:B------:R-:W0:Y:S01]  /*221b40*/  LDS.128 R12, [R25] ;  /* 0x00000000190c7984 */ /* 0x000e220000000c00 */
[----:B------:R-:W-:Y:S06]  /*221b50*/  BAR.SYNC.DEFER_BLOCKING 0x0 ;  /* 0x0000000000007b1d */ /* 0x000fec0000010000 */
[----:B0-----:R-:W-:Y:S04]  /*221b60*/  STL [R1+0x590], R12 ;  /* 0x0005900c01007387 */ /* 0x001fe80000100800 */
[----:B------:R0:W-:Y:S02]  /*221b70*/  STL.64 [R1+0x598], R14 ;  /* 0x0005980e01007387 */ /* 0x0001e40000100a00 */
[----:B0-----:R-:W-:-:S02]  /*221b80*/  IMAD.MOV.U32 R15, RZ, RZ, R13 ;  /* 0x000000ffff0f7224 */ /* 0x001fc400078e000d */
[----:B------:R-:W3:Y:S04]  /*221b90*/  LDL.LU R14, [R1+0x8038] ;  /* 0x00803800010e7983 */ /* 0x000ee80000300800 */
[----:B------:R-:W4:Y:S04]  /*221ba0*/  LDL.LU.64 R12, [R1+0x8030] ;  /* 0x00803000010c7983 */ /* 0x000f280000300a00 */
[----:B------:R0:W-:Y:S01]  /*221bb0*/  STSM.16.M88.4 [R24], R20 ;  /* 0x0000001418007844 */ /* 0x0001e20000000200 */
[----:B------:R-:W-:Y:S01]  /*221bc0*/  BAR.SYNC.DEFER_BLOCKING 0x0 ;  /* 0x0000000000007b1d */ /* 0x000fe20000010000 */
[----:B------:R-:W-:-:S05]  /*221bd0*/  LOP3.LUT R17, R5, 0xffff, RZ, 0xc0, !PT ;  /* 0x0000ffff05117812 */ /* 0x000fca00078ec0ff */
[----:B------:R-:W2:Y:S04]  /*221be0*/  LDL.LU R5, [R1+0x1b3c] ;  /* 0x001b3c0001057983 */ /* 0x000ea80000300800 */
[----:B------:R-:W2:Y:S01]  /*221bf0*/  LDL.LU R7, [R1+0x1b38] ;  /* 0x001b380001077983 */ /* 0x000ea20000300800 */
[----:B------:R-:W-:Y:S02]  /*221c00*/  PRMT R10, R10, 0x4210, R17 ;  /* 0x000042100a0a7816 */ /* 0x000fe40000000011 */
[----:B------:R-:W-:Y:S01]  /*221c10*/  PRMT R9, R9, 0x4210, R18 ;  /* 0x0000421009097816 */ /* 0x000fe20000000012 */
[----:B---3--:R-:W-:Y:S04]  /*221c20*/  STL.64 [R1+0x7af0], R14 ;  /* 0x007af00e01007387 */ /* 0x008fe80000100a00 */
[----:B----4-:R1:W-:Y:S04]  /*221c30*/  STL.64 [R1+0x7cc8], R12 ;  /* 0x007cc80c01007387 */ /* 0x0103e80000100a00 */
[----:B------:R-:W-:Y:S04]  /*221c40*/  STL [R1+0x8028], R18 ;  /* 0x0080281201007387 */ /* 0x000fe80000100800 */
[----:B------:R-:W-:Y:S04]  /*221c50*/  STL.64 [R1+0x8020], R16 ;  /* 0x0080201001007387 */ /* 0x000fe80000100a00 */
[----:B0-----:R-:W3:Y:S01]  /*221c60*/  LDL.LU R22, [R1+0x1b34] ;  /* 0x001b340001167983 */ /* 0x001ee20000300800 */
[----:B-1----:R-:W-:-:S03]  /*221c70*/  IMAD.MOV.U32 R12, RZ, RZ, R19 ;  /* 0x000000ffff0c7224 */ /* 0x002fc600078e0013 */
[----:B------:R-:W0:Y:S01]  /*221c80*/  LDS.128 R16, [R25] ;  /* 0x0000000019107984 */ /* 0x000e220000000c00 */
[----:B------:R-:W-:Y:S02]  /*221c90*/  IMAD.MOV.U32 R15, RZ, RZ, R8 ;  /* 0x000000ffff0f7224 */ /* 0x000fe400078e0008 */
[----:B------:R-:W-:Y:S01]  /*221ca0*/  IMAD.MOV.U32 R14, RZ, RZ, R9 ;  /* 0x000000ffff0e7224 */ /* 0x000fe200078e0009 */
[----:B------:R-:W4:Y:S04]  /*221cb0*/  LDL.LU R8, [R1+0x1b30] ;  /* 0x001b300001087983 */ /* 0x000f280000300800 */
[----:B------:R-:W4:Y:S01]  /*221cc0*/  LDL.LU R9, [R1+0x2f0] ;  /* 0x0002f00001097983 */ /* 0x000f220000300800 */
[----:B------:R-:W-:Y:S06]  /*221cd0*/  BAR.SYNC.DEFER_BLOCKING 0x0 ;  /* 0x0000000000007b1d */ /* 0x000fec0000010000 */
[----:B0-----:R-:W-:Y:S04]  /*221ce0*/  STL.64 [R1+0x580], R16 ;  /* 0x0005801001007387 */ /* 0x001fe80000100a00 */
[----:B------:R0:W-:Y:S04]  /*221cf0*/  STL [R1+0x588], R18 ;  /* 0x0005881201007387 */ /* 0x0001e80000100800 */
[----:B0-----:R-:W2:Y:S04]  /*221d00*/  LDL.LU R18, [R1+0x8028] ;  /* 0x0080280001127983 */ /* 0x001ea80000300800 */
[----:B------:R-:W3:Y:S01]  /*221d10*/  LDL.LU.64 R16, [R1+0x8020] ;  /* 0x0080200001107983 */ /* 0x000ee20000300a00 */
[----:B------:R-:W-:-:S02]  /*221d20*/  IMAD.MOV.U32 R13, RZ, RZ, R10 ;  /* 0x000000ffff0d7224 */ /* 0x000fc400078e000a */
[----:B------:R-:W-:-:S03]  /*221d30*/  IMAD.MOV.U32 R10, RZ, RZ, R19 ;  /* 0x000000ffff0a7224 */ /* 0x000fc600078e0013 */
[----:B------:R0:W-:Y:S04]  /*221d40*/  STSM.16.M88.4 [R24], R12 ;  /* 0x0000000c18007844 */ /* 0x0001e80000000200 */
[----:B------:R1:W-:Y:S01]  /*221d50*/  STL.64 [R1+0x7c78], R10 ;  /* 0x007c780a01007387 */ /* 0x0003e20000100a00 */
[----:B------:R-:W-:Y:S01]  /*221d60*/  BAR.SYNC.DEFER_BLOCKING 0x0 ;  /* 0x0000000000007b1d */ /* 0x000fe20000010000 */
[----:B0-----:R-:W-:Y:S02]  /*221d70*/  LOP3.LUT R13, R0, 0xffff, RZ, 0xc0, !PT ;  /* 0x0000ffff000d7812 */ /* 0x001fe400078ec0ff */
[----:B--2---:R-:W-:Y:S02]  /*221d80*/  PRMT R18, R27, 0x5210, R18 ;  /* 0x000052101b127816 */ /* 0x004fe40000000012 */
[----:B---3--:R-:W-:-:S02]  /*221d90*/  PRMT R17, R29, 0x5210, R17 ;  /* 0x000052101d117816 */ /* 0x008fc40000000011 */
[----:B------:R-:W2:Y:S04]  /*221da0*/  LDL.LU R29, [R1+0x328] ;  /* 0x00032800011d7983 */ /* 0x000ea80000300800 */
[----:B------:R-:W3:Y:S04]  /*221db0*/  LDL.LU R27, [R1+0x330] ;  /* 0x00033000011b7983 */ /* 0x000ee80000300800 */
[----:B------:R-:W2:Y:S04]  /*221dc0*/  LDL.LU R0, [R1+0x32c] ;  /* 0x00032c0001007983 */ /* 0x000ea80000300800 */
[----:B------:R-:W3:Y:S01]  /*221dd0*/  LDL.LU R23, [R1+0x300] ;  /* 0x0003000001177983 */ /* 0x000ee20000300800 */
[----:B------:R-:W-:-:S02]  /*221de0*/  LOP3.LUT R12, R2, 0xffff, RZ, 0xc0, !PT ;  /* 0x0000ffff020c7812 */ /* 0x000fc400078ec0ff */
[----:B------:R-:W-:Y:S02]  /*221df0*/  PRMT R16, R28, 0x5210, R16 ;  /* 0x000052101c107816 */ /* 0x000fe40000000010 */
[----:B-1----:R-:W-:Y:S02]  /*221e00*/  LOP3.LUT R11, R3, 0xffff, RZ, 0xc0, !PT ;  /* 0x0000ffff030b7812 */ /* 0x002fe400078ec0ff */
[----:B------:R-:W-:Y:S02]  /*221e10*/  PRMT R20, R5, 0x4210, R13 ;  /* 0x0000421005147816 */ /* 0x000fe4000000000d */
[----:B------:R-:W-:Y:S02]  /*221e20*/  PRMT R21, R7, 0x4210, R12 ;  /* 0x0000421007157816 */ /* 0x000fe4000000000c */
[----:B------:R-:W-:Y:S02]  /*221e30*/  LOP3.LUT R10, R4, 0xffff, RZ, 0xc0, !PT ;  /* 0x0000ffff040a7812 */ /* 0x000fe400078ec0ff */
[----:B------:R-:W-:-:S02]  /*221e40*/  PRMT R22, R22, 0x4210, R11 ;  /* 0x0000421016167816 */ /* 0x000fc4000000000b */
[----:B----4-:R-:W-:Y:S01]  /*221e50*/  PRMT R19, R9, 0x5210, R6 ;  /* 0x0000521009137816 */ /* 0x010fe20000000006 */
[----:B---3--:R0:W-:Y:S04]  /*221e60*/  STL [R1+0x8010], R23 ;  /* 0x0080101701007387 */ /* 0x0081e80000100800 */
[----:B------:R-:W3:Y:S04]  /*221e70*/  LDL.LU R26, [R1+0x5430] ;  /* 0x00543000011a7983 */ /* 0x000ee80000300800 */
[----:B------:R-:W4:Y:S04]  /*221e80*/  LDL.LU R28, [R1+0x542c] ;  /* 0x00542c00011c7983 */ /* 0x000f280000300800 */
[----:B------:R-:W3:Y:S04]  /*221e90*/  LDL.LU R2, [R1+0x53e4] ;  /* 0x0053e40001027983 */ /* 0x000ee80000300800 */
[----:B------:R-:W3:Y:S04]  /*221ea0*/  LDL.LU R3, [R1+0x53e0] ;  /* 0x0053e00001037983 */ /* 0x000ee80000300800 */
[----:B------:R-:W-:Y:S04]  /*221eb0*/  STL.64 [R1+0x8018], R12 ;  /* 0x0080180c01007387 */ /* 0x000fe80000100a00 */
[----:B------:R-:W1:Y:S01]  /*221ec0*/  LDS.128 R12, [R25] ;  /* 0x00000000190c7984 */ /* 0x000e620000000c00 */
[----:B------:R-:W-:Y:S01]  /*221ed0*/  BAR.SYNC.DEFER_BLOCKING 0x0 ;  /* 0x0000000000007b1d */ /* 0x000fe20000010000 */
[----:B0-----:R-:W-:-:S05]  /*221ee0*/  PRMT R23, R8, 0x4210, R10 ;  /* 0x0000421008177816 */ /* 0x001fca000000000a */
[----:B------:R-:W3:Y:S04]  /*221ef0*/  LDL.LU R4, [R1+0x1b4c] ;  /* 0x001b4c0001047983 */ /* 0x000ee80000300800 */
[----:B------:R-:W3:Y:S04]  /*221f00*/  LDL.LU R5, [R1+0x1b48] ;  /* 0x001b480001057983 */ /* 0x000ee80000300800 */
[----:B------:R-:W3:Y:S04]  /*221f10*/  LDL.LU R7, [R1+0x1b44] ;  /* 0x001b440001077983 */ /* 0x000ee80000300800 */
[----:B------:R-:W3:Y:S04]  /*221f20*/  LDL.LU R6, [R1+0x1b40] ;  /* 0x001b400001067983 */ /* 0x000ee80000300800 */
[----:B------:R-:W-:Y:S01]  /*221f30*/  STSM.16.M88.4 [R24], R20 ;  /* 0x0000001418007844 */ /* 0x000fe20000000200 */
[----:B------:R-:W-:Y:S06]  /*221f40*/  BAR.SYNC.DEFER_BLOCKING 0x0 ;  /* 0x0000000000007b1d */ /* 0x000fec0000010000 */
[----:B------:R-:W0:Y:S04]  /*221f50*/  LDS.128 R20, [R25] ;  /* 0x0000000019147984 */ /* 0x000e280000000c00 */
[----:B-1----:R1:W-:Y:S04]  /*221f60*/  STL [R1+0x570], R12 ;  /* 0x0005700c01007387 */ /* 0x0023e80000100800 */
[----:B------:R-:W-:Y:S01]  /*221f70*/  STL.64 [R1+0x578], R14 ;  /* 0x0005780e01007387 */ /* 0x000fe20000100a00 */
[----:B------:R-:W-:Y:S01]  /*221f80*/  IMAD.MOV.U32 R9, RZ, RZ, R13 ;  /* 0x000000ffff097224 */ /* 0x000fe200078e000d */
[----:B------:R-:W-:Y:S06]  /*221f90*/  BAR.SYNC.DEFER_BLOCKING 0x0 ;  /* 0x0000000000007b1d */ /* 0x000fec0000010000 */
[----:B-1----:R-:W3:Y:S04]  /*221fa0*/  LDL.LU.64 R12, [R1+0x8018] ;  /* 0x00801800010c7983 */ /* 0x002ee80000300a00 */
[----:B0-----:R-:W-:Y:S04]  /*221fb0*/  STL.64 [R1+0x560], R20 ;  /* 0x0005601401007387 */ /* 0x001fe80000100a00 */
[----:B------:R-:W-:Y:S01]  /*221fc0*/  STL [R1+0x568], R22 ;  /* 0x0005681601007387 */ /* 0x000fe20000100800 */
[----:B------:R-:W-:-:S03]  /*221fd0*/  IMAD.MOV.U32 R8, RZ, RZ, R23 ;  /* 0x000000ffff087224 */ /* 0x000fc600078e0017 */
[----:B------:R-:W3:Y:S04]  /*221fe0*/  LDL.LU R23, [R1+0x8010] ;  /* 0x0080100001177983 */ /* 0x000ee80000300800 */
[----:B------:R2:W-:Y:S01]  /*221ff0*/  STSM.16.M88.4 [R24], R16 ;  /* 0x0000001018007844 */ /* 0x0005e20000000200 */
[----:B------:R-:W-:Y:S06]  /*222000*/  BAR.SYNC.DEFER_BLOCKING 0x0 ;  /* 0x0000000000007b1d */ /* 0x000fec0000010000 */
[----:B------:R0:W-:Y:S01]  /*222010*/  STL [R1+0x7a58], R8 ;  /* 0x007a580801007387 */ /* 0x0001e20000100800 */
[----:B--2---:R-:W-:-:S02]  /*222020*/  PRMT R18, R0, 0x5210, R11 ;  /* 0x0000521000127816 */ /* 0x004fc4000000000b */
[----:B----4-:R-:W-:Y:S02]  /*222030*/  LOP3.LUT R11, R28, 0xffff, RZ, 0xc0, !PT ;  /* 0x0000ffff1c0b7812 */ /* 0x010fe400078ec0ff */
[----:B---3--:R-:W-:Y:S02]  /*222040*/  LOP3.LUT R15, R3, 0xffff, RZ, 0xc0, !PT ;  /* 0x0000ffff030f7812 */ /* 0x008fe400078ec0ff */
[----:B------:R-:W-:Y:S02]  /*222050*/  PRMT R16, R29, 0x5210, R13 ;  /* 0x000052101d107816 */ /* 0x000fe4000000000d */
[----:B------:R-:W-:Y:S01]  /*222060*/  PRMT R17, R27, 0x5210, R12 ;  /* 0x000052101b117816 */ /* 0x000fe2000000000c */
[----:B------:R-:W2:Y:S01]  /*222070*/  LDL.LU R29, [R1+0x338] ;  /* 0x00033800011d7983 */ /* 0x000ea20000300800 */
[----:B------:R-:W-:Y:S02]  /*222080*/  PRMT R19, R23, 0x5210, R10 ;  /* 0x0000521017137816 */ /* 0x000fe4000000000a */
[----:B------:R-:W-:Y:S01]  /*222090*/  LOP3.LUT R12, R26, 0xffff, RZ, 0xc0, !PT ;  /* 0x0000ffff1a0c7812 */ /* 0x000fe200078ec0ff */
[----:B------:R-:W1:Y:S01]  /*2220a0*/  LDS.128 R20, [R25] ;  /* 0x0000000019147984 */ /* 0x000e620000000c00 */
[----:B------:R-:W-:Y:S06]  /*2220b0*/  BAR.SYNC.DEFER_BLOCKING 0x0 ;  /* 0x0000000000007b1d */ /* 0x000fec0000010000 */
[----:B------:R-:W3:Y:S04]  /*2220c0*/  LDL.LU R27, [R1+0x340] ;  /* 0x00034000011b7983 */ /* 0x000ee80000300800 */
[----:B------:R-:W4:Y:S01]  /*2220d0*/  LDL.LU R0, [R1+0x33c] ;  /* 0x00033c0001007983 */ /* 0x000f220000300800 */
[----:B------:R-:W-:-:S02]  /*2220e0*/  LOP3.LUT R10, R2, 0xffff, RZ, 0xc0, !PT ;  /* 0x0000ffff020a7812 */ /* 0x000fc400078ec0ff */
[----:B------:R-:W-:Y:S01]  /*2220f0*/  PRMT R14, R4, 0x4210, R12 ;  /* 0x00004210040e7816 */ /* 0x000fe2000000000c */
[----:B------:R-:W2:Y:S04]  /*222100*/  LDL.LU R2, [R1+0x1e10] ;  /* 0x001e100001027983 */ /* 0x000ea80000300800 */
[----:B------:R-:W2:Y:S01]  /*222110*/  LDL.LU R3, [R1+0x1e0c] ;  /* 0x001e0c0001037983 */ /* 0x000ea20000300800 */
[----:B------:R-:W-:-:S03]  /*222120*/  PRMT R13, R5, 0x4210, R11 ;  /* 0x00004210050d7816 */ /* 0x000fc6000000000b */
[----:B------:R-:W2:Y:S01]  /*222130*/  LDL.LU R4, [R1+0x1dc0] ;  /* 0x001dc00001047983 */ /* 0x000ea20000300800 */
[----:B0-----:R-:W-:-:S03]  /*222140*/  PRMT R8, R7, 0x4210, R10 ;  /* 0x0000421007087816 */ /* 0x001fc6000000000a */
[----:B------:R-:W2:Y:S04]  /*222150*/  LDL.LU R5, [R1+0x1dbc] ;  /* 0x001dbc0001057983 */ /* 0x000ea80000300800 */
[----:B------:R-:W2:Y:S04]  /*222160*/  LDL.LU R7, [R1+0x1b6c] ;  /* 0x001b6c0001077983 */ /* 0x000ea80000300800 */
[----:B------:R0:W-:Y:S01]  /*222170*/  STSM.16.M88.4 [R24], R16 ;  /* 0x0000001018007844 */ /* 0x0001e20000000200 */
[----:B------:R-:W-:Y:S06]  /*222180*/  BAR.SYNC.DEFER_BLOCKING 0x0 ;  /* 0x0000000000007b1d */ /* 0x000fec0000010000 */
[----:B-1----:R1:W-:Y:S04]  /*222190*/  STL.64 [R1+0x550], R20 ;  /* 0x0005501401007387 */ /* 0x0023e80000100a00 */
[----:B------:R-:W-:Y:S04]  /*2221a0*/  STL.64 [R1+0x558], R22 ;  /* 0x0005581601007387 */ /* 0x000fe80000100a00 */
[----:B0-----:R-:W3:Y:S01]  /*2221b0*/  LDL.LU R19, [R1+0x1b68] ;  /* 0x001b680001137983 */ /* 0x001ee20000300800 */
[----:B------:R-:W-:Y:S01]  /*2221c0*/  IMAD.MOV.U32 R18, RZ, RZ, R8 ;  /* 0x000000ffff127224 */ /* 0x000fe200078e0008 */
[----:B------:R-:W-:-:S02]  /*2221d0*/  PRMT R6, R6, 0x4210, R15 ;  /* 0x0000421006067816 */ /* 0x000fc4000000000f */
[----:B---3--:R0:W-:Y:S04]  /*2221e0*/  STL [R1+0x8000], R19 ;  /* 0x0080001301007387 */ /* 0x0081e80000100800 */
[----:B------:R-:W-:Y:S04]  /*2221f0*/  STL.64 [R1+0x8008], R10 ;  /* 0x0080080a01007387 */ /* 0x000fe80000100a00 */
[----:B------:R-:W-:Y:S04]  /*222200*/  STL [R1+0x8004], R9 ;  /* 0x0080040901007387 */ /* 0x000fe80000100800 */
[----:B------:R-:W3:Y:S04]  /*222210*/  LDS.128 R8, [R25] ;  /* 0x0000000019087984 */ /* 0x000ee80000000c00 */
[----:B-1----:R-:W2:Y:S04]  /*222220*/  LDL.LU R21, [R1+0x1b64] ;  /* 0x001b640001157983 */ /* 0x002ea80000300800 */
[----:B------:R-:W2:Y:S01]  /*222230*/  LDL.LU R20, [R1+0x1b60] ;  /* 0x001b600001147983 */ /* 0x000ea20000300800 */
[----:B------:R-:W-:Y:S01]  /*222240*/  BAR.SYNC.DEFER_BLOCKING 0x0 ;  /* 0x0000000000007b1d */ /* 0x000fe20000010000 */
[----:B0-----:R-:W-:-:S05]  /*222250*/  IMAD.MOV.U32 R19, RZ, RZ, R6 ;  /* 0x000000ffff137224 */ /* 0x001fca00078e0006 */
[----:B------:R-:W2:Y:S04]  /*222260*/  LDL.LU R6, [R1+0x310] ;  /* 0x0003100001067983 */ /* 0x000ea80000300800 */
[----:B---3--:R0:W-:Y:S04]  /*222270*/  STL.64 [R1+0x540], R8 ;  /* 0x0005400801007387 */ /* 0x0081e80000100a00 */
[----:B------:R1:W-:Y:S01]  /*222280*/  STL [R1+0x54c], R11 ;  /* 0x00054c0b01007387 */ /* 0x0003e20000100800 */
[----:B0-----:R-:W-:-:S03]  /*222290*/  IMAD.MOV.U32 R8, RZ, RZ, R10 ;  /* 0x000000ffff087224 */ /* 0x001fc600078e000a */
[----:B-1----:R-:W3:Y:S04]  /*2222a0*/  LDL.LU.64 R10, [R1+0x8008] ;  /* 0x00800800010a7983 */ /* 0x002ee80000300a00 */
[----:B------:R-:W4:Y:S01]  /*2222b0*/  LDL.LU R9, [R1+0x8004] ;  /* 0x0080040001097983 */ /* 0x000f220000300800 */
[----:B------:R-:W-:Y:S02]  /*2222c0*/  IMAD.MOV.U32 R16, RZ, RZ, R14 ;  /* 0x000000ffff107224 */ /* 0x000fe400078e000e */
[----:B------:R-:W-:-:S05]  /*2222d0*/  IMAD.MOV.U32 R17, RZ, RZ, R13 ;  /* 0x000000ffff117224 */ /* 0x000fca00078e000d */
[----:B------:R0:W-:Y:S01]  /*2222e0*/  STSM.16.M88.4 [R24], R16 ;  /* 0x0000001018007844 */ /* 0x0001e20000000200 */
[----:B------:R-:W-:Y:S06]  /*2222f0*/  BAR.SYNC.DEFER_BLOCKING 0x0 ;  /* 0x0000000000007b1d */ /* 0x000fec0000010000 */
[----:B----4-:R1:W-:Y:S04]  /*222300*/  STL.64 [R1+0x7a80], R8 ;  /* 0x007a800801007387 */ /* 0x0103e80000100a00 */
[----:B0-----:R-:W4:Y:S04]  /*222310*/  LDL.LU R19, [R1+0x8000] ;  /* 0x0080000001137983 */ /* 0x001f280000300800 */
[----:B------:R-:W4:Y:S04]  /*222320*/  LDL.LU R22, [R1+0x348] ;  /* 0x0003480001167983 */ /* 0x000f280000300800 */
[----:B------:R-:W4:Y:S01]  /*222330*/  LDL.LU R23, [R1+0x354] ;  /* 0x0003540001177983 */ /* 0x000f220000300800 */
[----:B---3--:R-:W-:-:S02]  /*222340*/  PRMT R13, R27, 0x5210, R11 ;  /* 0x000052101b0d7816 */ /* 0x008fc4000000000b */
[----:B------:R-:W-:Y:S02]  /*222350*/  PRMT R14, R0, 0x5210, R10 ;  /* 0x00005210000e7816 */ /* 0x000fe4000000000a */
[----:B--2---:R-:W-:Y:S02]  /*222360*/  LOP3.LUT R10, R3, 0xffff, RZ, 0xc0, !PT ;  /* 0x0000ffff030a7812 */ /* 0x004fe400078ec0ff */
[----:B-1----:R-:W-:Y:S02]  /*222370*/  LOP3.LUT R9, R4, 0xffff, RZ, 0xc0, !PT ;  /* 0x0000ffff04097812 */ /* 0x002fe400078ec0ff */
[----:B------:R-:W-:Y:S02]  /*222380*/  LOP3.LUT R8, R5, 0xffff, RZ, 0xc0, !PT ;  /* 0x0000ffff05087812 */ /* 0x000fe400078ec0ff */
[----:B------:R-:W-:Y:S02]  /*222390*/  PRMT R18, R21, 0x4210, R9 ;  /* 0x0000421015127816 */ /* 0x000fe40000000009 */
[----:B------:R-:W-:-:S02]  /*2223a0*/  PRMT R12, R29, 0x5210, R12 ;  /* 0x000052101d0c7816 */ /* 0x000fc4000000000c */
[----:B------:R-:W-:Y:S02]  /*2223b0*/  LOP3.LUT R11, R2, 0xffff, RZ, 0xc0, !PT ;  /* 0x0000ffff020b7812 */ /* 0x000fe400078ec0ff */
[----:B------:R-:W-:Y:S02]  /*2223c0*/  PRMT R15, R6, 0x5210, R15 ;  /* 0x00005210060f7816 */ /* 0x000fe4000000000f */
[----:B------:R-:W-:Y:S01]  /*2223d0*/  PRMT R16, R7, 0x4210, R11 ;  /* 0x0000421007107816 */ /* 0x000fe2000000000b */
[----:B----4-:R-:W-:Y:S04]  /*2223e0*/  STL.64 [R1+0x7ff8], R22 ;  /* 0x007ff81601007387 */ /* 0x010fe80000100a00 */
[----:B------:R-:W2:Y:S04]  /*2223f0*/  LDL.LU R28, [R1+0x350] ;  /* 0x00035000011c7983 */ /* 0x000ea80000300800 */
[----:B------:R-:W3:Y:S01]  /*222400*/  LDL.LU R27, [R1+0x314] ;  /* 0x00031400011b7983 */ /* 0x000ee20000300800 */
[----:B------:R-:W-:-:S02]  /*222410*/  PRMT R17, R19, 0x4210, R10 ;  /* 0x0000421013117816 */ /* 0x000fc4000000000a */
[----:B------:R-:W-:Y:S01]  /*222420*/  PRMT R19, R20, 0x4210, R8 ;  /* 0x0000421014137816 */ /* 0x000fe20000000008 */
[----:B------:R-:W4:Y:S04]  /*222430*/  LDL.LU R29, [R1+0x544c] ;  /* 0x00544c00011d7983 */ /* 0x000f280000300800 */
[----:B------:R-:W0:Y:S04]  /*222440*/  LDS.128 R20, [R25] ;  /* 0x0000000019147984 */ /* 0x000e280000000c00 */
[----:B------:R-:W4:Y:S04]  /*222450*/  LDL.LU R0, [R1+0x5444] ;  /* 0x0054440001007983 */ /* 0x000f280000300800 */
[----:B------:R-:W4:Y:S04]  /*222460*/  LDL.LU R2, [R1+0x53fc] ;  /* 0x0053fc0001027983 */ /* 0x000f280000300800 */
[----:B------:R-:W4:Y:S04]  /*222470*/  LDL.LU R26, [R1+0x53f8] ;  /* 0x0053f800011a7983 */ /* 0x000f280000300800 */
[----:B------:R-:W4:Y:S04]  /*222480*/  LDL.LU R3, [R1+0x1b78] ;  /* 0x001b780001037983 */ /* 0x000f280000300800 */
[----:B------:R-:W4:Y:S04]  /*222490*/  LDL.LU R4, [R1+0x1b70] ;  /* 0x001b700001047983 */ /* 0x000f280000300800 */
[----:B------:R-:W4:Y:S04]  /*2224a0*/  LDL.LU R5, [R1+0x1b74] ;  /* 0x001b740001057983 */ /* 0x000f280000300800 */
[----:B------:R-:W4:Y:S01]  /*2224b0*/  LDL.LU R7, [R1+0x1adc] ;  /* 0x001adc0001077983 */ /* 0x000f220000300800 */
[----:B------:R-:W-:Y:S06]  /*2224c0*/  BAR.SYNC.DEFER_BLOCKING 0x0 ;  /* 0x0000000000007b1d */ /* 0x000fec0000010000 */
[----:B0-----:R-:W-:Y:S04]  /*2224d0*/  STL.64 [R1+0x530], R20 ;  /* 0x0005301401007387 */ /* 0x001fe80000100a00 */
[----:B------:R0:W-:Y:S01]  /*2224e0*/  STL [R1+0x538], R22 ;  /* 0x0005381601007387 */ /* 0x0001e20000100800 */
[----:B------:R-:W-:-:S03]  /*2224f0*/  IMAD.MOV.U32 R6, RZ, RZ, R23 ;  /* 0x000000ffff067224 */ /* 0x000fc600078e0017 */
[----:B0-----:R-:W4:Y:S04]  /*222500*/  LDL.LU.64 R22, [R1+0x7ff8] ;  /* 0x007ff80001167983 */ /* 0x001f280000300a00 */
[----:B------:R-:W-:Y:S01]  /*222510*/  STSM.16.M88.4 [R24], R16 ;  /* 0x0000001018007844 */ /* 0x000fe20000000200 */
[----:B------:R-:W-:Y:S06]  /*222520*/  BAR.SYNC.DEFER_BLOCKING 0x0 ;  /* 0x0000000000007b1d */ /* 0x000fec0000010000 */
[----:B------:R-:W0:Y:S04]  /*222530*/  LDS.128 R16, [R25] ;  /* 0x0000000019107984 */ /* 0x000e280000000c00 */
[----:B------:R-:W-:Y:S01]  /*222540*/  STL [R1+0x79fc], R6 ;  /* 0x0079fc0601007387 */ /* 0x000fe20000100800 */
[----:B------:R-:W-:Y:S06]  /*222550*/  BAR.SYNC.DEFER_BLOCKING 0x0 ;  /* 0x0000000000007b1d */ /* 0x000fec0000010000 */
[----:B0-----:R-:W-:Y:S04]  /*222560*/  STL.64 [R1+0x520], R16 ;  /* 0x0005201001007387 */ /* 0x001fe80000100a00 */
[----:B------:R2:W-:Y:S02]  /*222570*/  STL.64 [R1+0x528], R18 ;  /* 0x0005281201007387 */ /* 0x0005e40000100a00 */
[----:B--2---:R-:W-:-:S02]  /*222580*/  PRMT R18, R28, 0x5210, R9 ;  /* 0x000052101c127816 */ /* 0x004fc40000000009 */
[----:B---3--:R-:W-:Y:S01]  /*222590*/  PRMT R19, R27, 0x5210, R8 ;  /* 0x000052101b137816 */ /* 0x008fe20000000008 */
[----:B------:R-:W2:Y:S04]  /*2225a0*/  LDL.LU R28, [R1+0x360] ;  /* 0x00036000011c7983 */ /* 0x000ea80000300800 */
[----:B------:R-:W3:Y:S04]  /*2225b0*/  LDL.LU R27, [R1+0x358] ;  /* 0x00035800011b7983 */ /* 0x000ee80000300800 */
[----:B------:R0:W-:Y:S01]  /*2225c0*/  STSM.16.M88.4 [R24], R12 ;  /* 0x0000000c18007844 */ /* 0x0001e20000000200 */
[----:B------:R-:W-:Y:S01]  /*2225d0*/  BAR.SYNC.DEFER_BLOCKING 0x0 ;  /* 0x0000000000007b1d */ /* 0x000fe20000010000 */
[----:B----4-:R-:W-:-:S02]  /*2225e0*/  LOP3.LUT R9, R0, 0xffff, RZ, 0xc0, !PT ;  /* 0x0000ffff00097812 */ /* 0x010fc400078ec0ff */
[----:B------:R-:W-:Y:S02]  /*2225f0*/  LOP3.LUT R8, R2, 0xffff, RZ, 0xc0, !PT ;  /* 0x0000ffff02087812 */ /* 0x000fe400078ec0ff */
[----:B0-----:R-:W-:Y:S02]  /*222600*/  PRMT R13, R4, 0x4210, R9 ;  /* 0x00004210040d7816 */ /* 0x001fe40000000009 */
[----:B------:R-:W-:Y:S02]  /*222610*/  PRMT R14, R5, 0x4210, R8 ;  /* 0x00004210050e7816 */ /* 0x000fe40000000008 */
[----:B------:R-:W-:Y:S02]  /*222620*/  PRMT R17, R23, 0x5210, R10 ;  /* 0x0000521017117816 */ /* 0x000fe4000000000a */
[----:B------:R-:W-:-:S04]  /*222630*/  LOP3.LUT R10, R26, 0xffff, RZ, 0xc0, !PT ;  /* 0x0000ffff1a0a7812 */ /* 0x000fc800078ec0ff */
[----:B------:R-:W-:Y:S02]  /*222640*/  PRMT R15, R7, 0x4210, R10 ;  /* 0x00004210070f7816 */ /* 0x000fe4000000000a */
[----:B------:R-:W0:Y:S01]  /*222650*/  LDS.128 R4, [R25] ;  /* 0x0000000019047984 */ /* 0x000e220000000c00 */
[----:B------:R-:W-:Y:S01]  /*222660*/  BAR.SYNC.DEFER_BLOCKING 0x0 ;  /* 0x0000000000007b1d */ /* 0x000fe20000010000 */
[----:B------:R-:W-:-:S05]  /*222670*/  PRMT R16, R22, 0x5210, R11 ;  /* 0x0000521016107816 */ /* 0x000fca000000000b */
[----:B------:R1:W-:Y:S02]  /*222680*/  STSM.16.M88.4 [R24], R16 ;  /* 0x0000001018007844 */ /* 0x0003e40000000200 */
[----:B------:R-:W-:Y:S06]  /*222690*/  BAR.SYNC.DEFER_BLOCKING 0x0 ;  /* 0x0000000000007b1d */ /* 0x000fec0000010000 */
[----:B------:R-:W4:Y:S02]  /*2226a0*/  LDS.128 R20, [R25] ;  /* 0x0000000019147984 */ /* 0x000f240000000c00 */
[----:B------:R-:W-:Y:S01]  /*2226b0*/  BAR.SYNC.DEFER_BLOCKING 0x0 ;  /* 0x0000000000007b1d */ /* 0x000fe20000010000 */
[----:B------:R-:W-:-:S05]  /*2226c0*/  LOP3.LUT R11, R29, 0xffff, RZ, 0xc0, !PT ;  /* 0x0000ffff1d0b7812 */ /* 0x000fca00078ec0ff */
[----:B------:R-:W3:Y:S04]  /*2226d0*/  LDL.LU R29, [R1+0x364] ;  /* 0x00036400011d7983 */ /* 0x000ee80000300800 */
[----:B------:R-:W3:Y:S04]  /*2226e0*/  LDL.LU R0, [R1+0x1e24] ;  /* 0x001e240001007983 */ /* 0x000ee80000300800 */
[----:B------:R-:W3:Y:S04]  /*2226f0*/  LDL.LU R2, [R1+0x1e20] ;  /* 0x001e200001027983 */ /* 0x000ee80000300800 */
[----:B0-----:R0:W-:Y:S01]  /*222700*/  STL.64 [R1+0x510], R4 ;  /* 0x0005100401007387 */ /* 0x0011e20000100a00 */
[----:B------:R-:W-:-:S03]  /*222710*/  PRMT R12, R3, 0x4210, R11 ;  /* 0x00004210030c7816 */ /* 0x000fc6000000000b */
[----:B------:R4:W-:Y:S04]  /*222720*/  STL [R1+0x51c], R7 ;  /* 0x00051c0701007387 */ /* 0x0009e80000100800 */
[----:B------:R-:W3:Y:S04]  /*222730*/  LDL.LU R3, [R1+0x1dd8] ;  /* 0x001dd80001037983 */ /* 0x000ee80000300800 */
[----:B-1----:R-:W3:Y:S04]  /*222740*/  LDL.LU R16, [R1+0x1dd4] ;  /* 0x001dd40001107983 */ /* 0x002ee80000300800 */
[----:B0-----:R-:W3:Y:S04]  /*222750*/  LDL.LU R4, [R1+0x1b88] ;  /* 0x001b880001047983 */ /* 0x001ee80000300800 */
[----:B------:R-:W3:Y:S04]  /*222760*/  LDL.LU R17, [R1+0x1b84] ;  /* 0x001b840001117983 */ /* 0x000ee80000300800 */
[----:B------:R-:W3:Y:S04]  /*222770*/  LDL.LU R18, [R1+0x1b80] ;  /* 0x001b800001127983 */ /* 0x000ee80000300800 */
[----:B------:R-:W3:Y:S04]  /*222780*/  LDL.LU R19, [R1+0x1b7c] ;  /* 0x001b7c0001137983 */ /* 0x000ee80000300800 */
[----:B------:R-:W3:Y:S04]  /*222790*/  LDL.LU R5, [R1+0x324] ;  /* 0x0003240001057983 */ /* 0x000ee80000300800 */
[----:B------:R2:W-:Y:S01]  /*2227a0*/  STSM.16.M88.4 [R24], R12 ;  /* 0x0000000c18007844 */ /* 0x0005e20000000200 */
[----:B------:R-:W-:Y:S01]  /*2227b0*/  BAR.SYNC.DEFER_BLOCKING 0x0 ;  /* 0x0000000000007b1d */ /* 0x000fe20000010000 */
[----:B----4-:R-:W-:-:S05]  /*2227c0*/  IMAD.MOV.U32 R7, RZ, RZ, R21 ;  /* 0x000000ffff077224 */ /* 0x010fca00078e0015 */
[----:B------:R0:W-:Y:S04]  /*2227d0*/  STL [R1+0x500], R20 ;  /* 0x0005001401007387 */ /* 0x0001e80000100800 */
[----:B------:R1:W-:Y:S04]  /*2227e0*/  STL.64 [R1+0x508], R22 ;  /* 0x0005081601007387 */ /* 0x0003e80000100a00 */
[----:B------:R4:W-:Y:S04]  /*2227f0*/  STL.64 [R1+0x7a18], R6 ;  /* 0x007a180601007387 */ /* 0x0009e80000100a00 */
[----:B------:R-:W4:Y:S01]  /*222800*/  LDL.LU R26, [R1+0x370] ;  /* 0x00037000011a7983 */ /* 0x000f220000300800 */
[----:B--2---:R-:W-:-:S02]  /*222810*/  PRMT R12, R28, 0x5210, R11 ;  /* 0x000052101c0c7816 */ /* 0x004fc4000000000b */
[----:B---3--:R-:W-:Y:S01]  /*222820*/  PRMT R13, R27, 0x5210, R9 ;  /* 0x000052101b0d7816 */ /* 0x008fe20000000009 */
[----:B------:R-:W2:Y:S04]  /*222830*/  LDL.LU R28, [R1+0x36c] ;  /* 0x00036c00011c7983 */ /* 0x000ea80000300800 */
[----:B------:R-:W3:Y:S04]  /*222840*/  LDL.LU R27, [R1+0x374] ;  /* 0x00037400011b7983 */ /* 0x000ee80000300800 */
[----:B------:R-:W2:Y:S04]  /*222850*/  LDL.LU R21, [R1+0x334] ;  /* 0x0003340001157983 */ /* 0x000ea80000300800 */
[----:B0-----:R-:W2:Y:S04]  /*222860*/  LDL.LU R20, [R1+0x5460] ;  /* 0x0054600001147983 */ /* 0x001ea80000300800 */
[----:B-1----:R-:W3:Y:S04]  /*222870*/  LDL.LU R22, [R1+0x545c] ;  /* 0x00545c0001167983 */ /* 0x002ee80000300800 */
[----:B------:R-:W3:Y:S01]  /*222880*/  LDL.LU R23, [R1+0x5410] ;  /* 0x0054100001177983 */ /* 0x000ee20000300800 */
[----:B------:R-:W-:-:S02]  /*222890*/  PRMT R14, R29, 0x5210, R8 ;  /* 0x000052101d0e7816 */ /* 0x000fc40000000008 */
[----:B------:R-:W-:Y:S02]  /*2228a0*/  LOP3.LUT R9, R0, 0xffff, RZ, 0xc0, !PT ;  /* 0x0000ffff00097812 */ /* 0x000fe400078ec0ff */
[----:B------:R-:W-:Y:S02]  /*2228b0*/  LOP3.LUT R8, R2, 0xffff, RZ, 0xc0, !PT ;  /* 0x0000ffff02087812 */ /* 0x000fe400078ec0ff */
[----:B----4-:R-:W-:Y:S02]  /*2228c0*/  LOP3.LUT R7, R3, 0xffff, RZ, 0xc0, !PT ;  /* 0x0000ffff03077812 */ /* 0x010fe400078ec0ff */
[----:B------:R-:W-:Y:S02]  /*2228d0*/  LOP3.LUT R6, R16, 0xffff, RZ, 0xc0, !PT ;  /* 0x0000ffff10067812 */ /* 0x000fe400078ec0ff */
[----:B------:R-:W-:Y:S01]  /*2228e0*/  PRMT R16, R4, 0x4210, R9 ;  /* 0x0000421004107816 */ /* 0x000fe20000000009 */
[----:B---3--:R-:W-:Y:S04]  /*2228f0*/  STL.64 [R1+0x7ff0], R22 ;  /* 0x007ff01601007387 */ /* 0x008fe80000100a00 */
[----:B--2---:R-:W-:Y:S04]  /*222900*/  STL.64 [R1+0x7fe8], R20 ;  /* 0x007fe81401007387 */ /* 0x004fe80000100a00 */
[----:B------:R-:W0:Y:S04]  /*222910*/  LDS.128 R20, [R25] ;  /* 0x0000000019147984 */ /* 0x000e280000000c00 */
[----:B------:R-:W2:Y:S04]  /*222920*/  LDL.LU R29, [R1+0x540c] ;  /* 0x00540c00011d7983 */ /* 0x000ea80000300800 */
[----:B------:R-:W3:Y:S04]  /*222930*/  LDL.LU R0, [R1+0x1b98] ;  /* 0x001b980001007983 */ /* 0x000ee80000300800 */
[----:B------:R-:W4:Y:S04]  /*222940*/  LDL.LU R2, [R1+0x1b94] ;  /* 0x001b940001027983 */ /* 0x000f280000300800 */
[----:B------:R-:W3:Y:S04]  /*222950*/  LDL.LU R3, [R1+0x1b90] ;  /* 0x001b900001037983 */ /* 0x000ee80000300800 */
[----:B------:R-:W4:Y:S04]  /*222960*/  LDL.LU R4, [R1+0x1b8c] ;  /* 0x001b8c0001047983 */ /* 0x000f280000300800 */
[----:B0-----:R-:W-:Y:S04]  /*222970*/  STL.64 [R1+0x4f0], R20 ;  /* 0x0004f01401007387 */ /* 0x001fe80000100a00 */
[----:B------:R0:W-:Y:S01]  /*222980*/  STL.64 [R1+0x4f8], R22 ;  /* 0x0004f81601007387 */ /* 0x0001e20000100a00 */
[----:B------:R-:W-:Y:S06]  /*222990*/  BAR.SYNC.DEFER_BLOCKING 0x0 ;  /* 0x0000000000007b1d */ /* 0x000fec0000010000 */
[----:B0-----:R-:W3:Y:S04]  /*2229a0*/  LDL.LU.64 R22, [R1+0x7ff0] ;  /* 0x007ff00001167983 */ /* 0x001ee80000300a00 */
[----:B------:R-:W4:Y:S01]  /*2229b0*/  LDL.LU.64 R20, [R1+0x7fe8] ;  /* 0x007fe80001147983 */ /* 0x000f220000300a00 */
[----:B------:R-:W-:-:S02]  /*2229c0*/  PRMT R17, R17, 0x4210, R8 ;  /* 0x0000421011117816 */ /* 0x000fc40000000008 */
[----:B------:R-:W-:Y:S02]  /*2229d0*/  PRMT R18, R18, 0x4210, R7 ;  /* 0x0000421012127816 */ /* 0x000fe40000000007 */
[----:B------:R-:W-:-:S05]  /*2229e0*/  PRMT R19, R19, 0x4210, R6 ;  /* 0x0000421013137816 */ /* 0x000fca0000000006 */
[----:B------:R-:W-:Y:S01]  /*2229f0*/  STSM.16.M88.4 [R24], R16 ;  /* 0x0000001018007844 */ /* 0x000fe20000000200 */
[----:B------:R-:W-:Y:S01]  /*222a00*/  BAR.SYNC.DEFER_BLOCKING 0x0 ;  /* 0x0000000000007b1d */ /* 0x000fe20000010000 */
[----:B------:R-:W-:-:S05]  /*222a10*/  PRMT R15, R5, 0x5210, R10 ;  /* 0x00005210050f7816 */ /* 0x000fca000000000a */
[----:B------:R-:W0:Y:S02]  /*222a20*/  LDS.128 R16, [R25] ;  /* 0x0000000019107984 */ /* 0x000e240000000c00 */
[----:B------:R-:W-:Y:S06]  /*222a30*/  BAR.SYNC.DEFER_BLOCKING 0x0 ;  /* 0x0000000000007b1d */ /* 0x000fec0000010000 */
[----:B------:R1:W-:Y:S02]  /*222a40*/  STSM.16.M88.4 [R24], R12 ;  /* 0x0000000c18007844 */ /* 0x0003e40000000200 */
[----:B------:R-:W-:Y:S06]  /*222a50*/  BAR.SYNC.DEFER_BLOCKING 0x0 ;  /* 0x0000000000007b1d */ /* 0x000fec0000010000 */
[----:B0-----:R-:W-:Y:S01]  /*222a60*/  STL [R1+0x4e0], R16 ;  /* 0x0004e01001007387 */ /* 0x001fe20000100800 */
[----:B-1----:R-:W-:-:S03]  /*222a70*/  PRMT R14, R27, 0x5210, R7 ;  /* 0x000052101b0e7816 */ /* 0x002fc60000000007 */
[----:B------:R-:W-:Y:S01]  /*222a80*/  STL.64 [R1+0x4e8], R18 ;  /* 0x0004e81201007387 */ /* 0x000fe20000100a00 */
[----:B------:R-:W-:Y:S01]  /*222a90*/  PRMT R12, R26, 0x5210, R9 ;  /* 0x000052101a0c7816 */ /* 0x000fe20000000009 */
[----:B------:R-:W-:Y:S01]  /*222aa0*/  IMAD.MOV.U32 R5, RZ, RZ, R17 ;  /* 0x000000ffff057224 */ /* 0x000fe200078e0011 */
[----:B------:R-:W-:Y:S01]  /*222ab0*/  PRMT R13, R28, 0x5210, R8 ;  /* 0x000052101c0d7816 */ /* 0x000fe20000000008 */
[----:B------:R-:W4:Y:S04]  /*222ac0*/  LDL.LU R26, [R1+0x380] ;  /* 0x00038000011a7983 */ /* 0x000f280000300800 */
[----:B------:R-:W4:Y:S04]  /*222ad0*/  LDL.LU R28, [R1+0x37c] ;  /* 0x00037c00011c7983 */ /* 0x000f280000300800 */
[----:B------:R-:W4:Y:S01]  /*222ae0*/  LDL.LU R27, [R1+0x384] ;  /* 0x00038400011b7983 */ /* 0x000f220000300800 */
[----:B--2---:R-:W-:-:S03]  /*222af0*/  LOP3.LUT R11, R29, 0xffff, RZ, 0xc0, !PT ;  /* 0x0000ffff1d0b7812 */ /* 0x004fc600078ec0ff */
[----:B------:R-:W2:Y:S01]  /*222b00*/  LDL.LU R29, [R1+0x1e38] ;  /* 0x001e3800011d7983 */ /* 0x000ea20000300800 */
[----:B---3--:R-:W-:Y:S02]  /*222b10*/  LOP3.LUT R7, R22, 0xffff, RZ, 0xc0, !PT ;  /* 0x0000ffff16077812 */ /* 0x008fe400078ec0ff */
[----:B----4-:R-:W-:Y:S02]  /*222b20*/  PRMT R15, R21, 0x5210, R6 ;  /* 0x00005210150f7816 */ /* 0x010fe40000000006 */
[----:B------:R-:W-:Y:S02]  /*222b30*/  LOP3.LUT R6, R23, 0xffff, RZ, 0xc0, !PT ;  /* 0x0000ffff17067812 */ /* 0x000fe400078ec0ff */
[----:B------:R-:W-:Y:S02]  /*222b40*/  PRMT R23, R4, 0x4210, R11 ;  /* 0x0000421004177816 */ /* 0x000fe4000000000b */
[----:B------:R-:W-:Y:S02]  /*222b50*/  PRMT R21, R2, 0x4210, R7 ;  /* 0x0000421002157816 */ /* 0x000fe40000000007 */
[----:B------:R-:W-:Y:S01]  /*222b60*/  PRMT R22, R3, 0x4210, R6 ;  /* 0x0000421003167816 */ /* 0x000fe20000000006 */
[----:B------:R-:W-:Y:S04]  /*222b70*/  STL.64 [R1+0x7fe0], R6 ;  /* 0x007fe00601007387 */ /* 0x000fe80000100a00 */
[----:B------:R-:W-:Y:S04]  /*222b80*/  STL [R1+0x7fd8], R5 ;  /* 0x007fd80501007387 */ /* 0x000fe80000100800 */
[----:B------:R-:W0:Y:S01]  /*222b90*/  LDS.128 R4, [R25] ;  /* 0x0000000019047984 */ /* 0x000e220000000c00 */
[----:B------:R-:W-:Y:S01]  /*222ba0*/  BAR.SYNC.DEFER_BLOCKING 0x0 ;  /* 0x0000000000007b1d */ /* 0x000fe20000010000 */
[----:B------:R-:W-:-:S05]  /*222bb0*/  LOP3.LUT R8, R20, 0xffff, RZ, 0xc0, !PT ;  /* 0x0000ffff14087812 */ /* 0x000fca00078ec0ff */
[----:B------:R1:W-:Y:S02]  /*222bc0*/  STSM.16.M88.4 [R24], R12 ;  /* 0x0000000c18007844 */ /* 0x0003e40000000200 */
[----:B------:R-:W-:Y:S01]  /*222bd0*/  BAR.SYNC.DEFER_BLOCKING 0x0 ;  /* 0x0000000000007b1d */ /* 0x000fe20000010000 */
[----:B------:R-:W-:-:S05]  /*222be0*/  PRMT R20, R0, 0x4210, R8 ;  /* 0x0000421000147816 */ /* 0x000fca0000000008 */
[----:B------:R-:W3:Y:S04]  /*222bf0*/  LDL.LU R0, [R1+0x1e34] ;  /* 0x001e340001007983 */ /* 0x000ee80000300800 */
[----:B------:R-:W4:Y:S04]  /*222c00*/  LDL.LU R3, [R1+0x1de8] ;  /* 0x001de80001037983 */ /* 0x000f280000300800 */
[----:B0-----:R-:W-:Y:S04]  /*222c10*/  STL.64 [R1+0x4d0], R4 ;  /* 0x0004d00401007387 */ /* 0x001fe80000100a00 */
[----:B------:R-:W-:Y:S04]  /*222c20*/  STL.64 [R1+0x4d8], R6 ;  /* 0x0004d80601007387 */ /* 0x000fe80000100a00 */
[----:B-1----:R-:W4:Y:S04]  /*222c30*/  LDL.LU R13, [R1+0x1de4] ;  /* 0x001de400010d7983 */ /* 0x002f280000300800 */
[----:B------:R-:W4:Y:S04]  /*222c40*/  LDL.LU R14, [R1+0x1ba8] ;  /* 0x001ba800010e7983 */ /* 0x000f280000300800 */
[----:B------:R-:W4:Y:S04]  /*222c50*/  LDL.LU R15, [R1+0x1ba4] ;  /* 0x001ba400010f7983 */ /* 0x000f280000300800 */
[----:B------:R-:W4:Y:S04]  /*222c60*/  LDL.LU R16, [R1+0x1ba0] ;  /* 0x001ba00001107983 */ /* 0x000f280000300800 */
[----:B------:R-:W4:Y:S04]  /*222c70*/  LDL.LU R17, [R1+0x1b9c] ;  /* 0x001b9c0001117983 */ /* 0x000f280000300800 */
[----:B------:R-:W4:Y:S04]  /*222c80*/  LDL.LU R2, [R1+0x344] ;  /* 0x0003440001027983 */ /* 0x000f280000300800 */
[----:B------:R-:W0:Y:S01]  /*222c90*/  LDS.128 R4, [R25] ;  /* 0x0000000019047984 */ /* 0x000e220000000c00 */
[----:B------:R-:W-:Y:S06]  /*222ca0*/  BAR.SYNC.DEFER_BLOCKING 0x0 ;  /* 0x0000000000007b1d */ /* 0x000fec0000010000 */
[----:B0-----:R0:W-:Y:S04]  /*222cb0*/  STL.64 [R1+0x4c0], R4 ;  /* 0x0004c00401007387 */ /* 0x0011e80000100a00 */
[----:B------:R1:W-:Y:S01]  /*222cc0*/  STL [R1+0x4c8], R6 ;  /* 0x0004c80601007387 */ /* 0x0003e20000100800 */
[----:B0-----:R-:W-:-:S03]  /*222cd0*/  IMAD.MOV.U32 R4, RZ, RZ, R7 ;  /* 0x000000ffff047224 */ /* 0x001fc600078e0007 */
[----:B-1----:R-:W2:Y:S04]  /*222ce0*/  LDL.LU.64 R6, [R1+0x7fe0] ;  /* 0x007fe00001067983 */ /* 0x002ea80000300a00 */
[----:B------:R-:W3:Y:S04]  /*222cf0*/  LDL.LU R5, [R1+0x7fd8] ;  /* 0x007fd80001057983 */ /* 0x000ee80000300800 */
[----:B------:R-:W-:Y:S01]  /*222d00*/  STSM.16.M88.4 [R24], R20 ;  /* 0x0000001418007844 */ /* 0x000fe20000000200 */
[----:B------:R-:W-:Y:S06]  /*222d10*/  BAR.SYNC.DEFER_BLOCKING 0x0 ;  /* 0x0000000000007b1d */ /* 0x000fec0000010000 */
[----:B---3--:R0:W-:Y:S04]  /*222d20*/  STL.64 [R1+0x79d0], R4 ;  /* 0x0079d00401007387 */ /* 0x0081e80000100a00 */
[----:B------:R-:W3:Y:S04]  /*222d30*/  LDL.LU R18, [R1+0x390] ;  /* 0x0003900001127983 */ /* 0x000ee80000300800 */
[----:B------:R-:W3:Y:S01]  /*222d40*/  LDL.LU R19, [R1+0x38c] ;  /* 0x00038c0001137983 */ /* 0x000ee20000300800 */
[----:B--2---:R-:W-:-:S02]  /*222d50*/  PRMT R9, R28, 0x5210, R7 ;  /* 0x000052101c097816 */ /* 0x004fc40000000007 */
[----:B------:R-:W-:Y:S02]  /*222d60*/  PRMT R10, R27, 0x5210, R6 ;  /* 0x000052101b0a7816 */ /* 0x000fe40000000006 */
[----:B------:R-:W-:Y:S02]  /*222d70*/  LOP3.LUT R7, R29, 0xffff, RZ, 0xc0, !PT ;  /* 0x0000ffff1d077812 */ /* 0x000fe400078ec0ff */
[----:B------:R-:W-:Y:S02]  /*222d80*/  LOP3.LUT R6, R0, 0xffff, RZ, 0xc0, !PT ;  /* 0x0000ffff00067812 */ /* 0x000fe400078ec0ff */
[----:B----4-:R-:W-:Y:S02]  /*222d90*/  PRMT R12, R14, 0x4210, R7 ;  /* 0x000042100e0c7816 */ /* 0x010fe40000000007 */
[----:B0-----:R-:W-:Y:S02]  /*222da0*/  LOP3.LUT R5, R3, 0xffff, RZ, 0xc0, !PT ;  /* 0x0000ffff03057812 */ /* 0x001fe400078ec0ff */
[----:B------:R-:W-:-:S02]  /*222db0*/  LOP3.LUT R4, R13, 0xffff, RZ, 0xc0, !PT ;  /* 0x0000ffff0d047812 */ /* 0x000fc400078ec0ff */
[----:B------:R-:W-:Y:S02]  /*222dc0*/  PRMT R13, R15, 0x4210, R6 ;  /* 0x000042100f0d7816 */ /* 0x000fe40000000006 */
[----:B------:R-:W-:Y:S02]  /*222dd0*/  PRMT R14, R16, 0x4210, R5 ;  /* 0x00004210100e7816 */ /* 0x000fe40000000005 */
[----:B------:R-:W-:Y:S02]  /*222de0*/  PRMT R15, R17, 0x4210, R4 ;  /* 0x00004210110f7816 */ /* 0x000fe40000000004 */
[----:B------:R-:W-:Y:S01]  /*222df0*/  PRMT R8, R26, 0x5210, R8 ;  /* 0x000052101a087816 */ /* 0x000fe20000000008 */
[----:B---3--:R-:W-:Y:S04]  /*222e00*/  STL.64 [R1+0x7fd0], R18 ;  /* 0x007fd01201007387 */ /* 0x008fe80000100a00 */
[----:B------:R-:W0:Y:S04]  /*222e10*/  LDS.128 R16, [R25] ;  /* 0x0000000019107984 */ /* 0x000e280000000c00 */
[----:B------:R-:W2:Y:S04]  /*222e20*/  LDL.LU R21, [R1+0x394] ;  /* 0x0003940001157983 */ /* 0x000ea80000300800 */
        /* <DEDUP_REMOVED lines=8> */
[----:B------:R-:W3:Y:S01]  /*222eb0*/  LDL.LU R3, [R1+0x1bac] ;  /* 0x001bac0001037983 */ /* 0x000ee20000300800 */
[----:B------:R-:W-:Y:S06]  /*222ec0*/  BAR.SYNC.DEFER_BLOCKING 0x0 ;  /* 0x0000000000007b1d */ /* 0x000fec0000010000 */
[----:B0-----:R-:W-:Y:S04]  /*222ed0*/  STL.64 [R1+0x4b0], R16 ;  /* 0x0004b01001007387 */ /* 0x001fe80000100a00 */
[----:B------:R0:W-:Y:S04]  /*222ee0*/  STL.64 [R1+0x4b8], R18 ;  /* 0x0004b81201007387 */ /* 0x0001e80000100a00 */
[----:B0-----:R-:W3:Y:S04]  /*222ef0*/  LDL.LU.64 R18, [R1+0x7fd0] ;  /* 0x007fd00001127983 */ /* 0x001ee80000300a00 */
[----:B------:R-:W-:Y:S01]  /*222f00*/  STSM.16.M88.4 [R24], R12 ;  /* 0x0000000c18007844 */ /* 0x000fe20000000200 */
[----:B------:R-:W-:Y:S06]  /*222f10*/  BAR.SYNC.DEFER_BLOCKING 0x0 ;  /* 0x0000000000007b1d */ /* 0x000fec0000010000 */
[----:B------:R-:W0:Y:S02]  /*222f20*/  LDS.128 R12, [R25] ;  /* 0x00000000190c7984 */ /* 0x000e240000000c00 */
[----:B------:R-:W-:Y:S01]  /*222f30*/  BAR.SYNC.DEFER_BLOCKING 0x0 ;  /* 0x0000000000007b1d */ /* 0x000fe20000010000 */
[----:B------:R-:W-:-:S05]  /*222f40*/  PRMT R11, R2, 0x5210, R11 ;  /* 0x00005210020b7816 */ /* 0x000fca000000000b */
[----:B------:R-:W-:Y:S02]  /*222f50*/  STSM.16.M88.4 [R24], R8 ;  /* 0x0000000818007844 */ /* 0x000fe40000000200 */
[----:B------:R-:W-:Y:S06]  /*222f60*/  BAR.SYNC.DEFER_BLOCKING 0x0 ;  /* 0x0000000000007b1d */ /* 0x000fec0000010000 */
[----:B0-----:R-:W-:Y:S04]  /*222f70*/  STL.64 [R1+0x4a0], R12 ;  /* 0x0004a00c01007387 */ /* 0x001fe80000100a00 */
[----:B------:R2:W-:Y:S01]  /*222f80*/  STL [R1+0x4a8], R14 ;  /* 0x0004a80e01007387 */ /* 0x0005e20000100800 */
[----:B------:R-:W-:-:S05]  /*222f90*/  IMAD.MOV.U32 R2, RZ, RZ, R15 ;  /* 0x000000ffff027224 */ /* 0x000fca00078e000f */
[----:B------:R-:W-:Y:S01]  /*222fa0*/  STL [R1+0x794c], R2 ;  /* 0x00794c0201007387 */ /* 0x000fe20000100800 */
[----:B--2---:R-:W-:Y:S02]  /*222fb0*/  PRMT R14, R21, 0x5210, R5 ;  /* 0x00005210150e7816 */ /* 0x004fe40000000005 */
[----:B----4-:R-:W-:Y:S02]  /*222fc0*/  LOP3.LUT R8, R22, 0xffff, RZ, 0xc0, !PT ;  /* 0x0000ffff16087812 */ /* 0x010fe400078ec0ff */
[----:B---3--:R-:W-:Y:S02]  /*222fd0*/  LOP3.LUT R9, R27, 0xffff, RZ, 0xc0, !PT ;  /* 0x0000ffff1b097812 */ /* 0x008fe400078ec0ff */
[----:B------:R-:W-:Y:S01]  /*222fe0*/  LOP3.LUT R5, R23, 0xffff, RZ, 0xc0, !PT ;  /* 0x0000ffff17057812 */ /* 0x000fe200078ec0ff */
[----:B------:R-:W2:Y:S01]  /*222ff0*/  LDL.LU R27, [R1+0x3a4] ;  /* 0x0003a400011b7983 */ /* 0x000ea20000300800 */
[----:B------:R-:W-:Y:S02]  /*223000*/  PRMT R16, R28, 0x4210, R8 ;  /* 0x000042101c107816 */ /* 0x000fe40000000008 */
[----:B------:R-:W-:-:S02]  /*223010*/  PRMT R17, R29, 0x4210, R9 ;  /* 0x000042101d117816 */ /* 0x000fc40000000009 */
[----:B------:R-:W3:Y:S04]  /*223020*/  LDL.LU R29, [R1+0x3a0] ;  /* 0x0003a000011d7983 */ /* 0x000ee80000300800 */
[----:B------:R-:W4:Y:S01]  /*223030*/  LDL.LU R28, [R1+0x3a8] ;  /* 0x0003a800011c7983 */ /* 0x000f220000300800 */
[----:B------:R-:W-:Y:S02]  /*223040*/  PRMT R15, R20, 0x5210, R4 ;  /* 0x00005210140f7816 */ /* 0x000fe40000000004 */
[----:B------:R-:W-:Y:S02]  /*223050*/  PRMT R13, R19, 0x5210, R6 ;  /* 0x00005210130d7816 */ /* 0x000fe40000000006 */
[----:B------:R-:W-:Y:S02]  /*223060*/  LOP3.LUT R6, R26, 0xffff, RZ, 0xc0, !PT ;  /* 0x0000ffff1a067812 */ /* 0x000fe400078ec0ff */
[----:B------:R-:W-:-:S02]  /*223070*/  PRMT R12, R18, 0x5210, R7 ;  /* 0x00005210120c7816 */ /* 0x000fc40000000007 */
[----:B------:R-:W-:Y:S02]  /*223080*/  PRMT R18, R0, 0x4210, R5 ;  /* 0x0000421000127816 */ /* 0x000fe40000000005 */
[----:B------:R-:W-:-:S05]  /*223090*/  PRMT R19, R3, 0x4210, R6 ;  /* 0x0000421003137816 */ /* 0x000fca0000000006 */
[----:B------:R-:W-:Y:S04]  /*2230a0*/  STL.64 [R1+0x7fc8], R18 ;  /* 0x007fc81201007387 */ /* 0x000fe80000100a00 */
[----:B------:R-:W-:Y:S04]  /*2230b0*/  STL.64 [R1+0x7fc0], R16 ;  /* 0x007fc01001007387 */ /* 0x000fe80000100a00 */
[----:B------:R-:W0:Y:S01]  /*2230c0*/  LDS.128 R16, [R25] ;  /* 0x0000000019107984 */ /* 0x000e220000000c00 */
[----:B------:R-:W-:Y:S06]  /*2230d0*/  BAR.SYNC.DEFER_BLOCKING 0x0 ;  /* 0x0000000000007b1d */ /* 0x000fec0000010000 */
[----:B------:R-:W4:Y:S04]  /*2230e0*/  LDL.LU R26, [R1+0x1e54] ;  /* 0x001e5400011a7983 */ /* 0x000f280000300800 */
[----:B------:R-:W4:Y:S04]  /*2230f0*/  LDL.LU R0, [R1+0x1e4c] ;  /* 0x001e4c0001007983 */ /* 0x000f280000300800 */
[----:B------:R1:W-:Y:S01]  /*223100*/  STSM.16.M88.4 [R24], R12 ;  /* 0x0000000c18007844 */ /* 0x0003e20000000200 */
[----:B------:R-:W-:Y:S06]  /*223110*/  BAR.SYNC.DEFER_BLOCKING 0x0 ;  /* 0x0000000000007b1d */ /* 0x000fec0000010000 */
[----:B0-----:R-:W-:Y:S04]  /*223120*/  STL.64 [R1+0x490], R16 ;  /* 0x0004901001007387 */ /* 0x001fe80000100a00 */
[----:B------:R-:W-:Y:S04]  /*223130*/  STL.64 [R1+0x498], R18 ;  /* 0x0004981201007387 */ /* 0x000fe80000100a00 */
[----:B------:R-:W4:Y:S04]  /*223140*/  LDL.LU R7, [R1+0x1e04] ;  /* 0x001e040001077983 */ /* 0x000f280000300800 */
[----:B------:R-:W4:Y:S04]  /*223150*/  LDL.LU R11, [R1+0x1e00] ;  /* 0x001e0000010b7983 */ /* 0x000f280000300800 */
[----:B------:R-:W4:Y:S04]  /*223160*/  LDL.LU R20, [R1+0x1bf0] ;  /* 0x001bf00001147983 */ /* 0x000f280000300800 */
[----:B------:R-:W4:Y:S04]  /*223170*/  LDL.LU R21, [R1+0x1bdc] ;  /* 0x001bdc0001157983 */ /* 0x000f280000300800 */
[----:B-1----:R-:W4:Y:S04]  /*223180*/  LDL.LU R12, [R1+0x1bec] ;  /* 0x001bec00010c7983 */ /* 0x002f280000300800 */
[----:B------:R-:W4:Y:S04]  /*223190*/  LDL.LU R13, [R1+0x1bcc] ;  /* 0x001bcc00010d7983 */ /* 0x000f280000300800 */
[----:B------:R-:W4:Y:S04]  /*2231a0*/  LDL.LU R14, [R1+0x35c] ;  /* 0x00035c00010e7983 */ /* 0x000f280000300800 */
[----:B------:R-:W0:Y:S01]  /*2231b0*/  LDS.128 R16, [R25] ;  /* 0x0000000019107984 */ /* 0x000e220000000c00 */
[----:B------:R-:W-:Y:S01]  /*2231c0*/  BAR.SYNC.DEFER_BLOCKING 0x0 ;  /* 0x0000000000007b1d */ /* 0x000fe20000010000 */
[----:B0-----:R-:W-:-:S02]  /*2231d0*/  IMAD.MOV.U32 R4, RZ, RZ, R19 ;  /* 0x000000ffff047224 */ /* 0x001fc400078e0013 */
[----:B------:R-:W-:Y:S02]  /*2231e0*/  IMAD.MOV.U32 R3, RZ, RZ, R17 ;  /* 0x000000ffff037224 */ /* 0x000fe400078e0011 */
[----:B------:R-:W-:Y:S01]  /*2231f0*/  IMAD.MOV.U32 R2, RZ, RZ, R18 ;  /* 0x000000ffff027224 */ /* 0x000fe200078e0012 */
[----:B------:R0:W-:Y:S04]  /*223200*/  STL [R1+0x480], R16 ;  /* 0x0004801001007387 */ /* 0x0001e80000100800 */
[----:B------:R-:W4:Y:S04]  /*223210*/  LDL.LU.64 R18, [R1+0x7fc8] ;  /* 0x007fc80001127983 */ /* 0x000f280000300a00 */
[----:B0-----:R-:W4:Y:S04]  /*223220*/  LDL.LU.64 R16, [R1+0x7fc0] ;  /* 0x007fc00001107983 */ /* 0x001f280000300a00 */
[----:B------:R-:W-:Y:S04]  /*223230*/  STL [R1+0x7b7c], R4 ;  /* 0x007b7c0401007387 */ /* 0x000fe80000100800 */
[----:B------:R0:W-:Y:S04]  /*223240*/  STL.64 [R1+0x7968], R2 ;  /* 0x0079680201007387 */ /* 0x0001e80000100a00 */
[----:B------:R-:W4:Y:S04]  /*223250*/  LDL.LU R22, [R1+0x3b4] ;  /* 0x0003b40001167983 */ /* 0x000f280000300800 */
[----:B------:R-:W4:Y:S01]  /*223260*/  LDL.LU R23, [R1+0x3b0] ;  /* 0x0003b00001177983 */ /* 0x000f220000300800 */
[----:B--2---:R-:W-:-:S02]  /*223270*/  PRMT R8, R27, 0x5210, R8 ;  /* 0x000052101b087816 */ /* 0x004fc40000000008 */
[----:B---3--:R-:W-:Y:S02]  /*223280*/  PRMT R9, R29, 0x5210, R9 ;  /* 0x000052101d097816 */ /* 0x008fe40000000009 */
[----:B----4-:R-:W-:Y:S02]  /*223290*/  PRMT R10, R28, 0x5210, R5 ;  /* 0x000052101c0a7816 */ /* 0x010fe40000000005 */
[----:B------:R-:W-:Y:S01]  /*2232a0*/  LOP3.LUT R5, R26, 0xffff, RZ, 0xc0, !PT ;  /* 0x0000ffff1a057812 */ /* 0x000fe200078ec0ff */
[----:B------:R1:W-:Y:S04]  /*2232b0*/  STL.64 [R1+0x7fb0], R22 ;  /* 0x007fb01601007387 */ /* 0x0003e80000100a00 */
[----:B------:R-:W2:Y:S04]  /*2232c0*/  LDL.LU R27, [R1+0x3b8] ;  /* 0x0003b800011b7983 */ /* 0x000ea80000300800 */
[----:B------:R-:W3:Y:S04]  /*2232d0*/  LDL.LU R29, [R1+0x368] ;  /* 0x00036800011d7983 */ /* 0x000ee80000300800 */
[----:B------:R-:W4:Y:S04]  /*2232e0*/  LDL.LU R28, [R1+0x5480] ;  /* 0x00548000011c7983 */ /* 0x000f280000300800 */
[----:B------:R-:W3:Y:S04]  /*2232f0*/  LDL.LU R26, [R1+0x547c] ;  /* 0x00547c00011a7983 */ /* 0x000ee80000300800 */
[----:B------:R-:W2:Y:S04]  /*223300*/  LDL.LU R15, [R1+0x543c] ;  /* 0x00543c00010f7983 */ /* 0x000ea80000300800 */
[----:B------:R2:W-:Y:S01]  /*223310*/  STSM.16.M88.4 [R24], R16 ;  /* 0x0000001018007844 */ /* 0x0005e20000000200 */
[----:B------:R-:W-:Y:S01]  /*223320*/  BAR.SYNC.DEFER_BLOCKING 0x0 ;  /* 0x0000000000007b1d */ /* 0x000fe20000010000 */
[----:B0-----:R-:W-:-:S02]  /*223330*/  LOP3.LUT R3, R7, 0xffff, RZ, 0xc0, !PT ;  /* 0x0000ffff07037812 */ /* 0x001fc400078ec0ff */
[----:B------:R-:W-:Y:S02]  /*223340*/  LOP3.LUT R2, R11, 0xffff, RZ, 0xc0, !PT ;  /* 0x0000ffff0b027812 */ /* 0x000fe400078ec0ff */
[----:B------:R-:W-:Y:S02]  /*223350*/  PRMT R11, R14, 0x5210, R6 ;  /* 0x000052100e0b7816 */ /* 0x000fe40000000006 */
[----:B-1----:R-:W-:Y:S02]  /*223360*/  PRMT R22, R12, 0x4210, R3 ;  /* 0x000042100c167816 */ /* 0x002fe40000000003 */
[----:B------:R-:W-:Y:S02]  /*223370*/  PRMT R23, R13, 0x4210, R2 ;  /* 0x000042100d177816 */ /* 0x000fe40000000002 */
[----:B------:R-:W-:Y:S02]  /*223380*/  LOP3.LUT R4, R0, 0xffff, RZ, 0xc0, !PT ;  /* 0x0000ffff00047812 */ /* 0x000fe400078ec0ff */
[----:B------:R-:W-:-:S02]  /*223390*/  PRMT R20, R20, 0x4210, R5 ;  /* 0x0000421014147816 */ /* 0x000fc40000000005 */
[----:B------:R-:W-:Y:S01]  /*2233a0*/  PRMT R21, R21, 0x4210, R4 ;  /* 0x0000421015157816 */ /* 0x000fe20000000004 */
[----:B--2---:R-:W-:Y:S04]  /*2233b0*/  STL [R1+0x7fb8], R15 ;  /* 0x007fb80f01007387 */ /* 0x004fe80000100800 */
[----:B------:R-:W0:Y:S01]  /*2233c0*/  LDS.128 R12, [R25] ;  /* 0x00000000190c7984 */ /* 0x000e220000000c00 */
[----:B------:R-:W-:Y:S06]  /*2233d0*/  BAR.SYNC.DEFER_BLOCKING 0x0 ;  /* 0x0000000000007b1d */ /* 0x000fec0000010000 */
[----:B------:R-:W2:Y:S04]  /*2233e0*/  LDL.LU R16, [R1+0x5438] ;  /* 0x0054380001107983 */ /* 0x000ea80000300800 */
[----:B------:R-:W2:Y:S04]  /*2233f0*/  LDL.LU R17, [R1+0x1c30] ;  /* 0x001c300001117983 */ /* 0x000ea80000300800 */
[----:B------:R-:W2:Y:S04]  /*223400*/  LDL.LU R18, [R1+0x1c1c] ;  /* 0x001c1c0001127983 */ /* 0x000ea80000300800 */
[----:B------:R-:W2:Y:S04]  /*223410*/  LDL.LU R19, [R1+0x1c10] ;  /* 0x001c100001137983 */ /* 0x000ea80000300800 */
[----:B------:R-:W2:Y:S04]  /*223420*/  LDL.LU R0, [R1+0x1c00] ;  /* 0x001c000001007983 */ /* 0x000ea80000300800 */
[----:B------:R-:W-:Y:S01]  /*223430*/  STSM.16.M88.4 [R24], R20 ;  /* 0x0000001418007844 */ /* 0x000fe20000000200 */
[----:B------:R-:W-:Y:S06]  /*223440*/  BAR.SYNC.DEFER_BLOCKING 0x0 ;  /* 0x0000000000007b1d */ /* 0x000fec0000010000 */
[----:B------:R-:W1:Y:S04]  /*223450*/  LDS.128 R20, [R25] ;  /* 0x0000000019147984 */ /* 0x000e680000000c00 */
[----:B0-----:R-:W-:Y:S04]  /*223460*/  STL.64 [R1+0x470], R12 ;  /* 0x0004700c01007387 */ /* 0x001fe80000100a00 */
[----:B------:R0:W-:Y:S01]  /*223470*/  STL.64 [R1+0x478], R14 ;  /* 0x0004780e01007387 */ /* 0x0001e20000100a00 */
[----:B------:R-:W-:Y:S06]  /*223480*/  BAR.SYNC.DEFER_BLOCKING 0x0 ;  /* 0x0000000000007b1d */ /* 0x000fec0000010000 */
[----:B0-----:R-:W2:Y:S04]  /*223490*/  LDL.LU R15, [R1+0x7fb8] ;  /* 0x007fb800010f7983 */ /* 0x001ea80000300800 */
[----:B-1----:R-:W-:Y:S04]  /*2234a0*/  STL.64 [R1+0x460], R20 ;  /* 0x0004601401007387 */ /* 0x002fe80000100a00 */
[----:B------:R0:W-:Y:S04]  /*2234b0*/  STL.64 [R1+0x468], R22 ;  /* 0x0004681601007387 */ /* 0x0001e80000100a00 */
[----:B0-----:R-:W3:Y:S04]  /*2234c0*/  LDL.LU.64 R22, [R1+0x7fb0] ;  /* 0x007fb00001167983 */ /* 0x001ee80000300a00 */
[----:B------:R4:W-:Y:S01]  /*2234d0*/  STSM.16.M88.4 [R24], R8 ;  /* 0x0000000818007844 */ /* 0x0009e20000000200 */
[----:B------:R-:W-:Y:S01]  /*2234e0*/  BAR.SYNC.DEFER_BLOCKING 0x0 ;  /* 0x0000000000007b1d */ /* 0x000fe20000010000 */
[----:B----4-:R-:W-:-:S02]  /*2234f0*/  LOP3.LUT R8, R28, 0xffff, RZ, 0xc0, !PT ;  /* 0x0000ffff1c087812 */ /* 0x010fc400078ec0ff */
[----:B---3--:R-:W-:Y:S02]  /*223500*/  PRMT R20, R22, 0x5210, R5 ;  /* 0x0000521016147816 */ /* 0x008fe40000000005 */
[----:B------:R-:W-:Y:S02]  /*223510*/  PRMT R21, R23, 0x5210, R4 ;  /* 0x0000521017157816 */ /* 0x000fe40000000004 */
[----:B------:R-:W-:Y:S02]  /*223520*/  PRMT R22, R27, 0x5210, R3 ;  /* 0x000052101b167816 */ /* 0x000fe40000000003 */
[----:B------:R-:W-:Y:S01]  /*223530*/  PRMT R23, R29, 0x5210, R2 ;  /* 0x000052101d177816 */ /* 0x000fe20000000002 */
[----:B------:R-:W3:Y:S04]  /*223540*/  LDL.LU R27, [R1+0x3c0] ;  /* 0x0003c000011b7983 */ /* 0x000ee80000300800 */
[----:B------:R-:W4:Y:S04]  /*223550*/  LDL.LU R29, [R1+0x3bc] ;  /* 0x0003bc00011d7983 */ /* 0x000f280000300800 */
[----:B------:R-:W4:Y:S01]  /*223560*/  LDL.LU R28, [R1+0x3c4] ;  /* 0x0003c400011c7983 */ /* 0x000f220000300800 */
[----:B--2---:R-:W-:-:S03]  /*223570*/  LOP3.LUT R2, R15, 0xffff, RZ, 0xc0, !PT ;  /* 0x0000ffff0f027812 */ /* 0x004fc600078ec0ff */
[----:B------:R-:W0:Y:S01]  /*223580*/  LDS.128 R12, [R25] ;  /* 0x00000000190c7984 */ /* 0x000e220000000c00 */
[----:B------:R-:W-:Y:S06]  /*223590*/  BAR.SYNC.DEFER_BLOCKING 0x0 ;  /* 0x0000000000007b1d */ /* 0x000fec0000010000 */
[----:B------:R-:W-:Y:S02]  /*2235a0*/  STSM.16.M88.4 [R24], R20 ;  /* 0x0000001418007844 */ /* 0x000fe40000000200 */
[----:B------:R-:W-:Y:S06]  /*2235b0*/  BAR.SYNC.DEFER_BLOCKING 0x0 ;  /* 0x0000000000007b1d */ /* 0x000fec0000010000 */
[----:B------:R-:W1:Y:S02]  /*2235c0*/  LDS.128 R20, [R25] ;  /* 0x0000000019147984 */ /* 0x000e640000000c00 */
[----:B------:R-:W-:Y:S01]  /*2235d0*/  BAR.SYNC.DEFER_BLOCKING 0x0 ;  /* 0x0000000000007b1d */ /* 0x000fe20000010000 */
[----:B------:R-:W-:-:S02]  /*2235e0*/  LOP3.LUT R4, R26, 0xffff, RZ, 0xc0, !PT ;  /* 0x0000ffff1a047812 */ /* 0x000fc400078ec0ff */
[----:B------:R-:W-:Y:S02]  /*2235f0*/  LOP3.LUT R5, R16, 0xffff, RZ, 0xc0, !PT ;  /* 0x0000ffff10057812 */ /* 0x000fe400078ec0ff */
[----:B------:R-:W-:Y:S01]  /*223600*/  PRMT R16, R17, 0x4210, R8 ;  /* 0x0000421011107816 */ /* 0x000fe20000000008 */
[----:B------:R-:W2:Y:S04]  /*223610*/  LDL.LU R26, [R1+0x1e68] ;  /* 0x001e6800011a7983 */ /* 0x000ea80000300800 */
[----:B0-----:R0:W-:Y:S04]  /*223620*/  STL [R1+0x450], R12 ;  /* 0x0004500c01007387 */ /* 0x0011e80000100800 */
[----:B------:R1:W-:Y:S01]  /*223630*/  STL.64 [R1+0x458], R14 ;  /* 0x0004580e01007387 */ /* 0x0003e20000100a00 */
[----:B------:R-:W-:-:S03]  /*223640*/  PRMT R17, R18, 0x4210, R4 ;  /* 0x0000421012117816 */ /* 0x000fc60000000004 */
[----:B------:R-:W2:Y:S01]  /*223650*/  LDL.LU R3, [R1+0x1e64] ;  /* 0x001e640001037983 */ /* 0x000ea20000300800 */
[----:B------:R-:W-:-:S03]  /*223660*/  PRMT R18, R19, 0x4210, R2 ;  /* 0x0000421013127816 */ /* 0x000fc60000000002 */
[----:B------:R-:W2:Y:S01]  /*223670*/  LDL.LU R6, [R1+0x1e18] ;  /* 0x001e180001067983 */ /* 0x000ea20000300800 */
[----:B------:R-:W-:-:S03]  /*223680*/  PRMT R19, R0, 0x4210, R5 ;  /* 0x0000421000137816 */ /* 0x000fc60000000005 */
[----:B------:R-:W2:Y:S01]  /*223690*/  LDL.LU R7, [R1+0x1e14] ;  /* 0x001e140001077983 */ /* 0x000ea20000300800 */
[----:B------:R-:W-:-:S03]  /*2236a0*/  IMAD.MOV.U32 R0, RZ, RZ, R13 ;  /* 0x000000ffff007224 */ /* 0x000fc600078e000d */
[----:B0-----:R-:W2:Y:S04]  /*2236b0*/  LDL.LU R12, [R1+0x1c5c] ;  /* 0x001c5c00010c7983 */ /* 0x001ea80000300800 */
[----:B------:R-:W2:Y:S04]  /*2236c0*/  LDL.LU R13, [R1+0x1c38] ;  /* 0x001c3800010d7983 */ /* 0x000ea80000300800 */
[----:B-1----:R-:W2:Y:S04]  /*2236d0*/  LDL.LU R14, [R1+0x1c4c] ;  /* 0x001c4c00010e7983 */ /* 0x002ea80000300800 */
[----:B------:R-:W2:Y:S04]  /*2236e0*/  LDL.LU R15, [R1+0x1c34] ;  /* 0x001c3400010f7983 */ /* 0x000ea80000300800 */
[----:B------:R-:W2:Y:S04]  /*2236f0*/  LDL.LU R11, [R1+0x378] ;  /* 0x00037800010b7983 */ /* 0x000ea80000300800 */
[----:B------:R-:W-:Y:S04]  /*223700*/  STL [R1+0x7930], R0 ;  /* 0x0079300001007387 */ /* 0x000fe80000100800 */
[----:B------:R0:W-:Y:S01]  /*223710*/  STSM.16.M88.4 [R24], R16 ;  /* 0x0000001018007844 */ /* 0x0001e20000000200 */
[----:B------:R-:W-:Y:S06]  /*223720*/  BAR.SYNC.DEFER_BLOCKING 0x0 ;  /* 0x0000000000007b1d */ /* 0x000fec0000010000 */
[----:B------:R1:W-:Y:S04]  /*223730*/  STL.64 [R1+0x440], R20 ;  /* 0x0004401401007387 */ /* 0x0003e80000100a00 */
[----:B------:R1:W-:Y:S01]  /*223740*/  STL.64 [R1+0x448], R22 ;  /* 0x0004481601007387 */ /* 0x0003e20000100a00 */
[----:B---3--:R-:W-:-:S02]  /*223750*/  PRMT R8, R27, 0x5210, R8 ;  /* 0x000052101b087816 */ /* 0x008fc40000000008 */
[----:B----4-:R-:W-:Y:S01]  /*223760*/  PRMT R9, R29, 0x5210, R4 ;  /* 0x000052101d097816 */ /* 0x010fe20000000004 */
[----:B------:R-:W3:Y:S04]  /*223770*/  LDL.LU R27, [R1+0x3d0] ;  /* 0x0003d000011b7983 */ /* 0x000ee80000300800 */
[----:B------:R-:W4:Y:S01]  /*223780*/  LDL.LU R29, [R1+0x3cc] ;  /* 0x0003cc00011d7983 */ /* 0x000f220000300800 */
[----:B------:R-:W-:-:S03]  /*223790*/  PRMT R10, R28, 0x5210, R2 ;  /* 0x000052101c0a7816 */ /* 0x000fc60000000002 */
[----:B------:R-:W4:Y:S04]  /*2237a0*/  LDL.LU R28, [R1+0x3c8] ;  /* 0x0003c800011c7983 */ /* 0x000f280000300800 */
[----:B0-----:R-:W3:Y:S04]  /*2237b0*/  LDL.LU R16, [R1+0x388] ;  /* 0x0003880001107983 */ /* 0x001ee80000300800 */
[----:B------:R-:W3:Y:S04]  /*2237c0*/  LDL.LU R17, [R1+0x5490] ;  /* 0x0054900001117983 */ /* 0x000ee80000300800 */
[----:B------:R-:W4:Y:S04]  /*2237d0*/  LDL.LU R18, [R1+0x548c] ;  /* 0x00548c0001127983 */ /* 0x000f280000300800 */
[----:B------:R-:W4:Y:S01]  /*2237e0*/  LDL.LU R19, [R1+0x5454] ;  /* 0x0054540001137983 */ /* 0x000f220000300800 */
[----:B--2---:R-:W-:-:S02]  /*2237f0*/  LOP3.LUT R4, R26, 0xffff, RZ, 0xc0, !PT ;  /* 0x0000ffff1a047812 */ /* 0x004fc400078ec0ff */
[----:B------:R-:W-:Y:S02]  /*223800*/  LOP3.LUT R3, R3, 0xffff, RZ, 0xc0, !PT ;  /* 0x0000ffff03037812 */ /* 0x000fe400078ec0ff */
[----:B------:R-:W-:Y:S02]  /*223810*/  LOP3.LUT R2, R6, 0xffff, RZ, 0xc0, !PT ;  /* 0x0000ffff06027812 */ /* 0x000fe400078ec0ff */
[----:B------:R-:W-:Y:S02]  /*223820*/  LOP3.LUT R0, R7, 0xffff, RZ, 0xc0, !PT ;  /* 0x0000ffff07007812 */ /* 0x000fe400078ec0ff */
[----:B------:R-:W-:Y:S02]  /*223830*/  PRMT R12, R12, 0x4210, R4 ;  /* 0x000042100c0c7816 */ /* 0x000fe40000000004 */
[----:B------:R-:W-:Y:S02]  /*223840*/  PRMT R13, R13, 0x4210, R3 ;  /* 0x000042100d0d7816 */ /* 0x000fe40000000003 */
[----:B------:R-:W-:-:S02]  /*223850*/  PRMT R14, R14, 0x4210, R2 ;  /* 0x000042100e0e7816 */ /* 0x000fc40000000002 */
[----:B------:R-:W-:Y:S01]  /*223860*/  PRMT R15, R15, 0x4210, R0 ;  /* 0x000042100f0f7816 */ /* 0x000fe20000000000 */
[----:B----4-:R-:W-:Y:S04]  /*223870*/  STL.64 [R1+0x7fa8], R18 ;  /* 0x007fa81201007387 */ /* 0x010fe80000100a00 */
[----:B---3--:R-:W-:Y:S04]  /*223880*/  STL.64 [R1+0x7fa0], R16 ;  /* 0x007fa01001007387 */ /* 0x008fe80000100a00 */
[----:B------:R-:W0:Y:S04]  /*223890*/  LDS.128 R16, [R25] ;  /* 0x0000000019107984 */ /* 0x000e280000000c00 */
[----:B-1----:R-:W2:Y:S04]  /*2238a0*/  LDL.LU R21, [R1+0x5450] ;  /* 0x0054500001157983 */ /* 0x002ea80000300800 */
[----:B------:R-:W3:Y:S04]  /*2238b0*/  LDL.LU R20, [R1+0x1ca4] ;  /* 0x001ca40001147983 */ /* 0x000ee80000300800 */
[----:B------:R-:W4:Y:S01]  /*2238c0*/  LDL.LU R22, [R1+0x1c88] ;  /* 0x001c880001167983 */ /* 0x000f220000300800 */
[----:B------:R-:W-:Y:S06]  /*2238d0*/  BAR.SYNC.DEFER_BLOCKING 0x0 ;  /* 0x0000000000007b1d */ /* 0x000fec0000010000 */
[----:B------:R-:W3:Y:S04]  /*2238e0*/  LDL.LU R23, [R1+0x1c80] ;  /* 0x001c800001177983 */ /* 0x000ee80000300800 */
[----:B------:R-:W4:Y:S04]  /*2238f0*/  LDL.LU R26, [R1+0x1b04] ;  /* 0x001b0400011a7983 */ /* 0x000f280000300800 */
[----:B0-----:R-:W-:Y:S04]  /*223900*/  STL.64 [R1+0x430], R16 ;  /* 0x0004301001007387 */ /* 0x001fe80000100a00 */
[----:B------:R0:W-:Y:S04]  /*223910*/  STL.64 [R1+0x438], R18 ;  /* 0x0004381201007387 */ /* 0x0001e80000100a00 */
[----:B0-----:R-:W3:Y:S04]  /*223920*/  LDL.LU.64 R18, [R1+0x7fa8] ;  /* 0x007fa80001127983 */ /* 0x001ee80000300a00 */
[----:B------:R-:W4:Y:S04]  /*223930*/  LDL.LU.64 R16, [R1+0x7fa0] ;  /* 0x007fa00001107983 */ /* 0x000f280000300a00 */
[----:B------:R-:W-:Y:S01]  /*223940*/  STSM.16.M88.4 [R24], R12 ;  /* 0x0000000c18007844 */ /* 0x000fe20000000200 */
[----:B------:R-:W-:Y:S06]  /*223950*/  BAR.SYNC.DEFER_BLOCKING 0x0 ;  /* 0x0000000000007b1d */ /* 0x000fec0000010000 */
[----:B------:R-:W0:Y:S01]  /*223960*/  LDS.128 R12, [R25] ;  /* 0x00000000190c7984 */ /* 0x000e220000000c00 */
[----:B------:R-:W-:-:S02]  /*223970*/  PRMT R7, R27, 0x5210, R4 ;  /* 0x000052101b077816 */ /* 0x000fc40000000004 */
[----:B------:R-:W-:Y:S01]  /*223980*/  PRMT R6, R29, 0x5210, R3 ;  /* 0x000052101d067816 */ /* 0x000fe20000000003 */
[----:B------:R-:W-:Y:S06]  /*223990*/  BAR.SYNC.DEFER_BLOCKING 0x0 ;  /* 0x0000000000007b1d */ /* 0x000fec0000010000 */
[----:B0-----:R-:W-:Y:S04]  /*2239a0*/  STL.64 [R1+0x420], R12 ;  /* 0x0004200c01007387 */ /* 0x001fe80000100a00 */
[----:B------:R-:W-:Y:S04]  /*2239b0*/  STL.64 [R1+0x428], R14 ;  /* 0x0004280e01007387 */ /* 0x000fe80000100a00 */
[----:B------:R-:W3:Y:S04]  /*2239c0*/  LDL.LU R27, [R1+0x3d8] ;  /* 0x0003d800011b7983 */ /* 0x000ee80000300800 */
[----:B------:R-:W3:Y:S01]  /*2239d0*/  LDL.LU R29, [R1+0x3d4] ;  /* 0x0003d400011d7983 */ /* 0x000ee20000300800 */
[----:B------:R-:W-:-:S05]  /*2239e0*/  PRMT R11, R11, 0x5210, R5 ;  /* 0x000052100b0b7816 */ /* 0x000fca0000000005 */
[----:B------:R0:W-:Y:S01]  /*2239f0*/  STSM.16.M88.4 [R24], R8 ;  /* 0x0000000818007844 */ /* 0x0001e20000000200 */
[----:B------:R-:W-:Y:S01]  /*223a00*/  BAR.SYNC.DEFER_BLOCKING 0x0 ;  /* 0x0000000000007b1d */ /* 0x000fe20000010000 */
[----:B------:R-:W-:-:S05]  /*223a10*/  PRMT R4, R28, 0x5210, R2 ;  /* 0x000052101c047816 */ /* 0x000fca0000000002 */
[----:B------:R-:W3:Y:S04]  /*223a20*/  LDL.LU R28, [R1+0x3dc] ;  /* 0x0003dc00011c7983 */ /* 0x000ee80000300800 */
[----:B------:R-:W1:Y:S01]  /*223a30*/  LDS.128 R12, [R25] ;  /* 0x00000000190c7984 */ /* 0x000e620000000c00 */
[----:B------:R-:W-:Y:S01]  /*223a40*/  BAR.SYNC.DEFER_BLOCKING 0x0 ;  /* 0x0000000000007b1d */ /* 0x000fe20000010000 */
[----:B--2---:R-:W-:Y:S02]  /*223a50*/  LOP3.LUT R5, R21, 0xffff, RZ, 0xc0, !PT ;  /* 0x0000ffff15057812 */ /* 0x004fe400078ec0ff */
[----:B----4-:R-:W-:Y:S02]  /*223a60*/  PRMT R3, R16, 0x5210, R0 ;  /* 0x0000521010037816 */ /* 0x010fe40000000000 */
[----:B---3--:R-:W-:-:S02]  /*223a70*/  LOP3.LUT R0, R19, 0xffff, RZ, 0xc0, !PT ;  /* 0x0000ffff13007812 */ /* 0x008fc400078ec0ff */
[----:B0-----:R-:W-:Y:S02]  /*223a80*/  LOP3.LUT R8, R17, 0xffff, RZ, 0xc0, !PT ;  /* 0x0000ffff11087812 */ /* 0x001fe400078ec0ff */
[----:B------:R-:W-:Y:S02]  /*223a90*/  LOP3.LUT R2, R18, 0xffff, RZ, 0xc0, !PT ;  /* 0x0000ffff12027812 */ /* 0x000fe400078ec0ff */
[----:B------:R-:W-:Y:S02]  /*223aa0*/  PRMT R19, R26, 0x4210, R5 ;  /* 0x000042101a137816 */ /* 0x000fe40000000005 */
[----:B------:R-:W-:Y:S02]  /*223ab0*/  PRMT R18, R23, 0x4210, R0 ;  /* 0x0000421017127816 */ /* 0x000fe40000000000 */
[----:B------:R-:W-:Y:S02]  /*223ac0*/  PRMT R16, R20, 0x4210, R8 ;  /* 0x0000421014107816 */ /* 0x000fe40000000008 */
[----:B------:R-:W-:Y:S01]  /*223ad0*/  PRMT R17, R22, 0x4210, R2 ;  /* 0x0000421016117816 */ /* 0x000fe20000000002 */
[----:B------:R0:W-:Y:S04]  /*223ae0*/  STL.64 [R1+0x7f98], R18 ;  /* 0x007f981201007387 */ /* 0x0001e80000100a00 */
[----:B------:R2:W-:Y:S01]  /*223af0*/  STL.64 [R1+0x7f90], R16 ;  /* 0x007f901001007387 */ /* 0x0005e20000100a00 */
[----:B0-----:R-:W-:-:S02]  /*223b00*/  IMAD.MOV.U32 R18, RZ, RZ, R4 ;  /* 0x000000ffff127224 */ /* 0x001fc400078e0004 */
[----:B--2---:R-:W-:Y:S02]  /*223b10*/  IMAD.MOV.U32 R16, RZ, RZ, R7 ;  /* 0x000000ffff107224 */ /* 0x004fe400078e0007 */
[----:B------:R-:W-:Y:S02]  /*223b20*/  IMAD.MOV.U32 R17, RZ, RZ, R6 ;  /* 0x000000ffff117224 */ /* 0x000fe400078e0006 */
[----:B------:R-:W-:Y:S01]  /*223b30*/  IMAD.MOV.U32 R19, RZ, RZ, R3 ;  /* 0x000000ffff137224 */ /* 0x000fe200078e0003 */
[----:B------:R-:W2:Y:S04]  /*223b40*/  LDL.LU R4, [R1+0x1e80] ;  /* 0x001e800001047983 */ /* 0x000ea80000300800 */
[----:B------:R-:W3:Y:S04]  /*223b50*/  LDL.LU R3, [R1+0x1e7c] ;  /* 0x001e7c0001037983 */ /* 0x000ee80000300800 */
[----:B------:R-:W-:Y:S01]  /*223b60*/  STSM.16.M88.4 [R24], R16 ;  /* 0x0000001018007844 */ /* 0x000fe20000000200 */
[----:B------:R-:W-:Y:S06]  /*223b70*/  BAR.SYNC.DEFER_BLOCKING 0x0 ;  /* 0x0000000000007b1d */ /* 0x000fec0000010000 */
[----:B------:R-:W0:Y:S04]  /*223b80*/  LDS.128 R16, [R25] ;  /* 0x0000000019107984 */ /* 0x000e280000000c00 */
[----:B-1----:R1:W-:Y:S04]  /*223b90*/  STL.64 [R1+0x410], R12 ;  /* 0x0004100c01007387 */ /* 0x0023e80000100a00 */
[----:B------:R-:W-:Y:S04]  /*223ba0*/  STL.64 [R1+0x418], R14 ;  /* 0x0004180e01007387 */ /* 0x000fe80000100a00 */
[----:B------:R-:W4:Y:S04]  /*223bb0*/  LDL.LU R6, [R1+0x1e2c] ;  /* 0x001e2c0001067983 */ /* 0x000f280000300800 */
[----:B------:R-:W2:Y:S04]  /*223bc0*/  LDL.LU R7, [R1+0x1e28] ;  /* 0x001e280001077983 */ /* 0x000ea80000300800 */
[----:B------:R-:W3:Y:S04]  /*223bd0*/  LDL.LU R20, [R1+0x1cd0] ;  /* 0x001cd00001147983 */ /* 0x000ee80000300800 */
[----:B------:R-:W3:Y:S04]  /*223be0*/  LDL.LU R21, [R1+0x1cc4] ;  /* 0x001cc40001157983 */ /* 0x000ee80000300800 */
[----:B------:R-:W3:Y:S04]  /*223bf0*/  LDL.LU R11, [R1+0x1cbc] ;  /* 0x001cbc00010b7983 */ /* 0x000ee80000300800 */
[----:B-1----:R-:W3:Y:S04]  /*223c00*/  LDL.LU R12, [R1+0x1ca0] ;  /* 0x001ca000010c7983 */ /* 0x002ee80000300800 */
[----:B------:R-:W3:Y:S01]  /*223c10*/  LDL.LU R13, [R1+0x398] ;  /* 0x00039800010d7983 */ /* 0x000ee20000300800 */
[----:B------:R-:W-:-:S02]  /*223c20*/  PRMT R8, R27, 0x5210, R8 ;  /* 0x000052101b087816 */ /* 0x000fc40000000008 */
[----:B------:R-:W-:Y:S01]  /*223c30*/  PRMT R9, R29, 0x5210, R2 ;  /* 0x000052101d097816 */ /* 0x000fe20000000002 */
[----:B0-----:R-:W-:Y:S04]  /*223c40*/  STL.64 [R1+0x400], R16 ;  /* 0x0004001001007387 */ /* 0x001fe80000100a00 */
[----:B------:R0:W-:Y:S01]  /*223c50*/  STL.64 [R1+0x408], R18 ;  /* 0x0004081201007387 */ /* 0x0001e20000100a00 */
[----:B------:R-:W-:Y:S06]  /*223c60*/  BAR.SYNC.DEFER_BLOCKING 0x0 ;  /* 0x0000000000007b1d */ /* 0x000fec0000010000 */
[----:B0-----:R-:W4:Y:S04]  /*223c70*/  LDL.LU.64 R18, [R1+0x7f98] ;  /* 0x007f980001127983 */ /* 0x001f280000300a00 */
[----:B------:R-:W4:Y:S04]  /*223c80*/  LDL.LU.64 R16, [R1+0x7f90] ;  /* 0x007f900001107983 */ /* 0x000f280000300a00 */
[----:B------:R-:W3:Y:S04]  /*223c90*/  LDL.LU R27, [R1+0x78c] ;  /* 0x00078c00011b7983 */ /* 0x000ee80000300800 */
[----:B------:R-:W3:Y:S04]  /*223ca0*/  LDL.LU R29, [R1+0x77c] ;  /* 0x00077c00011d7983 */ /* 0x000ee80000300800 */
[----:B------:R-:W2:Y:S04]  /*223cb0*/  LDL.LU R22, [R1+0x76c] ;  /* 0x00076c0001167983 */ /* 0x000ea80000300800 */
[----:B------:R-:W2:Y:S01]  /*223cc0*/  LDL.LU R23, [R1+0x39c] ;  /* 0x00039c0001177983 */ /* 0x000ea20000300800 */
[----:B------:R-:W-:-:S03]  /*223cd0*/  PRMT R10, R28, 0x5210, R0 ;  /* 0x000052101c0a7816 */ /* 0x000fc60000000000 */
[----:B--2---:R3:W-:Y:S04]  /*223ce0*/  STL.64 [R1+0x7f80], R22 ;  /* 0x007f801601007387 */ /* 0x0047e80000100a00 */
[----:B------:R-:W2:Y:S04]  /*223cf0*/  LDL.LU R14, [R1+0x54a0] ;  /* 0x0054a000010e7983 */ /* 0x000ea80000300800 */
[----:B------:R-:W2:Y:S04]  /*223d00*/  LDL.LU R15, [R1+0x549c] ;  /* 0x00549c00010f7983 */ /* 0x000ea80000300800 */
[----:B----4-:R0:W-:Y:S01]  /*223d10*/  STSM.16.M88.4 [R24], R16 ;  /* 0x0000001018007844 */ /* 0x0101e20000000200 */
[----:B------:R-:W-:Y:S01]  /*223d20*/  BAR.SYNC.DEFER_BLOCKING 0x0 ;  /* 0x0000000000007b1d */ /* 0x000fe20000010000 */
[----:B------:R-:W-:-:S02]  /*223d30*/  LOP3.LUT R2, R6, 0xffff, RZ, 0xc0, !PT ;  /* 0x0000ffff06027812 */ /* 0x000fc400078ec0ff */
[----:B------:R-:W-:Y:S02]  /*223d40*/  LOP3.LUT R0, R7, 0xffff, RZ, 0xc0, !PT ;  /* 0x0000ffff07007812 */ /* 0x000fe400078ec0ff */
[----:B---3--:R-:W-:Y:S02]  /*223d50*/  PRMT R22, R11, 0x4210, R2 ;  /* 0x000042100b167816 */ /* 0x008fe40000000002 */
[----:B------:R-:W-:Y:S02]  /*223d60*/  PRMT R23, R12, 0x4210, R0 ;  /* 0x000042100c177816 */ /* 0x000fe40000000000 */
[----:B------:R-:W-:Y:S02]  /*223d70*/  PRMT R11, R13, 0x5210, R5 ;  /* 0x000052100d0b7816 */ /* 0x000fe40000000005 */
[----:B------:R-:W-:Y:S02]  /*223d80*/  LOP3.LUT R4, R4, 0xffff, RZ, 0xc0, !PT ;  /* 0x0000ffff04047812 */ /* 0x000fe400078ec0ff */
[----:B------:R-:W-:-:S02]  /*223d90*/  LOP3.LUT R3, R3, 0xffff, RZ, 0xc0, !PT ;  /* 0x0000ffff03037812 */ /* 0x000fc400078ec0ff */
[--C-:B------:R-:W-:Y:S02]  /*223da0*/  PRMT R20, R20, 0x4210, R4.reuse ;  /* 0x0000421014147816 */ /* 0x100fe40000000004 */
[----:B------:R-:W-:Y:S01]  /*223db0*/  PRMT R21, R21, 0x4210, R3 ;  /* 0x0000421015157816 */ /* 0x000fe20000000003 */
[----:B--2---:R-:W-:Y:S04]  /*223dc0*/  STL.64 [R1+0x7f88], R14 ;  /* 0x007f880e01007387 */ /* 0x004fe80000100a00 */
[----:B------:R-:W1:Y:S01]  /*223dd0*/  LDS.128 R12, [R25] ;  /* 0x00000000190c7984 */ /* 0x000e620000000c00 */
[----:B------:R-:W-:Y:S06]  /*223de0*/  BAR.SYNC.DEFER_BLOCKING 0x0 ;  /* 0x0000000000007b1d */ /* 0x000fec0000010000 */
[----:B0-----:R-:W2:Y:S04]  /*223df0*/  LDL.LU R16, [R1+0x5468] ;  /* 0x0054680001107983 */ /* 0x001ea80000300800 */
[----:B------:R-:W3:Y:S04]  /*223e00*/  LDL.LU R17, [R1+0x5464] ;  /* 0x0054640001117983 */ /* 0x000ee80000300800 */
[----:B------:R-:W4:Y:S04]  /*223e10*/  LDL.LU R18, [R1+0x1d34] ;  /* 0x001d340001127983 */ /* 0x000f280000300800 */
[----:B------:R-:W4:Y:S04]  /*223e20*/  LDL.LU R19, [R1+0x1cf8] ;  /* 0x001cf80001137983 */ /* 0x000f280000300800 */
[----:B------:R-:W4:Y:S04]  /*223e30*/  LDL.LU R26, [R1+0x1d1c] ;  /* 0x001d1c00011a7983 */ /* 0x000f280000300800 */
[----:B------:R-:W4:Y:S04]  /*223e40*/  LDL.LU R28, [R1+0x1ce8] ;  /* 0x001ce800011c7983 */ /* 0x000f280000300800 */
[----:B------:R-:W-:Y:S01]  /*223e50*/  STSM.16.M88.4 [R24], R20 ;  /* 0x0000001418007844 */ /* 0x000fe20000000200 */
[----:B------:R-:W-:Y:S06]  /*223e60*/  BAR.SYNC.DEFER_BLOCKING 0x0 ;  /* 0x0000000000007b1d */ /* 0x000fec0000010000 */
[----:B------:R-:W0:Y:S04]  /*223e70*/  LDS.128 R20, [R25] ;  /* 0x0000000019147984 */ /* 0x000e280000000c00 */
[----:B-1----:R-:W-:Y:S04]  /*223e80*/  STL.64 [R1+0x3f0], R12 ;  /* 0x0003f00c01007387 */ /* 0x002fe80000100a00 */
[----:B------:R1:W-:Y:S01]  /*223e90*/  STL.64 [R1+0x3f8], R14 ;  /* 0x0003f80e01007387 */ /* 0x0003e20000100a00 */
[----:B------:R-:W-:Y:S06]  /*223ea0*/  BAR.SYNC.DEFER_BLOCKING 0x0 ;  /* 0x0000000000007b1d */ /* 0x000fec0000010000 */
[----:B-1----:R-:W2:Y:S04]  /*223eb0*/  LDL.LU.64 R14, [R1+0x7f88] ;  /* 0x007f8800010e7983 */ /* 0x002ea80000300a00 */
[----:B0-----:R-:W-:Y:S04]  /*223ec0*/  STL.64 [R1+0x3e0], R20 ;  /* 0x0003e01401007387 */ /* 0x001fe80000100a00 */
[----:B------:R0:W-:Y:S04]  /*223ed0*/  STL.64 [R1+0x3e8], R22 ;  /* 0x0003e81601007387 */ /* 0x0001e80000100a00 */
[----:B0-----:R-:W3:Y:S01]  /*223ee0*/  LDL.LU.64 R22, [R1+0x7f80] ;  /* 0x007f800001167983 */ /* 0x001ee20000300a00 */
[----:B------:R-:W-:-:S03]  /*223ef0*/  PRMT R20, R27, 0x5210, R4 ;  /* 0x000052101b147816 */ /* 0x000fc60000000004 */
[----:B------:R-:W4:Y:S04]  /*223f00*/  LDL.LU R27, [R1+0x7b4] ;  /* 0x0007b400011b7983 */ /* 0x000f280000300800 */
[----:B------:R0:W-:Y:S01]  /*223f10*/  STSM.16.M88.4 [R24], R8 ;  /* 0x0000000818007844 */ /* 0x0001e20000000200 */
[----:B------:R-:W-:Y:S01]  /*223f20*/  BAR.SYNC.DEFER_BLOCKING 0x0 ;  /* 0x0000000000007b1d */ /* 0x000fe20000010000 */
[----:B------:R-:W-:-:S05]  /*223f30*/  PRMT R21, R29, 0x5210, R3 ;  /* 0x000052101d157816 */ /* 0x000fca0000000003 */
[----:B------:R-:W4:Y:S04]  /*223f40*/  LDL.LU R29, [R1+0x7b0] ;  /* 0x0007b000011d7983 */ /* 0x000f280000300800 */
[----:B0-----:R-:W4:Y:S04]  /*223f50*/  LDL.LU R10, [R1+0x7b8] ;  /* 0x0007b800010a7983 */ /* 0x001f280000300800 */
[----:B------:R-:W4:Y:S01]  /*223f60*/  LDL.LU R4, [R1+0x20b8] ;  /* 0x0020b80001047983 */ /* 0x000f220000300800 */
[----:B--2---:R-:W-:Y:S02]  /*223f70*/  LOP3.LUT R8, R14, 0xffff, RZ, 0xc0, !PT ;  /* 0x0000ffff0e087812 */ /* 0x004fe400078ec0ff */
[----:B---3--:R-:W-:-:S02]  /*223f80*/  PRMT R22, R22, 0x5210, R2 ;  /* 0x0000521016167816 */ /* 0x008fc40000000002 */
[----:B------:R-:W-:Y:S02]  /*223f90*/  LOP3.LUT R2, R15, 0xffff, RZ, 0xc0, !PT ;  /* 0x0000ffff0f027812 */ /* 0x000fe400078ec0ff */
[----:B------:R-:W0:Y:S01]  /*223fa0*/  LDS.128 R12, [R25] ;  /* 0x00000000190c7984 */ /* 0x000e220000000c00 */
[----:B------:R-:W-:Y:S01]  /*223fb0*/  BAR.SYNC.DEFER_BLOCKING 0x0 ;  /* 0x0000000000007b1d */ /* 0x000fe20000010000 */
[----:B------:R-:W-:-:S05]  /*223fc0*/  PRMT R23, R23, 0x5210, R0 ;  /* 0x0000521017177816 */ /* 0x000fca0000000000 */
[----:B------:R-:W-:Y:S02]  /*223fd0*/  STSM.16.M88.4 [R24], R20 ;  /* 0x0000001418007844 */ /* 0x000fe40000000200 */
[----:B------:R-:W-:Y:S06]  /*223fe0*/  BAR.SYNC.DEFER_BLOCKING 0x0 ;  /* 0x0000000000007b1d */ /* 0x000fec0000010000 */
[----:B------:R-:W1:Y:S02]  /*223ff0*/  LDS.128 R20, [R25] ;  /* 0x0000000019147984 */ /* 0x000e640000000c00 */
[----:B------:R-:W-:Y:S06]  /*224000*/  BAR.SYNC.DEFER_BLOCKING 0x0 ;  /* 0x0000000000007b1d */ /* 0x000fec0000010000 */
[----:B0-----:R0:W-:Y:S04]  /*224010*/  STL.64 [R1+0x3d0], R12 ;  /* 0x0003d00c01007387 */ /* 0x0011e80000100a00 */
[----:B------:R2:W-:Y:S04]  /*224020*/  STL.64 [R1+0x3d8], R14 ;  /* 0x0003d80e01007387 */ /* 0x0005e80000100a00 */
[----:B------:R-:W3:Y:S01]  /*224030*/  LDL.LU R3, [R1+0x20b4] ;  /* 0x0020b40001037983 */ /* 0x000ee20000300800 */
[----:B------:R-:W-:-:S02]  /*224040*/  LOP3.LUT R0, R16, 0xffff, RZ, 0xc0, !PT ;  /* 0x0000ffff10007812 */ /* 0x000fc400078ec0ff */
[----:B------:R-:W-:Y:S01]  /*224050*/  LOP3.LUT R5, R17, 0xffff, RZ, 0xc0, !PT ;  /* 0x0000ffff11057812 */ /* 0x000fe200078ec0ff */
[----:B------:R-:W3:Y:S04]  /*224060*/  LDL.LU R6, [R1+0x1e40] ;  /* 0x001e400001067983 */ /* 0x000ee80000300800 */
[----:B------:R-:W3:Y:S01]  /*224070*/  LDL.LU R7, [R1+0x1e3c] ;  /* 0x001e3c0001077983 */ /* 0x000ee20000300800 */
[----:B----4-:R-:W-:Y:S02]  /*224080*/  PRMT R16, R18, 0x4210, R8 ;  /* 0x0000421012107816 */ /* 0x010fe40000000008 */
[----:B------:R-:W-:Y:S02]  /*224090*/  PRMT R17, R19, 0x4210, R2 ;  /* 0x0000421013117816 */ /* 0x000fe40000000002 */
[----:B------:R-:W-:-:S02]  /*2240a0*/  PRMT R18, R26, 0x4210, R0 ;  /* 0x000042101a127816 */ /* 0x000fc40000000000 */
[----:B------:R-:W-:Y:S01]  /*2240b0*/  PRMT R19, R28, 0x4210, R5 ;  /* 0x000042101c137816 */ /* 0x000fe20000000005 */
[----:B0-----:R-:W4:Y:S04]  /*2240c0*/  LDL.LU R12, [R1+0x1d6c] ;  /* 0x001d6c00010c7983 */ /* 0x001f280000300800 */
[----:B------:R-:W4:Y:S04]  /*2240d0*/  LDL.LU R13, [R1+0x1d60] ;  /* 0x001d6000010d7983 */ /* 0x000f280000300800 */
[----:B--2---:R-:W2:Y:S04]  /*2240e0*/  LDL.LU R14, [R1+0x1d58] ;  /* 0x001d5800010e7983 */ /* 0x004ea80000300800 */
[----:B------:R-:W2:Y:S04]  /*2240f0*/  LDL.LU R15, [R1+0x1d38] ;  /* 0x001d3800010f7983 */ /* 0x000ea80000300800 */
[----:B------:R-:W2:Y:S01]  /*224100*/  LDL.LU R11, [R1+0x3ac] ;  /* 0x0003ac00010b7983 */ /* 0x000ea20000300800 */
[----:B------:R-:W-:-:S03]  /*224110*/  PRMT R8, R27, 0x5210, R8 ;  /* 0x000052101b087816 */ /* 0x000fc60000000008 */
[----:B------:R0:W-:Y:S01]  /*224120*/  STSM.16.M88.4 [R24], R16 ;  /* 0x0000001018007844 */ /* 0x0001e20000000200 */
[----:B------:R-:W-:Y:S06]  /*224130*/  BAR.SYNC.DEFER_BLOCKING 0x0 ;  /* 0x0000000000007b1d */ /* 0x000fec0000010000 */
[----:B-1----:R1:W-:Y:S04]  /*224140*/  STL.64 [R1+0x3c0], R20 ;  /* 0x0003c01401007387 */ /* 0x0023e80000100a00 */
[----:B------:R1:W-:Y:S04]  /*224150*/  STL.64 [R1+0x3c8], R22 ;  /* 0x0003c81601007387 */ /* 0x0003e80000100a00 */
[----:B------:R-:W2:Y:S04]  /*224160*/  LDL.LU R27, [R1+0x7c8] ;  /* 0x0007c800011b7983 */ /* 0x000ea80000300800 */
[----:B0-----:R-:W3:Y:S04]  /*224170*/  LDL.LU R16, [R1+0x7c4] ;  /* 0x0007c40001107983 */ /* 0x001ee80000300800 */
[----:B------:R-:W3:Y:S04]  /*224180*/  LDL.LU R17, [R1+0x7cc] ;  /* 0x0007cc0001117983 */ /* 0x000ee80000300800 */
[----:B------:R-:W4:Y:S04]  /*224190*/  LDL.LU R18, [R1+0x70c] ;  /* 0x00070c0001127983 */ /* 0x000f280000300800 */
[----:B------:R-:W4:Y:S01]  /*2241a0*/  LDL.LU R19, [R1+0x54b0] ;  /* 0x0054b00001137983 */ /* 0x000f220000300800 */
[----:B------:R-:W-:-:S02]  /*2241b0*/  PRMT R9, R29, 0x5210, R2 ;  /* 0x000052101d097816 */ /* 0x000fc40000000002 */
[----:B------:R-:W-:Y:S02]  /*2241c0*/  PRMT R10, R10, 0x5210, R0 ;  /* 0x000052100a0a7816 */ /* 0x000fe40000000000 */
[----:B------:R-:W-:Y:S01]  /*2241d0*/  LOP3.LUT R4, R4, 0xffff, RZ, 0xc0, !PT ;  /* 0x0000ffff04047812 */ /* 0x000fe200078ec0ff */
[----:B----4-:R-:W-:Y:S04]  /*2241e0*/  STL.64 [R1+0x7f78], R18 ;  /* 0x007f781201007387 */ /* 0x010fe80000100a00 */
[----:B---3--:R-:W-:Y:S04]  /*2241f0*/  STL.64 [R1+0x7f70], R16 ;  /* 0x007f701001007387 */ /* 0x008fe80000100a00 */
[----:B------:R-:W0:Y:S04]  /*224200*/  LDS.128 R16, [R25] ;  /* 0x0000000019107984 */ /* 0x000e280000000c00 */
[----:B------:R-:W3:Y:S04]  /*224210*/  LDL.LU R26, [R1+0x54ac] ;  /* 0x0054ac00011a7983 */ /* 0x000ee80000300800 */
[----:B------:R-:W4:Y:S04]  /*224220*/  LDL.LU R28, [R1+0x5478] ;  /* 0x00547800011c7983 */ /* 0x000f280000300800 */
[----:B-1----:R-:W4:Y:S04]  /*224230*/  LDL.LU R21, [R1+0x5474] ;  /* 0x0054740001157983 */ /* 0x002f280000300800 */
[----:B------:R-:W4:Y:S04]  /*224240*/  LDL.LU R20, [R1+0x1dc4] ;  /* 0x001dc40001147983 */ /* 0x000f280000300800 */
[----:B------:R-:W4:Y:S04]  /*224250*/  LDL.LU R22, [R1+0x1db0] ;  /* 0x001db00001167983 */ /* 0x000f280000300800 */
[----:B------:R-:W4:Y:S04]  /*224260*/  LDL.LU R23, [R1+0x1dac] ;  /* 0x001dac0001177983 */ /* 0x000f280000300800 */
[----:B------:R-:W4:Y:S01]  /*224270*/  LDL.LU R29, [R1+0x1d98] ;  /* 0x001d9800011d7983 */ /* 0x000f220000300800 */
[----:B------:R-:W-:Y:S06]  /*224280*/  BAR.SYNC.DEFER_BLOCKING 0x0 ;  /* 0x0000000000007b1d */ /* 0x000fec0000010000 */
[----:B0-----:R-:W-:Y:S04]  /*224290*/  STL.64 [R1+0x3b0], R16 ;  /* 0x0003b01001007387 */ /* 0x001fe80000100a00 */
[----:B------:R0:W-:Y:S04]  /*2242a0*/  STL.64 [R1+0x3b8], R18 ;  /* 0x0003b81201007387 */ /* 0x0001e80000100a00 */
[----:B0-----:R-:W4:Y:S04]  /*2242b0*/  LDL.LU.64 R18, [R1+0x7f78] ;  /* 0x007f780001127983 */ /* 0x001f280000300a00 */
[----:B------:R-:W4:Y:S01]  /*2242c0*/  LDL.LU.64 R16, [R1+0x7f70] ;  /* 0x007f700001107983 */ /* 0x000f220000300a00 */
[----:B------:R-:W-:-:S02]  /*2242d0*/  LOP3.LUT R3, R3, 0xffff, RZ, 0xc0, !PT ;  /* 0x0000ffff03037812 */ /* 0x000fc400078ec0ff */
[----:B------:R-:W-:Y:S02]  /*2242e0*/  LOP3.LUT R2, R6, 0xffff, RZ, 0xc0, !PT ;  /* 0x0000ffff06027812 */ /* 0x000fe400078ec0ff */
[----:B------:R-:W-:Y:S02]  /*2242f0*/  LOP3.LUT R0, R7, 0xffff, RZ, 0xc0, !PT ;  /* 0x0000ffff07007812 */ /* 0x000fe400078ec0ff */
[----:B------:R-:W-:Y:S02]  /*224300*/  PRMT R12, R12, 0x4210, R4 ;  /* 0x000042100c0c7816 */ /* 0x000fe40000000004 */
[----:B------:R-:W-:Y:S02]  /*224310*/  PRMT R13, R13, 0x4210, R3 ;  /* 0x000042100d0d7816 */ /* 0x000fe40000000003 */
[----:B--2---:R-:W-:Y:S02]  /*224320*/  PRMT R14, R14, 0x4210, R2 ;  /* 0x000042100e0e7816 */ /* 0x004fe40000000002 */
[----:B------:R-:W-:-:S05]  /*224330*/  PRMT R15, R15, 0x4210, R0 ;  /* 0x000042100f0f7816 */ /* 0x000fca0000000000 */
        /* <DEDUP_REMOVED lines=8> */
[----:B------:R1:W-:Y:S01]  /*2243c0*/  STL.64 [R1+0x3a8], R14 ;  /* 0x0003a80e01007387 */ /* 0x0003e20000100a00 */
[----:B0-----:R-:W-:-:S03]  /*2243d0*/  PRMT R12, R27, 0x5210, R4 ;  /* 0x000052101b0c7816 */ /* 0x001fc60000000004 */
[----:B------:R-:W2:Y:S01]  /*2243e0*/  LDL.LU R27, [R1+0x7dc] ;  /* 0x0007dc00011b7983 */ /* 0x000ea20000300800 */
[----:B---3--:R-:W-:Y:S02]  /*2243f0*/  LOP3.LUT R26, R26, 0xffff, RZ, 0xc0, !PT ;  /* 0x0000ffff1a1a7812 */ /* 0x008fe400078ec0ff */
[----:B----4-:R-:W-:Y:S02]  /*224400*/  LOP3.LUT R28, R28, 0xffff, RZ, 0xc0, !PT ;  /* 0x0000ffff1c1c7812 */ /* 0x010fe400078ec0ff */
[----:B------:R-:W-:Y:S02]  /*224410*/  LOP3.LUT R5, R21, 0xffff, RZ, 0xc0, !PT ;  /* 0x0000ffff15057812 */ /* 0x000fe400078ec0ff */
[----:B------:R-:W-:Y:S02]  /*224420*/  LOP3.LUT R8, R19, 0xffff, RZ, 0xc0, !PT ;  /* 0x0000ffff13087812 */ /* 0x000fe400078ec0ff */
[----:B------:R-:W-:Y:S02]  /*224430*/  PRMT R13, R16, 0x5210, R3 ;  /* 0x00005210100d7816 */ /* 0x000fe40000000003 */
[----:B-1----:R-:W-:-:S02]  /*224440*/  PRMT R14, R17, 0x5210, R2 ;  /* 0x00005210110e7816 */ /* 0x002fc40000000002 */
[----:B------:R-:W-:Y:S02]  /*224450*/  PRMT R15, R18, 0x5210, R0 ;  /* 0x00005210120f7816 */ /* 0x000fe40000000000 */
[----:B------:R-:W-:Y:S02]  /*224460*/  PRMT R16, R20, 0x4210, R8 ;  /* 0x0000421014107816 */ /* 0x000fe40000000008 */
[----:B------:R-:W-:Y:S02]  /*224470*/  PRMT R17, R22, 0x4210, R26 ;  /* 0x0000421016117816 */ /* 0x000fe4000000001a */
[----:B------:R-:W-:Y:S02]  /*224480*/  PRMT R18, R23, 0x4210, R28 ;  /* 0x0000421017127816 */ /* 0x000fe4000000001c */
[----:B------:R-:W0:Y:S01]  /*224490*/  LDS.128 R20, [R25] ;  /* 0x0000000019147984 */ /* 0x000e220000000c00 */
[----:B------:R-:W-:Y:S06]  /*2244a0*/  BAR.SYNC.DEFER_BLOCKING 0x0 ;  /* 0x0000000000007b1d */ /* 0x000fec0000010000 */
[----:B------:R1:W-:Y:S02]  /*2244b0*/  STSM.16.M88.4 [R24], R12 ;  /* 0x0000000c18007844 */ /* 0x0003e40000000200 */
[----:B------:R-:W-:Y:S06]  /*2244c0*/  BAR.SYNC.DEFER_BLOCKING 0x0 ;  /* 0x0000000000007b1d */ /* 0x000fec0000010000 */
[----:B0-----:R-:W-:Y:S04]  /*2244d0*/  STL.64 [R1+0x390], R20 ;  /* 0x0003901401007387 */ /* 0x001fe80000100a00 */
[----:B------:R-:W-:Y:S04]  /*2244e0*/  STL.64 [R1+0x398], R22 ;  /* 0x0003981601007387 */ /* 0x000fe80000100a00 */
[----:B------:R-:W3:Y:S04]  /*2244f0*/  LDL.LU R9, [R1+0x7d8] ;  /* 0x0007d80001097983 */ /* 0x000ee80000300800 */
[----:B------:R-:W4:Y:S04]  /*224500*/  LDL.LU R10, [R1+0x7e0] ;  /* 0x0007e000010a7983 */ /* 0x000f280000300800 */
[----:B------:R-:W3:Y:S04]  /*224510*/  LDL.LU R4, [R1+0x2f34] ;  /* 0x002f340001047983 */ /* 0x000ee80000300800 */
[----:B------:R-:W4:Y:S04]  /*224520*/  LDL.LU R3, [R1+0x2f30] ;  /* 0x002f300001037983 */ /* 0x000f280000300800 */
[----:B------:R-:W3:Y:S04]  /*224530*/  LDL.LU R2, [R1+0x1e60] ;  /* 0x001e600001027983 */ /* 0x000ee80000300800 */
[----:B------:R-:W4:Y:S04]  /*224540*/  LDL.LU R0, [R1+0x1e5c] ;  /* 0x001e5c0001007983 */ /* 0x000f280000300800 */
[----:B------:R-:W4:Y:S04]  /*224550*/  LDL.LU R6, [R1+0x1e08] ;  /* 0x001e080001067983 */ /* 0x000f280000300800 */
[----:B------:R-:W0:Y:S01]  /*224560*/  LDS.128 R20, [R25] ;  /* 0x0000000019147984 */ /* 0x000e220000000c00 */
[----:B------:R-:W-:Y:S01]  /*224570*/  BAR.SYNC.DEFER_BLOCKING 0x0 ;  /* 0x0000000000007b1d */ /* 0x000fe20000010000 */
[----:B------:R-:W-:-:S05]  /*224580*/  PRMT R19, R29, 0x4210, R5 ;  /* 0x000042101d137816 */ /* 0x000fca0000000005 */
[----:B------:R-:W4:Y:S04]  /*224590*/  LDL.LU R7, [R1+0x1dec] ;  /* 0x001dec0001077983 */ /* 0x000f280000300800 */
[----:B------:R-:W4:Y:S04]  /*2245a0*/  LDL.LU R11, [R1+0x1df4] ;  /* 0x001df400010b7983 */ /* 0x000f280000300800 */
[----:B-1----:R-:W4:Y:S04]  /*2245b0*/  LDL.LU R12, [R1+0x1dc8] ;  /* 0x001dc800010c7983 */ /* 0x002f280000300800 */
[----:B------:R-:W4:Y:S04]  /*2245c0*/  LDL.LU R13, [R1+0x71c] ;  /* 0x00071c00010d7983 */ /* 0x000f280000300800 */
[----:B------:R1:W-:Y:S01]  /*2245d0*/  STSM.16.M88.4 [R24], R16 ;  /* 0x0000001018007844 */ /* 0x0003e20000000200 */
[----:B------:R-:W-:Y:S06]  /*2245e0*/  BAR.SYNC.DEFER_BLOCKING 0x0 ;  /* 0x0000000000007b1d */ /* 0x000fec0000010000 */
[----:B0-----:R-:W-:Y:S04]  /*2245f0*/  STL.64 [R1+0x380], R20 ;  /* 0x0003801401007387 */ /* 0x001fe80000100a00 */
[----:B------:R-:W-:Y:S04]  /*224600*/  STL.64 [R1+0x388], R22 ;  /* 0x0003881601007387 */ /* 0x000fe80000100a00 */
[----:B-1----:R-:W3:Y:S04]  /*224610*/  LDL.LU R16, [R1+0x7f4] ;  /* 0x0007f40001107983 */ /* 0x002ee80000300800 */
[----:B------:R-:W3:Y:S04]  /*224620*/  LDL.LU R17, [R1+0x7f0] ;  /* 0x0007f00001117983 */ /* 0x000ee80000300800 */
[----:B------:R-:W4:Y:S04]  /*224630*/  LDL.LU R18, [R1+0x7ec] ;  /* 0x0007ec0001127983 */ /* 0x000f280000300800 */
[----:B------:R-:W4:Y:S01]  /*224640*/  LDL.LU R19, [R1+0x72c] ;  /* 0x00072c0001137983 */ /* 0x000f220000300800 */
[----:B--2---:R-:W-:-:S03]  /*224650*/  PRMT R8, R27, 0x5210, R8 ;  /* 0x000052101b087816 */ /* 0x004fc60000000008 */
[----:B----4-:R0:W-:Y:S04]  /*224660*/  STL.64 [R1+0x7f58], R18 ;  /* 0x007f581201007387 */ /* 0x0101e80000100a00 */
[----:B---3--:R1:W-:Y:S04]  /*224670*/  STL.64 [R1+0x7f50], R16 ;  /* 0x007f501001007387 */ /* 0x0083e80000100a00 */
[----:B------:R-:W2:Y:S04]  /*224680*/  LDL.LU R29, [R1+0x54c0] ;  /* 0x0054c000011d7983 */ /* 0x000ea80000300800 */
[----:B------:R-:W3:Y:S04]  /*224690*/  LDL.LU R27, [R1+0x54bc] ;  /* 0x0054bc00011b7983 */ /* 0x000ee80000300800 */
[----:B------:R-:W4:Y:S04]  /*2246a0*/  LDL.LU R14, [R1+0x5488] ;  /* 0x00548800010e7983 */ /* 0x000f280000300800 */
[----:B------:R-:W4:Y:S01]  /*2246b0*/  LDL.LU R15, [R1+0x5484] ;  /* 0x00548400010f7983 */ /* 0x000f220000300800 */
[----:B------:R-:W-:-:S02]  /*2246c0*/  LOP3.LUT R2, R2, 0xffff, RZ, 0xc0, !PT ;  /* 0x0000ffff02027812 */ /* 0x000fc400078ec0ff */
[----:B------:R-:W-:Y:S02]  /*2246d0*/  LOP3.LUT R0, R0, 0xffff, RZ, 0xc0, !PT ;  /* 0x0000ffff00007812 */ /* 0x000fe400078ec0ff */
[----:B0-----:R-:W-:Y:S02]  /*2246e0*/  PRMT R18, R11, 0x4210, R2 ;  /* 0x000042100b127816 */ /* 0x001fe40000000002 */
[----:B------:R-:W-:Y:S02]  /*2246f0*/  PRMT R19, R12, 0x4210, R0 ;  /* 0x000042100c137816 */ /* 0x000fe40000000000 */
[----:B------:R-:W-:Y:S02]  /*224700*/  PRMT R11, R13, 0x5210, R5 ;  /* 0x000052100d0b7816 */ /* 0x000fe40000000005 */
[----:B------:R-:W-:Y:S02]  /*224710*/  LOP3.LUT R4, R4, 0xffff, RZ, 0xc0, !PT ;  /* 0x0000ffff04047812 */ /* 0x000fe400078ec0ff */
[----:B------:R-:W-:-:S02]  /*224720*/  LOP3.LUT R3, R3, 0xffff, RZ, 0xc0, !PT ;  /* 0x0000ffff03037812 */ /* 0x000fc400078ec0ff */
[----:B-1----:R-:W-:Y:S02]  /*224730*/  PRMT R16, R6, 0x4210, R4 ;  /* 0x0000421006107816 */ /* 0x002fe40000000004 */
[----:B------:R-:W-:Y:S02]  /*224740*/  PRMT R17, R7, 0x4210, R3 ;  /* 0x0000421007117816 */ /* 0x000fe40000000003 */
[----:B------:R-:W-:Y:S02]  /*224750*/  PRMT R9, R9, 0x5210, R26 ;  /* 0x0000521009097816 */ /* 0x000fe4000000001a */
[----:B------:R-:W-:Y:S01]  /*224760*/  PRMT R10, R10, 0x5210, R28 ;  /* 0x000052100a0a7816 */ /* 0x000fe2000000001c */
[----:B----4-:R-:W-:Y:S04]  /*224770*/  STL.64 [R1+0x7f60], R14 ;  /* 0x007f600e01007387 */ /* 0x010fe80000100a00 */
[----:B------:R-:W0:Y:S01]  /*224780*/  LDS.128 R12, [R25] ;  /* 0x00000000190c7984 */ /* 0x000e220000000c00 */
[----:B------:R-:W-:Y:S06]  /*224790*/  BAR.SYNC.DEFER_BLOCKING 0x0 ;  /* 0x0000000000007b1d */ /* 0x000fec0000010000 */
[----:B------:R-:W4:Y:S04]  /*2247a0*/  LDL.LU R22, [R1+0x1e58] ;  /* 0x001e580001167983 */ /* 0x000f280000300800 */
[----:B------:R-:W4:Y:S04]  /*2247b0*/  LDL.LU R21, [R1+0x1e44] ;  /* 0x001e440001157983 */ /* 0x000f280000300800 */
[----:B------:R-:W4:Y:S04]  /*2247c0*/  LDL.LU R20, [R1+0x1e30] ;  /* 0x001e300001147983 */ /* 0x000f280000300800 */
[----:B------:R-:W4:Y:S04]  /*2247d0*/  LDL.LU R23, [R1+0x1e1c] ;  /* 0x001e1c0001177983 */ /* 0x000f280000300800 */
[----:B------:R-:W4:Y:S04]  /*2247e0*/  LDL.LU R26, [R1+0x7f6c] ;  /* 0x007f6c00011a7983 */ /* 0x000f280000300800 */
[----:B------:R-:W4:Y:S04]  /*2247f0*/  LDL.LU R28, [R1+0x7f68] ;  /* 0x007f6800011c7983 */ /* 0x000f280000300800 */
[----:B------:R-:W-:Y:S01]  /*224800*/  STSM.16.M88.4 [R24], R16 ;  /* 0x0000001018007844 */ /* 0x000fe20000000200 */
[----:B------:R-:W-:Y:S06]  /*224810*/  BAR.SYNC.DEFER_BLOCKING 0x0 ;  /* 0x0000000000007b1d */ /* 0x000fec0000010000 */
[----:B------:R-:W1:Y:S04]  /*224820*/  LDS.128 R16, [R25] ;  /* 0x0000000019107984 */ /* 0x000e680000000c00 */
[----:B0-----:R-:W-:Y:S04]  /*224830*/  STL.64 [R1+0x370], R12 ;  /* 0x0003700c01007387 */ /* 0x001fe80000100a00 */
[----:B------:R0:W-:Y:S01]  /*224840*/  STL.64 [R1+0x378], R14 ;  /* 0x0003780e01007387 */ /* 0x0001e20000100a00 */
[----:B------:R-:W-:Y:S06]  /*224850*/  BAR.SYNC.DEFER_BLOCKING 0x0 ;  /* 0x0000000000007b1d */ /* 0x000fec0000010000 */
[----:B0-----:R-:W2:Y:S04]  /*224860*/  LDL.LU.64 R14, [R1+0x7f60] ;  /* 0x007f6000010e7983 */ /* 0x001ea80000300a00 */
[----:B-1----:R-:W-:Y:S04]  /*224870*/  STL.64 [R1+0x360], R16 ;  /* 0x0003601001007387 */ /* 0x002fe80000100a00 */
[----:B------:R0:W-:Y:S04]  /*224880*/  STL.64 [R1+0x368], R18 ;  /* 0x0003681201007387 */ /* 0x0001e80000100a00 */
[----:B0-----:R-:W3:Y:S04]  /*224890*/  LDL.LU.64 R18, [R1+0x7f58] ;  /* 0x007f580001127983 */ /* 0x001ee80000300a00 */
[----:B------:R-:W4:Y:S04]  /*2248a0*/  LDL.LU.64 R16, [R1+0x7f50] ;  /* 0x007f500001107983 */ /* 0x000f280000300a00 */
[----:B------:R0:W-:Y:S01]  /*2248b0*/  STSM.16.M88.4 [R24], R8 ;  /* 0x0000000818007844 */ /* 0x0001e20000000200 */
[----:B------:R-:W-:Y:S06]  /*2248c0*/  BAR.SYNC.DEFER_BLOCKING 0x0 ;  /* 0x0000000000007b1d */ /* 0x000fec0000010000 */
[----:B0-----:R-:W2:Y:S04]  /*2248d0*/  LDL.LU R8, [R1+0x804] ;  /* 0x0008040001087983 */ /* 0x001ea80000300800 */
[----:B------:R-:W2:Y:S04]  /*2248e0*/  LDL.LU R9, [R1+0x800] ;  /* 0x0008000001097983 */ /* 0x000ea80000300800 */
[----:B------:R-:W2:Y:S01]  /*2248f0*/  LDL.LU R10, [R1+0x808] ;  /* 0x00080800010a7983 */ /* 0x000ea20000300800 */
[----:B----4-:R-:W-:-:S02]  /*224900*/  PRMT R16, R16, 0x5210, R4 ;  /* 0x0000521010107816 */ /* 0x010fc40000000004 */
[----:B------:R-:W-:Y:S01]  /*224910*/  PRMT R17, R17, 0x5210, R3 ;  /* 0x0000521011117816 */ /* 0x000fe20000000003 */
[----:B------:R-:W4:Y:S01]  /*224920*/  LDL.LU R4, [R1+0x2f3c] ;  /* 0x002f3c0001047983 */ /* 0x000f220000300800 */
[----:B---3--:R-:W-:-:S03]  /*224930*/  PRMT R18, R18, 0x5210, R2 ;  /* 0x0000521012127816 */ /* 0x008fc60000000002 */
[----:B------:R-:W3:Y:S04]  /*224940*/  LDL.LU R3, [R1+0x2f38] ;  /* 0x002f380001037983 */ /* 0x000ee80000300800 */
[----:B------:R-:W3:Y:S04]  /*224950*/  LDL.LU R2, [R1+0x1e6c] ;  /* 0x001e6c0001027983 */ /* 0x000ee80000300800 */
[----:B------:R-:W3:Y:S04]  /*224960*/  LDL.LU R6, [R1+0x1e70] ;  /* 0x001e700001067983 */ /* 0x000ee80000300800 */
[----:B------:R-:W3:Y:S01]  /*224970*/  LDL.LU R12, [R1+0x1e88] ;  /* 0x001e8800010c7983 */ /* 0x000ee20000300800 */
[----:B------:R-:W-:-:S03]  /*224980*/  PRMT R19, R19, 0x5210, R0 ;  /* 0x0000521013137816 */ /* 0x000fc60000000000 */
[----:B------:R-:W3:Y:S01]  /*224990*/  LDL.LU R13, [R1+0x1e74] ;  /* 0x001e7400010d7983 */ /* 0x000ee20000300800 */
[----:B--2---:R-:W-:-:S03]  /*2249a0*/  LOP3.LUT R0, R14, 0xffff, RZ, 0xc0, !PT ;  /* 0x0000ffff0e007812 */ /* 0x004fc600078ec0ff */
[----:B------:R-:W2:Y:S04]  /*2249b0*/  LDL.LU R7, [R1+0x1e50] ;  /* 0x001e500001077983 */ /* 0x000ea80000300800 */
[----:B------:R-:W2:Y:S04]  /*2249c0*/  LDL.LU R14, [R1+0x1b18] ;  /* 0x001b1800010e7983 */ /* 0x000ea80000300800 */
[----:B------:R-:W4:Y:S01]  /*2249d0*/  LDL.LU R11, [R1+0x73c] ;  /* 0x00073c00010b7983 */ /* 0x000f220000300800 */
[----:B------:R-:W-:Y:S02]  /*2249e0*/  LOP3.LUT R29, R29, 0xffff, RZ, 0xc0, !PT ;  /* 0x0000ffff1d1d7812 */ /* 0x000fe400078ec0ff */
[----:B------:R-:W-:-:S02]  /*2249f0*/  LOP3.LUT R27, R27, 0xffff, RZ, 0xc0, !PT ;  /* 0x0000ffff1b1b7812 */ /* 0x000fc400078ec0ff */
[----:B------:R-:W-:Y:S02]  /*224a00*/  PRMT R20, R20, 0x4210, R0 ;  /* 0x0000421014147816 */ /* 0x000fe40000000000 */
[----:B------:R-:W-:Y:S02]  /*224a10*/  LOP3.LUT R5, R15, 0xffff, RZ, 0xc0, !PT ;  /* 0x0000ffff0f057812 */ /* 0x000fe400078ec0ff */
[----:B------:R-:W-:Y:S02]  /*224a20*/  PRMT R22, R22, 0x4210, R29 ;  /* 0x0000421016167816 */ /* 0x000fe4000000001d */
[----:B------:R-:W-:Y:S02]  /*224a30*/  PRMT R21, R21, 0x4210, R27 ;  /* 0x0000421015157816 */ /* 0x000fe4000000001b */
[----:B------:R-:W-:Y:S01]  /*224a40*/  PRMT R15, R23, 0x4210, R5 ;  /* 0x00004210170f7816 */ /* 0x000fe20000000005 */
[----:B----4-:R0:W-:Y:S04]  /*224a50*/  STL.64 [R1+0x7f48], R10 ;  /* 0x007f480a01007387 */ /* 0x0101e80000100a00 */
[----:B------:R1:W-:Y:S01]  /*224a60*/  STL.64 [R1+0x7f40], R8 ;  /* 0x007f400801007387 */ /* 0x0003e20000100a00 */
[----:B0-----:R-:W-:-:S02]  /*224a70*/  IMAD.MOV.U32 R10, RZ, RZ, R20 ;  /* 0x000000ffff0a7224 */ /* 0x001fc400078e0014 */
[----:B-1----:R-:W-:Y:S02]  /*224a80*/  IMAD.MOV.U32 R8, RZ, RZ, R22 ;  /* 0x000000ffff087224 */ /* 0x002fe400078e0016 */
[----:B------:R-:W-:Y:S02]  /*224a90*/  IMAD.MOV.U32 R9, RZ, RZ, R21 ;  /* 0x000000ffff097224 */ /* 0x000fe400078e0015 */
[----:B------:R-:W0:Y:S01]  /*224aa0*/  LDS.128 R20, [R25] ;  /* 0x0000000019147984 */ /* 0x000e220000000c00 */
[----:B------:R-:W-:Y:S01]  /*224ab0*/  IMAD.MOV.U32 R11, RZ, RZ, R15 ;  /* 0x000000ffff0b7224 */ /* 0x000fe200078e000f */
[----:B------:R-:W-:Y:S06]  /*224ac0*/  BAR.SYNC.DEFER_BLOCKING 0x0 ;  /* 0x0000000000007b1d */ /* 0x000fec0000010000 */
[----:B0-----:R-:W-:Y:S04]  /*224ad0*/  STL.64 [R1+0x350], R20 ;  /* 0x0003501401007387 */ /* 0x001fe80000100a00 */
[----:B------:R-:W-:Y:S04]  /*224ae0*/  STL.64 [R1+0x358], R22 ;  /* 0x0003581601007387 */ /* 0x000fe80000100a00 */
[----:B------:R-:W4:Y:S04]  /*224af0*/  LDL.LU R15, [R1+0x824] ;  /* 0x00082400010f7983 */ /* 0x000f280000300800 */
[----:B------:R-:W-:Y:S01]  /*224b00*/  STSM.16.M88.4 [R24], R16 ;  /* 0x0000001018007844 */ /* 0x000fe20000000200 */
[----:B------:R-:W-:Y:S06]  /*224b10*/  BAR.SYNC.DEFER_BLOCKING 0x0 ;  /* 0x0000000000007b1d */ /* 0x000fec0000010000 */
[----:B------:R-:W0:Y:S02]  /*224b20*/  LDS.128 R16, [R25] ;  /* 0x0000000019107984 */ /* 0x000e240000000c00 */
[----:B------:R-:W-:Y:S06]  /*224b30*/  BAR.SYNC.DEFER_BLOCKING 0x0 ;  /* 0x0000000000007b1d */ /* 0x000fec0000010000 */
[----:B------:R-:W-:Y:S02]  /*224b40*/  STSM.16.M88.4 [R24], R8 ;  /* 0x0000000818007844 */ /* 0x000fe40000000200 */
[----:B------:R-:W-:Y:S06]  /*224b50*/  BAR.SYNC.DEFER_BLOCKING 0x0 ;  /* 0x0000000000007b1d */ /* 0x000fec0000010000 */
[----:B----4-:R-:W-:Y:S04]  /*224b60*/  STL [R1+0x7f24], R15 ;  /* 0x007f240f01007387 */ /* 0x010fe80000100800 */
[----:B0-----:R0:W-:Y:S04]  /*224b70*/  STL.64 [R1+0x340], R16 ;  /* 0x0003401001007387 */ /* 0x0011e80000100a00 */
[----:B------:R1:W-:Y:S04]  /*224b80*/  STL.64 [R1+0x348], R18 ;  /* 0x0003481201007387 */ /* 0x0003e80000100a00 */
[----:B0-----:R-:W4:Y:S04]  /*224b90*/  LDL.LU R16, [R1+0x814] ;  /* 0x0008140001107983 */ /* 0x001f280000300800 */
[----:B------:R-:W4:Y:S04]  /*224ba0*/  LDL.LU R17, [R1+0x74c] ;  /* 0x00074c0001117983 */ /* 0x000f280000300800 */
[----:B-1----:R-:W4:Y:S04]  /*224bb0*/  LDL.LU R18, [R1+0x5494] ;  /* 0x0054940001127983 */ /* 0x002f280000300800 */
[----:B------:R-:W4:Y:S04]  /*224bc0*/  LDL.LU R20, [R1+0x160] ;  /* 0x0001600001147983 */ /* 0x000f280000300800 */
[----:B------:R-:W4:Y:S04]  /*224bd0*/  LDL.LU R21, [R1+0x164] ;  /* 0x0001640001157983 */ /* 0x000f280000300800 */
[----:B------:R-:W4:Y:S04]  /*224be0*/  LDL.LU R22, [R1+0x168] ;  /* 0x0001680001167983 */ /* 0x000f280000300800 */
[----:B------:R-:W4:Y:S04]  /*224bf0*/  LDL.LU.64 R10, [R1+0x7f48] ;  /* 0x007f4800010a7983 */ /* 0x000f280000300a00 */
[----:B------:R-:W4:Y:S04]  /*224c00*/  LDL.LU.64 R8, [R1+0x7f40] ;  /* 0x007f400001087983 */ /* 0x000f280000300a00 */
[----:B------:R-:W4:Y:S01]  /*224c10*/  LDL.LU R23, [R1+0x1b1c] ;  /* 0x001b1c0001177983 */ /* 0x000f220000300800 */
[----:B------:R-:W-:-:S02]  /*224c20*/  LOP3.LUT R4, R4, 0xffff, RZ, 0xc0, !PT ;  /* 0x0000ffff04047812 */ /* 0x000fc400078ec0ff */
[----:B---3--:R-:W-:Y:S02]  /*224c30*/  LOP3.LUT R3, R3, 0xffff, RZ, 0xc0, !PT ;  /* 0x0000ffff03037812 */ /* 0x008fe400078ec0ff */
[----:B------:R-:W-:Y:S02]  /*224c40*/  LOP3.LUT R2, R2, 0xffff, RZ, 0xc0, !PT ;  /* 0x0000ffff02027812 */ /* 0x000fe400078ec0ff */
[----:B------:R-:W-:Y:S02]  /*224c50*/  PRMT R12, R12, 0x4210, R4 ;  /* 0x000042100c0c7816 */ /* 0x000fe40000000004 */
[----:B------:R-:W-:Y:S02]  /*224c60*/  PRMT R13, R13, 0x4210, R3 ;  /* 0x000042100d0d7816 */ /* 0x000fe40000000003 */
[----:B--2---:R-:W-:Y:S01]  /*224c70*/  PRMT R15, R7, 0x4210, R2 ;  /* 0x00004210070f7816 */ /* 0x004fe20000000002 */
[----:B----4-:R-:W-:Y:S04]  /*224c80*/  STL.64 [R1+0x7f30], R22 ;  /* 0x007f301601007387 */ /* 0x010fe80000100a00 */
[----:B------:R-:W-:Y:S04]  /*224c90*/  STL.64 [R1+0x7f28], R20 ;  /* 0x007f281401007387 */ /* 0x000fe80000100a00 */
[----:B------:R-:W0:Y:S01]  /*224ca0*/  LDS.128 R20, [R25] ;  /* 0x0000000019147984 */ /* 0x000e220000000c00 */
[----:B------:R-:W-:Y:S01]  /*224cb0*/  BAR.SYNC.DEFER_BLOCKING 0x0 ;  /* 0x0000000000007b1d */ /* 0x000fe20000010000 */
[----:B------:R-:W-:-:S02]  /*224cc0*/  PRMT R10, R10, 0x5210, R0 ;  /* 0x000052100a0a7816 */ /* 0x000fc40000000000 */
[----:B------:R-:W-:-:S04]  /*224cd0*/  LOP3.LUT R0, R6, 0xffff, RZ, 0xc0, !PT ;  /* 0x0000ffff06007812 */ /* 0x000fc800078ec0ff */
[----:B------:R-:W-:Y:S01]  /*224ce0*/  PRMT R14, R14, 0x4210, R0 ;  /* 0x000042100e0e7816 */ /* 0x000fe20000000000 */
[----:B------:R-:W2:Y:S04]  /*224cf0*/  LDL.LU R19, [R1+0x1e78] ;  /* 0x001e780001137983 */ /* 0x000ea80000300800 */
[----:B------:R-:W-:Y:S01]  /*224d00*/  STSM.16.M88.4 [R24], R12 ;  /* 0x0000000c18007844 */ /* 0x000fe20000000200 */
[----:B------:R-:W-:Y:S06]  /*224d10*/  BAR.SYNC.DEFER_BLOCKING 0x0 ;  /* 0x0000000000007b1d */ /* 0x000fec0000010000 */
[----:B------:R-:W1:Y:S01]  /*224d20*/  LDS.128 R12, [R25] ;  /* 0x00000000190c7984 */ /* 0x000e620000000c00 */
[----:B------:R-:W-:-:S03]  /*224d30*/  PRMT R8, R8, 0x5210, R29 ;  /* 0x0000521008087816 */ /* 0x000fc6000000001d */
[----:B------:R-:W3:Y:S01]  /*224d40*/  LDL.LU R29, [R1+0x7f3c] ;  /* 0x007f3c00011d7983 */ /* 0x000ee20000300800 */
[----:B------:R-:W-:-:S03]  /*224d50*/  PRMT R9, R9, 0x5210, R27 ;  /* 0x0000521009097816 */ /* 0x000fc6000000001b */
[----:B------:R-:W4:Y:S04]  /*224d60*/  LDL.LU R27, [R1+0x7f38] ;  /* 0x007f3800011b7983 */ /* 0x000f280000300800 */
[----:B0-----:R-:W-:Y:S04]  /*224d70*/  STL.64 [R1+0x330], R20 ;  /* 0x0003301401007387 */ /* 0x001fe80000100a00 */
[----:B------:R0:W-:Y:S01]  /*224d80*/  STL.64 [R1+0x338], R22 ;  /* 0x0003381601007387 */ /* 0x0001e20000100a00 */
[----:B------:R-:W-:Y:S06]  /*224d90*/  BAR.SYNC.DEFER_BLOCKING 0x0 ;  /* 0x0000000000007b1d */ /* 0x000fec0000010000 */
[----:B0-----:R-:W2:Y:S04]  /*224da0*/  LDL.LU.64 R22, [R1+0x7f30] ;  /* 0x007f300001167983 */ /* 0x001ea80000300a00 */
[----:B------:R-:W3:Y:S04]  /*224db0*/  LDL.LU.64 R20, [R1+0x7f28] ;  /* 0x007f280001147983 */ /* 0x000ee80000300a00 */
[----:B-1----:R-:W-:Y:S04]  /*224dc0*/  STL.64 [R1+0x320], R12 ;  /* 0x0003200c01007387 */ /* 0x002fe80000100a00 */
[----:B------:R0:W-:Y:S04]  /*224dd0*/  STL.64 [R1+0x328], R14 ;  /* 0x0003280e01007387 */ /* 0x0001e80000100a00 */
[----:B0-----:R-:W4:Y:S01]  /*224de0*/  LDL.LU R15, [R1+0x7f24] ;  /* 0x007f2400010f7983 */ /* 0x001f220000300800 */
[----:B------:R-:W-:-:S05]  /*224df0*/  PRMT R11, R11, 0x5210, R5 ;  /* 0x000052100b0b7816 */ /* 0x000fca0000000005 */
[----:B------:R-:W-:Y:S01]  /*224e00*/  STSM.16.M88.4 [R24], R8 ;  /* 0x0000000818007844 */ /* 0x000fe20000000200 */
[----:B------:R-:W-:Y:S01]  /*224e10*/  BAR.SYNC.DEFER_BLOCKING 0x0 ;  /* 0x0000000000007b1d */ /* 0x000fe20000010000 */
[----:B------:R-:W-:Y:S02]  /*224e20*/  PRMT R5, R16, 0x5210, R3 ;  /* 0x0000521010057816 */ /* 0x000fe40000000003 */
[----:B------:R-:W-:Y:S02]  /*224e30*/  PRMT R7, R17, 0x5210, R2 ;  /* 0x0000521011077816 */ /* 0x000fe40000000002 */
[----:B------:R-:W-:Y:S01]  /*224e40*/  PRMT R6, R26, 0x5210, R0 ;  /* 0x000052101a067816 */ /* 0x000fe20000000000 */
[----:B------:R-:W0:Y:S02]  /*224e50*/  LDS.128 R8, [R25] ;  /* 0x0000000019087984 */ /* 0x000e240000000c00 */
[----:B------:R-:W-:Y:S01]  /*224e60*/  BAR.SYNC.DEFER_BLOCKING 0x0 ;  /* 0x0000000000007b1d */ /* 0x000fe20000010000 */
[----:B------:R-:W-:-:S05]  /*224e70*/  LOP3.LUT R26, R18, 0xffff, RZ, 0xc0, !PT ;  /* 0x0000ffff121a7812 */ /* 0x000fca00078ec0ff */
[----:B0-----:R-:W-:Y:S04]  /*224e80*/  STL.64 [R1+0x310], R8 ;  /* 0x0003100801007387 */ /* 0x001fe80000100a00 */
[----:B------:R-:W-:Y:S01]  /*224e90*/  STL.64 [R1+0x318], R10 ;  /* 0x0003180a01007387 */ /* 0x000fe20000100a00 */
[----:B----4-:R-:W-:-:S05]  /*224ea0*/  PRMT R4, R15, 0x5210, R4 ;  /* 0x000052100f047816 */ /* 0x010fca0000000004 */
[----:B------:R-:W-:Y:S01]  /*224eb0*/  STSM.16.M88.4 [R24], R4 ;  /* 0x0000000418007844 */ /* 0x000fe20000000200 */
[----:B------:R-:W-:Y:S06]  /*224ec0*/  BAR.SYNC.DEFER_BLOCKING 0x0 ;  /* 0x0000000000007b1d */ /* 0x000fec0000010000 */
[----:B------:R-:W0:Y:S02]  /*224ed0*/  LDS.128 R4, [R25] ;  /* 0x0000000019047984 */ /* 0x000e240000000c00 */
[----:B------:R-:W-:Y:S01]  /*224ee0*/  BAR.SYNC.DEFER_BLOCKING 0x0 ;  /* 0x0000000000007b1d */ /* 0x000fe20000010000 */
[----:B--2---:R-:W-:-:S05]  /*224ef0*/  PRMT R23, R23, 0x4210, R26 ;  /* 0x0000421017177816 */ /* 0x004fca000000001a */
[----:B---3--:R1:W-:Y:S02]  /*224f00*/  STSM.16.M88.4 [R24], R20 ;  /* 0x0000001418007844 */ /* 0x0083e40000000200 */
[----:B------:R-:W-:Y:S06]  /*224f10*/  BAR.SYNC.DEFER_BLOCKING 0x0 ;  /* 0x0000000000007b1d */ /* 0x000fec0000010000 */
[----:B0-----:R0:W-:Y:S04]  /*224f20*/  STL.64 [R1+0x300], R4 ;  /* 0x0003000401007387 */ /* 0x0011e80000100a00 */
[----:B------:R2:W-:Y:S04]  /*224f30*/  STL.64 [R1+0x308], R6 ;  /* 0x0003080601007387 */ /* 0x0005e80000100a00 */
[----:B-1----:R-:W3:Y:S04]  /*224f40*/  LDL.LU R22, [R1+0x2f40] ;  /* 0x002f400001167983 */ /* 0x002ee80000300800 */
[----:B------:R-:W4:Y:S04]  /*224f50*/  LDL.LU R23, [R1+0x75c] ;  /* 0x00075c0001177983 */ /* 0x000f280000300800 */
[----:B0-----:R-:W3:Y:S04]  /*224f60*/  LDL.LU R4, [R1+0x180] ;  /* 0x0001800001047983 */ /* 0x001ee80000300800 */
[----:B------:R-:W3:Y:S04]  /*224f70*/  LDL.LU R5, [R1+0x184] ;  /* 0x0001840001057983 */ /* 0x000ee80000300800 */
[----:B--2---:R-:W2:Y:S04]  /*224f80*/  LDL.LU R6, [R1+0x188] ;  /* 0x0001880001067983 */ /* 0x004ea80000300800 */
[----:B------:R-:W4:Y:S04]  /*224f90*/  LDL.LU R8, [R1+0x190] ;  /* 0x0001900001087983 */ /* 0x000f280000300800 */
[----:B------:R-:W4:Y:S04]  /*224fa0*/  LDL.LU R9, [R1+0x194] ;  /* 0x0001940001097983 */ /* 0x000f280000300800 */
[----:B------:R-:W4:Y:S04]  /*224fb0*/  LDL.LU R10, [R1+0x198] ;  /* 0x00019800010a7983 */ /* 0x000f280000300800 */
[----:B------:R-:W4:Y:S04]  /*224fc0*/  LDL.LU R2, [R1+0x79c] ;  /* 0x00079c0001027983 */ /* 0x000f280000300800 */
[----:B------:R-:W4:Y:S04]  /*224fd0*/  LDL.LU R3, [R1+0x5498] ;  /* 0x0054980001037983 */ /* 0x000f280000300800 */
[----:B------:R-:W2:Y:S04]  /*224fe0*/  LDL.LU R7, [R1+0x2f64] ;  /* 0x002f640001077983 */ /* 0x000ea80000300800 */
[----:B--2---:R-:W-:Y:S04]  /*224ff0*/  STL.64 [R1+0x7f08], R6 ;  /* 0x007f080601007387 */ /* 0x004fe80000100a00 */
[----:B---3--:R0:W-:Y:S04]  /*225000*/  STL.64 [R1+0x7f00], R4 ;  /* 0x007f000401007387 */ /* 0x0081e80000100a00 */
[----:B0-----:R-:W2:Y:S04]  /*225010*/  LDL.LU R4, [R1+0xb0] ;  /* 0x0000b00001047983 */ /* 0x001ea80000300800 */
[----:B------:R-:W2:Y:S04]  /*225020*/  LDL.LU R5, [R1+0xb4] ;  /* 0x0000b40001057983 */ /* 0x000ea80000300800 */
[----:B------:R-:W3:Y:S04]  /*225030*/  LDL.LU R6, [R1+0xb8] ;  /* 0x0000b80001067983 */ /* 0x000ee80000300800 */
[----:B---3--:R-:W-:Y:S04]  /*225040*/  STL [R1+0x7f20], R6 ;  /* 0x007f200601007387 */ /* 0x008fe80000100800 */
[----:B--2---:R0:W-:Y:S04]  /*225050*/  STL.64 [R1+0x7f18], R4 ;  /* 0x007f180401007387 */ /* 0x0041e80000100a00 */
[----:B0-----:R-:W2:Y:S04]  /*225060*/  LDL.LU R4, [R1+0x170] ;  /* 0x0001700001047983 */ /* 0x001ea80000300800 */
[----:B------:R-:W2:Y:S04]  /*225070*/  LDL.LU R5, [R1+0x174] ;  /* 0x0001740001057983 */ /* 0x000ea80000300800 */
[----:B------:R-:W2:Y:S04]  /*225080*/  LDL.LU R6, [R1+0x178] ;  /* 0x0001780001067983 */ /* 0x000ea80000300800 */
[----:B------:R-:W3:Y:S04]  /*225090*/  LDL.LU R11, [R1+0x1e84] ;  /* 0x001e8400010b7983 */ /* 0x000ee80000300800 */
[----:B----4-:R-:W-:Y:S04]  /*2250a0*/  STL [R1+0x7ef8], R10 ;  /* 0x007ef80a01007387 */ /* 0x010fe80000100800 */
[----:B------:R0:W-:Y:S01]  /*2250b0*/  STL.64 [R1+0x7ef0], R8 ;  /* 0x007ef00801007387 */ /* 0x0001e20000100a00 */
[----:B------:R-:W-:-:S04]  /*2250c0*/  LOP3.LUT R0, R19, 0xffff, RZ, 0xc0, !PT ;  /* 0x0000ffff13007812 */ /* 0x000fc800078ec0ff */
[----:B------:R-:W-:Y:S01]  /*2250d0*/  PRMT R7, R22, 0x4210, R0 ;  /* 0x0000421016077816 */ /* 0x000fe20000000000 */
[----:B---3--:R1:W-:Y:S04]  /*2250e0*/  STL [R1+0x7f10], R11 ;  /* 0x007f100b01007387 */ /* 0x0083e80000100800 */
[----:B0-----:R-:W3:Y:S04]  /*2250f0*/  LDL.LU R8, [R1+0xa0] ;  /* 0x0000a00001087983 */ /* 0x001ee80000300800 */
[----:B------:R-:W3:Y:S04]  /*225100*/  LDL.LU R9, [R1+0xa4] ;  /* 0x0000a40001097983 */ /* 0x000ee80000300800 */
[----:B------:R-:W3:Y:S04]  /*225110*/  LDL.LU R10, [R1+0xa8] ;  /* 0x0000a800010a7983 */ /* 0x000ee80000300800 */
[----:B------:R-:W4:Y:S04]  /*225120*/  LDL.LU R12, [R1+0xc0] ;  /* 0x0000c000010c7983 */ /* 0x000f280000300800 */
[----:B------:R-:W4:Y:S04]  /*225130*/  LDL.LU R13, [R1+0xc4] ;  /* 0x0000c400010d7983 */ /* 0x000f280000300800 */
[----:B------:R-:W4:Y:S04]  /*225140*/  LDL.LU R14, [R1+0xc8] ;  /* 0x0000c800010e7983 */ /* 0x000f280000300800 */
[----:B------:R-:W4:Y:S04]  /*225150*/  LDL.LU R15, [R1+0x2f80] ;  /* 0x002f8000010f7983 */ /* 0x000f280000300800 */
[----:B------:R-:W4:Y:S04]  /*225160*/  LDL.LU R19, [R1+0x7ac] ;  /* 0x0007ac0001137983 */ /* 0x000f280000300800 */
[----:B------:R-:W4:Y:S01]  /*225170*/  LDL.LU R16, [R1+0xd0] ;  /* 0x0000d00001107983 */ /* 0x000f220000300800 */
[----:B-1----:R-:W-:-:S03]  /*225180*/  PRMT R11, R23, 0x5210, R26 ;  /* 0x00005210170b7816 */ /* 0x002fc6000000001a */
[----:B------:R-:W0:Y:S01]  /*225190*/  LDS.128 R20, [R25] ;  /* 0x0000000019147984 */ /* 0x000e220000000c00 */
[----:B------:R-:W-:Y:S06]  /*2251a0*/  BAR.SYNC.DEFER_BLOCKING 0x0 ;  /* 0x0000000000007b1d */ /* 0x000fec0000010000 */
[----:B--2---:R-:W-:Y:S02]  /*2251b0*/  STSM.16.M88.4 [R24], R4 ;  /* 0x0000000418007844 */ /* 0x004fe40000000200 */
[----:B------:R-:W-:Y:S06]  /*2251c0*/  BAR.SYNC.DEFER_BLOCKING 0x0 ;  /* 0x0000000000007b1d */ /* 0x000fec0000010000 */
[----:B------:R-:W1:Y:S02]  /*2251d0*/  LDS.128 R4, [R25] ;  /* 0x0000000019047984 */ /* 0x000e640000000c00 */
[----:B------:R-:W-:Y:S06]  /*2251e0*/  BAR.SYNC.DEFER_BLOCKING 0x0 ;  /* 0x0000000000007b1d */ /* 0x000fec0000010000 */
[----:B0-----:R0:W-:Y:S04]  /*2251f0*/  STL.64 [R1+0x2f0], R20 ;  /* 0x0002f01401007387 */ /* 0x0011e80000100a00 */
[----:B------:R-:W-:Y:S04]  /*225200*/  STL.64 [R1+0x2f8], R22 ;  /* 0x0002f81601007387 */ /* 0x000fe80000100a00 */
[----:B------:R-:W2:Y:S04]  /*225210*/  LDL.LU R17, [R1+0xd4] ;  /* 0x0000d40001117983 */ /* 0x000ea80000300800 */
[----:B------:R-:W2:Y:S04]  /*225220*/  LDL.LU R18, [R1+0xd8] ;  /* 0x0000d80001127983 */ /* 0x000ea80000300800 */
[----:B0-----:R-:W2:Y:S04]  /*225230*/  LDL.LU R21, [R1+0x7bc] ;  /* 0x0007bc0001157983 */ /* 0x001ea80000300800 */
[----:B------:R-:W2:Y:S04]  /*225240*/  LDL.LU R20, [R1+0x54a4] ;  /* 0x0054a40001147983 */ /* 0x000ea80000300800 */
[----:B-1----:R-:W-:Y:S04]  /*225250*/  STL.64 [R1+0x2e0], R4 ;  /* 0x0002e00401007387 */ /* 0x002fe80000100a00 */
[----:B------:R0:W-:Y:S04]  /*225260*/  STL.64 [R1+0x2e8], R6 ;  /* 0x0002e80601007387 */ /* 0x0001e80000100a00 */
[----:B0-----:R-:W4:Y:S04]  /*225270*/  LDL.LU R6, [R1+0x7f20] ;  /* 0x007f200001067983 */ /* 0x001f280000300800 */
[----:B------:R-:W4:Y:S04]  /*225280*/  LDL.LU.64 R4, [R1+0x7f18] ;  /* 0x007f180001047983 */ /* 0x000f280000300a00 */
[----:B------:R-:W2:Y:S04]  /*225290*/  LDL.LU R22, [R1+0x2fc0] ;  /* 0x002fc00001167983 */ /* 0x000ea80000300800 */
[----:B------:R-:W2:Y:S04]  /*2252a0*/  LDL.LU R23, [R1+0x1e8c] ;  /* 0x001e8c0001177983 */ /* 0x000ea80000300800 */
[----:B---3--:R-:W-:Y:S01]  /*2252b0*/  STSM.16.M88.4 [R24], R8 ;  /* 0x0000000818007844 */ /* 0x008fe20000000200 */
[----:B------:R-:W-:Y:S06]  /*2252c0*/  BAR.SYNC.DEFER_BLOCKING 0x0 ;  /* 0x0000000000007b1d */ /* 0x000fec0000010000 */
[----:B------:R-:W0:Y:S02]  /*2252d0*/  LDS.128 R8, [R25] ;  /* 0x0000000019087984 */ /* 0x000e240000000c00 */
[----:B------:R-:W-:Y:S06]  /*2252e0*/  BAR.SYNC.DEFER_BLOCKING 0x0 ;  /* 0x0000000000007b1d */ /* 0x000fec0000010000 */
[----:B0-----:R-:W-:Y:S04]  /*2252f0*/  STL.64 [R1+0x2d0], R8 ;  /* 0x0002d00801007387 */ /* 0x001fe80000100a00 */
[----:B------:R0:W-:Y:S04]  /*225300*/  STL.64 [R1+0x2d8], R10 ;  /* 0x0002d80a01007387 */ /* 0x0001e80000100a00 */
[----:B0-----:R-:W3:Y:S01]  /*225310*/  LDL.LU R11, [R1+0x7f10] ;  /* 0x007f1000010b7983 */ /* 0x001ee20000300800 */
[----:B------:R-:W-:-:S05]  /*225320*/  PRMT R7, R2, 0x5210, R0 ;  /* 0x0000521002077816 */ /* 0x000fca0000000000 */
[----:B----4-:R0:W-:Y:S01]  /*225330*/  STSM.16.M88.4 [R24], R4 ;  /* 0x0000000418007844 */ /* 0x0101e20000000200 */
[----:B------:R-:W-:Y:S06]  /*225340*/  BAR.SYNC.DEFER_BLOCKING 0x0 ;  /* 0x0000000000007b1d */ /* 0x000fec0000010000 */
[----:B0-----:R-:W4:Y:S04]  /*225350*/  LDL.LU.64 R6, [R1+0x7f08] ;  /* 0x007f080001067983 */ /* 0x001f280000300a00 */
[----:B------:R-:W2:Y:S01]  /*225360*/  LDL.LU.64 R4, [R1+0x7f00] ;  /* 0x007f000001047983 */ /* 0x000ea20000300a00 */
[----:B---3--:R-:W-:-:S03]  /*225370*/  LOP3.LUT R0, R11, 0xffff, RZ, 0xc0, !PT ;  /* 0x0000ffff0b007812 */ /* 0x008fc600078ec0ff */
[----:B------:R-:W0:Y:S01]  /*225380*/  LDS.128 R8, [R25] ;  /* 0x0000000019087984 */ /* 0x000e220000000c00 */
[----:B------:R-:W-:Y:S06]  /*225390*/  BAR.SYNC.DEFER_BLOCKING 0x0 ;  /* 0x0000000000007b1d */ /* 0x000fec0000010000 */
[----:B0-----:R-:W-:Y:S04]  /*2253a0*/  STL.64 [R1+0x2c0], R8 ;  /* 0x0002c00801007387 */ /* 0x001fe80000100a00 */
[----:B------:R0:W-:Y:S04]  /*2253b0*/  STL.64 [R1+0x2c8], R10 ;  /* 0x0002c80a01007387 */ /* 0x0001e80000100a00 */
[----:B0-----:R-:W3:Y:S04]  /*2253c0*/  LDL.LU R10, [R1+0x7ef8] ;  /* 0x007ef800010a7983 */ /* 0x001ee80000300800 */
[----:B------:R-:W3:Y:S01]  /*2253d0*/  LDL.LU.64 R8, [R1+0x7ef0] ;  /* 0x007ef00001087983 */ /* 0x000ee20000300a00 */
[----:B------:R-:W-:-:S04]  /*2253e0*/  LOP3.LUT R26, R3, 0xffff, RZ, 0xc0, !PT ;  /* 0x0000ffff031a7812 */ /* 0x000fc800078ec0ff */
[----:B----4-:R-:W-:-:S05]  /*2253f0*/  PRMT R7, R7, 0x4210, R26 ;  /* 0x0000421007077816 */ /* 0x010fca000000001a */
[----:B--2---:R-:W-:Y:S01]  /*225400*/  STSM.16.M88.4 [R24], R4 ;  /* 0x0000000418007844 */ /* 0x004fe20000000200 */
[----:B------:R-:W-:Y:S01]  /*225410*/  BAR.SYNC.DEFER_BLOCKING 0x0 ;  /* 0x0000000000007b1d */ /* 0x000fe20000010000 */
[----:B------:R-:W-:-:S05]  /*225420*/  PRMT R11, R15, 0x4210, R0 ;  /* 0x000042100f0b7816 */ /* 0x000fca0000000000 */
[----:B------:R-:W0:Y:S02]  /*225430*/  LDS.128 R4, [R25] ;  /* 0x0000000019047984 */ /* 0x000e240000000c00 */
[----:B------:R-:W-:Y:S01]  /*225440*/  BAR.SYNC.DEFER_BLOCKING 0x0 ;  /* 0x0000000000007b1d */ /* 0x000fe20000010000 */
[----:B------:R-:W-:-:S05]  /*225450*/  PRMT R15, R19, 0x5210, R26 ;  /* 0x00005210130f7816 */ /* 0x000fca000000001a */
[----:B0-----:R-:W-:Y:S04]  /*225460*/  STL.64 [R1+0x2b0], R4 ;  /* 0x0002b00401007387 */ /* 0x001fe80000100a00 */
[----:B------:R-:W-:Y:S01]  /*225470*/  STL.64 [R1+0x2b8], R6 ;  /* 0x0002b80601007387 */ /* 0x000fe20000100a00 */
[----:B------:R-:W-:-:S03]  /*225480*/  PRMT R19, R21, 0x5210, R0 ;  /* 0x0000521015137816 */ /* 0x000fc60000000000 */
[----:B---3--:R-:W-:Y:S01]  /*225490*/  STSM.16.M88.4 [R24], R8 ;  /* 0x0000000818007844 */ /* 0x008fe20000000200 */
[----:B------:R-:W-:Y:S06]  /*2254a0*/  BAR.SYNC.DEFER_BLOCKING 0x0 ;  /* 0x0000000000007b1d */ /* 0x000fec0000010000 */
[----:B------:R-:W0:Y:S02]  /*2254b0*/  LDS.128 R4, [R25] ;  /* 0x0000000019047984 */ /* 0x000e240000000c00 */
[----:B------:R-:W-:Y:S06]  /*2254c0*/  BAR.SYNC.DEFER_BLOCKING 0x0 ;  /* 0x0000000000007b1d */ /* 0x000fec0000010000 */
[----:B------:R-:W-:Y:S02]  /*2254d0*/  STSM.16.M88.4 [R24], R12 ;  /* 0x0000000c18007844 */ /* 0x000fe40000000200 */
[----:B------:R-:W-:Y:S06]  /*2254e0*/  BAR.SYNC.DEFER_BLOCKING 0x0 ;  /* 0x0000000000007b1d */ /* 0x000fec0000010000 */
[----:B0-----:R-:W-:Y:S04]  /*2254f0*/  STL.64 [R1+0x2a0], R4 ;  /* 0x0002a00401007387 */ /* 0x001fe80000100a00 */
[----:B------:R-:W-:Y:S04]  /*225500*/  STL.64 [R1+0x2a8], R6 ;  /* 0x0002a80601007387 */ /* 0x000fe80000100a00 */
[----:B------:R-:W0:Y:S01]  /*225510*/  LDS.128 R4, [R25] ;  /* 0x0000000019047984 */ /* 0x000e220000000c00 */
[----:B------:R-:W-:Y:S06]  /*225520*/  BAR.SYNC.DEFER_BLOCKING 0x0 ;  /* 0x0000000000007b1d */ /* 0x000fec0000010000 */
[----:B------:R-:W-:Y:S02]  /*225530*/  STSM.16.M88.4 [R24], R16 ;  /* 0x0000001018007844 */ /* 0x000fe40000000200 */
[----:B------:R-:W-:Y:S06]  /*225540*/  BAR.SYNC.DEFER_BLOCKING 0x0 ;  /* 0x0000000000007b1d */ /* 0x000fec0000010000 */
[----:B------:R-:W1:Y:S04]  /*225550*/  LDS.128 R8, [R25] ;  /* 0x0000000019087984 */ /* 0x000e680000000c00 */
[----:B0-----:R0:W-:Y:S04]  /*225560*/  STL.64 [R1+0x290], R4 ;  /* 0x0002900401007387 */ /* 0x0011e80000100a00 */
[----:B------:R2:W-:Y:S01]  /*225570*/  STL.64 [R1+0x298], R6 ;  /* 0x0002980601007387 */ /* 0x0005e20000100a00 */
[----:B------:R-:W-:-:S02]  /*225580*/  LOP3.LUT R26, R20, 0xffff, RZ, 0xc0, !PT ;  /* 0x0000ffff141a7812 */ /* 0x000fc400078ec0ff */
[----:B------:R-:W-:Y:S01]  /*225590*/  LOP3.LUT R0, R23, 0xffff, RZ, 0xc0, !PT ;  /* 0x0000ffff17007812 */ /* 0x000fe200078ec0ff */
[----:B0-----:R-:W3:Y:S01]  /*2255a0*/  LDL.LU R4, [R1+0x1c0] ;  /* 0x0001c00001047983 */ /* 0x001ee20000300800 */
[----:B------:R-:W-:Y:S06]  /*2255b0*/  BAR.SYNC.DEFER_BLOCKING 0x0 ;  /* 0x0000000000007b1d */ /* 0x000fec0000010000 */
[----:B-1----:R-:W-:Y:S04]  /*2255c0*/  STL.64 [R1+0x280], R8 ;  /* 0x0002800801007387 */ /* 0x002fe80000100a00 */
[----:B------:R-:W-:Y:S04]  /*2255d0*/  STL.64 [R1+0x288], R10 ;  /* 0x0002880a01007387 */ /* 0x000fe80000100a00 */
[----:B------:R-:W3:Y:S04]  /*2255e0*/  LDL.LU R5, [R1+0x1c4] ;  /* 0x0001c40001057983 */ /* 0x000ee80000300800 */
[----:B--2---:R-:W2:Y:S01]  /*2255f0*/  LDL.LU R6, [R1+0x1c8] ;  /* 0x0001c80001067983 */ /* 0x004ea20000300800 */
[----:B------:R-:W-:-:S03]  /*225600*/  PRMT R2, R22, 0x4210, R26 ;  /* 0x0000421016027816 */ /* 0x000fc6000000001a */
[----:B------:R-:W4:Y:S04]  /*225610*/  LDL.LU R22, [R1+0x2fd4] ;  /* 0x002fd40001167983 */ /* 0x000f280000300800 */
[----:B------:R-:W4:Y:S04]  /*225620*/  LDL.LU R23, [R1+0x7c0] ;  /* 0x0007c00001177983 */ /* 0x000f280000300800 */
[----:B--2---:R-:W-:Y:S04]  /*225630*/  STL [R1+0x7ec8], R6 ;  /* 0x007ec80601007387 */ /* 0x004fe80000100800 */
        /* <DEDUP_REMOVED lines=10> */
[----:B------:R-:W3:Y:S04]  /*2256e0*/  LDL.LU R3, [R1+0x54a8] ;  /* 0x0054a80001037983 */ /* 0x000ee80000300800 */
[----:B------:R-:W4:Y:S04]  /*2256f0*/  LDL.LU R12, [R1+0x100] ;  /* 0x00010000010c7983 */ /* 0x000f280000300800 */
[----:B------:R-:W4:Y:S04]  /*225700*/  LDL.LU R13, [R1+0x104] ;  /* 0x00010400010d7983 */ /* 0x000f280000300800 */
[----:B------:R-:W2:Y:S04]  /*225710*/  LDL.LU R14, [R1+0x108] ;  /* 0x00010800010e7983 */ /* 0x000ea80000300800 */
[----:B------:R-:W3:Y:S04]  /*225720*/  LDL.LU R11, [R1+0x2fe4] ;  /* 0x002fe400010b7983 */ /* 0x000ee80000300800 */
[----:B------:R-:W3:Y:S04]  /*225730*/  LDL.LU R15, [R1+0x20bc] ;  /* 0x0020bc00010f7983 */ /* 0x000ee80000300800 */
[----:B--2---:R-:W-:Y:S04]  /*225740*/  STL [R1+0x7eb8], R14 ;  /* 0x007eb80e01007387 */ /* 0x004fe80000100800 */
[----:B----4-:R0:W-:Y:S04]  /*225750*/  STL.64 [R1+0x7eb0], R12 ;  /* 0x007eb00c01007387 */ /* 0x0101e80000100a00 */
[----:B---3--:R-:W-:Y:S04]  /*225760*/  STL [R1+0x7ecc], R15 ;  /* 0x007ecc0f01007387 */ /* 0x008fe80000100800 */
[----:B0-----:R-:W2:Y:S04]  /*225770*/  LDL.LU R12, [R1+0xe0] ;  /* 0x0000e000010c7983 */ /* 0x001ea80000300800 */
[----:B------:R-:W2:Y:S04]  /*225780*/  LDL.LU R13, [R1+0xe4] ;  /* 0x0000e400010d7983 */ /* 0x000ea80000300800 */
[----:B------:R-:W2:Y:S04]  /*225790*/  LDL.LU R14, [R1+0xe8] ;  /* 0x0000e800010e7983 */ /* 0x000ea80000300800 */
[----:B------:R-:W3:Y:S04]  /*2257a0*/  LDL.LU R8, [R1+0x1d0] ;  /* 0x0001d00001087983 */ /* 0x000ee80000300800 */
[----:B------:R-:W3:Y:S04]  /*2257b0*/  LDL.LU R9, [R1+0x1d4] ;  /* 0x0001d40001097983 */ /* 0x000ee80000300800 */
[----:B------:R-:W4:Y:S04]  /*2257c0*/  LDL.LU R10, [R1+0x1d8] ;  /* 0x0001d800010a7983 */ /* 0x000f280000300800 */
[----:B----4-:R-:W-:Y:S04]  /*2257d0*/  STL.64 [R1+0x7ee8], R10 ;  /* 0x007ee80a01007387 */ /* 0x010fe80000100a00 */
[----:B---3--:R0:W-:Y:S04]  /*2257e0*/  STL.64 [R1+0x7ee0], R8 ;  /* 0x007ee00801007387 */ /* 0x0081e80000100a00 */
[----:B0-----:R-:W3:Y:S04]  /*2257f0*/  LDL.LU R8, [R1+0x1a0] ;  /* 0x0001a00001087983 */ /* 0x001ee80000300800 */
[----:B------:R-:W3:Y:S04]  /*225800*/  LDL.LU R9, [R1+0x1a4] ;  /* 0x0001a40001097983 */ /* 0x000ee80000300800 */
[----:B------:R-:W3:Y:S01]  /*225810*/  LDL.LU R10, [R1+0x1a8] ;  /* 0x0001a800010a7983 */ /* 0x000ee20000300800 */
[----:B------:R-:W-:Y:S01]  /*225820*/  IMAD.MOV.U32 R11, RZ, RZ, R2 ;  /* 0x000000ffff0b7224 */ /* 0x000fe200078e0002 */
[----:B------:R-:W-:-:S02]  /*225830*/  PRMT R7, R22, 0x4210, R0 ;  /* 0x0000421016077816 */ /* 0x000fc40000000000 */
[----:B------:R-:W4:Y:S04]  /*225840*/  LDL.LU R19, [R1+0x2fe8] ;  /* 0x002fe80001137983 */ /* 0x000f280000300800 */
[----:B------:R-:W4:Y:S04]  /*225850*/  LDL.LU R21, [R1+0x7d4] ;  /* 0x0007d40001157983 */ /* 0x000f280000300800 */
[----:B------:R-:W4:Y:S04]  /*225860*/  LDL.LU R16, [R1+0x110] ;  /* 0x0001100001107983 */ /* 0x000f280000300800 */
[----:B------:R-:W4:Y:S01]  /*225870*/  LDL.LU R17, [R1+0x114] ;  /* 0x0001140001117983 */ /* 0x000f220000300800 */
[----:B------:R-:W-:-:S03]  /*225880*/  PRMT R15, R23, 0x5210, R26 ;  /* 0x00005210170f7816 */ /* 0x000fc6000000001a */
[----:B------:R-:W4:Y:S04]  /*225890*/  LDL.LU R18, [R1+0x118] ;  /* 0x0001180001127983 */ /* 0x000f280000300800 */
[----:B---3--:R-:W-:Y:S01]  /*2258a0*/  STSM.16.M88.4 [R24], R8 ;  /* 0x0000000818007844 */ /* 0x008fe20000000200 */
[----:B------:R-:W-:Y:S06]  /*2258b0*/  BAR.SYNC.DEFER_BLOCKING 0x0 ;  /* 0x0000000000007b1d */ /* 0x000fec0000010000 */
[----:B------:R-:W0:Y:S02]  /*2258c0*/  LDS.128 R8, [R25] ;  /* 0x0000000019087984 */ /* 0x000e240000000c00 */
[----:B------:R-:W-:Y:S06]  /*2258d0*/  BAR.SYNC.DEFER_BLOCKING 0x0 ;  /* 0x0000000000007b1d */ /* 0x000fec0000010000 */
[----:B------:R-:W-:Y:S02]  /*2258e0*/  STSM.16.M88.4 [R24], R4 ;  /* 0x0000000418007844 */ /* 0x000fe40000000200 */
[----:B------:R-:W-:Y:S06]  /*2258f0*/  BAR.SYNC.DEFER_BLOCKING 0x0 ;  /* 0x0000000000007b1d */ /* 0x000fec0000010000 */
[----:B------:R-:W1:Y:S02]  /*225900*/  LDS.128 R4, [R25] ;  /* 0x0000000019047984 */ /* 0x000e640000000c00 */
[----:B------:R-:W-:Y:S06]  /*225910*/  BAR.SYNC.DEFER_BLOCKING 0x0 ;  /* 0x0000000000007b1d */ /* 0x000fec0000010000 */
[----:B0-----:R-:W-:Y:S04]  /*225920*/  STL.64 [R1+0x270], R8 ;  /* 0x0002700801007387 */ /* 0x001fe80000100a00 */
[----:B------:R0:W-:Y:S04]  /*225930*/  STL.64 [R1+0x278], R10 ;  /* 0x0002780a01007387 */ /* 0x0001e80000100a00 */
[----:B0-----:R-:W3:Y:S04]  /*225940*/  LDL.LU.64 R10, [R1+0x7ee8] ;  /* 0x007ee800010a7983 */ /* 0x001ee80000300a00 */
[----:B------:R-:W4:Y:S04]  /*225950*/  LDL.LU.64 R8, [R1+0x7ee0] ;  /* 0x007ee00001087983 */ /* 0x000f280000300a00 */
[----:B------:R-:W4:Y:S04]  /*225960*/  LDL.LU R20, [R1+0x7e4] ;  /* 0x0007e40001147983 */ /* 0x000f280000300800 */
[----:B------:R-:W4:Y:S04]  /*225970*/  LDL.LU R22, [R1+0x54b4] ;  /* 0x0054b40001167983 */ /* 0x000f280000300800 */
[----:B--2---:R-:W-:Y:S01]  /*225980*/  STSM.16.M88.4 [R24], R12 ;  /* 0x0000000c18007844 */ /* 0x004fe20000000200 */
[----:B------:R-:W-:Y:S06]  /*225990*/  BAR.SYNC.DEFER_BLOCKING 0x0 ;  /* 0x0000000000007b1d */ /* 0x000fec0000010000 */
[----:B-1----:R-:W-:Y:S04]  /*2259a0*/  STL.64 [R1+0x260], R4 ;  /* 0x0002600401007387 */ /* 0x002fe80000100a00 */
[----:B------:R0:W-:Y:S04]  /*2259b0*/  STL.64 [R1+0x268], R6 ;  /* 0x0002680601007387 */ /* 0x0001e80000100a00 */
[----:B------:R-:W1:Y:S04]  /*2259c0*/  LDS.128 R12, [R25] ;  /* 0x00000000190c7984 */ /* 0x000e680000000c00 */
[----:B0-----:R-:W2:Y:S04]  /*2259d0*/  LDL.LU.64 R6, [R1+0x7ed8] ;  /* 0x007ed80001067983 */ /* 0x001ea80000300a00 */
[----:B------:R-:W3:Y:S04]  /*2259e0*/  LDL.LU.64 R4, [R1+0x7ed0] ;  /* 0x007ed00001047983 */ /* 0x000ee80000300a00 */
[----:B------:R-:W4:Y:S01]  /*2259f0*/  LDL.LU R23, [R1+0x1b20] ;  /* 0x001b200001177983 */ /* 0x000f220000300800 */
[----:B------:R-:W-:Y:S06]  /*225a00*/  BAR.SYNC.DEFER_BLOCKING 0x0 ;  /* 0x0000000000007b1d */ /* 0x000fec0000010000 */
[----:B-1----:R-:W-:Y:S04]  /*225a10*/  STL.64 [R1+0x250], R12 ;  /* 0x0002500c01007387 */ /* 0x002fe80000100a00 */
[----:B------:R0:W-:Y:S04]  /*225a20*/  STL.64 [R1+0x258], R14 ;  /* 0x0002580e01007387 */ /* 0x0001e80000100a00 */
[----:B0-----:R-:W4:Y:S01]  /*225a30*/  LDL.LU R15, [R1+0x7ecc] ;  /* 0x007ecc00010f7983 */ /* 0x001f220000300800 */
[----:B--2---:R-:W-:-:S05]  /*225a40*/  PRMT R7, R7, 0x5210, R0 ;  /* 0x0000521007077816 */ /* 0x004fca0000000000 */
[----:B---3--:R0:W-:Y:S01]  /*225a50*/  STSM.16.M88.4 [R24], R4 ;  /* 0x0000000418007844 */ /* 0x0081e20000000200 */
[----:B------:R-:W-:Y:S06]  /*225a60*/  BAR.SYNC.DEFER_BLOCKING 0x0 ;  /* 0x0000000000007b1d */ /* 0x000fec0000010000 */
[----:B0-----:R-:W2:Y:S04]  /*225a70*/  LDL.LU R6, [R1+0x7ec8] ;  /* 0x007ec80001067983 */ /* 0x001ea80000300800 */
[----:B------:R-:W2:Y:S01]  /*225a80*/  LDL.LU.64 R4, [R1+0x7ec0] ;  /* 0x007ec00001047983 */ /* 0x000ea20000300a00 */
[----:B----4-:R-:W-:-:S03]  /*225a90*/  LOP3.LUT R0, R15, 0xffff, RZ, 0xc0, !PT ;  /* 0x0000ffff0f007812 */ /* 0x010fc600078ec0ff */
[----:B------:R-:W0:Y:S01]  /*225aa0*/  LDS.128 R12, [R25] ;  /* 0x00000000190c7984 */ /* 0x000e220000000c00 */
[----:B------:R-:W-:Y:S06]  /*225ab0*/  BAR.SYNC.DEFER_BLOCKING 0x0 ;  /* 0x0000000000007b1d */ /* 0x000fec0000010000 */
[----:B0-----:R-:W-:Y:S04]  /*225ac0*/  STL.64 [R1+0x240], R12 ;  /* 0x0002400c01007387 */ /* 0x001fe80000100a00 */
[----:B------:R0:W-:Y:S04]  /*225ad0*/  STL.64 [R1+0x248], R14 ;  /* 0x0002480e01007387 */ /* 0x0001e80000100a00 */
[----:B0-----:R-:W3:Y:S04]  /*225ae0*/  LDL.LU R14, [R1+0x7eb8] ;  /* 0x007eb800010e7983 */ /* 0x001ee80000300800 */
[----:B------:R-:W3:Y:S01]  /*225af0*/  LDL.LU.64 R12, [R1+0x7eb0] ;  /* 0x007eb000010c7983 */ /* 0x000ee20000300a00 */
[----:B------:R-:W-:-:S04]  /*225b00*/  LOP3.LUT R26, R3, 0xffff, RZ, 0xc0, !PT ;  /* 0x0000ffff031a7812 */ /* 0x000fc800078ec0ff */
[----:B------:R-:W-:Y:S02]  /*225b10*/  PRMT R7, R11, 0x4210, R26 ;  /* 0x000042100b077816 */ /* 0x000fe4000000001a */
[----:B------:R-:W-:Y:S02]  /*225b20*/  PRMT R11, R19, 0x4210, R0 ;  /* 0x00004210130b7816 */ /* 0x000fe40000000000 */
[----:B------:R-:W-:Y:S02]  /*225b30*/  PRMT R15, R21, 0x5210, R26 ;  /* 0x00005210150f7816 */ /* 0x000fe4000000001a */
[----:B------:R-:W-:Y:S02]  /*225b40*/  LOP3.LUT R26, R22, 0xffff, RZ, 0xc0, !PT ;  /* 0x0000ffff161a7812 */ /* 0x000fe400078ec0ff */
[----:B------:R-:W-:Y:S02]  /*225b50*/  PRMT R19, R20, 0x5210, R0 ;  /* 0x0000521014137816 */ /* 0x000fe40000000000 */
[----:B------:R-:W-:Y:S01]  /*225b60*/  PRMT R0, R23, 0x4210, R26 ;  /* 0x0000421017007816 */ /* 0x000fe2000000001a */
[----:B--2---:R-:W-:Y:S01]  /*225b70*/  STSM.16.M88.4 [R24], R4 ;  /* 0x0000000418007844 */ /* 0x004fe20000000200 */
        /* <DEDUP_REMOVED lines=9> */
[----:B---3--:R-:W-:Y:S02]  /*225c10*/  STSM.16.M88.4 [R24], R12 ;  /* 0x0000000c18007844 */ /* 0x008fe40000000200 */
[----:B------:R-:W-:Y:S06]  /*225c20*/  BAR.SYNC.DEFER_BLOCKING 0x0 ;  /* 0x0000000000007b1d */ /* 0x000fec0000010000 */
[----:B0-----:R-:W-:Y:S04]  /*225c30*/  STL.64 [R1+0x220], R4 ;  /* 0x0002200401007387 */ /* 0x001fe80000100a00 */
[----:B------:R-:W-:Y:S04]  /*225c40*/  STL.64 [R1+0x228], R6 ;  /* 0x0002280601007387 */ /* 0x000fe80000100a00 */
[----:B------:R-:W0:Y:S01]  /*225c50*/  LDS.128 R4, [R25] ;  /* 0x0000000019047984 */ /* 0x000e220000000c00 */
[----:B------:R-:W-:Y:S06]  /*225c60*/  BAR.SYNC.DEFER_BLOCKING 0x0 ;  /* 0x0000000000007b1d */ /* 0x000fec0000010000 */
[----:B0-----:R0:W-:Y:S04]  /*225c70*/  STL.64 [R1+0x210], R4 ;  /* 0x0002100401007387 */ /* 0x0011e80000100a00 */
[----:B------:R1:W-:Y:S04]  /*225c80*/  STL.64 [R1+0x218], R6 ;  /* 0x0002180601007387 */ /* 0x0003e80000100a00 */
[----:B0-----:R-:W2:Y:S04]  /*225c90*/  LDL.LU R4, [R1+0x130] ;  /* 0x0001300001047983 */ /* 0x001ea80000300800 */
[----:B------:R-:W2:Y:S04]  /*225ca0*/  LDL.LU R5, [R1+0x134] ;  /* 0x0001340001057983 */ /* 0x000ea80000300800 */
[----:B-1----:R-:W3:Y:S04]  /*225cb0*/  LDL.LU R6, [R1+0x138] ;  /* 0x0001380001067983 */ /* 0x002ee80000300800 */
[----:B------:R-:W4:Y:S04]  /*225cc0*/  LDL.LU R8, [R1+0x750] ;  /* 0x0007500001087983 */ /* 0x000f280000300800 */
[----:B------:R-:W4:Y:S04]  /*225cd0*/  LDL.LU R9, [R1+0x754] ;  /* 0x0007540001097983 */ /* 0x000f280000300800 */
[----:B------:R-:W4:Y:S04]  /*225ce0*/  LDL.LU R10, [R1+0x758] ;  /* 0x00075800010a7983 */ /* 0x000f280000300800 */
[----:B------:R-:W4:Y:S04]  /*225cf0*/  LDL.LU R3, [R1+0x2f20] ;  /* 0x002f200001037983 */ /* 0x000f280000300800 */
[----:B------:R-:W4:Y:S04]  /*225d00*/  LDL.LU R22, [R1+0x2ff0] ;  /* 0x002ff00001167983 */ /* 0x000f280000300800 */
[----:B------:R-:W4:Y:S04]  /*225d10*/  LDL.LU R23, [R1+0x7e8] ;  /* 0x0007e80001177983 */ /* 0x000f280000300800 */
[----:B------:R-:W3:Y:S04]  /*225d20*/  LDL.LU R7, [R1+0x7f8] ;  /* 0x0007f80001077983 */ /* 0x000ee80000300800 */
[----:B---3--:R-:W-:Y:S04]  /*225d30*/  STL.64 [R1+0x7e80], R6 ;  /* 0x007e800601007387 */ /* 0x008fe80000100a00 */
[----:B--2---:R0:W-:Y:S04]  /*225d40*/  STL.64 [R1+0x7e78], R4 ;  /* 0x007e780401007387 */ /* 0x0041e80000100a00 */
[----:B0-----:R-:W2:Y:S04]  /*225d50*/  LDL.LU R4, [R1+0x120] ;  /* 0x0001200001047983 */ /* 0x001ea80000300800 */
[----:B------:R-:W2:Y:S04]  /*225d60*/  LDL.LU R5, [R1+0x124] ;  /* 0x0001240001057983 */ /* 0x000ea80000300800 */
[----:B------:R-:W3:Y:S04]  /*225d70*/  LDL.LU R6, [R1+0x128] ;  /* 0x0001280001067983 */ /* 0x000ee80000300800 */
[----:B---3--:R-:W-:Y:S04]  /*225d80*/  STL [R1+0x7ea8], R6 ;  /* 0x007ea80601007387 */ /* 0x008fe80000100800 */
[----:B--2---:R-:W-:Y:S04]  /*225d90*/  STL.64 [R1+0x7ea0], R4 ;  /* 0x007ea00401007387 */ /* 0x004fe80000100a00 */
[----:B------:R-:W2:Y:S04]  /*225da0*/  LDL.LU R11, [R1+0x54b8] ;  /* 0x0054b800010b7983 */ /* 0x000ea80000300800 */
[----:B----4-:R-:W-:Y:S04]  /*225db0*/  STL [R1+0x7e70], R10 ;  /* 0x007e700a01007387 */ /* 0x010fe80000100800 */
[----:B------:R0:W-:Y:S04]  /*225dc0*/  STL.64 [R1+0x7e68], R8 ;  /* 0x007e680801007387 */ /* 0x0001e80000100a00 */
[----:B------:R1:W-:Y:S01]  /*225dd0*/  STSM.16.M88.4 [R24], R16 ;  /* 0x0000001018007844 */ /* 0x0003e20000000200 */
[----:B------:R-:W-:Y:S06]  /*225de0*/  BAR.SYNC.DEFER_BLOCKING 0x0 ;  /* 0x0000000000007b1d */ /* 0x000fec0000010000 */
[----:B------:R-:W3:Y:S02]  /*225df0*/  LDS.128 R4, [R25] ;  /* 0x0000000019047984 */ /* 0x000ee40000000c00 */
[----:B------:R-:W-:Y:S06]  /*225e00*/  BAR.SYNC.DEFER_BLOCKING 0x0 ;  /* 0x0000000000007b1d */ /* 0x000fec0000010000 */
[----:B--2---:R-:W-:Y:S04]  /*225e10*/  STL [R1+0x7e88], R11 ;  /* 0x007e880b01007387 */ /* 0x004fe80000100800 */
[----:B0-----:R-:W2:Y:S04]  /*225e20*/  LDL.LU R8, [R1+0x740] ;  /* 0x0007400001087983 */ /* 0x001ea80000300800 */
[----:B------:R-:W2:Y:S04]  /*225e30*/  LDL.LU R9, [R1+0x744] ;  /* 0x0007440001097983 */ /* 0x000ea80000300800 */
[----:B------:R-:W2:Y:S04]  /*225e40*/  LDL.LU R10, [R1+0x748] ;  /* 0x00074800010a7983 */ /* 0x000ea80000300800 */
[----:B------:R-:W4:Y:S04]  /*225e50*/  LDL.LU R15, [R1+0x1b24] ;  /* 0x001b2400010f7983 */ /* 0x000f280000300800 */
[----:B-1----:R-:W2:Y:S04]  /*225e60*/  LDL.LU R19, [R1+0x2f28] ;  /* 0x002f280001137983 */ /* 0x002ea80000300800 */
        /* <DEDUP_REMOVED lines=9> */
[----:B------:R-:W-:-:S02]  /*225f00*/  LOP3.LUT R0, R3, 0xffff, RZ, 0xc0, !PT ;  /* 0x0000ffff03007812 */ /* 0x000fc400078ec0ff */
[----:B------:R-:W4:Y:S04]  /*225f10*/  LDL.LU R16, [R1+0x140] ;  /* 0x0001400001107983 */ /* 0x000f280000300800 */
[----:B------:R-:W4:Y:S04]  /*225f20*/  LDL.LU R17, [R1+0x144] ;  /* 0x0001440001117983 */ /* 0x000f280000300800 */
[----:B------:R-:W4:Y:S01]  /*225f30*/  LDL.LU R18, [R1+0x148] ;  /* 0x0001480001127983 */ /* 0x000f220000300800 */
[----:B------:R-:W-:-:S03]  /*225f40*/  PRMT R11, R22, 0x4210, R0 ;  /* 0x00004210160b7816 */ /* 0x000fc60000000000 */
[----:B------:R-:W4:Y:S04]  /*225f50*/  LDL.LU R21, [R1+0x2ffc] ;  /* 0x002ffc0001157983 */ /* 0x000f280000300800 */
[----:B------:R-:W4:Y:S04]  /*225f60*/  LDL.LU R20, [R1+0x7fc] ;  /* 0x0007fc0001147983 */ /* 0x000f280000300800 */
[----:B------:R-:W-:Y:S04]  /*225f70*/  STL.64 [R1+0x200], R4 ;  /* 0x0002000401007387 */ /* 0x000fe80000100a00 */
[----:B------:R0:W-:Y:S04]  /*225f80*/  STL.64 [R1+0x208], R6 ;  /* 0x0002080601007387 */ /* 0x0001e80000100a00 */
[----:B0-----:R-:W4:Y:S04]  /*225f90*/  LDL.LU R6, [R1+0x7ea8] ;  /* 0x007ea80001067983 */ /* 0x001f280000300800 */
[----:B------:R-:W4:Y:S01]  /*225fa0*/  LDL.LU.64 R4, [R1+0x7ea0] ;  /* 0x007ea00001047983 */ /* 0x000f220000300a00 */
[----:B------:R-:W-:-:S03]  /*225fb0*/  PRMT R7, R23, 0x5210, R26 ;  /* 0x0000521017077816 */ /* 0x000fc6000000001a */
[----:B------:R-:W4:Y:S04]  /*225fc0*/  LDL.LU R22, [R1+0x80c] ;  /* 0x00080c0001167983 */ /* 0x000f280000300800 */
[----:B------:R-:W4:Y:S04]  /*225fd0*/  LDL.LU R23, [R1+0x54c4] ;  /* 0x0054c40001177983 */ /* 0x000f280000300800 */
[----:B---3--:R-:W-:Y:S01]  /*225fe0*/  STSM.16.M88.4 [R24], R12 ;  /* 0x0000000c18007844 */ /* 0x008fe20000000200 */
[----:B------:R-:W-:Y:S06]  /*225ff0*/  BAR.SYNC.DEFER_BLOCKING 0x0 ;  /* 0x0000000000007b1d */ /* 0x000fec0000010000 */
[----:B------:R-:W0:Y:S02]  /*226000*/  LDS.128 R12, [R25] ;  /* 0x00000000190c7984 */ /* 0x000e240000000c00 */
[----:B------:R-:W-:Y:S06]  /*226010*/  BAR.SYNC.DEFER_BLOCKING 0x0 ;  /* 0x0000000000007b1d */ /* 0x000fec0000010000 */
[----:B--2---:R-:W-:Y:S02]  /*226020*/  STSM.16.M88.4 [R24], R8 ;  /* 0x0000000818007844 */ /* 0x004fe40000000200 */
[----:B------:R-:W-:Y:S06]  /*226030*/  BAR.SYNC.DEFER_BLOCKING 0x0 ;  /* 0x0000000000007b1d */ /* 0x000fec0000010000 */
[----:B------:R-:W1:Y:S04]  /*226040*/  LDS.128 R8, [R25] ;  /* 0x0000000019087984 */ /* 0x000e680000000c00 */
[----:B0-----:R-:W-:Y:S04]  /*226050*/  STL.64 [R1+0x1f0], R12 ;  /* 0x0001f00c01007387 */ /* 0x001fe80000100a00 */
[----:B------:R0:W-:Y:S01]  /*226060*/  STL.64 [R1+0x1f8], R14 ;  /* 0x0001f80e01007387 */ /* 0x0001e20000100a00 */
[----:B------:R-:W-:Y:S06]  /*226070*/  BAR.SYNC.DEFER_BLOCKING 0x0 ;  /* 0x0000000000007b1d */ /* 0x000fec0000010000 */
[----:B0-----:R-:W2:Y:S04]  /*226080*/  LDL.LU.64 R14, [R1+0x7e98] ;  /* 0x007e9800010e7983 */ /* 0x001ea80000300a00 */
[----:B------:R-:W3:Y:S04]  /*226090*/  LDL.LU.64 R12, [R1+0x7e90] ;  /* 0x007e9000010c7983 */ /* 0x000ee80000300a00 */
[----:B-1----:R-:W-:Y:S04]  /*2260a0*/  STL.64 [R1+0x1e0], R8 ;  /* 0x0001e00801007387 */ /* 0x002fe80000100a00 */
[----:B------:R0:W-:Y:S04]  /*2260b0*/  STL.64 [R1+0x1e8], R10 ;  /* 0x0001e80a01007387 */ /* 0x0001e80000100a00 */
[----:B0-----:R-:W2:Y:S04]  /*2260c0*/  LDL.LU R11, [R1+0x7e88] ;  /* 0x007e8800010b7983 */ /* 0x001ea80000300800 */
[----:B----4-:R0:W-:Y:S01]  /*2260d0*/  STSM.16.M88.4 [R24], R4 ;  /* 0x0000000418007844 */ /* 0x0101e20000000200 */
[----:B------:R-:W-:Y:S06]  /*2260e0*/  BAR.SYNC.DEFER_BLOCKING 0x0 ;  /* 0x0000000000007b1d */ /* 0x000fec0000010000 */
[----:B0-----:R-:W4:Y:S04]  /*2260f0*/  LDL.LU.64 R6, [R1+0x7e80] ;  /* 0x007e800001067983 */ /* 0x001f280000300a00 */
[----:B------:R-:W3:Y:S01]  /*226100*/  LDL.LU.64 R4, [R1+0x7e78] ;  /* 0x007e780001047983 */ /* 0x000ee20000300a00 */
[----:B--2---:R-:W-:-:S03]  /*226110*/  LOP3.LUT R26, R11, 0xffff, RZ, 0xc0, !PT ;  /* 0x0000ffff0b1a7812 */ /* 0x004fc600078ec0ff */
[----:B------:R-:W0:Y:S01]  /*226120*/  LDS.128 R8, [R25] ;  /* 0x0000000019087984 */ /* 0x000e220000000c00 */
[----:B------:R-:W-:Y:S06]  /*226130*/  BAR.SYNC.DEFER_BLOCKING 0x0 ;  /* 0x0000000000007b1d */ /* 0x000fec0000010000 */
[----:B0-----:R-:W-:Y:S04]  /*226140*/  STL.64 [R1+0x1d0], R8 ;  /* 0x0001d00801007387 */ /* 0x001fe80000100a00 */
[----:B------:R0:W-:Y:S04]  /*226150*/  STL.64 [R1+0x1d8], R10 ;  /* 0x0001d80a01007387 */ /* 0x0001e80000100a00 */
[----:B0-----:R-:W2:Y:S04]  /*226160*/  LDL.LU R10, [R1+0x7e70] ;  /* 0x007e7000010a7983 */ /* 0x001ea80000300800 */
[----:B------:R-:W2:Y:S01]  /*226170*/  LDL.LU.64 R8, [R1+0x7e68] ;  /* 0x007e680001087983 */ /* 0x000ea20000300a00 */
[----:B----4-:R-:W-:-:S05]  /*226180*/  PRMT R7, R7, 0x5210, R0 ;  /* 0x0000521007077816 */ /* 0x010fca0000000000 */
[----:B---3--:R-:W-:Y:S01]  /*226190*/  STSM.16.M88.4 [R24], R4 ;  /* 0x0000000418007844 */ /* 0x008fe20000000200 */
[----:B------:R-:W-:Y:S01]  /*2261a0*/  BAR.SYNC.DEFER_BLOCKING 0x0 ;  /* 0x0000000000007b1d */ /* 0x000fe20000010000 */
[----:B------:R-:W-:-:S05]  /*2261b0*/  PRMT R11, R15, 0x4210, R26 ;  /* 0x000042100f0b7816 */ /* 0x000fca000000001a */
[----:B------:R-:W0:Y:S02]  /*2261c0*/  LDS.128 R4, [R25] ;  /* 0x0000000019047984 */ /* 0x000e240000000c00 */
[----:B------:R-:W-:Y:S01]  /*2261d0*/  BAR.SYNC.DEFER_BLOCKING 0x0 ;  /* 0x0000000000007b1d */ /* 0x000fe20000010000 */
[----:B------:R-:W-:-:S04]  /*2261e0*/  LOP3.LUT R0, R19, 0xffff, RZ, 0xc0, !PT ;  /* 0x0000ffff13007812 */ /* 0x000fc800078ec0ff */
[----:B------:R-:W-:Y:S01]  /*2261f0*/  PRMT R15, R21, 0x4210, R0 ;  /* 0x00004210150f7816 */ /* 0x000fe20000000000 */
[----:B0-----:R-:W-:Y:S04]  /*226200*/  STL.64 [R1+0x1c0], R4 ;  /* 0x0001c00401007387 */ /* 0x001fe80000100a00 */
[----:B------:R-:W-:Y:S04]  /*226210*/  STL.64 [R1+0x1c8], R6 ;  /* 0x0001c80601007387 */ /* 0x000fe80000100a00 */
        /* <DEDUP_REMOVED lines=14> */
[----:B-1----:R-:W3:Y:S01]  /*226300*/  LDL.LU R6, [R1+0x718] ;  /* 0x0007180001067983 */ /* 0x002ee20000300800 */
[----:B------:R-:W-:-:S03]  /*226310*/  PRMT R19, R20, 0x5210, R26 ;  /* 0x0000521014137816 */ /* 0x000fc6000000001a */
[----:B------:R-:W4:Y:S04]  /*226320*/  LDL.LU R15, [R1+0x3004] ;  /* 0x00300400010f7983 */ /* 0x000f280000300800 */
[----:B------:R0:W-:Y:S01]  /*226330*/  STSM.16.M88.4 [R24], R16 ;  /* 0x0000001018007844 */ /* 0x0001e20000000200 */
[----:B------:R-:W-:Y:S01]  /*226340*/  PRMT R0, R22, 0x5210, R0 ;  /* 0x0000521016007816 */ /* 0x000fe20000000000 */
[----:B------:R-:W-:Y:S06]  /*226350*/  BAR.SYNC.DEFER_BLOCKING 0x0 ;  /* 0x0000000000007b1d */ /* 0x000fec0000010000 */
[----:B0-----:R-:W4:Y:S04]  /*226360*/  LDL.LU R16, [R1+0x2f2c] ;  /* 0x002f2c0001107983 */ /* 0x001f280000300800 */
[----:B------:R-:W4:Y:S04]  /*226370*/  LDL.LU R18, [R1+0x3008] ;  /* 0x0030080001127983 */ /* 0x000f280000300800 */
[----:B------:R-:W4:Y:S04]  /*226380*/  LDL.LU R19, [R1+0x810] ;  /* 0x0008100001137983 */ /* 0x000f280000300800 */
[----:B---3--:R-:W-:Y:S04]  /*226390*/  STL [R1+0x7e28], R6 ;  /* 0x007e280601007387 */ /* 0x008fe80000100800 */
[----:B--2---:R0:W-:Y:S04]  /*2263a0*/  STL.64 [R1+0x7e20], R4 ;  /* 0x007e200401007387 */ /* 0x0041e80000100a00 */
[----:B0-----:R-:W2:Y:S04]  /*2263b0*/  LDL.LU R4, [R1+0x780] ;  /* 0x0007800001047983 */ /* 0x001ea80000300800 */
[----:B------:R-:W2:Y:S04]  /*2263c0*/  LDL.LU R5, [R1+0x784] ;  /* 0x0007840001057983 */ /* 0x000ea80000300800 */
[----:B------:R-:W3:Y:S04]  /*2263d0*/  LDL.LU R6, [R1+0x788] ;  /* 0x0007880001067983 */ /* 0x000ee80000300800 */
[----:B---3--:R-:W-:Y:S04]  /*2263e0*/  STL [R1+0x7e38], R6 ;  /* 0x007e380601007387 */ /* 0x008fe80000100800 */
[----:B--2---:R0:W-:Y:S04]  /*2263f0*/  STL.64 [R1+0x7e30], R4 ;  /* 0x007e300401007387 */ /* 0x0041e80000100a00 */
[----:B0-----:R-:W2:Y:S04]  /*226400*/  LDL.LU R4, [R1+0x770] ;  /* 0x0007700001047983 */ /* 0x001ea80000300800 */
[----:B------:R-:W2:Y:S04]  /*226410*/  LDL.LU R5, [R1+0x774] ;  /* 0x0007740001057983 */ /* 0x000ea80000300800 */
[----:B------:R-:W3:Y:S01]  /*226420*/  LDL.LU R6, [R1+0x778] ;  /* 0x0007780001067983 */ /* 0x000ee20000300800 */
[----:B------:R-:W-:-:S03]  /*226430*/  IMAD.MOV.U32 R7, RZ, RZ, R0 ;  /* 0x000000ffff077224 */ /* 0x000fc600078e0000 */
[----:B---3--:R-:W-:Y:S04]  /*226440*/  STL [R1+0x7e50], R6 ;  /* 0x007e500601007387 */ /* 0x008fe80000100800 */
[----:B--2---:R0:W-:Y:S04]  /*226450*/  STL.64 [R1+0x7e48], R4 ;  /* 0x007e480401007387 */ /* 0x0041e80000100a00 */
[----:B0-----:R-:W2:Y:S04]  /*226460*/  LDL.LU R4, [R1+0x150] ;  /* 0x0001500001047983 */ /* 0x001ea80000300800 */
[----:B------:R-:W2:Y:S04]  /*226470*/  LDL.LU R5, [R1+0x154] ;  /* 0x0001540001057983 */ /* 0x000ea80000300800 */
[----:B------:R-:W3:Y:S04]  /*226480*/  LDL.LU R6, [R1+0x158] ;  /* 0x0001580001067983 */ /* 0x000ee80000300800 */
[----:B---3--:R-:W-:Y:S04]  /*226490*/  STL.64 [R1+0x7e60], R6 ;  /* 0x007e600601007387 */ /* 0x008fe80000100a00 */
[----:B--2---:R-:W-:Y:S04]  /*2264a0*/  STL.64 [R1+0x7e58], R4 ;  /* 0x007e580401007387 */ /* 0x004fe80000100a00 */
[----:B------:R-:W2:Y:S04]  /*2264b0*/  LDL.LU R8, [R1+0x790] ;  /* 0x0007900001087983 */ /* 0x000ea80000300800 */
[----:B------:R-:W2:Y:S04]  /*2264c0*/  LDL.LU R9, [R1+0x794] ;  /* 0x0007940001097983 */ /* 0x000ea80000300800 */
[----:B------:R-:W3:Y:S04]  /*2264d0*/  LDL.LU R10, [R1+0x798] ;  /* 0x00079800010a7983 */ /* 0x000ee80000300800 */
[----:B------:R-:W4:Y:S04]  /*2264e0*/  LDL.LU R17, [R1+0x818] ;  /* 0x0008180001117983 */ /* 0x000f280000300800 */
[----:B------:R-:W0:Y:S01]  /*2264f0*/  LDS.128 R4, [R25] ;  /* 0x0000000019047984 */ /* 0x000e220000000c00 */
[----:B------:R-:W-:Y:S01]  /*226500*/  LOP3.LUT R26, R23, 0xffff, RZ, 0xc0, !PT ;  /* 0x0000ffff171a7812 */ /* 0x000fe200078ec0ff */
[----:B------:R-:W-:Y:S06]  /*226510*/  BAR.SYNC.DEFER_BLOCKING 0x0 ;  /* 0x0000000000007b1d */ /* 0x000fec0000010000 */
[----:B----4-:R-:W-:Y:S04]  /*226520*/  STL [R1+0x7e2c], R17 ;  /* 0x007e2c1101007387 */ /* 0x010fe80000100800 */
[----:B------:R-:W-:Y:S04]  /*226530*/  STL.64 [R1+0x7e40], R18 ;  /* 0x007e401201007387 */ /* 0x000fe80000100a00 */
[----:B------:R-:W4:Y:S04]  /*226540*/  LDL.LU R21, [R1+0x54c8] ;  /* 0x0054c80001157983 */ /* 0x000f280000300800 */
[----:B------:R-:W4:Y:S04]  /*226550*/  LDL.LU R20, [R1+0x2f44] ;  /* 0x002f440001147983 */ /* 0x000f280000300800 */
[----:B---3--:R-:W-:Y:S04]  /*226560*/  STL [R1+0x7e18], R10 ;  /* 0x007e180a01007387 */ /* 0x008fe80000100800 */
[----:B--2---:R1:W-:Y:S04]  /*226570*/  STL.64 [R1+0x7e10], R8 ;  /* 0x007e100801007387 */ /* 0x0043e80000100a00 */
[----:B-1----:R-:W2:Y:S04]  /*226580*/  LDL.LU R8, [R1+0x700] ;  /* 0x0007000001087983 */ /* 0x002ea80000300800 */
[----:B------:R-:W2:Y:S04]  /*226590*/  LDL.LU R9, [R1+0x704] ;  /* 0x0007040001097983 */ /* 0x000ea80000300800 */
[----:B------:R-:W2:Y:S04]  /*2265a0*/  LDL.LU R10, [R1+0x708] ;  /* 0x00070800010a7983 */ /* 0x000ea80000300800 */
[----:B------:R-:W3:Y:S04]  /*2265b0*/  LDL.LU R12, [R1+0x7a0] ;  /* 0x0007a000010c7983 */ /* 0x000ee80000300800 */
[----:B------:R-:W3:Y:S04]  /*2265c0*/  LDL.LU R13, [R1+0x7a4] ;  /* 0x0007a400010d7983 */ /* 0x000ee80000300800 */
[----:B------:R-:W3:Y:S04]  /*2265d0*/  LDL.LU R14, [R1+0x7a8] ;  /* 0x0007a800010e7983 */ /* 0x000ee80000300800 */
[----:B------:R-:W3:Y:S04]  /*2265e0*/  LDL.LU R22, [R1+0x3014] ;  /* 0x0030140001167983 */ /* 0x000ee80000300800 */
[----:B------:R-:W3:Y:S04]  /*2265f0*/  LDL.LU R23, [R1+0x301c] ;  /* 0x00301c0001177983 */ /* 0x000ee80000300800 */
[----:B0-----:R-:W-:Y:S04]  /*226600*/  STL.64 [R1+0x190], R4 ;  /* 0x0001900401007387 */ /* 0x001fe80000100a00 */
[----:B------:R0:W-:Y:S04]  /*226610*/  STL.64 [R1+0x198], R6 ;  /* 0x0001980601007387 */ /* 0x0001e80000100a00 */
[----:B0-----:R-:W4:Y:S04]  /*226620*/  LDL.LU.64 R6, [R1+0x7e60] ;  /* 0x007e600001067983 */ /* 0x001f280000300a00 */
[----:B------:R-:W4:Y:S01]  /*226630*/  LDL.LU.64 R4, [R1+0x7e58] ;  /* 0x007e580001047983 */ /* 0x000f220000300a00 */
[----:B------:R-:W-:-:S03]  /*226640*/  LOP3.LUT R0, R16, 0xffff, RZ, 0xc0, !PT ;  /* 0x0000ffff10007812 */ /* 0x000fc600078ec0ff */
[----:B----4-:R0:W-:Y:S01]  /*226650*/  STSM.16.M88.4 [R24], R4 ;  /* 0x0000000418007844 */ /* 0x0101e20000000200 */
[----:B------:R-:W-:Y:S06]  /*226660*/  BAR.SYNC.DEFER_BLOCKING 0x0 ;  /* 0x0000000000007b1d */ /* 0x000fec0000010000 */
[----:B0-----:R-:W4:Y:S04]  /*226670*/  LDL.LU R6, [R1+0x7e50] ;  /* 0x007e500001067983 */ /* 0x001f280000300800 */
[----:B------:R-:W4:Y:S04]  /*226680*/  LDL.LU.64 R4, [R1+0x7e48] ;  /* 0x007e480001047983 */ /* 0x000f280000300a00 */
[----:B------:R-:W0:Y:S01]  /*226690*/  LDS.128 R16, [R25] ;  /* 0x0000000019107984 */ /* 0x000e220000000c00 */
[----:B------:R-:W-:Y:S01]  /*2266a0*/  BAR.SYNC.DEFER_BLOCKING 0x0 ;  /* 0x0000000000007b1d */ /* 0x000fe20000010000 */
[----:B------:R-:W-:-:S05]  /*2266b0*/  PRMT R7, R15, 0x4210, R26 ;  /* 0x000042100f077816 */ /* 0x000fca000000001a */
[----:B0-----:R-:W-:Y:S04]  /*2266c0*/  STL.64 [R1+0x180], R16 ;  /* 0x0001801001007387 */ /* 0x001fe80000100a00 */
[----:B------:R0:W-:Y:S04]  /*2266d0*/  STL.64 [R1+0x188], R18 ;  /* 0x0001881201007387 */ /* 0x0001e80000100a00 */
[----:B0-----:R-:W2:Y:S04]  /*2266e0*/  LDL.LU.64 R18, [R1+0x7e40] ;  /* 0x007e400001127983 */ /* 0x001ea80000300a00 */
[----:B----4-:R0:W-:Y:S01]  /*2266f0*/  STSM.16.M88.4 [R24], R4 ;  /* 0x0000000418007844 */ /* 0x0101e20000000200 */
[----:B------:R-:W-:Y:S06]  /*226700*/  BAR.SYNC.DEFER_BLOCKING 0x0 ;  /* 0x0000000000007b1d */ /* 0x000fec0000010000 */
[----:B0-----:R-:W4:Y:S04]  /*226710*/  LDL.LU R6, [R1+0x7e38] ;  /* 0x007e380001067983 */ /* 0x001f280000300800 */
[----:B------:R-:W4:Y:S01]  /*226720*/  LDL.LU.64 R4, [R1+0x7e30] ;  /* 0x007e300001047983 */ /* 0x000f220000300a00 */
[----:B--2---:R-:W-:-:S02]  /*226730*/  PRMT R7, R18, 0x4210, R0 ;  /* 0x0000421012077816 */ /* 0x004fc40000000000 */
[----:B------:R-:W-:Y:S02]  /*226740*/  PRMT R11, R19, 0x5210, R26 ;  /* 0x00005210130b7816 */ /* 0x000fe4000000001a */
[----:B------:R-:W0:Y:S01]  /*226750*/  LDS.128 R16, [R25] ;  /* 0x0000000019107984 */ /* 0x000e220000000c00 */
[----:B------:R-:W-:Y:S06]  /*226760*/  BAR.SYNC.DEFER_BLOCKING 0x0 ;  /* 0x0000000000007b1d */ /* 0x000fec0000010000 */
[----:B0-----:R0:W-:Y:S04]  /*226770*/  STL.64 [R1+0x170], R16 ;  /* 0x0001701001007387 */ /* 0x0011e80000100a00 */
[----:B------:R1:W-:Y:S04]  /*226780*/  STL.64 [R1+0x178], R18 ;  /* 0x0001781201007387 */ /* 0x0003e80000100a00 */
[----:B0-----:R-:W2:Y:S04]  /*226790*/  LDL.LU R17, [R1+0x7e2c] ;  /* 0x007e2c0001117983 */ /* 0x001ea80000300800 */
[----:B-1----:R-:W3:Y:S04]  /*2267a0*/  LDL.LU R18, [R1+0x81c] ;  /* 0x00081c0001127983 */ /* 0x002ee80000300800 */
[----:B------:R-:W3:Y:S04]  /*2267b0*/  LDL.LU R19, [R1+0x844] ;  /* 0x0008440001137983 */ /* 0x000ee80000300800 */
[----:B----4-:R-:W-:Y:S01]  /*2267c0*/  STSM.16.M88.4 [R24], R4 ;  /* 0x0000000418007844 */ /* 0x010fe20000000200 */
[----:B------:R-:W-:Y:S06]  /*2267d0*/  BAR.SYNC.DEFER_BLOCKING 0x0 ;  /* 0x0000000000007b1d */ /* 0x000fec0000010000 */
[----:B------:R-:W0:Y:S02]  /*2267e0*/  LDS.128 R4, [R25] ;  /* 0x0000000019047984 */ /* 0x000e240000000c00 */
[----:B------:R-:W-:Y:S06]  /*2267f0*/  BAR.SYNC.DEFER_BLOCKING 0x0 ;  /* 0x0000000000007b1d */ /* 0x000fec0000010000 */
[----:B0-----:R-:W-:Y:S04]  /*226800*/  STL.64 [R1+0x160], R4 ;  /* 0x0001600401007387 */ /* 0x001fe80000100a00 */
[----:B------:R0:W-:Y:S04]  /*226810*/  STL.64 [R1+0x168], R6 ;  /* 0x0001680601007387 */ /* 0x0001e80000100a00 */
[----:B0-----:R-:W4:Y:S04]  /*226820*/  LDL.LU R6, [R1+0x7e28] ;  /* 0x007e280001067983 */ /* 0x001f280000300800 */
[----:B------:R-:W4:Y:S04]  /*226830*/  LDL.LU.64 R4, [R1+0x7e20] ;  /* 0x007e200001047983 */ /* 0x000f280000300a00 */
[----:B------:R-:W-:Y:S01]  /*226840*/  STSM.16.M88.4 [R24], R8 ;  /* 0x0000000818007844 */ /* 0x000fe20000000200 */
[----:B------:R-:W-:Y:S06]  /*226850*/  BAR.SYNC.DEFER_BLOCKING 0x0 ;  /* 0x0000000000007b1d */ /* 0x000fec0000010000 */
[----:B------:R-:W0:Y:S02]  /*226860*/  LDS.128 R8, [R25] ;  /* 0x0000000019087984 */ /* 0x000e240000000c00 */
[----:B------:R-:W-:Y:S01]  /*226870*/  BAR.SYNC.DEFER_BLOCKING 0x0 ;  /* 0x0000000000007b1d */ /* 0x000fe20000010000 */
[----:B--2---:R-:W-:-:S05]  /*226880*/  PRMT R7, R17, 0x5210, R0 ;  /* 0x0000521011077816 */ /* 0x004fca0000000000 */
[----:B0-----:R-:W-:Y:S04]  /*226890*/  STL.64 [R1+0x150], R8 ;  /* 0x0001500801007387 */ /* 0x001fe80000100a00 */
[----:B------:R0:W-:Y:S04]  /*2268a0*/  STL.64 [R1+0x158], R10 ;  /* 0x0001580a01007387 */ /* 0x0001e80000100a00 */
[----:B0-----:R-:W2:Y:S04]  /*2268b0*/  LDL.LU R10, [R1+0x7e18] ;  /* 0x007e1800010a7983 */ /* 0x001ea80000300800 */
[----:B------:R-:W2:Y:S01]  /*2268c0*/  LDL.LU.64 R8, [R1+0x7e10] ;  /* 0x007e100001087983 */ /* 0x000ea20000300a00 */
[----:B------:R-:W-:-:S02]  /*2268d0*/  LOP3.LUT R2, R20, 0xffff, RZ, 0xc0, !PT ;  /* 0x0000ffff14027812 */ /* 0x000fc400078ec0ff */
[----:B------:R-:W-:Y:S02]  /*2268e0*/  LOP3.LUT R26, R21, 0xffff, RZ, 0xc0, !PT ;  /* 0x0000ffff151a7812 */ /* 0x000fe400078ec0ff */
[----:B---3--:R-:W-:Y:S02]  /*2268f0*/  PRMT R15, R23, 0x4210, R2 ;  /* 0x00004210170f7816 */ /* 0x008fe40000000002 */
[----:B------:R-:W3:Y:S01]  /*226900*/  LDL.LU R23, [R1+0x54f0] ;  /* 0x0054f00001177983 */ /* 0x000ee20000300800 */
[----:B------:R-:W-:-:S03]  /*226910*/  PRMT R11, R22, 0x4210, R26 ;  /* 0x00004210160b7816 */ /* 0x000fc6000000001a */
[----:B----4-:R-:W-:Y:S01]  /*226920*/  STSM.16.M88.4 [R24], R4 ;  /* 0x0000000418007844 */ /* 0x010fe20000000200 */
[----:B------:R-:W-:Y:S06]  /*226930*/  BAR.SYNC.DEFER_BLOCKING 0x0 ;  /* 0x0000000000007b1d */ /* 0x000fec0000010000 */
[----:B------:R-:W0:Y:S02]  /*226940*/  LDS.128 R4, [R25] ;  /* 0x0000000019047984 */ /* 0x000e240000000c00 */
[----:B------:R-:W-:Y:S06]  /*226950*/  BAR.SYNC.DEFER_BLOCKING 0x0 ;  /* 0x0000000000007b1d */ /* 0x000fec0000010000 */
[----:B0-----:R-:W-:Y:S04]  /*226960*/  STL.64 [R1+0x140], R4 ;  /* 0x0001400401007387 */ /* 0x001fe80000100a00 */
[----:B------:R-:W-:Y:S04]  /*226970*/  STL.64 [R1+0x148], R6 ;  /* 0x0001480601007387 */ /* 0x000fe80000100a00 */
[----:B------:R-:W3:Y:S04]  /*226980*/  LDL.LU R22, [R1+0x54ec] ;  /* 0x0054ec0001167983 */ /* 0x000ee80000300800 */
[----:B------:R-:W4:Y:S04]  /*226990*/  LDL.LU R21, [R1+0x54d0] ;  /* 0x0054d00001157983 */ /* 0x000f280000300800 */
[----:B------:R-:W4:Y:S04]  /*2269a0*/  LDL.LU R20, [R1+0x54cc] ;  /* 0x0054cc0001147983 */ /* 0x000f280000300800 */
[----:B--2---:R-:W-:Y:S01]  /*2269b0*/  STSM.16.M88.4 [R24], R8 ;  /* 0x0000000818007844 */ /* 0x004fe20000000200 */
[----:B------:R-:W-:Y:S06]  /*2269c0*/  BAR.SYNC.DEFER_BLOCKING 0x0 ;  /* 0x0000000000007b1d */ /* 0x000fec0000010000 */
[----:B------:R-:W0:Y:S02]  /*2269d0*/  LDS.128 R4, [R25] ;  /* 0x0000000019047984 */ /* 0x000e240000000c00 */
[----:B------:R-:W-:Y:S06]  /*2269e0*/  BAR.SYNC.DEFER_BLOCKING 0x0 ;  /* 0x0000000000007b1d */ /* 0x000fec0000010000 */
[----:B---3--:R-:W-:Y:S04]  /*2269f0*/  STL.64 [R1+0x7df8], R22 ;  /* 0x007df81601007387 */ /* 0x008fe80000100a00 */
[----:B0-----:R-:W-:Y:S04]  /*226a00*/  STL.64 [R1+0x130], R4 ;  /* 0x0001300401007387 */ /* 0x001fe80000100a00 */
[----:B------:R-:W-:Y:S04]  /*226a10*/  STL.64 [R1+0x138], R6 ;  /* 0x0001380601007387 */ /* 0x000fe80000100a00 */
[----:B----4-:R0:W-:Y:S04]  /*226a20*/  STL.64 [R1+0x7df0], R20 ;  /* 0x007df01401007387 */ /* 0x0101e80000100a00 */
[----:B0-----:R-:W2:Y:S04]  /*226a30*/  LDL.LU R20, [R1+0x730] ;  /* 0x0007300001147983 */ /* 0x001ea80000300800 */
[----:B------:R-:W2:Y:S04]  /*226a40*/  LDL.LU R21, [R1+0x734] ;  /* 0x0007340001157983 */ /* 0x000ea80000300800 */
[----:B------:R-:W3:Y:S01]  /*226a50*/  LDL.LU R22, [R1+0x738] ;  /* 0x0007380001167983 */ /* 0x000ee20000300800 */
[----:B------:R-:W-:-:S03]  /*226a60*/  PRMT R23, R19, 0x5210, R2 ;  /* 0x0000521013177816 */ /* 0x000fc60000000002 */
[----:B------:R-:W-:Y:S01]  /*226a70*/  STSM.16.M88.4 [R24], R12 ;  /* 0x0000000c18007844 */ /* 0x000fe20000000200 */
[----:B------:R-:W-:Y:S01]  /*226a80*/  BAR.SYNC.DEFER_BLOCKING 0x0 ;  /* 0x0000000000007b1d */ /* 0x000fe20000010000 */
[----:B------:R-:W-:-:S05]  /*226a90*/  PRMT R0, R18, 0x5210, R26 ;  /* 0x0000521012007816 */ /* 0x000fca000000001a */
[----:B------:R-:W0:Y:S02]  /*226aa0*/  LDS.128 R12, [R25] ;  /* 0x00000000190c7984 */ /* 0x000e240000000c00 */
[----:B------:R-:W-:Y:S06]  /*226ab0*/  BAR.SYNC.DEFER_BLOCKING 0x0 ;  /* 0x0000000000007b1d */ /* 0x000fec0000010000 */
[----:B---3--:R-:W-:Y:S04]  /*226ac0*/  STL.64 [R1+0x7e08], R22 ;  /* 0x007e081601007387 */ /* 0x008fe80000100a00 */
[----:B--2---:R1:W-:Y:S04]  /*226ad0*/  STL.64 [R1+0x7e00], R20 ;  /* 0x007e001401007387 */ /* 0x0043e80000100a00 */
[----:B-1----:R-:W2:Y:S04]  /*226ae0*/  LDL.LU R20, [R1+0x720] ;  /* 0x0007200001147983 */ /* 0x002ea80000300800 */
[----:B------:R-:W2:Y:S04]  /*226af0*/  LDL.LU R21, [R1+0x724] ;  /* 0x0007240001157983 */ /* 0x000ea80000300800 */
[----:B------:R-:W2:Y:S01]  /*226b00*/  LDL.LU R22, [R1+0x728] ;  /* 0x0007280001167983 */ /* 0x000ea20000300800 */
[----:B------:R-:W-:-:S03]  /*226b10*/  IMAD.MOV.U32 R23, RZ, RZ, R0 ;  /* 0x000000ffff177224 */ /* 0x000fc600078e0000 */
[----:B------:R-:W3:Y:S04]  /*226b20*/  LDL.LU R4, [R1+0x2f74] ;  /* 0x002f740001047983 */ /* 0x000ee80000300800 */
[----:B------:R-:W4:Y:S04]  /*226b30*/  LDL.LU R8, [R1+0x2f70] ;  /* 0x002f700001087983 */ /* 0x000f280000300800 */
[----:B0-----:R0:W-:Y:S04]  /*226b40*/  STL.64 [R1+0x120], R12 ;  /* 0x0001200c01007387 */ /* 0x0011e80000100a00 */
[----:B------:R1:W-:Y:S04]  /*226b50*/  STL.64 [R1+0x128], R14 ;  /* 0x0001280e01007387 */ /* 0x0003e80000100a00 */
[----:B------:R-:W4:Y:S04]  /*226b60*/  LDL.LU R7, [R1+0x2f4c] ;  /* 0x002f4c0001077983 */ /* 0x000f280000300800 */
[----:B------:R-:W4:Y:S04]  /*226b70*/  LDL.LU R9, [R1+0x2f48] ;  /* 0x002f480001097983 */ /* 0x000f280000300800 */
[----:B0-----:R-:W4:Y:S04]  /*226b80*/  LDL.LU R12, [R1+0x3050] ;  /* 0x00305000010c7983 */ /* 0x001f280000300800 */
[----:B------:R-:W4:Y:S04]  /*226b90*/  LDL.LU R13, [R1+0x304c] ;  /* 0x00304c00010d7983 */ /* 0x000f280000300800 */
[----:B-1----:R-:W4:Y:S04]  /*226ba0*/  LDL.LU R14, [R1+0x3044] ;  /* 0x00304400010e7983 */ /* 0x002f280000300800 */
[----:B------:R-:W3:Y:S04]  /*226bb0*/  LDL.LU R16, [R1+0x303c] ;  /* 0x00303c0001107983 */ /* 0x000ee80000300800 */
[----:B------:R-:W4:Y:S04]  /*226bc0*/  LDL.LU R17, [R1+0x3038] ;  /* 0x0030380001117983 */ /* 0x000f280000300800 */
[----:B------:R-:W4:Y:S04]  /*226bd0*/  LDL.LU R10, [R1+0x3030] ;  /* 0x00303000010a7983 */ /* 0x000f280000300800 */
[----:B------:R-:W4:Y:S04]  /*226be0*/  LDL.LU R11, [R1+0x3028] ;  /* 0x00302800010b7983 */ /* 0x000f280000300800 */
[----:B------:R-:W4:Y:S04]  /*226bf0*/  LDL.LU R15, [R1+0x3048] ;  /* 0x00304800010f7983 */ /* 0x000f280000300800 */
[----:B--2---:R-:W-:Y:S01]  /*226c00*/  STSM.16.M88.4 [R24], R20 ;  /* 0x0000001418007844 */ /* 0x004fe20000000200 */
[----:B------:R-:W-:Y:S06]  /*226c10*/  BAR.SYNC.DEFER_BLOCKING 0x0 ;  /* 0x0000000000007b1d */ /* 0x000fec0000010000 */
[----:B------:R-:W0:Y:S02]  /*226c20*/  LDS.128 R20, [R25] ;  /* 0x0000000019147984 */ /* 0x000e240000000c00 */
[----:B------:R-:W-:Y:S06]  /*226c30*/  BAR.SYNC.DEFER_BLOCKING 0x0 ;  /* 0x0000000000007b1d */ /* 0x000fec0000010000 */
[----:B0-----:R-:W-:Y:S04]  /*226c40*/  STL.64 [R1+0x110], R20 ;  /* 0x0001101401007387 */ /* 0x001fe80000100a00 */
[----:B------:R0:W-:Y:S04]  /*226c50*/  STL.64 [R1+0x118], R22 ;  /* 0x0001181601007387 */ /* 0x0001e80000100a00 */
[----:B0-----:R-:W2:Y:S04]  /*226c60*/  LDL.LU.64 R22, [R1+0x7e08] ;  /* 0x007e080001167983 */ /* 0x001ea80000300a00 */
[----:B------:R-:W2:Y:S04]  /*226c70*/  LDL.LU.64 R20, [R1+0x7e00] ;  /* 0x007e000001147983 */ /* 0x000ea80000300a00 */
[----:B--2---:R0:W-:Y:S01]  /*226c80*/  STSM.16.M88.4 [R24], R20 ;  /* 0x0000001418007844 */ /* 0x0041e20000000200 */
[----:B------:R-:W-:Y:S06]  /*226c90*/  BAR.SYNC.DEFER_BLOCKING 0x0 ;  /* 0x0000000000007b1d */ /* 0x000fec0000010000 */
[----:B0-----:R-:W2:Y:S04]  /*226ca0*/  LDL.LU.64 R22, [R1+0x7df8] ;  /* 0x007df80001167983 */ /* 0x001ea80000300a00 */
[----:B------:R-:W3:Y:S01]  /*226cb0*/  LDL.LU.64 R20, [R1+0x7df0] ;  /* 0x007df00001147983 */ /* 0x000ee20000300a00 */
[----:B--2---:R-:W-:-:S02]  /*226cc0*/  LOP3.LUT R6, R23, 0xffff, RZ, 0xc0, !PT ;  /* 0x0000ffff17067812 */ /* 0x004fc400078ec0ff */
[----:B------:R-:W-:Y:S01]  /*226cd0*/  LOP3.LUT R5, R22, 0xffff, RZ, 0xc0, !PT ;  /* 0x0000ffff16057812 */ /* 0x000fe200078ec0ff */
[----:B------:R-:W2:Y:S04]  /*226ce0*/  LDL.LU R23, [R1+0x85c] ;  /* 0x00085c0001177983 */ /* 0x000ea80000300800 */
[----:B------:R-:W2:Y:S04]  /*226cf0*/  LDL.LU R22, [R1+0x858] ;  /* 0x0008580001167983 */ /* 0x000ea80000300800 */
[----:B------:R-:W4:Y:S04]  /*226d00*/  LDL.LU R19, [R1+0x854] ;  /* 0x0008540001137983 */ /* 0x000f280000300800 */
[----:B------:R-:W4:Y:S01]  /*226d10*/  LDL.LU R18, [R1+0x848] ;  /* 0x0008480001127983 */ /* 0x000f220000300800 */
[----:B---3--:R-:W-:-:S02]  /*226d20*/  LOP3.LUT R3, R21, 0xffff, RZ, 0xc0, !PT ;  /* 0x0000ffff15037812 */ /* 0x008fc400078ec0ff */
[----:B------:R-:W-:Y:S01]  /*226d30*/  LOP3.LUT R2, R20, 0xffff, RZ, 0xc0, !PT ;  /* 0x0000ffff14027812 */ /* 0x000fe200078ec0ff */
[----:B----4-:R0:W-:Y:S04]  /*226d40*/  STL.64 [R1+0x7dd8], R18 ;  /* 0x007dd81201007387 */ /* 0x0101e80000100a00 */
[----:B------:R-:W3:Y:S04]  /*226d50*/  LDL.LU R21, [R1+0x850] ;  /* 0x0008500001157983 */ /* 0x000ee80000300800 */
[----:B------:R-:W3:Y:S04]  /*226d60*/  LDL.LU R20, [R1+0x84c] ;  /* 0x00084c0001147983 */ /* 0x000ee80000300800 */
[----:B--2---:R-:W-:Y:S01]  /*226d70*/  STL.64 [R1+0x7de8], R22 ;  /* 0x007de81601007387 */ /* 0x004fe20000100a00 */
[----:B------:R-:W-:-:S02]  /*226d80*/  PRMT R16, R16, 0x4210, R6 ;  /* 0x0000421010107816 */ /* 0x000fc40000000006 */
[----:B------:R-:W-:Y:S02]  /*226d90*/  PRMT R17, R17, 0x4210, R5 ;  /* 0x0000421011117816 */ /* 0x000fe40000000005 */
[----:B0-----:R-:W-:Y:S02]  /*226da0*/  PRMT R18, R10, 0x4210, R3 ;  /* 0x000042100a127816 */ /* 0x001fe40000000003 */
[----:B------:R-:W-:Y:S01]  /*226db0*/  PRMT R19, R11, 0x4210, R2 ;  /* 0x000042100b137816 */ /* 0x000fe20000000002 */
[----:B---3--:R-:W-:Y:S04]  /*226dc0*/  STL.64 [R1+0x7de0], R20 ;  /* 0x007de01401007387 */ /* 0x008fe80000100a00 */
[----:B------:R-:W0:Y:S01]  /*226dd0*/  LDS.128 R20, [R25] ;  /* 0x0000000019147984 */ /* 0x000e220000000c00 */
[----:B------:R-:W-:Y:S06]  /*226de0*/  BAR.SYNC.DEFER_BLOCKING 0x0 ;  /* 0x0000000000007b1d */ /* 0x000fec0000010000 */
[----:B------:R-:W-:Y:S02]  /*226df0*/  STSM.16.M88.4 [R24], R16 ;  /* 0x0000001018007844 */ /* 0x000fe40000000200 */
        /* <DEDUP_REMOVED lines=9> */
[----:B0-----:R-:W4:Y:S01]  /*226e90*/  LDL.LU.64 R18, [R1+0x7dd8] ;  /* 0x007dd80001127983 */ /* 0x001f220000300a00 */
[----:B------:R-:W-:-:S02]  /*226ea0*/  LOP3.LUT R26, R4, 0xffff, RZ, 0xc0, !PT ;  /* 0x0000ffff041a7812 */ /* 0x000fc400078ec0ff */
[----:B------:R-:W-:Y:S02]  /*226eb0*/  LOP3.LUT R8, R8, 0xffff, RZ, 0xc0, !PT ;  /* 0x0000ffff08087812 */ /* 0x000fe400078ec0ff */
[----:B------:R-:W-:Y:S02]  /*226ec0*/  LOP3.LUT R7, R7, 0xffff, RZ, 0xc0, !PT ;  /* 0x0000ffff07077812 */ /* 0x000fe400078ec0ff */
[----:B------:R-:W-:Y:S02]  /*226ed0*/  LOP3.LUT R0, R9, 0xffff, RZ, 0xc0, !PT ;  /* 0x0000ffff09007812 */ /* 0x000fe400078ec0ff */
[----:B------:R-:W-:Y:S02]  /*226ee0*/  PRMT R12, R12, 0x4210, R26 ;  /* 0x000042100c0c7816 */ /* 0x000fe4000000001a */
[----:B------:R-:W-:Y:S02]  /*226ef0*/  PRMT R13, R13, 0x4210, R8 ;  /* 0x000042100d0d7816 */ /* 0x000fe40000000008 */
[----:B------:R-:W-:-:S02]  /*226f00*/  PRMT R14, R14, 0x4210, R7 ;  /* 0x000042100e0e7816 */ /* 0x000fc40000000007 */
[----:B------:R-:W-:-:S05]  /*226f10*/  PRMT R15, R15, 0x4210, R0 ;  /* 0x000042100f0f7816 */ /* 0x000fca0000000000 */
[----:B------:R0:W-:Y:S01]  /*226f20*/  STSM.16.M88.4 [R24], R12 ;  /* 0x0000000c18007844 */ /* 0x0001e20000000200 */
[----:B------:R-:W-:Y:S06]  /*226f30*/  BAR.SYNC.DEFER_BLOCKING 0x0 ;  /* 0x0000000000007b1d */ /* 0x000fec0000010000 */
[----:B0-----:R-:W3:Y:S04]  /*226f40*/  LDL.LU R14, [R1+0x820] ;  /* 0x00082000010e7983 */ /* 0x001ee80000300800 */
[----:B------:R-:W3:Y:S01]  /*226f50*/  LDL.LU R15, [R1+0x868] ;  /* 0x00086800010f7983 */ /* 0x000ee20000300800 */
[----:B--2---:R-:W-:-:S02]  /*226f60*/  PRMT R4, R23, 0x5210, R26 ;  /* 0x0000521017047816 */ /* 0x004fc4000000001a */
[----:B------:R-:W-:Y:S01]  /*226f70*/  PRMT R10, R22, 0x5210, R8 ;  /* 0x00005210160a7816 */ /* 0x000fe20000000008 */
[----:B------:R-:W2:Y:S04]  /*226f80*/  LDL.LU R23, [R1+0x5500] ;  /* 0x0055000001177983 */ /* 0x000ea80000300800 */
[----:B------:R-:W2:Y:S01]  /*226f90*/  LDL.LU R22, [R1+0x54fc] ;  /* 0x0054fc0001167983 */ /* 0x000ea20000300800 */
[----:B----4-:R-:W-:Y:S02]  /*226fa0*/  PRMT R9, R19, 0x5210, R7 ;  /* 0x0000521013097816 */ /* 0x010fe40000000007 */
[----:B---3--:R-:W-:Y:S01]  /*226fb0*/  PRMT R7, R21, 0x5210, R5 ;  /* 0x0000521015077816 */ /* 0x008fe20000000005 */
[----:B------:R-:W3:Y:S01]  /*226fc0*/  LDL.LU R19, [R1+0x54d8] ;  /* 0x0054d80001137983 */ /* 0x000ee20000300800 */
[----:B------:R-:W-:-:S03]  /*226fd0*/  PRMT R8, R18, 0x5210, R6 ;  /* 0x0000521012087816 */ /* 0x000fc60000000006 */
[----:B------:R-:W4:Y:S04]  /*226fe0*/  LDL.LU R5, [R1+0x54d4] ;  /* 0x0054d40001057983 */ /* 0x000f280000300800 */
[----:B------:R-:W2:Y:S04]  /*226ff0*/  LDL.LU R6, [R1+0x2f88] ;  /* 0x002f880001067983 */ /* 0x000ea80000300800 */
[----:B--2---:R0:W-:Y:S04]  /*227000*/  STL [R1+0x7dc0], R6 ;  /* 0x007dc00601007387 */ /* 0x0041e80000100800 */
[----:B----4-:R1:W-:Y:S01]  /*227010*/  STL [R1+0x7dbc], R5 ;  /* 0x007dbc0501007387 */ /* 0x0103e20000100800 */
[----:B0-----:R-:W-:-:S03]  /*227020*/  IMAD.MOV.U32 R6, RZ, RZ, R9 ;  /* 0x000000ffff067224 */ /* 0x001fc600078e0009 */
[----:B------:R-:W2:Y:S04]  /*227030*/  LDL.LU R9, [R1+0x2f84] ;  /* 0x002f840001097983 */ /* 0x000ea80000300800 */
[----:B--2---:R-:W-:Y:S04]  /*227040*/  STL [R1+0x7dd4], R9 ;  /* 0x007dd40901007387 */ /* 0x004fe80000100800 */
[----:B------:R-:W2:Y:S04]  /*227050*/  LDL.LU R12, [R1+0x2f54] ;  /* 0x002f5400010c7983 */ /* 0x000ea80000300800 */
[----:B------:R-:W4:Y:S04]  /*227060*/  LDL.LU R13, [R1+0x2f50] ;  /* 0x002f5000010d7983 */ /* 0x000f280000300800 */
[----:B------:R-:W2:Y:S04]  /*227070*/  LDL.LU R16, [R1+0x3074] ;  /* 0x0030740001107983 */ /* 0x000ea80000300800 */
[----:B------:R-:W2:Y:S04]  /*227080*/  LDL.LU R17, [R1+0x3078] ;  /* 0x0030780001117983 */ /* 0x000ea80000300800 */
[----:B---3--:R0:W-:Y:S01]  /*227090*/  STL [R1+0x7dd0], R19 ;  /* 0x007dd01301007387 */ /* 0x0081e20000100800 */
[----:B-1----:R-:W-:Y:S01]  /*2270a0*/  IMAD.MOV.U32 R5, RZ, RZ, R10 ;  /* 0x000000ffff057224 */ /* 0x002fe200078e000a */
[----:B------:R-:W-:-:S05]  /*2270b0*/  PRMT R3, R20, 0x5210, R3 ;  /* 0x0000521014037816 */ /* 0x000fca0000000003 */
[----:B------:R-:W-:Y:S01]  /*2270c0*/  IMAD.MOV.U32 R18, RZ, RZ, R3 ;  /* 0x000000ffff127224 */ /* 0x000fe200078e0003 */
[----:B0-----:R-:W-:Y:S01]  /*2270d0*/  PRMT R19, R14, 0x5210, R2 ;  /* 0x000052100e137816 */ /* 0x001fe20000000002 */
[----:B--2---:R0:W-:Y:S04]  /*2270e0*/  STL.64 [R1+0x7dc8], R16 ;  /* 0x007dc81001007387 */ /* 0x0041e80000100a00 */
[----:B------:R-:W2:Y:S04]  /*2270f0*/  LDL.LU R21, [R1+0x3070] ;  /* 0x0030700001157983 */ /* 0x000ea80000300800 */
[----:B------:R-:W3:Y:S01]  /*227100*/  LDL.LU R20, [R1+0x3060] ;  /* 0x0030600001147983 */ /* 0x000ee20000300800 */
[----:B0-----:R-:W-:-:S03]  /*227110*/  IMAD.MOV.U32 R16, RZ, RZ, R8 ;  /* 0x000000ffff107224 */ /* 0x001fc600078e0008 */
[----:B------:R-:W0:Y:S01]  /*227120*/  LDS.128 R8, [R25] ;  /* 0x0000000019087984 */ /* 0x000e220000000c00 */
[----:B------:R-:W-:Y:S01]  /*227130*/  BAR.SYNC.DEFER_BLOCKING 0x0 ;  /* 0x0000000000007b1d */ /* 0x000fe20000010000 */
[----:B------:R-:W-:-:S05]  /*227140*/  IMAD.MOV.U32 R17, RZ, RZ, R7 ;  /* 0x000000ffff117224 */ /* 0x000fca00078e0007 */
[----:B------:R-:W-:Y:S02]  /*227150*/  STSM.16.M88.4 [R24], R16 ;  /* 0x0000001018007844 */ /* 0x000fe40000000200 */
[----:B------:R-:W-:Y:S06]  /*227160*/  BAR.SYNC.DEFER_BLOCKING 0x0 ;  /* 0x0000000000007b1d */ /* 0x000fec0000010000 */
[----:B------:R-:W1:Y:S04]  /*227170*/  LDS.128 R16, [R25] ;  /* 0x0000000019107984 */ /* 0x000e680000000c00 */
[----:B0-----:R0:W-:Y:S04]  /*227180*/  STL.64 [R1+0xe0], R8 ;  /* 0x0000e00801007387 */ /* 0x0011e80000100a00 */
[----:B------:R4:W-:Y:S01]  /*227190*/  STL.64 [R1+0xe8], R10 ;  /* 0x0000e80a01007387 */ /* 0x0009e20000100a00 */
[----:B------:R-:W-:Y:S01]  /*2271a0*/  PRMT R7, R15, 0x5210, R0 ;  /* 0x000052100f077816 */ /* 0x000fe20000000000 */
[----:B------:R-:W-:Y:S06]  /*2271b0*/  BAR.SYNC.DEFER_BLOCKING 0x0 ;  /* 0x0000000000007b1d */ /* 0x000fec0000010000 */
[----:B0-----:R-:W2:Y:S04]  /*2271c0*/  LDL.LU R9, [R1+0x7dd4] ;  /* 0x007dd40001097983 */ /* 0x001ea80000300800 */
[----:B----4-:R-:W4:Y:S04]  /*2271d0*/  LDL.LU R10, [R1+0x3068] ;  /* 0x00306800010a7983 */ /* 0x010f280000300800 */
[----:B------:R-:W4:Y:S04]  /*2271e0*/  LDL.LU R14, [R1+0x305c] ;  /* 0x00305c00010e7983 */ /* 0x000f280000300800 */
[----:B------:R-:W4:Y:S04]  /*2271f0*/  LDL.LU R15, [R1+0x3058] ;  /* 0x00305800010f7983 */ /* 0x000f280000300800 */
[----:B------:R-:W4:Y:S04]  /*227200*/  LDL.LU R11, [R1+0x306c] ;  /* 0x00306c00010b7983 */ /* 0x000f280000300800 */
[----:B-1----:R-:W-:Y:S04]  /*227210*/  STL.64 [R1+0xd0], R16 ;  /* 0x0000d01001007387 */ /* 0x002fe80000100a00 */
[----:B------:R0:W-:Y:S04]  /*227220*/  STL.64 [R1+0xd8], R18 ;  /* 0x0000d81201007387 */ /* 0x0001e80000100a00 */
[----:B0-----:R-:W3:Y:S04]  /*227230*/  LDL.LU R19, [R1+0x7dd0] ;  /* 0x007dd00001137983 */ /* 0x001ee80000300800 */
[----:B------:R-:W4:Y:S04]  /*227240*/  LDL.LU.64 R16, [R1+0x7dc8] ;  /* 0x007dc80001107983 */ /* 0x000f280000300a00 */
[----:B------:R0:W-:Y:S01]  /*227250*/  STSM.16.M88.4 [R24], R4 ;  /* 0x0000000418007844 */ /* 0x0001e20000000200 */
[----:B------:R-:W-:-:S02]  /*227260*/  LOP3.LUT R8, R23, 0xffff, RZ, 0xc0, !PT ;  /* 0x0000ffff17087812 */ /* 0x000fc400078ec0ff */
[----:B------:R-:W-:Y:S01]  /*227270*/  LOP3.LUT R0, R13, 0xffff, RZ, 0xc0, !PT ;  /* 0x0000ffff0d007812 */ /* 0x000fe200078ec0ff */
[----:B------:R-:W-:Y:S06]  /*227280*/  BAR.SYNC.DEFER_BLOCKING 0x0 ;  /* 0x0000000000007b1d */ /* 0x000fec0000010000 */
[----:B0-----:R-:W2:Y:S04]  /*227290*/  LDL.LU R6, [R1+0x7dc0] ;  /* 0x007dc00001067983 */ /* 0x001ea80000300800 */
[----:B------:R-:W4:Y:S04]  /*2272a0*/  LDL.LU R5, [R1+0x7dbc] ;  /* 0x007dbc0001057983 */ /* 0x000f280000300800 */
[----:B------:R-:W4:Y:S01]  /*2272b0*/  LDL.LU R23, [R1+0x1798] ;  /* 0x0017980001177983 */ /* 0x000f220000300800 */
[----:B------:R-:W-:-:S03]  /*2272c0*/  LOP3.LUT R7, R22, 0xffff, RZ, 0xc0, !PT ;  /* 0x0000ffff16077812 */ /* 0x000fc600078ec0ff */
[----:B------:R-:W4:Y:S04]  /*2272d0*/  LDL.LU R22, [R1+0x1794] ;  /* 0x0017940001167983 */ /* 0x000f280000300800 */
[----:B------:R-:W4:Y:S01]  /*2272e0*/  LDL.LU R18, [R1+0x1790] ;  /* 0x0017900001127983 */ /* 0x000f220000300800 */
[----:B---3--:R-:W-:-:S03]  /*2272f0*/  LOP3.LUT R3, R19, 0xffff, RZ, 0xc0, !PT ;  /* 0x0000ffff13037812 */ /* 0x008fc600078ec0ff */
[----:B------:R-:W4:Y:S01]  /*227300*/  LDL.LU R19, [R1+0x878] ;  /* 0x0008780001137983 */ /* 0x000f220000300800 */
[----:B--2---:R-:W-:Y:S02]  /*227310*/  LOP3.LUT R26, R6, 0xffff, RZ, 0xc0, !PT ;  /* 0x0000ffff061a7812 */ /* 0x004fe400078ec0ff */
[----:B------:R-:W-:Y:S01]  /*227320*/  LOP3.LUT R6, R12, 0xffff, RZ, 0xc0, !PT ;  /* 0x0000ffff0c067812 */ /* 0x000fe200078ec0ff */
[----:B----4-:R0:W-:Y:S04]  /*227330*/  STL.64 [R1+0x7da8], R18 ;  /* 0x007da81201007387 */ /* 0x0101e80000100a00 */
[----:B------:R-:W2:Y:S04]  /*227340*/  LDL.LU R12, [R1+0x874] ;  /* 0x00087400010c7983 */ /* 0x000ea80000300800 */
[----:B------:R-:W2:Y:S01]  /*227350*/  LDL.LU R13, [R1+0x86c] ;  /* 0x00086c00010d7983 */ /* 0x000ea20000300800 */
[----:B------:R-:W-:-:S02]  /*227360*/  LOP3.LUT R2, R5, 0xffff, RZ, 0xc0, !PT ;  /* 0x0000ffff05027812 */ /* 0x000fc400078ec0ff */
[----:B------:R-:W-:Y:S02]  /*227370*/  LOP3.LUT R5, R9, 0xffff, RZ, 0xc0, !PT ;  /* 0x0000ffff09057812 */ /* 0x000fe400078ec0ff */
[----:B------:R-:W-:Y:S02]  /*227380*/  PRMT R4, R20, 0x4210, R8 ;  /* 0x0000421014047816 */ /* 0x000fe40000000008 */
[----:B0-----:R-:W-:Y:S02]  /*227390*/  PRMT R19, R11, 0x4210, R0 ;  /* 0x000042100b137816 */ /* 0x001fe40000000000 */
[----:B------:R-:W-:Y:S02]  /*2273a0*/  PRMT R14, R14, 0x4210, R3 ;  /* 0x000042100e0e7816 */ /* 0x000fe40000000003 */
[----:B------:R-:W-:Y:S02]  /*2273b0*/  PRMT R15, R15, 0x4210, R2 ;  /* 0x000042100f0f7816 */ /* 0x000fe40000000002 */
[----:B------:R-:W-:-:S02]  /*2273c0*/  PRMT R18, R21, 0x4210, R6 ;  /* 0x0000421015127816 */ /* 0x000fc40000000006 */
[----:B------:R-:W-:Y:S02]  /*2273d0*/  PRMT R16, R16, 0x4210, R26 ;  /* 0x0000421010107816 */ /* 0x000fe4000000001a */
[----:B------:R-:W-:Y:S01]  /*2273e0*/  PRMT R17, R17, 0x4210, R5 ;  /* 0x0000421011117816 */ /* 0x000fe20000000005 */
[----:B--2---:R0:W-:Y:S04]  /*2273f0*/  STL.64 [R1+0x7db0], R12 ;  /* 0x007db00c01007387 */ /* 0x0041e80000100a00 */
[----:B------:R-:W-:Y:S04]  /*227400*/  STL [R1+0x7db8], R8 ;  /* 0x007db80801007387 */ /* 0x000fe80000100800 */
[----:B------:R-:W2:Y:S04]  /*227410*/  LDL.LU R21, [R1+0x828] ;  /* 0x0008280001157983 */ /* 0x000ea80000300800 */
[----:B------:R-:W3:Y:S01]  /*227420*/  LDL.LU R20, [R1+0x179c] ;  /* 0x00179c0001147983 */ /* 0x000ee20000300800 */
[----:B0-----:R-:W-:-:S03]  /*227430*/  PRMT R13, R10, 0x4210, R7 ;  /* 0x000042100a0d7816 */ /* 0x001fc60000000007 */
[----:B------:R-:W0:Y:S01]  /*227440*/  LDS.128 R8, [R25] ;  /* 0x0000000019087984 */ /* 0x000e220000000c00 */
[----:B------:R-:W-:Y:S01]  /*227450*/  BAR.SYNC.DEFER_BLOCKING 0x0 ;  /* 0x0000000000007b1d */ /* 0x000fe20000010000 */
[----:B------:R-:W-:-:S05]  /*227460*/  IMAD.MOV.U32 R12, RZ, RZ, R4 ;  /* 0x000000ffff0c7224 */ /* 0x000fca00078e0004 */
[----:B------:R-:W-:Y:S02]  /*227470*/  STSM.16.M88.4 [R24], R12 ;  /* 0x0000000c18007844 */ /* 0x000fe40000000200 */
[----:B------:R-:W-:Y:S06]  /*227480*/  BAR.SYNC.DEFER_BLOCKING 0x0 ;  /* 0x0000000000007b1d */ /* 0x000fec0000010000 */
[----:B------:R-:W1:Y:S02]  /*227490*/  LDS.128 R12, [R25] ;  /* 0x00000000190c7984 */ /* 0x000e640000000c00 */
[----:B------:R-:W-:Y:S06]  /*2274a0*/  BAR.SYNC.DEFER_BLOCKING 0x0 ;  /* 0x0000000000007b1d */ /* 0x000fec0000010000 */
[----:B0-----:R0:W-:Y:S04]  /*2274b0*/  STL.64 [R1+0xc0], R8 ;  /* 0x0000c00801007387 */ /* 0x0011e80000100a00 */
[----:B------:R-:W-:Y:S04]  /*2274c0*/  STL.64 [R1+0xc8], R10 ;  /* 0x0000c80a01007387 */ /* 0x000fe80000100a00 */
[----:B0-----:R-:W4:Y:S04]  /*2274d0*/  LDL.LU R8, [R1+0x7db8] ;  /* 0x007db80001087983 */ /* 0x001f280000300800 */
[----:B------:R-:W-:Y:S01]  /*2274e0*/  STSM.16.M88.4 [R24], R16 ;  /* 0x0000001018007844 */ /* 0x000fe20000000200 */
[----:B------:R-:W-:-:S02]  /*2274f0*/  PRMT R4, R23, 0x5210, R26 ;  /* 0x0000521017047816 */ /* 0x000fc4000000001a */
[----:B------:R-:W-:Y:S01]  /*227500*/  PRMT R5, R22, 0x5210, R5 ;  /* 0x0000521016057816 */ /* 0x000fe20000000005 */
[----:B------:R-:W-:Y:S06]  /*227510*/  BAR.SYNC.DEFER_BLOCKING 0x0 ;  /* 0x0000000000007b1d */ /* 0x000fec0000010000 */
[----:B-1----:R0:W-:Y:S04]  /*227520*/  STL.64 [R1+0xb0], R12 ;  /* 0x0000b00c01007387 */ /* 0x0021e80000100a00 */
[----:B------:R1:W-:Y:S04]  /*227530*/  STL.64 [R1+0xb8], R14 ;  /* 0x0000b80e01007387 */ /* 0x0003e80000100a00 */
[----:B0-----:R-:W2:Y:S04]  /*227540*/  LDL.LU.64 R12, [R1+0x7db0] ;  /* 0x007db000010c7983 */ /* 0x001ea80000300a00 */
[----:B------:R-:W3:Y:S04]  /*227550*/  LDL.LU.64 R18, [R1+0x7da8] ;  /* 0x007da80001127983 */ /* 0x000ee80000300a00 */
[----:B------:R-:W2:Y:S04]  /*227560*/  LDL.LU R23, [R1+0x5510] ;  /* 0x0055100001177983 */ /* 0x000ea80000300800 */
[----:B------:R-:W2:Y:S04]  /*227570*/  LDL.LU R22, [R1+0x550c] ;  /* 0x00550c0001167983 */ /* 0x000ea80000300800 */
[----:B-1----:R-:W2:Y:S04]  /*227580*/  LDL.LU R14, [R1+0x54e0] ;  /* 0x0054e000010e7983 */ /* 0x002ea80000300800 */
[----:B------:R-:W2:Y:S04]  /*227590*/  LDL.LU R15, [R1+0x54dc] ;  /* 0x0054dc00010f7983 */ /* 0x000ea80000300800 */
[----:B------:R-:W2:Y:S04]  /*2275a0*/  LDL.LU R16, [R1+0x2f98] ;  /* 0x002f980001107983 */ /* 0x000ea80000300800 */
[----:B------:R-:W2:Y:S01]  /*2275b0*/  LDL.LU R17, [R1+0x2f94] ;  /* 0x002f940001117983 */ /* 0x000ea20000300800 */
[----:B---3--:R-:W-:-:S02]  /*2275c0*/  PRMT R6, R18, 0x5210, R6 ;  /* 0x0000521012067816 */ /* 0x008fc40000000006 */
[----:B----4-:R-:W-:Y:S01]  /*2275d0*/  PRMT R8, R19, 0x5210, R8 ;  /* 0x0000521013087816 */ /* 0x010fe20000000008 */
[----:B------:R-:W3:Y:S04]  /*2275e0*/  LDL.LU R18, [R1+0x2f60] ;  /* 0x002f600001127983 */ /* 0x000ee80000300800 */
[----:B------:R-:W3:Y:S04]  /*2275f0*/  LDL.LU R19, [R1+0x2f5c] ;  /* 0x002f5c0001137983 */ /* 0x000ee80000300800 */
[----:B---3--:R-:W-:Y:S04]  /*227600*/  STL.64 [R1+0x7da0], R18 ;  /* 0x007da01201007387 */ /* 0x008fe80000100a00 */
[----:B--2---:R0:W-:Y:S02]  /*227610*/  STL.64 [R1+0x7d98], R16 ;  /* 0x007d981001007387 */ /* 0x0041e40000100a00 */
[----:B0-----:R-:W-:-:S02]  /*227620*/  IMAD.MOV.U32 R16, RZ, RZ, R8 ;  /* 0x000000ffff107224 */ /* 0x001fc400078e0008 */
[----:B------:R-:W0:Y:S01]  /*227630*/  LDS.128 R8, [R25] ;  /* 0x0000000019087984 */ /* 0x000e220000000c00 */
[----:B------:R-:W-:Y:S01]  /*227640*/  BAR.SYNC.DEFER_BLOCKING 0x0 ;  /* 0x0000000000007b1d */ /* 0x000fe20000010000 */
[----:B------:R-:W-:Y:S02]  /*227650*/  PRMT R17, R12, 0x5210, R7 ;  /* 0x000052100c117816 */ /* 0x000fe40000000007 */
[----:B------:R-:W-:Y:S02]  /*227660*/  PRMT R18, R13, 0x5210, R3 ;  /* 0x000052100d127816 */ /* 0x000fe40000000003 */
[----:B------:R-:W-:-:S05]  /*227670*/  PRMT R19, R21, 0x5210, R2 ;  /* 0x0000521015137816 */ /* 0x000fca0000000002 */
[----:B------:R-:W-:Y:S01]  /*227680*/  STSM.16.M88.4 [R24], R16 ;  /* 0x0000001018007844 */ /* 0x000fe20000000200 */
[----:B------:R-:W-:Y:S06]  /*227690*/  BAR.SYNC.DEFER_BLOCKING 0x0 ;  /* 0x0000000000007b1d */ /* 0x000fec0000010000 */
[----:B------:R-:W1:Y:S02]  /*2276a0*/  LDS.128 R16, [R25] ;  /* 0x0000000019107984 */ /* 0x000e640000000c00 */
[----:B------:R-:W-:Y:S06]  /*2276b0*/  BAR.SYNC.DEFER_BLOCKING 0x0 ;  /* 0x0000000000007b1d */ /* 0x000fec0000010000 */
[----:B0-----:R0:W-:Y:S04]  /*2276c0*/  STL.64 [R1+0xa0], R8 ;  /* 0x0000a00801007387 */ /* 0x0011e80000100a00 */
[----:B------:R2:W-:Y:S01]  /*2276d0*/  STL.64 [R1+0xa8], R10 ;  /* 0x0000a80a01007387 */ /* 0x0005e20000100a00 */
[----:B------:R-:W-:-:S03]  /*2276e0*/  PRMT R7, R20, 0x5210, R0 ;  /* 0x0000521014077816 */ /* 0x000fc60000000000 */
[----:B0-----:R-:W3:Y:S04]  /*2276f0*/  LDL.LU R8, [R1+0x30a0] ;  /* 0x0030a00001087983 */ /* 0x001ee80000300800 */
[----:B------:R-:W4:Y:S04]  /*227700*/  LDL.LU R9, [R1+0x309c] ;  /* 0x00309c0001097983 */ /* 0x000f280000300800 */
[----:B--2---:R-:W2:Y:S04]  /*227710*/  LDL.LU R10, [R1+0x3094] ;  /* 0x00309400010a7983 */ /* 0x004ea80000300800 */
[----:B------:R-:W3:Y:S04]  /*227720*/  LDL.LU R20, [R1+0x3090] ;  /* 0x0030900001147983 */ /* 0x000ee80000300800 */
[----:B------:R-:W4:Y:S04]  /*227730*/  LDL.LU R21, [R1+0x308c] ;  /* 0x00308c0001157983 */ /* 0x000f280000300800 */
[----:B------:R-:W2:Y:S04]  /*227740*/  LDL.LU R11, [R1+0x3084] ;  /* 0x00308400010b7983 */ /* 0x000ea80000300800 */
[----:B------:R-:W3:Y:S04]  /*227750*/  LDL.LU R12, [R1+0x3080] ;  /* 0x00308000010c7983 */ /* 0x000ee80000300800 */
[----:B------:R-:W4:Y:S04]  /*227760*/  LDL.LU R13, [R1+0x3098] ;  /* 0x00309800010d7983 */ /* 0x000f280000300800 */
[----:B------:R0:W-:Y:S01]  /*227770*/  STSM.16.M88.4 [R24], R4 ;  /* 0x0000000418007844 */ /* 0x0001e20000000200 */
[----:B------:R-:W-:-:S02]  /*227780*/  LOP3.LUT R3, R14, 0xffff, RZ, 0xc0, !PT ;  /* 0x0000ffff0e037812 */ /* 0x000fc400078ec0ff */
[----:B------:R-:W-:Y:S01]  /*227790*/  LOP3.LUT R2, R15, 0xffff, RZ, 0xc0, !PT ;  /* 0x0000ffff0f027812 */ /* 0x000fe200078ec0ff */
[----:B------:R-:W-:Y:S06]  /*2277a0*/  BAR.SYNC.DEFER_BLOCKING 0x0 ;  /* 0x0000000000007b1d */ /* 0x000fec0000010000 */
[----:B-1----:R-:W-:Y:S04]  /*2277b0*/  STL.64 [R1+0x90], R16 ;  /* 0x0000901001007387 */ /* 0x002fe80000100a00 */
[----:B------:R1:W-:Y:S01]  /*2277c0*/  STL.64 [R1+0x98], R18 ;  /* 0x0000981201007387 */ /* 0x0003e20000100a00 */
[----:B0-----:R-:W-:-:S02]  /*2277d0*/  LOP3.LUT R4, R23, 0xffff, RZ, 0xc0, !PT ;  /* 0x0000ffff17047812 */ /* 0x001fc400078ec0ff */
[----:B------:R-:W-:Y:S01]  /*2277e0*/  LOP3.LUT R5, R22, 0xffff, RZ, 0xc0, !PT ;  /* 0x0000ffff16057812 */ /* 0x000fe200078ec0ff */
[----:B-1----:R-:W2:Y:S04]  /*2277f0*/  LDL.LU.64 R18, [R1+0x7da0] ;  /* 0x007da00001127983 */ /* 0x002ea80000300a00 */
[----:B------:R-:W4:Y:S04]  /*227800*/  LDL.LU.64 R16, [R1+0x7d98] ;  /* 0x007d980001107983 */ /* 0x000f280000300a00 */
[----:B------:R-:W3:Y:S04]  /*227810*/  LDL.LU R23, [R1+0x1804] ;  /* 0x0018040001177983 */ /* 0x000ee80000300800 */
[----:B------:R-:W3:Y:S04]  /*227820*/  LDL.LU R22, [R1+0x1800] ;  /* 0x0018000001167983 */ /* 0x000ee80000300800 */
[----:B---3--:R0:W-:Y:S04]  /*227830*/  STL.64 [R1+0x7d88], R22 ;  /* 0x007d881601007387 */ /* 0x0081e80000100a00 */
[----:B------:R-:W3:Y:S04]  /*227840*/  LDL.LU R14, [R1+0x17cc] ;  /* 0x0017cc00010e7983 */ /* 0x000ee80000300800 */
[----:B------:R-:W3:Y:S01]  /*227850*/  LDL.LU R15, [R1+0x17c8] ;  /* 0x0017c800010f7983 */ /* 0x000ee20000300800 */
[----:B--2---:R-:W-:-:S02]  /*227860*/  LOP3.LUT R0, R19, 0xffff, RZ, 0xc0, !PT ;  /* 0x0000ffff13007812 */ /* 0x004fc400078ec0ff */
[----:B0-----:R-:W-:Y:S02]  /*227870*/  PRMT R22, R11, 0x4210, R3 ;  /* 0x000042100b167816 */ /* 0x001fe40000000003 */
[----:B------:R-:W-:Y:S02]  /*227880*/  PRMT R23, R12, 0x4210, R2 ;  /* 0x000042100c177816 */ /* 0x000fe40000000002 */
[----:B----4-:R-:W-:Y:S02]  /*227890*/  PRMT R11, R13, 0x4210, R0 ;  /* 0x000042100d0b7816 */ /* 0x010fe40000000000 */
[----:B------:R-:W-:Y:S02]  /*2278a0*/  PRMT R20, R20, 0x4210, R4 ;  /* 0x0000421014147816 */ /* 0x000fe40000000004 */
[----:B------:R-:W-:Y:S02]  /*2278b0*/  PRMT R21, R21, 0x4210, R5 ;  /* 0x0000421015157816 */ /* 0x000fe40000000005 */
[----:B------:R-:W-:-:S02]  /*2278c0*/  LOP3.LUT R26, R16, 0xffff, RZ, 0xc0, !PT ;  /* 0x0000ffff101a7812 */ /* 0x000fc400078ec0ff */
[----:B------:R-:W-:Y:S02]  /*2278d0*/  LOP3.LUT R7, R17, 0xffff, RZ, 0xc0, !PT ;  /* 0x0000ffff11077812 */ /* 0x000fe400078ec0ff */
[----:B------:R-:W-:Y:S01]  /*2278e0*/  LOP3.LUT R6, R18, 0xffff, RZ, 0xc0, !PT ;  /* 0x0000ffff12067812 */ /* 0x000fe200078ec0ff */
[----:B---3--:R-:W-:Y:S04]  /*2278f0*/  STL.64 [R1+0x7d90], R14 ;  /* 0x007d900e01007387 */ /* 0x008fe80000100a00 */
[----:B------:R-:W0:Y:S01]  /*227900*/  LDS.128 R12, [R25] ;  /* 0x00000000190c7984 */ /* 0x000e220000000c00 */
[----:B------:R-:W-:Y:S06]  /*227910*/  BAR.SYNC.DEFER_BLOCKING 0x0 ;  /* 0x0000000000007b1d */ /* 0x000fec0000010000 */
[----:B------:R-:W2:Y:S04]  /*227920*/  LDL.LU R16, [R1+0x17c4] ;  /* 0x0017c40001107983 */ /* 0x000ea80000300800 */
[----:B------:R-:W3:Y:S04]  /*227930*/  LDL.LU R17, [R1+0x17c0] ;  /* 0x0017c00001117983 */ /* 0x000ee80000300800 */
[----:B------:R-:W4:Y:S04]  /*227940*/  LDL.LU R18, [R1+0x82c] ;  /* 0x00082c0001127983 */ /* 0x000f280000300800 */
[----:B------:R-:W3:Y:S04]  /*227950*/  LDL.LU R19, [R1+0x1808] ;  /* 0x0018080001137983 */ /* 0x000ee80000300800 */
        /* <DEDUP_REMOVED lines=9> */
[----:B0-----:R-:W4:Y:S01]  /*2279f0*/  LDL.LU.64 R22, [R1+0x7d88] ;  /* 0x007d880001167983 */ /* 0x001f220000300a00 */
[----:B------:R-:W-:-:S02]  /*227a00*/  PRMT R8, R8, 0x4210, R26 ;  /* 0x0000421008087816 */ /* 0x000fc4000000001a */
[----:B------:R-:W-:Y:S02]  /*227a10*/  PRMT R9, R9, 0x4210, R7 ;  /* 0x0000421009097816 */ /* 0x000fe40000000007 */
[----:B------:R-:W-:-:S05]  /*227a20*/  PRMT R10, R10, 0x4210, R6 ;  /* 0x000042100a0a7816 */ /* 0x000fca0000000006 */
[----:B------:R4:W-:Y:S01]  /*227a30*/  STSM.16.M88.4 [R24], R8 ;  /* 0x0000000818007844 */ /* 0x0009e20000000200 */
[----:B------:R-:W-:Y:S01]  /*227a40*/  BAR.SYNC.DEFER_BLOCKING 0x0 ;  /* 0x0000000000007b1d */ /* 0x000fe20000010000 */
[----:B----4-:R-:W-:Y:S02]  /*227a50*/  PRMT R8, R23, 0x5210, R26 ;  /* 0x0000521017087816 */ /* 0x010fe4000000001a */
[----:B------:R-:W-:-:S03]  /*227a60*/  PRMT R7, R22, 0x5210, R7 ;  /* 0x0000521016077816 */ /* 0x000fc60000000007 */
[----:B------:R-:W4:Y:S04]  /*227a70*/  LDL.LU R23, [R1+0x5520] ;  /* 0x0055200001177983 */ /* 0x000f280000300800 */
[----:B------:R-:W3:Y:S04]  /*227a80*/  LDL.LU R20, [R1+0x551c] ;  /* 0x00551c0001147983 */ /* 0x000ee80000300800 */
[----:B------:R-:W4:Y:S01]  /*227a90*/  LDL.LU R22, [R1+0x54e8] ;  /* 0x0054e80001167983 */ /* 0x000f220000300800 */
[----:B------:R-:W-:Y:S01]  /*227aa0*/  IMAD.MOV.U32 R21, RZ, RZ, R7 ;  /* 0x000000ffff157224 */ /* 0x000fe200078e0007 */
[----:B--2---:R-:W-:-:S02]  /*227ab0*/  PRMT R4, R15, 0x5210, R4 ;  /* 0x000052100f047816 */ /* 0x004fc40000000004 */
[----:B------:R-:W-:Y:S02]  /*227ac0*/  PRMT R5, R16, 0x5210, R5 ;  /* 0x0000521010057816 */ /* 0x000fe40000000005 */
[----:B------:R-:W-:Y:S01]  /*227ad0*/  PRMT R7, R18, 0x5210, R2 ;  /* 0x0000521012077816 */ /* 0x000fe20000000002 */
[----:B----4-:R-:W-:Y:S04]  /*227ae0*/  STL.64 [R1+0x7d70], R22 ;  /* 0x007d701601007387 */ /* 0x010fe80000100a00 */
[----:B---3--:R0:W-:Y:S02]  /*227af0*/  STL [R1+0x7d6c], R20 ;  /* 0x007d6c1401007387 */ /* 0x0081e40000100800 */
[----:B0-----:R-:W-:Y:S02]  /*227b00*/  IMAD.MOV.U32 R20, RZ, RZ, R8 ;  /* 0x000000ffff147224 */ /* 0x001fe400078e0008 */
[----:B------:R-:W0:Y:S01]  /*227b10*/  LDS.128 R8, [R25] ;  /* 0x0000000019087984 */ /* 0x000e220000000c00 */
[----:B------:R-:W-:Y:S01]  /*227b20*/  BAR.SYNC.DEFER_BLOCKING 0x0 ;  /* 0x0000000000007b1d */ /* 0x000fe20000010000 */
[----:B------:R-:W-:-:S02]  /*227b30*/  PRMT R22, R14, 0x5210, R6 ;  /* 0x000052100e167816 */ /* 0x000fc40000000006 */
[----:B------:R-:W-:Y:S02]  /*227b40*/  PRMT R6, R17, 0x5210, R3 ;  /* 0x0000521011067816 */ /* 0x000fe40000000003 */
[----:B------:R-:W-:-:S03]  /*227b50*/  PRMT R23, R19, 0x5210, R0 ;  /* 0x0000521013177816 */ /* 0x000fc60000000000 */
[----:B------:R1:W-:Y:S01]  /*227b60*/  STSM.16.M88.4 [R24], R4 ;  /* 0x0000000418007844 */ /* 0x0003e20000000200 */
[----:B------:R-:W-:Y:S06]  /*227b70*/  BAR.SYNC.DEFER_BLOCKING 0x0 ;  /* 0x0000000000007b1d */ /* 0x000fec0000010000 */
[----:B------:R-:W-:Y:S04]  /*227b80*/  STL.64 [R1+0x7d80], R22 ;  /* 0x007d801601007387 */ /* 0x000fe80000100a00 */
[----:B------:R-:W-:Y:S04]  /*227b90*/  STL.64 [R1+0x7d78], R20 ;  /* 0x007d781401007387 */ /* 0x000fe80000100a00 */
[----:B------:R-:W2:Y:S04]  /*227ba0*/  LDS.128 R20, [R25] ;  /* 0x0000000019147984 */ /* 0x000ea80000000c00 */
[----:B0-----:R0:W-:Y:S04]  /*227bb0*/  STL.64 [R1+0x770], R8 ;  /* 0x0007700801007387 */ /* 0x0011e80000100a00 */
[----:B------:R3:W-:Y:S04]  /*227bc0*/  STL.64 [R1+0x778], R10 ;  /* 0x0007780a01007387 */ /* 0x0007e80000100a00 */
[----:B------:R-:W4:Y:S04]  /*227bd0*/  LDL.LU R2, [R1+0x54e4] ;  /* 0x0054e40001027983 */ /* 0x000f280000300800 */
[----:B------:R-:W4:Y:S04]  /*227be0*/  LDL.LU R26, [R1+0x2fb4] ;  /* 0x002fb400011a7983 */ /* 0x000f280000300800 */
[----:B-1----:R-:W4:Y:S04]  /*227bf0*/  LDL.LU R7, [R1+0x2fb0] ;  /* 0x002fb00001077983 */ /* 0x002f280000300800 */
[----:B------:R-:W4:Y:S04]  /*227c00*/  LDL.LU R6, [R1+0x2f6c] ;  /* 0x002f6c0001067983 */ /* 0x000f280000300800 */
[----:B------:R-:W4:Y:S01]  /*227c10*/  LDL.LU R0, [R1+0x2f68] ;  /* 0x002f680001007983 */ /* 0x000f220000300800 */
[----:B------:R-:W-:Y:S06]  /*227c20*/  BAR.SYNC.DEFER_BLOCKING 0x0 ;  /* 0x0000000000007b1d */ /* 0x000fec0000010000 */
[----:B0-----:R-:W4:Y:S04]  /*227c30*/  LDL.LU R8, [R1+0x30c4] ;  /* 0x0030c40001087983 */ /* 0x001f280000300800 */
[----:B------:R-:W4:Y:S04]  /*227c40*/  LDL.LU R9, [R1+0x30c0] ;  /* 0x0030c00001097983 */ /* 0x000f280000300800 */
[----:B---3--:R-:W3:Y:S04]  /*227c50*/  LDL.LU R10, [R1+0x30bc] ;  /* 0x0030bc00010a7983 */ /* 0x008ee80000300800 */
[----:B------:R-:W3:Y:S04]  /*227c60*/  LDL.LU R11, [R1+0x30b8] ;  /* 0x0030b800010b7983 */ /* 0x000ee80000300800 */
[----:B------:R-:W3:Y:S04]  /*227c70*/  LDL.LU R12, [R1+0x30ac] ;  /* 0x0030ac00010c7983 */ /* 0x000ee80000300800 */
[----:B------:R-:W3:Y:S04]  /*227c80*/  LDL.LU R13, [R1+0x30a8] ;  /* 0x0030a800010d7983 */ /* 0x000ee80000300800 */
[----:B------:R-:W3:Y:S04]  /*227c90*/  LDL.LU R14, [R1+0x30a4] ;  /* 0x0030a400010e7983 */ /* 0x000ee80000300800 */
[----:B------:R-:W3:Y:S04]  /*227ca0*/  LDL.LU R16, [R1+0x30b4] ;  /* 0x0030b40001107983 */ /* 0x000ee80000300800 */
[----:B--2---:R-:W-:Y:S04]  /*227cb0*/  STL.64 [R1+0x760], R20 ;  /* 0x0007601401007387 */ /* 0x004fe80000100a00 */
[----:B------:R0:W-:Y:S04]  /*227cc0*/  STL.64 [R1+0x768], R22 ;  /* 0x0007681601007387 */ /* 0x0001e80000100a00 */
[----:B0-----:R-:W2:Y:S04]  /*227cd0*/  LDL.LU.64 R22, [R1+0x7d80] ;  /* 0x007d800001167983 */ /* 0x001ea80000300a00 */
[----:B------:R-:W2:Y:S04]  /*227ce0*/  LDL.LU.64 R20, [R1+0x7d78] ;  /* 0x007d780001147983 */ /* 0x000ea80000300a00 */
[----:B--2---:R0:W-:Y:S01]  /*227cf0*/  STSM.16.M88.4 [R24], R20 ;  /* 0x0000001418007844 */ /* 0x0041e20000000200 */
[----:B------:R-:W-:Y:S06]  /*227d00*/  BAR.SYNC.DEFER_BLOCKING 0x0 ;  /* 0x0000000000007b1d */ /* 0x000fec0000010000 */
[----:B0-----:R-:W2:Y:S04]  /*227d10*/  LDL.LU.64 R22, [R1+0x7d70] ;  /* 0x007d700001167983 */ /* 0x001ea80000300a00 */
[----:B------:R-:W4:Y:S01]  /*227d20*/  LDL.LU R20, [R1+0x7d6c] ;  /* 0x007d6c0001147983 */ /* 0x000f220000300800 */
[----:B--2---:R-:W-:-:S03]  /*227d30*/  LOP3.LUT R5, R23, 0xffff, RZ, 0xc0, !PT ;  /* 0x0000ffff17057812 */ /* 0x004fc600078ec0ff */
[----:B------:R-:W2:Y:S04]  /*227d40*/  LDL.LU R23, [R1+0x1860] ;  /* 0x0018600001177983 */ /* 0x000ea80000300800 */
[----:B------:R-:W3:Y:S01]  /*227d50*/  LDL.LU R17, [R1+0x183c] ;  /* 0x00183c0001117983 */ /* 0x000ee20000300800 */
[----:B----4-:R-:W-:-:S03]  /*227d60*/  LOP3.LUT R4, R20, 0xffff, RZ, 0xc0, !PT ;  /* 0x0000ffff14047812 */ /* 0x010fc600078ec0ff */
[----:B------:R-:W4:Y:S04]  /*227d70*/  LDL.LU R18, [R1+0x1834] ;  /* 0x0018340001127983 */ /* 0x000f280000300800 */
[----:B------:R-:W3:Y:S01]  /*227d80*/  LDL.LU R20, [R1+0x1830] ;  /* 0x0018300001147983 */ /* 0x000ee20000300800 */
[----:B------:R-:W-:-:S03]  /*227d90*/  LOP3.LUT R3, R22, 0xffff, RZ, 0xc0, !PT ;  /* 0x0000ffff16037812 */ /* 0x000fc600078ec0ff */
[----:B------:R-:W3:Y:S04]  /*227da0*/  LDL.LU R21, [R1+0x180c] ;  /* 0x00180c0001157983 */ /* 0x000ee80000300800 */
[----:B------:R-:W2:Y:S01]  /*227db0*/  LDL.LU R22, [R1+0x1838] ;  /* 0x0018380001167983 */ /* 0x000ea20000300800 */
[----:B------:R-:W-:-:S03]  /*227dc0*/  LOP3.LUT R2, R2, 0xffff, RZ, 0xc0, !PT ;  /* 0x0000ffff02027812 */ /* 0x000fc600078ec0ff */
[----:B--2---:R0:W-:Y:S04]  /*227dd0*/  STL.64 [R1+0x7d60], R22 ;  /* 0x007d601601007387 */ /* 0x0041e80000100a00 */
[----:B---3--:R1:W-:Y:S04]  /*227de0*/  STL.64 [R1+0x7d58], R20 ;  /* 0x007d581401007387 */ /* 0x0083e80000100a00 */
[----:B------:R-:W2:Y:S01]  /*227df0*/  LDL.LU R15, [R1+0x834] ;  /* 0x00083400010f7983 */ /* 0x000ea20000300800 */
[----:B0-----:R-:W-:Y:S02]  /*227e00*/  PRMT R22, R13, 0x4210, R3 ;  /* 0x000042100d167816 */ /* 0x001fe40000000003 */
[----:B-1----:R-:W-:-:S02]  /*227e10*/  PRMT R21, R12, 0x4210, R4 ;  /* 0x000042100c157816 */ /* 0x002fc40000000004 */
[----:B------:R-:W-:Y:S02]  /*227e20*/  PRMT R23, R14, 0x4210, R2 ;  /* 0x000042100e177816 */ /* 0x000fe40000000002 */
[----:B------:R-:W-:Y:S01]  /*227e30*/  PRMT R20, R11, 0x4210, R5 ;  /* 0x000042100b147816 */ /* 0x000fe20000000005 */
[----:B--2---:R-:W-:Y:S04]  /*227e40*/  STL [R1+0x7d68], R15 ;  /* 0x007d680f01007387 */ /* 0x004fe80000100800 */
[----:B------:R-:W0:Y:S01]  /*227e50*/  LDS.128 R12, [R25] ;  /* 0x00000000190c7984 */ /* 0x000e220000000c00 */
[----:B------:R-:W-:Y:S06]  /*227e60*/  BAR.SYNC.DEFER_BLOCKING 0x0 ;  /* 0x0000000000007b1d */ /* 0x000fec0000010000 */
[----:B------:R-:W2:Y:S04]  /*227e70*/  LDL.LU R19, [R1+0x830] ;  /* 0x0008300001137983 */ /* 0x000ea80000300800 */
[----:B------:R-:W-:Y:S01]  /*227e80*/  STSM.16.M88.4 [R24], R20 ;  /* 0x0000001418007844 */ /* 0x000fe20000000200 */
[----:B------:R-:W-:Y:S06]  /*227e90*/  BAR.SYNC.DEFER_BLOCKING 0x0 ;  /* 0x0000000000007b1d */ /* 0x000fec0000010000 */
[----:B------:R-:W1:Y:S04]  /*227ea0*/  LDS.128 R20, [R25] ;  /* 0x0000000019147984 */ /* 0x000e680000000c00 */
[----:B0-----:R-:W-:Y:S04]  /*227eb0*/  STL.64 [R1+0x780], R12 ;  /* 0x0007800c01007387 */ /* 0x001fe80000100a00 */
[----:B------:R0:W-:Y:S01]  /*227ec0*/  STL.64 [R1+0x788], R14 ;  /* 0x0007880e01007387 */ /* 0x0001e20000100a00 */
[----:B------:R-:W-:-:S02]  /*227ed0*/  LOP3.LUT R0, R0, 0xffff, RZ, 0xc0, !PT ;  /* 0x0000ffff00007812 */ /* 0x000fc400078ec0ff */
[----:B------:R-:W-:Y:S01]  /*227ee0*/  LOP3.LUT R26, R26, 0xffff, RZ, 0xc0, !PT ;  /* 0x0000ffff1a1a7812 */ /* 0x000fe200078ec0ff */
[----:B0-----:R-:W3:Y:S01]  /*227ef0*/  LDL.LU R15, [R1+0x7d68] ;  /* 0x007d6800010f7983 */ /* 0x001ee20000300800 */
[----:B------:R-:W-:Y:S06]  /*227f00*/  BAR.SYNC.DEFER_BLOCKING 0x0 ;  /* 0x0000000000007b1d */ /* 0x000fec0000010000 */
[----:B-1----:R-:W-:Y:S04]  /*227f10*/  STL.64 [R1+0x750], R20 ;  /* 0x0007501401007387 */ /* 0x002fe80000100a00 */
[----:B------:R0:W-:Y:S04]  /*227f20*/  STL.64 [R1+0x758], R22 ;  /* 0x0007581601007387 */ /* 0x0001e80000100a00 */
[----:B0-----:R-:W4:Y:S01]  /*227f30*/  LDL.LU.64 R22, [R1+0x7d60] ;  /* 0x007d600001167983 */ /* 0x001f220000300a00 */
[----:B------:R-:W-:-:S03]  /*227f40*/  PRMT R11, R16, 0x4210, R0 ;  /* 0x00004210100b7816 */ /* 0x000fc60000000000 */
[----:B------:R-:W2:Y:S01]  /*227f50*/  LDL.LU.64 R20, [R1+0x7d58] ;  /* 0x007d580001147983 */ /* 0x000ea20000300a00 */
[----:B------:R-:W-:Y:S02]  /*227f60*/  LOP3.LUT R7, R7, 0xffff, RZ, 0xc0, !PT ;  /* 0x0000ffff07077812 */ /* 0x000fe400078ec0ff */
[----:B------:R-:W-:Y:S02]  /*227f70*/  LOP3.LUT R6, R6, 0xffff, RZ, 0xc0, !PT ;  /* 0x0000ffff06067812 */ /* 0x000fe400078ec0ff */
[----:B------:R-:W-:Y:S02]  /*227f80*/  PRMT R8, R8, 0x4210, R26 ;  /* 0x0000421008087816 */ /* 0x000fe4000000001a */
[----:B------:R-:W-:Y:S02]  /*227f90*/  PRMT R9, R9, 0x4210, R7 ;  /* 0x0000421009097816 */ /* 0x000fe40000000007 */
[----:B------:R-:W-:-:S05]  /*227fa0*/  PRMT R10, R10, 0x4210, R6 ;  /* 0x000042100a0a7816 */ /* 0x000fca0000000006 */
[----:B------:R-:W-:Y:S01]  /*227fb0*/  STSM.16.M88.4 [R24], R8 ;  /* 0x0000000818007844 */ /* 0x000fe20000000200 */
[----:B------:R-:W-:Y:S06]  /*227fc0*/  BAR.SYNC.DEFER_BLOCKING 0x0 ;  /* 0x0000000000007b1d */ /* 0x000fec0000010000 */
[----:B------:R-:W0:Y:S02]  /*227fd0*/  LDS.128 R8, [R25] ;  /* 0x0000000019087984 */ /* 0x000e240000000c00 */
[----:B------:R-:W-:Y:S01]  /*227fe0*/  BAR.SYNC.DEFER_BLOCKING 0x0 ;  /* 0x0000000000007b1d */ /* 0x000fe20000010000 */
[----:B----4-:R-:W-:-:S05]  /*227ff0*/  PRMT R16, R23, 0x5210, R26 ;  /* 0x0000521017107816 */ /* 0x010fca000000001a */
[----:B------:R-:W4:Y:S01]  /*228000*/  LDL.LU R23, [R1+0x5530] ;  /* 0x0055300001177983 */ /* 0x000f220000300800 */
[----:B--2---:R-:W-:Y:S02]  /*228010*/  PRMT R20, R20, 0x5210, R5 ;  /* 0x0000521014147816 */ /* 0x004fe40000000005 */
[----:B------:R-:W-:Y:S02]  /*228020*/  PRMT R21, R21, 0x5210, R4 ;  /* 0x0000521015157816 */ /* 0x000fe40000000004 */
[----:B------:R-:W-:Y:S02]  /*228030*/  PRMT R22, R22, 0x5210, R3 ;  /* 0x0000521016167816 */ /* 0x000fe40000000003 */
[----:B------:R-:W-:Y:S02]  /*228040*/  PRMT R17, R17, 0x5210, R7 ;  /* 0x0000521011117816 */ /* 0x000fe40000000007 */
[----:B------:R-:W-:Y:S02]  /*228050*/  PRMT R18, R18, 0x5210, R6 ;  /* 0x0000521012127816 */ /* 0x000fe40000000006 */
[----:B------:R-:W-:Y:S01]  /*228060*/  PRMT R19, R19, 0x5210, R0 ;  /* 0x0000521013137816 */ /* 0x000fe20000000000 */
[----:B----4-:R3:W-:Y:S04]  /*228070*/  STL [R1+0x7d50], R23 ;  /* 0x007d501701007387 */ /* 0x0107e80000100800 */
[----:B------:R-:W2:Y:S04]  /*228080*/  LDL.LU R4, [R1+0x552c] ;  /* 0x00552c0001047983 */ /* 0x000ea80000300800 */
[----:B------:R-:W4:Y:S01]  /*228090*/  LDL.LU R3, [R1+0x54f8] ;  /* 0x0054f80001037983 */ /* 0x000f220000300800 */
[----:B---3--:R-:W-:-:S05]  /*2280a0*/  PRMT R23, R15, 0x5210, R2 ;  /* 0x000052100f177816 */ /* 0x008fca0000000002 */
[----:B------:R-:W-:Y:S01]  /*2280b0*/  STSM.16.M88.4 [R24], R20 ;  /* 0x0000001418007844 */ /* 0x000fe20000000200 */
[----:B------:R-:W-:Y:S06]  /*2280c0*/  BAR.SYNC.DEFER_BLOCKING 0x0 ;  /* 0x0000000000007b1d */ /* 0x000fec0000010000 */
[----:B------:R-:W1:Y:S04]  /*2280d0*/  LDS.128 R20, [R25] ;  /* 0x0000000019147984 */ /* 0x000e680000000c00 */
[----:B0-----:R0:W-:Y:S04]  /*2280e0*/  STL.64 [R1+0x7c0], R8 ;  /* 0x0007c00801007387 */ /* 0x0011e80000100a00 */
[----:B------:R3:W-:Y:S04]  /*2280f0*/  STL.64 [R1+0x7c8], R10 ;  /* 0x0007c80a01007387 */ /* 0x0007e80000100a00 */
[----:B------:R-:W4:Y:S04]  /*228100*/  LDL.LU R2, [R1+0x54f4] ;  /* 0x0054f40001027983 */ /* 0x000f280000300800 */
[----:B------:R-:W4:Y:S04]  /*228110*/  LDL.LU R26, [R1+0x2fbc] ;  /* 0x002fbc00011a7983 */ /* 0x000f280000300800 */
[----:B------:R-:W4:Y:S04]  /*228120*/  LDL.LU R7, [R1+0x2fb8] ;  /* 0x002fb80001077983 */ /* 0x000f280000300800 */
        /* <DEDUP_REMOVED lines=11> */
[----:B-1----:R-:W-:Y:S04]  /*2281e0*/  STL.64 [R1+0x7b0], R20 ;  /* 0x0007b01401007387 */ /* 0x002fe80000100a00 */
[----:B------:R0:W-:Y:S04]  /*2281f0*/  STL.64 [R1+0x7b8], R22 ;  /* 0x0007b81601007387 */ /* 0x0001e80000100a00 */
[----:B0-----:R-:W2:Y:S04]  /*228200*/  LDL.LU R23, [R1+0x7d50] ;  /* 0x007d500001177983 */ /* 0x001ea80000300800 */
[----:B------:R0:W-:Y:S01]  /*228210*/  STSM.16.M88.4 [R24], R16 ;  /* 0x0000001018007844 */ /* 0x0001e20000000200 */
[----:B------:R-:W-:Y:S06]  /*228220*/  BAR.SYNC.DEFER_BLOCKING 0x0 ;  /* 0x0000000000007b1d */ /* 0x000fec0000010000 */
[----:B0-----:R-:W3:Y:S04]  /*228230*/  LDL.LU R16, [R1+0x18a8] ;  /* 0x0018a80001107983 */ /* 0x001ee80000300800 */
[----:B------:R-:W3:Y:S04]  /*228240*/  LDL.LU R17, [R1+0x18a4] ;  /* 0x0018a40001117983 */ /* 0x000ee80000300800 */
[----:B------:R-:W3:Y:S04]  /*228250*/  LDL.LU R18, [R1+0x18a0] ;  /* 0x0018a00001127983 */ /* 0x000ee80000300800 */
[----:B------:R-:W3:Y:S04]  /*228260*/  LDL.LU R20, [R1+0x186c] ;  /* 0x00186c0001147983 */ /* 0x000ee80000300800 */
[----:B------:R-:W3:Y:S04]  /*228270*/  LDL.LU R21, [R1+0x1868] ;  /* 0x0018680001157983 */ /* 0x000ee80000300800 */
[----:B------:R-:W3:Y:S01]  /*228280*/  LDL.LU R22, [R1+0x1864] ;  /* 0x0018640001167983 */ /* 0x000ee20000300800 */
[----:B--2---:R-:W-:-:S03]  /*228290*/  LOP3.LUT R5, R23, 0xffff, RZ, 0xc0, !PT ;  /* 0x0000ffff17057812 */ /* 0x004fc600078ec0ff */
[----:B------:R-:W2:Y:S01]  /*2282a0*/  LDL.LU R23, [R1+0x83c] ;  /* 0x00083c0001177983 */ /* 0x000ea20000300800 */
[----:B------:R-:W-:Y:S02]  /*2282b0*/  LOP3.LUT R4, R4, 0xffff, RZ, 0xc0, !PT ;  /* 0x0000ffff04047812 */ /* 0x000fe400078ec0ff */
[----:B----4-:R-:W-:Y:S02]  /*2282c0*/  LOP3.LUT R3, R3, 0xffff, RZ, 0xc0, !PT ;  /* 0x0000ffff03037812 */ /* 0x010fe400078ec0ff */
[----:B------:R-:W-:Y:S02]  /*2282d0*/  LOP3.LUT R2, R2, 0xffff, RZ, 0xc0, !PT ;  /* 0x0000ffff02027812 */ /* 0x000fe400078ec0ff */
[----:B---3--:R-:W-:Y:S02]  /*2282e0*/  PRMT R12, R12, 0x4210, R5 ;  /* 0x000042100c0c7816 */ /* 0x008fe40000000005 */
[----:B------:R-:W-:Y:S02]  /*2282f0*/  PRMT R13, R13, 0x4210, R4 ;  /* 0x000042100d0d7816 */ /* 0x000fe40000000004 */
[----:B------:R-:W-:-:S02]  /*228300*/  PRMT R14, R14, 0x4210, R3 ;  /* 0x000042100e0e7816 */ /* 0x000fc40000000003 */
[----:B------:R-:W-:Y:S02]  /*228310*/  PRMT R15, R15, 0x4210, R2 ;  /* 0x000042100f0f7816 */ /* 0x000fe40000000002 */
[----:B------:R-:W-:Y:S02]  /*228320*/  LOP3.LUT R26, R26, 0xffff, RZ, 0xc0, !PT ;  /* 0x0000ffff1a1a7812 */ /* 0x000fe400078ec0ff */
[----:B------:R-:W-:Y:S01]  /*228330*/  LOP3.LUT R7, R7, 0xffff, RZ, 0xc0, !PT ;  /* 0x0000ffff07077812 */ /* 0x000fe200078ec0ff */
[----:B--2---:R-:W-:Y:S04]  /*228340*/  STL.64 [R1+0x7d48], R22 ;  /* 0x007d481601007387 */ /* 0x004fe80000100a00 */
[----:B------:R-:W-:Y:S04]  /*228350*/  STL.64 [R1+0x7d40], R20 ;  /* 0x007d401401007387 */ /* 0x000fe80000100a00 */
[----:B------:R-:W0:Y:S04]  /*228360*/  LDS.128 R20, [R25] ;  /* 0x0000000019147984 */ /* 0x000e280000000c00 */
[----:B------:R-:W2:Y:S01]  /*228370*/  LDL.LU R19, [R1+0x838] ;  /* 0x0008380001137983 */ /* 0x000ea20000300800 */
[----:B------:R-:W-:Y:S06]  /*228380*/  BAR.SYNC.DEFER_BLOCKING 0x0 ;  /* 0x0000000000007b1d */ /* 0x000fec0000010000 */
[----:B0-----:R-:W-:Y:S04]  /*228390*/  STL.64 [R1+0x7a0], R20 ;  /* 0x0007a01401007387 */ /* 0x001fe80000100a00 */
[----:B------:R0:W-:Y:S04]  /*2283a0*/  STL.64 [R1+0x7a8], R22 ;  /* 0x0007a81601007387 */ /* 0x0001e80000100a00 */
[----:B0-----:R-:W3:Y:S04]  /*2283b0*/  LDL.LU.64 R22, [R1+0x7d48] ;  /* 0x007d480001167983 */ /* 0x001ee80000300a00 */
[----:B------:R-:W4:Y:S04]  /*2283c0*/  LDL.LU.64 R20, [R1+0x7d40] ;  /* 0x007d400001147983 */ /* 0x000f280000300a00 */
[----:B------:R-:W-:Y:S01]  /*2283d0*/  STSM.16.M88.4 [R24], R12 ;  /* 0x0000000c18007844 */ /* 0x000fe20000000200 */
[----:B------:R-:W-:Y:S01]  /*2283e0*/  BAR.SYNC.DEFER_BLOCKING 0x0 ;  /* 0x0000000000007b1d */ /* 0x000fe20000010000 */
[----:B------:R-:W-:-:S02]  /*2283f0*/  LOP3.LUT R6, R6, 0xffff, RZ, 0xc0, !PT ;  /* 0x0000ffff06067812 */ /* 0x000fc400078ec0ff */
[----:B------:R-:W-:Y:S02]  /*228400*/  LOP3.LUT R0, R0, 0xffff, RZ, 0xc0, !PT ;  /* 0x0000ffff00007812 */ /* 0x000fe400078ec0ff */
[----:B------:R-:W-:Y:S02]  /*228410*/  PRMT R8, R8, 0x4210, R26 ;  /* 0x0000421008087816 */ /* 0x000fe4000000001a */
[----:B------:R-:W-:Y:S01]  /*228420*/  PRMT R9, R9, 0x4210, R7 ;  /* 0x0000421009097816 */ /* 0x000fe20000000007 */
[----:B------:R-:W0:Y:S01]  /*228430*/  LDS.128 R12, [R25] ;  /* 0x00000000190c7984 */ /* 0x000e220000000c00 */
[----:B------:R-:W-:Y:S01]  /*228440*/  BAR.SYNC.DEFER_BLOCKING 0x0 ;  /* 0x0000000000007b1d */ /* 0x000fe20000010000 */
[----:B------:R-:W-:Y:S02]  /*228450*/  PRMT R10, R10, 0x4210, R6 ;  /* 0x000042100a0a7816 */ /* 0x000fe40000000006 */
[----:B------:R-:W-:-:S05]  /*228460*/  PRMT R11, R11, 0x4210, R0 ;  /* 0x000042100b0b7816 */ /* 0x000fca0000000000 */
[----:B------:R-:W-:Y:S01]  /*228470*/  STSM.16.M88.4 [R24], R8 ;  /* 0x0000000818007844 */ /* 0x000fe20000000200 */
[----:B------:R-:W-:Y:S06]  /*228480*/  BAR.SYNC.DEFER_BLOCKING 0x0 ;  /* 0x0000000000007b1d */ /* 0x000fec0000010000 */
[----:B------:R-:W1:Y:S02]  /*228490*/  LDS.128 R8, [R25] ;  /* 0x0000000019087984 */ /* 0x000e640000000c00 */
[----:B------:R-:W-:Y:S06]  /*2284a0*/  BAR.SYNC.DEFER_BLOCKING 0x0 ;  /* 0x0000000000007b1d */ /* 0x000fec0000010000 */
[----:B0-----:R-:W-:Y:S04]  /*2284b0*/  STL.64 [R1+0x740], R12 ;  /* 0x0007400c01007387 */ /* 0x001fe80000100a00 */
[----:B------:R-:W-:Y:S01]  /*2284c0*/  STL.64 [R1+0x748], R14 ;  /* 0x0007480e01007387 */ /* 0x000fe20000100a00 */
[----:B------:R-:W-:-:S02]  /*2284d0*/  PRMT R16, R16, 0x5210, R26 ;  /* 0x0000521010107816 */ /* 0x000fc4000000001a */
[----:B------:R-:W-:Y:S02]  /*2284e0*/  PRMT R17, R17, 0x5210, R7 ;  /* 0x0000521011117816 */ /* 0x000fe40000000007 */
[----:B------:R-:W-:Y:S02]  /*2284f0*/  PRMT R18, R18, 0x5210, R6 ;  /* 0x0000521012127816 */ /* 0x000fe40000000006 */
[----:B---3--:R-:W-:Y:S02]  /*228500*/  PRMT R22, R22, 0x5210, R3 ;  /* 0x0000521016167816 */ /* 0x008fe40000000003 */
[----:B----4-:R-:W-:Y:S02]  /*228510*/  PRMT R20, R20, 0x5210, R5 ;  /* 0x0000521014147816 */ /* 0x010fe40000000005 */
[----:B------:R-:W-:Y:S02]  /*228520*/  PRMT R21, R21, 0x5210, R4 ;  /* 0x0000521015157816 */ /* 0x000fe40000000004 */
[----:B------:R-:W-:Y:S01]  /*228530*/  PRMT R23, R23, 0x5210, R2 ;  /* 0x0000521017177816 */ /* 0x000fe20000000002 */
[----:B------:R-:W3:Y:S04]  /*228540*/  LDL.LU R5, [R1+0x5538] ;  /* 0x0055380001057983 */ /* 0x000ee80000300800 */
[----:B------:R-:W4:Y:S04]  /*228550*/  LDL.LU R4, [R1+0x5534] ;  /* 0x0055340001047983 */ /* 0x000f280000300800 */
[----:B------:R-:W-:Y:S01]  /*228560*/  STSM.16.M88.4 [R24], R20 ;  /* 0x0000001418007844 */ /* 0x000fe20000000200 */
[----:B------:R-:W-:Y:S06]  /*228570*/  BAR.SYNC.DEFER_BLOCKING 0x0 ;  /* 0x0000000000007b1d */ /* 0x000fec0000010000 */
[----:B------:R-:W0:Y:S02]  /*228580*/  LDS.128 R20, [R25] ;  /* 0x0000000019147984 */ /* 0x000e240000000c00 */
[----:B------:R-:W-:Y:S06]  /*228590*/  BAR.SYNC.DEFER_BLOCKING 0x0 ;  /* 0x0000000000007b1d */ /* 0x000fec0000010000 */
[----:B-1----:R1:W-:Y:S04]  /*2285a0*/  STL.64 [R1+0x800], R8 ;  /* 0x0008000801007387 */ /* 0x0023e80000100a00 */
[----:B------:R1:W-:Y:S04]  /*2285b0*/  STL.64 [R1+0x808], R10 ;  /* 0x0008080a01007387 */ /* 0x0003e80000100a00 */
[----:B------:R-:W4:Y:S04]  /*2285c0*/  LDL.LU R3, [R1+0x5508] ;  /* 0x0055080001037983 */ /* 0x000f280000300800 */
[----:B------:R-:W4:Y:S04]  /*2285d0*/  LDL.LU R2, [R1+0x5504] ;  /* 0x0055040001027983 */ /* 0x000f280000300800 */
[----:B------:R-:W4:Y:S04]  /*2285e0*/  LDL.LU R26, [R1+0x2fc8] ;  /* 0x002fc800011a7983 */ /* 0x000f280000300800 */
[----:B------:R-:W4:Y:S01]  /*2285f0*/  LDL.LU R7, [R1+0x2fc4] ;  /* 0x002fc40001077983 */ /* 0x000f220000300800 */
[----:B--2---:R-:W-:-:S03]  /*228600*/  PRMT R19, R19, 0x5210, R0 ;  /* 0x0000521013137816 */ /* 0x004fc60000000000 */
[----:B------:R-:W2:Y:S04]  /*228610*/  LDL.LU R6, [R1+0x2f90] ;  /* 0x002f900001067983 */ /* 0x000ea80000300800 */
[----:B------:R-:W2:Y:S04]  /*228620*/  LDL.LU R0, [R1+0x2f8c] ;  /* 0x002f8c0001007983 */ /* 0x000ea80000300800 */
[----:B-1----:R-:W2:Y:S04]  /*228630*/  LDL.LU R8, [R1+0x3108] ;  /* 0x0031080001087983 */ /* 0x002ea80000300800 */
[----:B------:R-:W2:Y:S04]  /*228640*/  LDL.LU R9, [R1+0x3100] ;  /* 0x0031000001097983 */ /* 0x000ea80000300800 */
[----:B------:R-:W2:Y:S04]  /*228650*/  LDL.LU R10, [R1+0x3104] ;  /* 0x00310400010a7983 */ /* 0x000ea80000300800 */
[----:B------:R-:W2:Y:S04]  /*228660*/  LDL.LU R12, [R1+0x30fc] ;  /* 0x0030fc00010c7983 */ /* 0x000ea80000300800 */
[----:B------:R-:W2:Y:S04]  /*228670*/  LDL.LU R13, [R1+0x30ec] ;  /* 0x0030ec00010d7983 */ /* 0x000ea80000300800 */
[----:B------:R-:W2:Y:S04]  /*228680*/  LDL.LU R14, [R1+0x30f0] ;  /* 0x0030f000010e7983 */ /* 0x000ea80000300800 */
[----:B------:R-:W2:Y:S04]  /*228690*/  LDL.LU R15, [R1+0x1b2c] ;  /* 0x001b2c00010f7983 */ /* 0x000ea80000300800 */
[----:B------:R-:W2:Y:S04]  /*2286a0*/  LDL.LU R11, [R1+0x30f4] ;  /* 0x0030f400010b7983 */ /* 0x000ea80000300800 */
[----:B------:R-:W-:Y:S01]  /*2286b0*/  STSM.16.M88.4 [R24], R16 ;  /* 0x0000001018007844 */ /* 0x000fe20000000200 */
[----:B------:R-:W-:Y:S06]  /*2286c0*/  BAR.SYNC.DEFER_BLOCKING 0x0 ;  /* 0x0000000000007b1d */ /* 0x000fec0000010000 */
[----:B0-----:R0:W-:Y:S04]  /*2286d0*/  STL.64 [R1+0x7f0], R20 ;  /* 0x0007f01401007387 */ /* 0x0011e80000100a00 */
[----:B------:R1:W-:Y:S04]  /*2286e0*/  STL.64 [R1+0x7f8], R22 ;  /* 0x0007f81601007387 */ /* 0x0003e80000100a00 */
[----:B0-----:R-:W2:Y:S04]  /*2286f0*/  LDL.LU R21, [R1+0x7d38] ;  /* 0x007d380001157983 */ /* 0x001ea80000300800 */
[----:B------:R-:W3:Y:S04]  /*228700*/  LDL.LU R16, [R1+0x1aa8] ;  /* 0x001aa80001107983 */ /* 0x000ee80000300800 */
[----:B------:R-:W3:Y:S04]  /*228710*/  LDL.LU R17, [R1+0x1aa4] ;  /* 0x001aa40001117983 */ /* 0x000ee80000300800 */
[----:B------:R-:W4:Y:S04]  /*228720*/  LDL.LU R18, [R1+0x1aa0] ;  /* 0x001aa00001127983 */ /* 0x000f280000300800 */
[----:B------:R-:W4:Y:S04]  /*228730*/  LDL.LU R19, [R1+0x1a9c] ;  /* 0x001a9c0001137983 */ /* 0x000f280000300800 */
[----:B----4-:R-:W-:Y:S04]  /*228740*/  STL.64 [R1+0x7d30], R18 ;  /* 0x007d301201007387 */ /* 0x010fe80000100a00 */
[----:B---3--:R-:W-:Y:S04]  /*228750*/  STL.64 [R1+0x7d28], R16 ;  /* 0x007d281001007387 */ /* 0x008fe80000100a00 */
[----:B------:R-:W0:Y:S04]  /*228760*/  LDS.128 R16, [R25] ;  /* 0x0000000019107984 */ /* 0x000e280000000c00 */
[----:B------:R-:W3:Y:S04]  /*228770*/  LDL.LU R20, [R1+0x1a98] ;  /* 0x001a980001147983 */ /* 0x000ee80000300800 */
[----:B-1----:R-:W4:Y:S04]  /*228780*/  LDL.LU R22, [R1+0x18ac] ;  /* 0x0018ac0001167983 */ /* 0x002f280000300800 */
        /* <DEDUP_REMOVED lines=9> */
[----:B------:R-:W-:Y:S02]  /*228820*/  LOP3.LUT R2, R2, 0xffff, RZ, 0xc0, !PT ;  /* 0x0000ffff02027812 */ /* 0x000fe400078ec0ff */
[----:B--2---:R-:W-:Y:S02]  /*228830*/  PRMT R12, R12, 0x4210, R5 ;  /* 0x000042100c0c7816 */ /* 0x004fe40000000005 */
[----:B------:R-:W-:Y:S02]  /*228840*/  PRMT R13, R13, 0x4210, R4 ;  /* 0x000042100d0d7816 */ /* 0x000fe40000000004 */
[----:B------:R-:W-:-:S02]  /*228850*/  PRMT R14, R14, 0x4210, R3 ;  /* 0x000042100e0e7816 */ /* 0x000fc40000000003 */
[----:B------:R-:W-:-:S05]  /*228860*/  PRMT R15, R15, 0x4210, R2 ;  /* 0x000042100f0f7816 */ /* 0x000fca0000000002 */
[----:B------:R-:W-:Y:S01]  /*228870*/  STSM.16.M88.4 [R24], R12 ;  /* 0x0000000c18007844 */ /* 0x000fe20000000200 */
[----:B------:R-:W-:Y:S06]  /*228880*/  BAR.SYNC.DEFER_BLOCKING 0x0 ;  /* 0x0000000000007b1d */ /* 0x000fec0000010000 */
[----:B------:R-:W0:Y:S02]  /*228890*/  LDS.128 R12, [R25] ;  /* 0x00000000190c7984 */ /* 0x000e240000000c00 */
[----:B------:R-:W-:Y:S01]  /*2288a0*/  BAR.SYNC.DEFER_BLOCKING 0x0 ;  /* 0x0000000000007b1d */ /* 0x000fe20000010000 */
        /* <DEDUP_REMOVED lines=8> */
[----:B------:R-:W-:Y:S01]  /*228930*/  STSM.16.M88.4 [R24], R8 ;  /* 0x0000000818007844 */ /* 0x000fe20000000200 */
[----:B------:R-:W-:Y:S06]  /*228940*/  BAR.SYNC.DEFER_BLOCKING 0x0 ;  /* 0x0000000000007b1d */ /* 0x000fec0000010000 */
[----:B0-----:R-:W-:Y:S04]  /*228950*/  STL.64 [R1+0x730], R12 ;  /* 0x0007300c01007387 */ /* 0x001fe80000100a00 */
[----:B------:R3:W-:Y:S02]  /*228960*/  STL.64 [R1+0x738], R14 ;  /* 0x0007380e01007387 */ /* 0x0007e40000100a00 */
[----:B---3--:R-:W-:-:S02]  /*228970*/  PRMT R14, R20, 0x5210, R4 ;  /* 0x00005210140e7816 */ /* 0x008fc40000000004 */
[----:B----4-:R-:W-:Y:S02]  /*228980*/  PRMT R12, R22, 0x5210, R3 ;  /* 0x00005210160c7816 */ /* 0x010fe40000000003 */
[----:B------:R-:W-:Y:S02]  /*228990*/  PRMT R15, R19, 0x5210, R5 ;  /* 0x00005210130f7816 */ /* 0x000fe40000000005 */
[----:B------:R-:W2:Y:S04]  /*2289a0*/  LDL.LU R5, [R1+0x5540] ;  /* 0x0055400001057983 */ /* 0x000ea80000300800 */
[----:B------:R-:W3:Y:S04]  /*2289b0*/  LDL.LU R13, [R1+0x553c] ;  /* 0x00553c00010d7983 */ /* 0x000ee80000300800 */
[----:B------:R-:W4:Y:S01]  /*2289c0*/  LDL.LU R3, [R1+0x5518] ;  /* 0x0055180001037983 */ /* 0x000f220000300800 */
[----:B------:R-:W-:-:S03]  /*2289d0*/  PRMT R8, R18, 0x5210, R6 ;  /* 0x0000521012087816 */ /* 0x000fc60000000006 */
[----:B------:R-:W2:Y:S01]  /*2289e0*/  LDL.LU R4, [R1+0x5514] ;  /* 0x0055140001047983 */ /* 0x000ea20000300800 */
[----:B------:R-:W-:-:S03]  /*2289f0*/  PRMT R9, R17, 0x5210, R7 ;  /* 0x0000521011097816 */ /* 0x000fc60000000007 */
[----:B------:R-:W3:Y:S04]  /*228a00*/  LDL.LU R6, [R1+0x2fd0] ;  /* 0x002fd00001067983 */ /* 0x000ee80000300800 */
[----:B------:R-:W3:Y:S01]  /*228a10*/  LDL.LU R7, [R1+0x2fcc] ;  /* 0x002fcc0001077983 */ /* 0x000ee20000300800 */
[----:B------:R-:W-:-:S03]  /*228a20*/  PRMT R10, R16, 0x5210, R26 ;  /* 0x00005210100a7816 */ /* 0x000fc6000000001a */
[----:B---3--:R0:W-:Y:S04]  /*228a30*/  STL.64 [R1+0x7d00], R6 ;  /* 0x007d000601007387 */ /* 0x0081e80000100a00 */
[----:B--2---:R1:W-:Y:S01]  /*228a40*/  STL.64 [R1+0x7cf8], R4 ;  /* 0x007cf80401007387 */ /* 0x0043e20000100a00 */
[----:B0-----:R-:W-:Y:S02]  /*228a50*/  IMAD.MOV.U32 R6, RZ, RZ, R8 ;  /* 0x000000ffff067224 */ /* 0x001fe400078e0008 */
[----:B-1----:R-:W-:Y:S01]  /*228a60*/  IMAD.MOV.U32 R5, RZ, RZ, R9 ;  /* 0x000000ffff057224 */ /* 0x002fe200078e0009 */
[----:B------:R-:W2:Y:S01]  /*228a70*/  LDL.LU R8, [R1+0x2fa0] ;  /* 0x002fa00001087983 */ /* 0x000ea20000300800 */
[----:B------:R-:W-:-:S03]  /*228a80*/  IMAD.MOV.U32 R4, RZ, RZ, R10 ;  /* 0x000000ffff047224 */ /* 0x000fc600078e000a */
[----:B------:R-:W2:Y:S04]  /*228a90*/  LDL.LU R9, [R1+0x2f9c] ;  /* 0x002f9c0001097983 */ /* 0x000ea80000300800 */
[----:B------:R-:W3:Y:S04]  /*228aa0*/  LDL.LU R10, [R1+0x3128] ;  /* 0x00312800010a7983 */ /* 0x000ee80000300800 */
[----:B------:R-:W3:Y:S01]  /*228ab0*/  LDL.LU R11, [R1+0x3120] ;  /* 0x00312000010b7983 */ /* 0x000ee20000300800 */
[----:B------:R-:W-:-:S03]  /*228ac0*/  PRMT R2, R23, 0x5210, R2 ;  /* 0x0000521017027816 */ /* 0x000fc60000000002 */
[----:B---3--:R0:W-:Y:S04]  /*228ad0*/  STL.64 [R1+0x7d10], R10 ;  /* 0x007d100a01007387 */ /* 0x0081e80000100a00 */
[----:B--2---:R1:W-:Y:S01]  /*228ae0*/  STL.64 [R1+0x7d08], R8 ;  /* 0x007d080801007387 */ /* 0x0043e20000100a00 */
[----:B0-----:R-:W-:Y:S02]  /*228af0*/  IMAD.MOV.U32 R10, RZ, RZ, R12 ;  /* 0x000000ffff0a7224 */ /* 0x001fe400078e000c */
[----:B------:R-:W-:Y:S02]  /*228b00*/  IMAD.MOV.U32 R11, RZ, RZ, R2 ;  /* 0x000000ffff0b7224 */ /* 0x000fe400078e0002 */
[----:B-1----:R-:W-:Y:S02]  /*228b10*/  IMAD.MOV.U32 R8, RZ, RZ, R15 ;  /* 0x000000ffff087224 */ /* 0x002fe400078e000f */
[----:B------:R-:W-:Y:S01]  /*228b20*/  IMAD.MOV.U32 R9, RZ, RZ, R14 ;  /* 0x000000ffff097224 */ /* 0x000fe200078e000e */
[----:B------:R-:W-:Y:S04]  /*228b30*/  STL.64 [R1+0x7d20], R10 ;  /* 0x007d200a01007387 */ /* 0x000fe80000100a00 */
[----:B------:R-:W-:Y:S04]  /*228b40*/  STL.64 [R1+0x7d18], R8 ;  /* 0x007d180801007387 */ /* 0x000fe80000100a00 */
[----:B------:R-:W0:Y:S04]  /*228b50*/  LDS.128 R8, [R25] ;  /* 0x0000000019087984 */ /* 0x000e280000000c00 */
[----:B------:R-:W2:Y:S04]  /*228b60*/  LDL.LU R12, [R1+0x3124] ;  /* 0x00312400010c7983 */ /* 0x000ea80000300800 */
[----:B------:R-:W3:Y:S04]  /*228b70*/  LDL.LU R16, [R1+0x311c] ;  /* 0x00311c0001107983 */ /* 0x000ee80000300800 */
[----:B------:R-:W2:Y:S04]  /*228b80*/  LDL.LU R14, [R1+0x3114] ;  /* 0x00311400010e7983 */ /* 0x000ea80000300800 */
[----:B------:R-:W3:Y:S04]  /*228b90*/  LDL.LU R22, [R1+0x3110] ;  /* 0x0031100001167983 */ /* 0x000ee80000300800 */
[----:B------:R-:W3:Y:S04]  /*228ba0*/  LDL.LU R23, [R1+0x1c14] ;  /* 0x001c140001177983 */ /* 0x000ee80000300800 */
[----:B0-----:R-:W-:Y:S04]  /*228bb0*/  STL.64 [R1+0x840], R8 ;  /* 0x0008400801007387 */ /* 0x001fe80000100a00 */
[----:B------:R0:W-:Y:S01]  /*228bc0*/  STL.64 [R1+0x848], R10 ;  /* 0x0008480a01007387 */ /* 0x0001e20000100a00 */
[----:B------:R-:W-:Y:S06]  /*228bd0*/  BAR.SYNC.DEFER_BLOCKING 0x0 ;  /* 0x0000000000007b1d */ /* 0x000fec0000010000 */
[----:B0-----:R-:W4:Y:S04]  /*228be0*/  LDL.LU.64 R10, [R1+0x7d20] ;  /* 0x007d2000010a7983 */ /* 0x001f280000300a00 */
[----:B------:R-:W4:Y:S04]  /*228bf0*/  LDL.LU.64 R8, [R1+0x7d18] ;  /* 0x007d180001087983 */ /* 0x000f280000300a00 */
[----:B------:R-:W3:Y:S04]  /*228c00*/  LDL.LU R15, [R1+0x3118] ;  /* 0x00311800010f7983 */ /* 0x000ee80000300800 */
[----:B----4-:R-:W-:Y:S01]  /*228c10*/  STSM.16.M88.4 [R24], R8 ;  /* 0x0000000818007844 */ /* 0x010fe20000000200 */
[----:B------:R-:W-:Y:S06]  /*228c20*/  BAR.SYNC.DEFER_BLOCKING 0x0 ;  /* 0x0000000000007b1d */ /* 0x000fec0000010000 */
[----:B------:R-:W0:Y:S02]  /*228c30*/  LDS.128 R8, [R25] ;  /* 0x0000000019087984 */ /* 0x000e240000000c00 */
[----:B------:R-:W-:Y:S06]  /*228c40*/  BAR.SYNC.DEFER_BLOCKING 0x0 ;  /* 0x0000000000007b1d */ /* 0x000fec0000010000 */
[----:B0-----:R-:W-:Y:S04]  /*228c50*/  STL.64 [R1+0x830], R8 ;  /* 0x0008300801007387 */ /* 0x001fe80000100a00 */
[----:B------:R0:W-:Y:S04]  /*228c60*/  STL.64 [R1+0x838], R10 ;  /* 0x0008380a01007387 */ /* 0x0001e80000100a00 */
[----:B0-----:R-:W4:Y:S04]  /*228c70*/  LDL.LU.64 R10, [R1+0x7d10] ;  /* 0x007d1000010a7983 */ /* 0x001f280000300a00 */
[----:B------:R-:W4:Y:S04]  /*228c80*/  LDL.LU.64 R8, [R1+0x7d08] ;  /* 0x007d080001087983 */ /* 0x000f280000300a00 */
[----:B------:R-:W2:Y:S04]  /*228c90*/  LDL.LU R17, [R1+0x1ac0] ;  /* 0x001ac00001117983 */ /* 0x000ea80000300800 */
[----:B------:R-:W3:Y:S04]  /*228ca0*/  LDL.LU R18, [R1+0x1abc] ;  /* 0x001abc0001127983 */ /* 0x000ee80000300800 */
[----:B------:R-:W3:Y:S01]  /*228cb0*/  LDL.LU R19, [R1+0x1ab4] ;  /* 0x001ab40001137983 */ /* 0x000ee20000300800 */
[----:B------:R-:W-:-:S05]  /*228cc0*/  PRMT R7, R27, 0x5210, R0 ;  /* 0x000052101b077816 */ /* 0x000fca0000000000 */
[----:B------:R0:W-:Y:S01]  /*228cd0*/  STSM.16.M88.4 [R24], R4 ;  /* 0x0000000418007844 */ /* 0x0001e20000000200 */
[----:B------:R-:W-:Y:S06]  /*228ce0*/  BAR.SYNC.DEFER_BLOCKING 0x0 ;  /* 0x0000000000007b1d */ /* 0x000fec0000010000 */
[----:B---3--:R-:W-:Y:S04]  /*228cf0*/  STL.64 [R1+0x7ce8], R18 ;  /* 0x007ce81201007387 */ /* 0x008fe80000100a00 */
[----:B--2---:R1:W-:Y:S04]  /*228d00*/  STL [R1+0x7ce0], R17 ;  /* 0x007ce01101007387 */ /* 0x0043e80000100800 */
[----:B------:R-:W2:Y:S04]  /*228d10*/  LDL.LU R20, [R1+0x1ab0] ;  /* 0x001ab00001147983 */ /* 0x000ea80000300800 */
[----:B0-----:R-:W3:Y:S04]  /*228d20*/  LDL.LU.64 R6, [R1+0x7d00] ;  /* 0x007d000001067983 */ /* 0x001ee80000300a00 */
[----:B------:R-:W2:Y:S01]  /*228d30*/  LDL.LU.64 R4, [R1+0x7cf8] ;  /* 0x007cf80001047983 */ /* 0x000ea20000300a00 */
[----:B------:R-:W-:-:S02]  /*228d40*/  LOP3.LUT R13, R13, 0xffff, RZ, 0xc0, !PT ;  /* 0x0000ffff0d0d7812 */ /* 0x000fc400078ec0ff */
[----:B------:R-:W-:Y:S02]  /*228d50*/  LOP3.LUT R3, R3, 0xffff, RZ, 0xc0, !PT ;  /* 0x0000ffff03037812 */ /* 0x000fe400078ec0ff */
[----:B-1----:R-:W-:Y:S02]  /*228d60*/  PRMT R17, R14, 0x4210, R13 ;  /* 0x000042100e117816 */ /* 0x002fe4000000000d */
[----:B------:R-:W-:Y:S02]  /*228d70*/  PRMT R18, R22, 0x4210, R3 ;  /* 0x0000421016127816 */ /* 0x000fe40000000003 */
[----:B---3--:R-:W-:Y:S02]  /*228d80*/  LOP3.LUT R26, R6, 0xffff, RZ, 0xc0, !PT ;  /* 0x0000ffff061a7812 */ /* 0x008fe400078ec0ff */
[----:B----4-:R-:W-:Y:S02]  /*228d90*/  LOP3.LUT R6, R8, 0xffff, RZ, 0xc0, !PT ;  /* 0x0000ffff08067812 */ /* 0x010fe400078ec0ff */
[----:B--2---:R-:W-:-:S02]  /*228da0*/  LOP3.LUT R5, R5, 0xffff, RZ, 0xc0, !PT ;  /* 0x0000ffff05057812 */ /* 0x004fc400078ec0ff */
[----:B------:R-:W-:Y:S02]  /*228db0*/  LOP3.LUT R2, R4, 0xffff, RZ, 0xc0, !PT ;  /* 0x0000ffff04027812 */ /* 0x000fe400078ec0ff */
[----:B------:R-:W-:Y:S02]  /*228dc0*/  PRMT R8, R10, 0x4210, R26 ;  /* 0x000042100a087816 */ /* 0x000fe4000000001a */
[----:B------:R-:W-:Y:S01]  /*228dd0*/  LOP3.LUT R27, R7, 0xffff, RZ, 0xc0, !PT ;  /* 0x0000ffff071b7812 */ /* 0x000fe200078ec0ff */
[----:B------:R-:W-:Y:S01]  /*228de0*/  STL [R1+0x7cf4], R6 ;  /* 0x007cf40601007387 */ /* 0x000fe20000100800 */
[----:B------:R-:W-:Y:S02]  /*228df0*/  PRMT R10, R12, 0x4210, R6 ;  /* 0x000042100c0a7816 */ /* 0x000fe40000000006 */
[----:B------:R-:W-:Y:S01]  /*228e00*/  PRMT R16, R16, 0x4210, R5 ;  /* 0x0000421010107816 */ /* 0x000fe20000000005 */
[----:B------:R-:W-:Y:S04]  /*228e10*/  STL [R1+0x7cf0], R5 ;  /* 0x007cf00501007387 */ /* 0x000fe80000100800 */
[----:B------:R-:W0:Y:S01]  /*228e20*/  LDS.128 R4, [R25] ;  /* 0x0000000019047984 */ /* 0x000e220000000c00 */
[----:B------:R-:W-:Y:S01]  /*228e30*/  BAR.SYNC.DEFER_BLOCKING 0x0 ;  /* 0x0000000000007b1d */ /* 0x000fe20000010000 */
[----:B------:R-:W-:-:S05]  /*228e40*/  PRMT R19, R23, 0x4210, R2 ;  /* 0x0000421017137816 */ /* 0x000fca0000000002 */
[----:B------:R-:W2:Y:S04]  /*228e50*/  LDL.LU R22, [R1+0x1aac] ;  /* 0x001aac0001167983 */ /* 0x000ea80000300800 */
[----:B------:R-:W3:Y:S04]  /*228e60*/  LDL.LU R23, [R1+0x1ab8] ;  /* 0x001ab80001177983 */ /* 0x000ee80000300800 */
[----:B------:R-:W-:Y:S01]  /*228e70*/  STSM.16.M88.4 [R24], R16 ;  /* 0x0000001018007844 */ /* 0x000fe20000000200 */
[----:B------:R-:W-:Y:S06]  /*228e80*/  BAR.SYNC.DEFER_BLOCKING 0x0 ;  /* 0x0000000000007b1d */ /* 0x000fec0000010000 */
[----:B------:R-:W1:Y:S04]  /*228e90*/  LDS.128 R16, [R25] ;  /* 0x0000000019107984 */ /* 0x000e680000000c00 */
[----:B0-----:R-:W-:Y:S04]  /*228ea0*/  STL.64 [R1+0x820], R4 ;  /* 0x0008200401007387 */ /* 0x001fe80000100a00 */
[----:B------:R0:W-:Y:S01]  /*228eb0*/  STL.64 [R1+0x828], R6 ;  /* 0x0008280601007387 */ /* 0x0001e20000100a00 */
[----:B------:R-:W-:Y:S06]  /*228ec0*/  BAR.SYNC.DEFER_BLOCKING 0x0 ;  /* 0x0000000000007b1d */ /* 0x000fec0000010000 */
[----:B0-----:R-:W4:Y:S04]  /*228ed0*/  LDL.LU R6, [R1+0x7cf4] ;  /* 0x007cf40001067983 */ /* 0x001f280000300800 */
[----:B------:R-:W2:Y:S04]  /*228ee0*/  LDL.LU R5, [R1+0x7cf0] ;  /* 0x007cf00001057983 */ /* 0x000ea80000300800 */
[----:B-1----:R-:W-:Y:S04]  /*228ef0*/  STL.64 [R1+0x850], R16 ;  /* 0x0008501001007387 */ /* 0x002fe80000100a00 */
[----:B------:R0:W-:Y:S04]  /*228f00*/  STL.64 [R1+0x858], R18 ;  /* 0x0008581201007387 */ /* 0x0001e80000100a00 */
[----:B0-----:R-:W4:Y:S01]  /*228f10*/  LDL.LU.64 R18, [R1+0x7ce8] ;  /* 0x007ce80001127983 */ /* 0x001f220000300a00 */
[----:B------:R-:W-:-:S02]  /*228f20*/  LOP3.LUT R0, R9, 0xffff, RZ, 0xc0, !PT ;  /* 0x0000ffff09007812 */ /* 0x000fc400078ec0ff */
[----:B------:R-:W-:Y:S01]  /*228f30*/  PRMT R9, R11, 0x4210, R27 ;  /* 0x000042100b097816 */ /* 0x000fe2000000001b */
[----:B------:R-:W3:Y:S01]  /*228f40*/  LDL.LU R17, [R1+0x7ce0] ;  /* 0x007ce00001117983 */ /* 0x000ee20000300800 */
[----:B------:R-:W-:-:S05]  /*228f50*/  PRMT R11, R15, 0x4210, R0 ;  /* 0x000042100f0b7816 */ /* 0x000fca0000000000 */
[----:B------:R4:W-:Y:S01]  /*228f60*/  STSM.16.M88.4 [R24], R8 ;  /* 0x0000000818007844 */ /* 0x0009e20000000200 */
[----:B------:R-:W-:Y:S01]  /*228f70*/  BAR.SYNC.DEFER_BLOCKING 0x0 ;  /* 0x0000000000007b1d */ /* 0x000fe20000010000 */
[----:B--2---:R-:W-:-:S05]  /*228f80*/  PRMT R12, R20, 0x5210, R5 ;  /* 0x00005210140c7816 */ /* 0x004fca0000000005 */
[----:B------:R-:W2:Y:S01]  /*228f90*/  LDL.LU R5, [R1+0x5548] ;  /* 0x0055480001057983 */ /* 0x000ea20000300800 */
[----:B----4-:R-:W-:-:S03]  /*228fa0*/  PRMT R8, R19, 0x5210, R6 ;  /* 0x0000521013087816 */ /* 0x010fc60000000006 */
[----:B------:R-:W4:Y:S04]  /*228fb0*/  LDL.LU R6, [R1+0x5544] ;  /* 0x0055440001067983 */ /* 0x000f280000300800 */
[----:B------:R-:W4:Y:S01]  /*228fc0*/  LDL.LU R7, [R1+0x5528] ;  /* 0x0055280001077983 */ /* 0x000f220000300800 */
[----:B------:R-:W-:-:S03]  /*228fd0*/  PRMT R9, R18, 0x5210, R27 ;  /* 0x0000521012097816 */ /* 0x000fc6000000001b */
[----:B----4-:R-:W-:Y:S04]  /*228fe0*/  STL.64 [R1+0x7cc0], R6 ;  /* 0x007cc00601007387 */ /* 0x010fe80000100a00 */
[----:B--2---:R0:W-:Y:S02]  /*228ff0*/  STL [R1+0x7cb8], R5 ;  /* 0x007cb80501007387 */ /* 0x0041e40000100800 */
[----:B0-----:R-:W-:Y:S02]  /*229000*/  IMAD.MOV.U32 R5, RZ, RZ, R9 ;  /* 0x000000ffff057224 */ /* 0x001fe400078e0009 */
[----:B------:R-:W-:Y:S02]  /*229010*/  IMAD.MOV.U32 R6, RZ, RZ, R8 ;  /* 0x000000ffff067224 */ /* 0x000fe400078e0008 */
[----:B------:R-:W2:Y:S04]  /*229020*/  LDL.LU R8, [R1+0x5524] ;  /* 0x0055240001087983 */ /* 0x000ea80000300800 */
[----:B------:R-:W2:Y:S04]  /*229030*/  LDL.LU R9, [R1+0x2fdc] ;  /* 0x002fdc0001097983 */ /* 0x000ea80000300800 */
[----:B------:R-:W4:Y:S04]  /*229040*/  LDL.LU R10, [R1+0x2fd8] ;  /* 0x002fd800010a7983 */ /* 0x000f280000300800 */
[----:B------:R-:W4:Y:S01]  /*229050*/  LDL.LU R11, [R1+0x2fac] ;  /* 0x002fac00010b7983 */ /* 0x000f220000300800 */
[----:B------:R-:W-:-:S02]  /*229060*/  PRMT R13, R22, 0x5210, R13 ;  /* 0x00005210160d7816 */ /* 0x000fc4000000000d */
[----:B---3--:R-:W-:Y:S02]  /*229070*/  PRMT R14, R23, 0x5210, R3 ;  /* 0x00005210170e7816 */ /* 0x008fe40000000003 */
[----:B------:R-:W-:Y:S02]  /*229080*/  PRMT R15, R29, 0x5210, R2 ;  /* 0x000052101d0f7816 */ /* 0x000fe40000000002 */
[----:B------:R-:W-:Y:S02]  /*229090*/  PRMT R4, R17, 0x5210, R26 ;  /* 0x0000521011047816 */ /* 0x000fe4000000001a */
[----:B------:R-:W-:Y:S01]  /*2290a0*/  PRMT R7, R28, 0x5210, R0 ;  /* 0x000052101c077816 */ /* 0x000fe20000000000 */
[----:B----4-:R-:W-:Y:S04]  /*2290b0*/  STL.64 [R1+0x7cd8], R10 ;  /* 0x007cd80a01007387 */ /* 0x010fe80000100a00 */
[----:B--2---:R-:W-:Y:S04]  /*2290c0*/  STL.64 [R1+0x7cd0], R8 ;  /* 0x007cd00801007387 */ /* 0x004fe80000100a00 */
[----:B------:R-:W0:Y:S01]  /*2290d0*/  LDS.128 R8, [R25] ;  /* 0x0000000019087984 */ /* 0x000e220000000c00 */
[----:B------:R-:W-:Y:S06]  /*2290e0*/  BAR.SYNC.DEFER_BLOCKING 0x0 ;  /* 0x0000000000007b1d */ /* 0x000fec0000010000 */
[----:B------:R-:W2:Y:S04]  /*2290f0*/  LDL.LU R18, [R1+0x2fa8] ;  /* 0x002fa80001127983 */ /* 0x000ea80000300800 */
[----:B------:R-:W3:Y:S04]  /*229100*/  LDL.LU R20, [R1+0x3148] ;  /* 0x0031480001147983 */ /* 0x000ee80000300800 */
[----:B------:R-:W4:Y:S04]  /*229110*/  LDL.LU R17, [R1+0x3144] ;  /* 0x0031440001117983 */ /* 0x000f280000300800 */
[----:B------:R-:W-:Y:S01]  /*229120*/  STSM.16.M88.4 [R24], R12 ;  /* 0x0000000c18007844 */ /* 0x000fe20000000200 */
[----:B------:R-:W-:Y:S06]  /*229130*/  BAR.SYNC.DEFER_BLOCKING 0x0 ;  /* 0x0000000000007b1d */ /* 0x000fec0000010000 */
[----:B------:R-:W1:Y:S02]  /*229140*/  LDS.128 R12, [R25] ;  /* 0x00000000190c7984 */ /* 0x000e640000000c00 */
[----:B------:R-:W-:Y:S06]  /*229150*/  BAR.SYNC.DEFER_BLOCKING 0x0 ;  /* 0x0000000000007b1d */ /* 0x000fec0000010000 */
[----:B0-----:R-:W-:Y:S04]  /*229160*/  STL [R1+0x810], R8 ;  /* 0x0008100801007387 */ /* 0x001fe80000100800 */
[----:B------:R0:W-:Y:S01]  /*229170*/  STL.64 [R1+0x818], R10 ;  /* 0x0008180a01007387 */ /* 0x0001e20000100a00 */
[----:B------:R-:W-:-:S03]  /*229180*/  IMAD.MOV.U32 R29, RZ, RZ, R9 ;  /* 0x000000ffff1d7224 */ /* 0x000fc600078e0009 */
[----:B0-----:R-:W4:Y:S04]  /*229190*/  LDL.LU.64 R10, [R1+0x7cd8] ;  /* 0x007cd800010a7983 */ /* 0x001f280000300a00 */
[----:B------:R-:W3:Y:S04]  /*2291a0*/  LDL.LU.64 R8, [R1+0x7cd0] ;  /* 0x007cd00001087983 */ /* 0x000ee80000300a00 */
[----:B------:R-:W-:Y:S01]  /*2291b0*/  STSM.16.M88.4 [R24], R4 ;  /* 0x0000000418007844 */ /* 0x000fe20000000200 */
[----:B------:R-:W-:Y:S06]  /*2291c0*/  BAR.SYNC.DEFER_BLOCKING 0x0 ;  /* 0x0000000000007b1d */ /* 0x000fec0000010000 */
[----:B-1----:R0:W-:Y:S04]  /*2291d0*/  STL [R1+0x7d0], R12 ;  /* 0x0007d00c01007387 */ /* 0x0021e80000100800 */
[----:B------:R1:W-:Y:S01]  /*2291e0*/  STL.64 [R1+0x7d8], R14 ;  /* 0x0007d80e01007387 */ /* 0x0003e20000100a00 */
[----:B------:R-:W-:-:S03]  /*2291f0*/  IMAD.MOV.U32 R28, RZ, RZ, R13 ;  /* 0x000000ffff1c7224 */ /* 0x000fc600078e000d */
[----:B0-----:R-:W4:Y:S04]  /*229200*/  LDL.LU.64 R12, [R1+0x7cc8] ;  /* 0x007cc800010c7983 */ /* 0x001f280000300a00 */
[----:B------:R-:W4:Y:S04]  /*229210*/  LDL.LU R16, [R1+0x3140] ;  /* 0x0031400001107983 */ /* 0x000f280000300800 */
[----:B-1----:R-:W4:Y:S04]  /*229220*/  LDL.LU R14, [R1+0x3138] ;  /* 0x00313800010e7983 */ /* 0x002f280000300800 */
[----:B------:R-:W4:Y:S04]  /*229230*/  LDL.LU R15, [R1+0x3130] ;  /* 0x00313000010f7983 */ /* 0x000f280000300800 */
[----:B------:R-:W4:Y:S04]  /*229240*/  LDL.LU R22, [R1+0x3134] ;  /* 0x0031340001167983 */ /* 0x000f280000300800 */
[----:B------:R-:W4:Y:S04]  /*229250*/  LDL.LU R23, [R1+0x1c2c] ;  /* 0x001c2c0001177983 */ /* 0x000f280000300800 */
[----:B------:R-:W4:Y:S04]  /*229260*/  LDL.LU R19, [R1+0x313c] ;  /* 0x00313c0001137983 */ /* 0x000f280000300800 */
[----:B------:R0:W-:Y:S04]  /*229270*/  STL.64 [R1+0x7458], R28 ;  /* 0x0074581c01007387 */ /* 0x0001e80000100a00 */
[----:B------:R-:W4:Y:S04]  /*229280*/  LDL.LU.64 R6, [R1+0x7cc0] ;  /* 0x007cc00001067983 */ /* 0x000f280000300a00 */
[----:B------:R-:W4:Y:S01]  /*229290*/  LDL.LU R5, [R1+0x7cb8] ;  /* 0x007cb80001057983 */ /* 0x000f220000300800 */
[----:B--2---:R-:W-:-:S02]  /*2292a0*/  LOP3.LUT R0, R18, 0xffff, RZ, 0xc0, !PT ;  /* 0x0000ffff12007812 */ /* 0x004fc400078ec0ff */
[----:B---3--:R-:W-:-:S04]  /*2292b0*/  LOP3.LUT R4, R9, 0xffff, RZ, 0xc0, !PT ;  /* 0x0000ffff09047812 */ /* 0x008fc800078ec0ff */
[----:B------:R-:W-:Y:S02]  /*2292c0*/  PRMT R18, R20, 0x4210, R4 ;  /* 0x0000421014127816 */ /* 0x000fe40000000004 */
[----:B----4-:R-:W-:Y:S02]  /*2292d0*/  LOP3.LUT R26, R5, 0xffff, RZ, 0xc0, !PT ;  /* 0x0000ffff051a7812 */ /* 0x010fe400078ec0ff */
[----:B------:R-:W-:Y:S02]  /*2292e0*/  LOP3.LUT R5, R8, 0xffff, RZ, 0xc0, !PT ;  /* 0x0000ffff08057812 */ /* 0x000fe400078ec0ff */
[----:B------:R-:W2:Y:S04]  /*2292f0*/  LDL.LU R8, [R1+0x1acc] ;  /* 0x001acc0001087983 */ /* 0x000ea80000300800 */
[----:B0-----:R-:W3:Y:S04]  /*229300*/  LDL.LU R29, [R1+0x1ac8] ;  /* 0x001ac800011d7983 */ /* 0x001ee80000300800 */
[----:B------:R-:W4:Y:S01]  /*229310*/  LDL.LU R20, [R1+0x6f0] ;  /* 0x0006f00001147983 */ /* 0x000f220000300800 */
[----:B------:R-:W-:-:S02]  /*229320*/  LOP3.LUT R27, R6, 0xffff, RZ, 0xc0, !PT ;  /* 0x0000ffff061b7812 */ /* 0x000fc400078ec0ff */
[----:B------:R-:W-:Y:S02]  /*229330*/  LOP3.LUT R28, R7, 0xffff, RZ, 0xc0, !PT ;  /* 0x0000ffff071c7812 */ /* 0x000fe400078ec0ff */
[----:B------:R-:W-:Y:S02]  /*229340*/  LOP3.LUT R3, R10, 0xffff, RZ, 0xc0, !PT ;  /* 0x0000ffff0a037812 */ /* 0x000fe400078ec0ff */
[----:B------:R-:W-:Y:S01]  /*229350*/  LOP3.LUT R2, R11, 0xffff, RZ, 0xc0, !PT ;  /* 0x0000ffff0b027812 */ /* 0x000fe200078ec0ff */
[----:B----4-:R0:W-:Y:S04]  /*229360*/  STL.64 [R1+0x7cb0], R20 ;  /* 0x007cb01401007387 */ /* 0x0101e80000100a00 */
[----:B------:R-:W4:Y:S04]  /*229370*/  LDL.LU R6, [R1+0x870] ;  /* 0x0008700001067983 */ /* 0x000f280000300800 */
[----:B------:R-:W4:Y:S04]  /*229380*/  LDL R7, [R1+0x375c] ;  /* 0x00375c0001077983 */ /* 0x000f280000100800 */
[----:B------:R-:W2:Y:S04]  /*229390*/  LDL.LU R9, [R1+0x1ad8] ;  /* 0x001ad80001097983 */ /* 0x000ea80000300800 */
[----:B------:R-:W3:Y:S04]  /*2293a0*/  LDL.LU R10, [R1+0x1ad4] ;  /* 0x001ad400010a7983 */ /* 0x000ee80000300800 */
[----:B------:R-:W3:Y:S01]  /*2293b0*/  LDL.LU R11, [R1+0x1ad0] ;  /* 0x001ad000010b7983 */ /* 0x000ee20000300800 */
[----:B0-----:R-:W-:-:S02]  /*2293c0*/  PRMT R20, R14, 0x4210, R26 ;  /* 0x000042100e147816 */ /* 0x001fc4000000001a */
[----:B------:R-:W-:Y:S01]  /*2293d0*/  PRMT R21, R15, 0x4210, R27 ;  /* 0x000042100f157816 */ /* 0x000fe2000000001b */
[----:B---3--:R0:W-:Y:S04]  /*2293e0*/  STL.64 [R1+0x7c98], R10 ;  /* 0x007c980a01007387 */ /* 0x0081e80000100a00 */
[----:B0-----:R-:W3:Y:S04]  /*2293f0*/  LDL.LU R11, [R1+0x1ac4] ;  /* 0x001ac400010b7983 */ /* 0x001ee80000300800 */
[----:B--2---:R0:W-:Y:S04]  /*229400*/  STL [R1+0x7c94], R9 ;  /* 0x007c940901007387 */ /* 0x0041e80000100800 */
[----:B------:R-:W2:Y:S01]  /*229410*/  LDL.LU.64 R14, [R1+0x8b8] ;  /* 0x0008b800010e7983 */ /* 0x000ea20000300a00 */
[----:B------:R-:W-:-:S02]  /*229420*/  PRMT R17, R17, 0x4210, R3 ;  /* 0x0000421011117816 */ /* 0x000fc40000000003 */
[----:B------:R-:W-:Y:S02]  /*229430*/  PRMT R16, R16, 0x4210, R2 ;  /* 0x0000421010107816 */ /* 0x000fe40000000002 */
[----:B0-----:R-:W-:Y:S02]  /*229440*/  PRMT R9, R19, 0x4210, R0 ;  /* 0x0000421013097816 */ /* 0x001fe40000000000 */
[----:B------:R-:W-:Y:S02]  /*229450*/  PRMT R22, R22, 0x4210, R28 ;  /* 0x0000421016167816 */ /* 0x000fe4000000001c */
[----:B------:R-:W-:Y:S02]  /*229460*/  PRMT R23, R23, 0x4210, R5 ;  /* 0x0000421017177816 */ /* 0x000fe40000000005 */
[----:B------:R-:W-:Y:S02]  /*229470*/  PRMT R8, R8, 0x5210, R26 ;  /* 0x0000521008087816 */ /* 0x000fe4000000001a */
[----:B------:R-:W-:Y:S01]  /*229480*/  PRMT R10, R29, 0x5210, R28 ;  /* 0x000052101d0a7816 */ /* 0x000fe2000000001c */
[----:B--2---:R0:W-:Y:S04]  /*229490*/  STL.64 [R1+0x7ca8], R14 ;  /* 0x007ca80e01007387 */ /* 0x0041e80000100a00 */
[----:B------:R1:W-:Y:S01]  /*2294a0*/  STL.64 [R1+0x7ca0], R12 ;  /* 0x007ca00c01007387 */ /* 0x0003e20000100a00 */
[----:B0-----:R-:W-:-:S02]  /*2294b0*/  IMAD.MOV.U32 R14, RZ, RZ, R16 ;  /* 0x000000ffff0e7224 */ /* 0x001fc400078e0010 */
[----:B-1----:R-:W-:Y:S02]  /*2294c0*/  IMAD.MOV.U32 R12, RZ, RZ, R18 ;  /* 0x000000ffff0c7224 */ /* 0x002fe400078e0012 */
[----:B------:R-:W-:Y:S02]  /*2294d0*/  IMAD.MOV.U32 R13, RZ, RZ, R17 ;  /* 0x000000ffff0d7224 */ /* 0x000fe400078e0011 */
[----:B------:R-:W0:Y:S01]  /*2294e0*/  LDS.128 R16, [R25] ;  /* 0x0000000019107984 */ /* 0x000e220000000c00 */
[----:B------:R-:W-:Y:S06]  /*2294f0*/  BAR.SYNC.DEFER_BLOCKING 0x0 ;  /* 0x0000000000007b1d */ /* 0x000fec0000010000 */
[----:B------:R-:W-:Y:S02]  /*229500*/  STSM.16.M88.4 [R24], R20 ;  /* 0x0000001418007844 */ /* 0x000fe40000000200 */
[----:B------:R-:W-:Y:S01]  /*229510*/  BAR.SYNC.DEFER_BLOCKING 0x0 ;  /* 0x0000000000007b1d */ /* 0x000fe20000010000 */
[----:B------:R-:W-:-:S05]  /*229520*/  IMAD.MOV.U32 R15, RZ, RZ, R9 ;  /* 0x000000ffff0f7224 */ /* 0x000fca00078e0009 */
[----:B------:R-:W1:Y:S02]  /*229530*/  LDS.128 R20, [R25] ;  /* 0x0000000019147984 */ /* 0x000e640000000c00 */
[----:B------:R-:W-:Y:S06]  /*229540*/  BAR.SYNC.DEFER_BLOCKING 0x0 ;  /* 0x0000000000007b1d */ /* 0x000fec0000010000 */
[----:B------:R-:W-:Y:S02]  /*229550*/  STSM.16.M88.4 [R24], R12 ;  /* 0x0000000c18007844 */ /* 0x000fe40000000200 */
[----:B------:R-:W-:Y:S06]  /*229560*/  BAR.SYNC.DEFER_BLOCKING 0x0 ;  /* 0x0000000000007b1d */ /* 0x000fec0000010000 */
[----:B------:R-:W2:Y:S02]  /*229570*/  LDS.128 R12, [R25] ;  /* 0x00000000190c7984 */ /* 0x000ea40000000c00 */
[----:B------:R-:W-:Y:S06]  /*229580*/  BAR.SYNC.DEFER_BLOCKING 0x0 ;  /* 0x0000000000007b1d */ /* 0x000fec0000010000 */
[----:B0-----:R0:W-:Y:S04]  /*229590*/  STL.64 [R1+0x860], R16 ;  /* 0x0008601001007387 */ /* 0x0011e80000100a00 */
[----:B------:R1:W-:Y:S01]  /*2295a0*/  STL.64 [R1+0x868], R18 ;  /* 0x0008681201007387 */ /* 0x0003e20000100a00 */
[----:B---3--:R-:W-:-:S02]  /*2295b0*/  PRMT R9, R11, 0x5210, R27 ;  /* 0x000052100b097816 */ /* 0x008fc4000000001b */
[----:B----4-:R-:W-:Y:S01]  /*2295c0*/  PRMT R11, R6, 0x5210, R5 ;  /* 0x00005210060b7816 */ /* 0x010fe20000000005 */
[----:B0-----:R-:W3:Y:S04]  /*2295d0*/  LDL.LU.64 R16, [R1+0x8b0] ;  /* 0x0008b00001107983 */ /* 0x001ee80000300a00 */
[----:B-1----:R-:W4:Y:S04]  /*2295e0*/  LDL.LU.64 R18, [R1+0x8a8] ;  /* 0x0008a80001127983 */ /* 0x002f280000300a00 */
[----:B------:R0:W-:Y:S04]  /*2295f0*/  STL.64 [R1+0x720], R20 ;  /* 0x0007201401007387 */ /* 0x0001e80000100a00 */
[----:B------:R1:W-:Y:S04]  /*229600*/  STL.64 [R1+0x728], R22 ;  /* 0x0007281601007387 */ /* 0x0003e80000100a00 */
[----:B0-----:R-:W3:Y:S04]  /*229610*/  LDL.LU.64 R20, [R1+0x7cb0] ;  /* 0x007cb00001147983 */ /* 0x001ee80000300a00 */
[----:B-1----:R-:W4:Y:S04]  /*229620*/  LDL.LU.64 R22, [R1+0x8a0] ;  /* 0x0008a00001167983 */ /* 0x002f280000300a00 */
[----:B------:R-:W-:Y:S01]  /*229630*/  STSM.16.M88.4 [R24], R8 ;  /* 0x0000000818007844 */ /* 0x000fe20000000200 */
[----:B------:R-:W-:Y:S06]  /*229640*/  BAR.SYNC.DEFER_BLOCKING 0x0 ;  /* 0x0000000000007b1d */ /* 0x000fec0000010000 */
[----:B--2---:R-:W-:Y:S04]  /*229650*/  STL.64 [R1+0x700], R12 ;  /* 0x0007000c01007387 */ /* 0x004fe80000100a00 */
[----:B------:R0:W-:Y:S04]  /*229660*/  STL.64 [R1+0x708], R14 ;  /* 0x0007080e01007387 */ /* 0x0001e80000100a00 */
[----:B0-----:R-:W2:Y:S04]  /*229670*/  LDL.LU.64 R14, [R1+0x7ca8] ;  /* 0x007ca800010e7983 */ /* 0x001ea80000300a00 */
[----:B------:R-:W3:Y:S04]  /*229680*/  LDL.LU.64 R12, [R1+0x7ca0] ;  /* 0x007ca000010c7983 */ /* 0x000ee80000300a00 */
[----:B------:R-:W4:Y:S04]  /*229690*/  LDL.LU.64 R10, [R1+0x7c98] ;  /* 0x007c9800010a7983 */ /* 0x000f280000300a00 */
[----:B------:R-:W2:Y:S01]  /*2296a0*/  LDL.LU R9, [R1+0x7c94] ;  /* 0x007c940001097983 */ /* 0x000ea20000300800 */
[----:B------:R-:W-:-:S02]  /*2296b0*/  ISETP.LT.AND P0, PT, R7, UR27, !P0 ;  /* 0x0000001b07007c0c */ /* 0x000fc4000c701270 */
[----:B----4-:R-:W-:Y:S02]  /*2296c0*/  PRMT R5, R10, 0x5210, R3 ;  /* 0x000052100a057816 */ /* 0x010fe40000000003 */
[----:B--2---:R-:W-:Y:S02]  /*2296d0*/  PRMT R4, R9, 0x5210, R4 ;  /* 0x0000521009047816 */ /* 0x004fe40000000004 */
[----:B------:R-:W-:Y:S02]  /*2296e0*/  PRMT R6, R11, 0x5210, R2 ;  /* 0x000052100b067816 */ /* 0x000fe40000000002 */
[----:B------:R-:W0:Y:S01]  /*2296f0*/  LDS.128 R8, [R25] ;  /* 0x0000000019087984 */ /* 0x000e220000000c00 */
[----:B------:R-:W-:Y:S01]  /*229700*/  BAR.SYNC.DEFER_BLOCKING 0x0 ;  /* 0x0000000000007b1d */ /* 0x000fe20000010000 */
[----:B---3--:R-:W-:Y:S02]  /*229710*/  PRMT R7, R13, 0x5210, R0 ;  /* 0x000052100d077816 */ /* 0x008fe40000000000 */
[----:B------:R-:W-:-:S03]  /*229720*/  PRMT R26, R20, 0x7770, RZ ;  /* 0x00007770141a7816 */ /* 0x000fc600000000ff */
[----:B------:R-:W2:Y:S04]  /*229730*/  LDL.LU R13, [R1+0x7c90] ;  /* 0x007c9000010d7983 */ /* 0x000ea80000300800 */
[----:B------:R1:W-:Y:S01]  /*229740*/  STSM.16.M88.4 [R24], R4 ;  /* 0x0000000418007844 */ /* 0x0003e20000000200 */
[----:B------:R-:W-:Y:S01]  /*229750*/  BAR.SYNC.DEFER_BLOCKING 0x0 ;  /* 0x0000000000007b1d */ /* 0x000fe20000010000 */
[----:B-1----:R-:W-:-:S05]  /*229760*/  PRMT R24, R20, 0x7771, RZ ;  /* 0x0000777114187816 */ /* 0x002fca00000000ff */
[----:B------:R-:W-:Y:S04]  /*229770*/  @P0 STG.E.U8 desc[UR4][R14.64], R26 ;  /* 0x0000001a0e000986 */ /* 0x000fe8000c101104 */
[----:B------:R1:W-:Y:S04]  /*229780*/  @P6 STG.E.U8 desc[UR4][R16.64], R24 ;  /* 0x0000001810006986 */ /* 0x0003e8000c101104 */
[----:B0-----:R-:W-:Y:S04]  /*229790*/  STL.64 [R1+0x790], R8 ;  /* 0x0007900801007387 */ /* 0x001fe80000100a00 */
[----:B------:R-:W-:Y:S04]  /*2297a0*/  STL.64 [R1+0x798], R10 ;  /* 0x0007980a01007387 */ /* 0x000fe80000100a00 */
[----:B------:R-:W3:Y:S01]  /*2297b0*/  LDL.LU.64 R4, [R1+0x898] ;  /* 0x0008980001047983 */ /* 0x000ee20000300a00 */
[----:B-1----:R-:W-:-:S05]  /*2297c0*/  PRMT R24, R20, 0x7772, RZ ;  /* 0x0000777214187816 */ /* 0x002fca00000000ff */
[----:B------:R0:W-:Y:S02]  /*2297d0*/  @P5 STG.E.U8 desc[UR4][R18.64], R24 ;  /* 0x0000001812005986 */ /* 0x0001e4000c101104 */
[----:B0-----:R-:W-:Y:S02]  /*2297e0*/  PRMT R24, R20, 0x7773, RZ ;  /* 0x0000777314187816 */ /* 0x001fe400000000ff */
[----:B------:R-:W4:Y:S04]  /*2297f0*/  LDL.LU.64 R18, [R1+0x890] ;  /* 0x0008900001127983 */ /* 0x000f280000300a00 */
[----:B------:R-:W4:Y:S04]  /*229800*/  LDL.LU.64 R6, [R1+0x888] ;  /* 0x0008880001067983 */ /* 0x000f280000300a00 */
[----:B------:R0:W-:Y:S04]  /*229810*/  @P4 STG.E.U8 desc[UR4][R22.64], R24 ;  /* 0x0000001816004986 */ /* 0x0001e8000c101104 */
[----:B0-----:R-:W3:Y:S04]  /*229820*/  LDL.LU R23, [R1+0x6e0] ;  /* 0x0006e00001177983 */ /* 0x001ee80000300800 */
[----:B------:R-:W4:Y:S04]  /*229830*/  LDL.LU.64 R8, [R1+0x880] ;  /* 0x0008800001087983 */ /* 0x000f280000300a00 */
[----:B------:R-:W4:Y:S04]  /*229840*/  LDL.LU.64 R10, [R1+0x908] ;  /* 0x00090800010a7983 */ /* 0x000f280000300a00 */
[----:B------:R-:W4:Y:S04]  /*229850*/  LDL.LU.64 R14, [R1+0x900] ;  /* 0x00090000010e7983 */ /* 0x000f280000300a00 */
[----:B------:R-:W4:Y:S04]  /*229860*/  LDL.LU.64 R16, [R1+0x8f8] ;  /* 0x0008f80001107983 */ /* 0x000f280000300a00 */
[----:B------:R-:W4:Y:S01]  /*229870*/  LDL.LU R20, [R1+0x6d0] ;  /* 0x0006d00001147983 */ /* 0x000f220000300800 */
[----:B------:R-:W-:-:S02]  /*229880*/  LOP3.LUT P0, RZ, R12, 0x4000000, RZ, 0xc0, !PT ;  /* 0x040000000cff7812 */ /* 0x000fc4000780c0ff */
[----:B--2---:R-:W-:Y:S02]  /*229890*/  LOP3.LUT P5, RZ, R13, 0x2, RZ, 0xc0, !PT ;  /* 0x000000020dff7812 */ /* 0x004fe400078ac0ff */
[----:B---3--:R-:W-:-:S05]  /*2298a0*/  PRMT R24, R23, 0x7770, RZ ;  /* 0x0000777017187816 */ /* 0x008fca00000000ff */
[----:B------:R0:W-:Y:S02]  /*2298b0*/  @P3 STG.E.U8 desc[UR4][R4.64], R24 ;  /* 0x0000001804003986 */ /* 0x0001e4000c101104 */
[----:B0-----:R-:W-:-:S05]  /*2298c0*/  PRMT R24, R23, 0x7771, RZ ;  /* 0x0000777117187816 */ /* 0x001fca00000000ff */
[----:B----4-:R0:W-:Y:S02]  /*2298d0*/  @P2 STG.E.U8 desc[UR4][R18.64], R24 ;  /* 0x0000001812002986 */ /* 0x0101e4000c101104 */
[C---:B0-----:R-:W-:Y:S02]  /*2298e0*/  PRMT R24, R23.reuse, 0x7772, RZ ;  /* 0x0000777217187816 */ /* 0x041fe400000000ff */
[----:B------:R-:W2:Y:S04]  /*2298f0*/  LDL.LU.64 R18, [R1+0x8f0] ;  /* 0x0008f00001127983 */ /* 0x000ea80000300a00 */
[----:B------:R-:W3:Y:S04]  /*229900*/  LDL.LU R4, [R1+0x6c0] ;  /* 0x0006c00001047983 */ /* 0x000ee80000300800 */
[----:B------:R0:W-:Y:S02]  /*229910*/  @P1 STG.E.U8 desc[UR4][R6.64], R24 ;  /* 0x0000001806001986 */ /* 0x0001e4000c101104 */
[----:B0-----:R-:W-:-:S02]  /*229920*/  PRMT R24, R23, 0x7773, RZ ;  /* 0x0000777317187816 */ /* 0x001fc400000000ff */
[----:B------:R-:W4:Y:S04]  /*229930*/  LDL.LU.64 R22, [R1+0x8d8] ;  /* 0x0008d80001167983 */ /* 0x000f280000300a00 */
[----:B------:R0:W-:Y:S04]  /*229940*/  @P0 STG.E.U8 desc[UR4][R8.64], R24 ;  /* 0x0000001808000986 */ /* 0x0001e8000c101104 */
[----:B------:R-:W4:Y:S01]  /*229950*/  LDL.LU R5, [R1+0x6f4] ;  /* 0x0006f40001057983 */ /* 0x000f220000300800 */
[----:B0-----:R-:W-:-:S05]  /*229960*/  PRMT R24, R20, 0x7770, RZ ;  /* 0x0000777014187816 */ /* 0x001fca00000000ff */
[----:B------:R0:W-:Y:S04]  /*229970*/  @P5 STG.E.U8 desc[UR4][R10.64], R24 ;  /* 0x000000180a005986 */ /* 0x0001e8000c101104 */
[----:B0-----:R-:W2:Y:S04]  /*229980*/  LDL.LU.64 R10, [R1+0x8c0] ;  /* 0x0008c000010a7983 */ /* 0x001ea80000300a00 */
[----:B--2---:R0:W-:Y:S04]  /*229990*/  STL.64 [R1+0x7c80], R10 ;  /* 0x007c800a01007387 */ /* 0x0041e80000100a00 */
[----:B0-----:R-:W2:Y:S01]  /*2299a0*/  LDL.LU.64 R10, [R1+0x8c8] ;  /* 0x0008c800010a7983 */ /* 0x001ea20000300a00 */
[----:B------:R-:W-:-:S02]  /*2299b0*/  LOP3.LUT P4, RZ, R13, 0x8000, RZ, 0xc0, !PT ;  /* 0x000080000dff7812 */ /* 0x000fc4000788c0ff */
[----:B------:R-:W-:-:S11]  /*2299c0*/  LOP3.LUT R12, R12, 0xfffbffff, RZ, 0xc0, !PT ;  /* 0xfffbffff0c0c7812 */ /* 0x000fd600078ec0ff */
[----:B------:R-:W-:Y:S02]  /*2299d0*/  @P4 LOP3.LUT R12, R12, 0x40000, RZ, 0xfc, !PT ;  /* 0x000400000c0c4812 */ /* 0x000fe400078efcff */
[----:B------:R-:W-:Y:S02]  /*2299e0*/  LOP3.LUT P4, RZ, R13, 0x400, RZ, 0xc0, !PT ;  /* 0x000004000dff7812 */ /* 0x000fe4000788c0ff */
        /* <DEDUP_REMOVED lines=12> */
[----:B------:R-:W-:Y:S01]  /*229ab0*/  LOP3.LUT R12, R12, 0xff7fffff, RZ, 0xc0, !PT ;  /* 0xff7fffff0c0c7812 */ /* 0x000fe200078ec0ff */
[----:B--2---:R0:W-:Y:S04]  /*229ac0*/  STL.64 [R1+0x7c88], R10 ;  /* 0x007c880a01007387 */ /* 0x0041e80000100a00 */
[----:B0-----:R-:W2:Y:S06]  /*229ad0*/  LDL.LU.64 R10, [R1+0x8d0] ;  /* 0x0008d000010a7983 */ /* 0x001eac0000300a00 */
[----:B------:R-:W-:-:S02]  /*229ae0*/  @P4 LOP3.LUT R12, R12, 0x800000, RZ, 0xfc, !PT ;  /* 0x008000000c0c4812 */ /* 0x000fc400078efcff */
[C---:B------:R-:W-:Y:S02]  /*229af0*/  LOP3.LUT P4, RZ, R13.reuse, 0x20, RZ, 0xc0, !PT ;  /* 0x000000200dff7812 */ /* 0x040fe4000788c0ff */
[----:B------:R-:W-:Y:S02]  /*229b00*/  LOP3.LUT P6, RZ, R13, 0x4, RZ, 0xc0, !PT ;  /* 0x000000040dff7812 */ /* 0x000fe400078cc0ff */
[----:B------:R-:W-:Y:S02]  /*229b10*/  PRMT R24, R20, 0x7771, RZ ;  /* 0x0000777114187816 */ /* 0x000fe400000000ff */
[----:B------:R-:W-:Y:S01]  /*229b20*/  LOP3.LUT R12, R12, 0xfeffffff, RZ, 0xc0, !PT ;  /* 0xfeffffff0c0c7812 */ /* 0x000fe200078ec0ff */
[----:B------:R-:W2:Y:S04]  /*229b30*/  LDL.LU.64 R26, [R1+0x910] ;  /* 0x00091000011a7983 */ /* 0x000ea80000300a00 */
[----:B------:R-:W2:Y:S04]  /*229b40*/  LDL.LU.64 R28, [R1+0x940] ;  /* 0x00094000011c7983 */ /* 0x000ea80000300a00 */
[----:B------:R-:W2:Y:S04]  /*229b50*/  LDL.LU.64 R2, [R1+0x938] ;  /* 0x0009380001027983 */ /* 0x000ea80000300a00 */
[----:B------:R-:W2:Y:S04]  /*229b60*/  LDL.LU.64 R6, [R1+0x930] ;  /* 0x0009300001067983 */ /* 0x000ea80000300a00 */
[----:B------:R-:W2:Y:S01]  /*229b70*/  LDL.LU.64 R8, [R1+0x928] ;  /* 0x0009280001087983 */ /* 0x000ea20000300a00 */
[----:B------:R-:W-:-:S02]  /*229b80*/  @P4 LOP3.LUT R12, R12, 0x1000000, RZ, 0xfc, !PT ;  /* 0x010000000c0c4812 */ /* 0x000fc400078efcff */
[----:B------:R-:W-:Y:S02]  /*229b90*/  LOP3.LUT P4, RZ, R13, 0x10, RZ, 0xc0, !PT ;  /* 0x000000100dff7812 */ /* 0x000fe4000788c0ff */
[----:B------:R-:W-:Y:S01]  /*229ba0*/  LOP3.LUT R12, R12, 0xfdffffff, RZ, 0xc0, !PT ;  /* 0xfdffffff0c0c7812 */ /* 0x000fe200078ec0ff */
[----:B------:R0:W-:Y:S10]  /*229bb0*/  @P6 STG.E.U8 desc[UR4][R14.64], R24 ;  /* 0x000000180e006986 */ /* 0x0001f4000c101104 */
[----:B------:R-:W-:-:S02]  /*229bc0*/  @P4 LOP3.LUT R12, R12, 0x2000000, RZ, 0xfc, !PT ;  /* 0x020000000c0c4812 */ /* 0x000fc400078efcff */
[----:B------:R-:W-:Y:S02]  /*229bd0*/  LOP3.LUT P4, RZ, R13, 0x8, RZ, 0xc0, !PT ;  /* 0x000000080dff7812 */ /* 0x000fe4000788c0ff */
[----:B0-----:R-:W-:Y:S01]  /*229be0*/  PRMT R24, R20, 0x7772, RZ ;  /* 0x0000777214187816 */ /* 0x001fe200000000ff */
[----:B------:R-:W2:Y:S10]  /*229bf0*/  LDL.LU.64 R14, [R1+0x920] ;  /* 0x00092000010e7983 */ /* 0x000eb40000300a00 */
[----:B------:R0:W-:Y:S01]  /*229c00*/  @P4 STG.E.U8 desc[UR4][R16.64], R24 ;  /* 0x0000001810004986 */ /* 0x0001e2000c101104 */
[----:B------:R-:W-:-:S02]  /*229c10*/  LOP3.LUT P4, RZ, R12, 0x2000000, RZ, 0xc0, !PT ;  /* 0x020000000cff7812 */ /* 0x000fc4000788c0ff */
[----:B0-----:R-:W-:Y:S01]  /*229c20*/  PRMT R24, R20, 0x7773, RZ ;  /* 0x0000777314187816 */ /* 0x001fe200000000ff */
[----:B------:R-:W2:Y:S10]  /*229c30*/  LDL.LU.64 R16, [R1+0x918] ;  /* 0x0009180001107983 */ /* 0x000eb40000300a00 */
[----:B------:R3:W-:Y:S01]  /*229c40*/  @P4 STG.E.U8 desc[UR4][R18.64], R24 ;  /* 0x0000001812004986 */ /* 0x0007e2000c101104 */
[----:B------:R-:W-:-:S02]  /*229c50*/  LOP3.LUT P4, RZ, R12, 0x1000000, RZ, 0xc0, !PT ;  /* 0x010000000cff7812 */ /* 0x000fc4000788c0ff */
[----:B---3--:R-:W-:Y:S01]  /*229c60*/  PRMT R24, R4, 0x7770, RZ ;  /* 0x0000777004187816 */ /* 0x008fe200000000ff */
[----:B------:R-:W3:Y:S04]  /*229c70*/  LDL.LU.64 R18, [R1+0x950] ;  /* 0x0009500001127983 */ /* 0x000ee80000300a00 */
[----:B------:R-:W3:Y:S06]  /*229c80*/  LDL.LU R20, [R1+0x6d4] ;  /* 0x0006d40001147983 */ /* 0x000eec0000300800 */
[----:B----4-:R0:W-:Y:S01]  /*229c90*/  @P4 STG.E.U8 desc[UR4][R22.64], R24 ;  /* 0x0000001816004986 */ /* 0x0101e2000c101104 */
[----:B------:R-:W-:-:S02]  /*229ca0*/  LOP3.LUT P4, RZ, R12, 0x800000, RZ, 0xc0, !PT ;  /* 0x008000000cff7812 */ /* 0x000fc4000788c0ff */
[----:B0-----:R-:W-:Y:S01]  /*229cb0*/  PRMT R24, R4, 0x7771, RZ ;  /* 0x0000777104187816 */ /* 0x001fe200000000ff */
[----:B------:R-:W4:Y:S10]  /*229cc0*/  LDL.LU.64 R22, [R1+0x948] ;  /* 0x0009480001167983 */ /* 0x000f340000300a00 */
[----:B--2---:R0:W-:Y:S04]  /*229cd0*/  @P4 STG.E.U8 desc[UR4][R10.64], R24 ;  /* 0x000000180a004986 */ /* 0x0041e8000c101104 */
[----:B0-----:R-:W2:Y:S01]  /*229ce0*/  LDL.LU.64 R10, [R1+0x7c88] ;  /* 0x007c8800010a7983 */ /* 0x001ea20000300a00 */
[----:B------:R-:W-:-:S02]  /*229cf0*/  LOP3.LUT P4, RZ, R12, 0x400000, RZ, 0xc0, !PT ;  /* 0x004000000cff7812 */ /* 0x000fc4000788c0ff */
[----:B------:R-:W-:-:S11]  /*229d00*/  PRMT R24, R4, 0x7772, RZ ;  /* 0x0000777204187816 */ /* 0x000fd600000000ff */
[----:B--2---:R0:W-:Y:S04]  /*229d10*/  @P4 STG.E.U8 desc[UR4][R10.64], R24 ;  /* 0x000000180a004986 */ /* 0x0041e8000c101104 */
[----:B0-----:R-:W2:Y:S01]  /*229d20*/  LDL.LU.64 R10, [R1+0x7c80] ;  /* 0x007c8000010a7983 */ /* 0x001ea20000300a00 */
[----:B------:R-:W-:Y:S02]  /*229d30*/  LOP3.LUT P4, RZ, R12, 0x200000, RZ, 0xc0, !PT ;  /* 0x002000000cff7812 */ /* 0x000fe4000788c0ff */
[----:B------:R-:W-:Y:S02]  /*229d40*/  PRMT R24, R4, 0x7773, RZ ;  /* 0x0000777304187816 */ /* 0x000fe400000000ff */
[C---:B------:R-:W-:Y:S02]  /*229d50*/  LOP3.LUT P0, RZ, R13.reuse, 0x800, RZ, 0xc0, !PT ;  /* 0x000008000dff7812 */ /* 0x040fe4000780c0ff */
[----:B------:R-:W-:-:S02]  /*229d60*/  LOP3.LUT P1, RZ, R13, 0x1000, RZ, 0xc0, !PT ;  /* 0x000010000dff7812 */ /* 0x000fc4000782c0ff */
[----:B------:R-:W-:-:S05]  /*229d70*/  LOP3.LUT P2, RZ, R13, 0x2000, RZ, 0xc0, !PT ;  /* 0x000020000dff7812 */ /* 0x000fca000784c0ff */
[----:B--2---:R0:W-:Y:S04]  /*229d80*/  @P4 STG.E.U8 desc[UR4][R10.64], R24 ;  /* 0x000000180a004986 */ /* 0x0041e8000c101104 */
[----:B0-----:R-:W2:Y:S01]  /*229d90*/  LDL.LU.64 R10, [R1+0x7c78] ;  /* 0x007c7800010a7983 */ /* 0x001ea20000300a00 */
[----:B------:R-:W-:Y:S02]  /*229da0*/  LOP3.LUT P4, RZ, R12, 0x100000, RZ, 0xc0, !PT ;  /* 0x001000000cff7812 */ /* 0x000fe4000788c0ff */
[----:B------:R-:W-:-:S11]  /*229db0*/  PRMT R24, R5, 0x7770, RZ ;  /* 0x0000777005187816 */ /* 0x000fd600000000ff */
[----:B------:R0:W-:Y:S01]  /*229dc0*/  @P4 STG.E.U8 desc[UR4][R26.64], R24 ;  /* 0x000000181a004986 */ /* 0x0001e2000c101104 */
[----:B------:R-:W-:Y:S02]  /*229dd0*/  LOP3.LUT P4, RZ, R12, 0x80000, RZ, 0xc0, !PT ;  /* 0x000800000cff7812 */ /* 0x000fe4000788c0ff */
[----:B0-----:R-:W-:-:S11]  /*229de0*/  PRMT R24, R5, 0x7771, RZ ;  /* 0x0000777105187816 */ /* 0x001fd600000000ff */
[----:B------:R0:W-:Y:S01]  /*229df0*/  @P4 STG.E.U8 desc[UR4][R28.64], R24 ;  /* 0x000000181c004986 */ /* 0x0001e2000c101104 */
[----:B------:R-:W-:Y:S02]  /*229e00*/  LOP3.LUT P3, RZ, R13, 0x4000, RZ, 0xc0, !PT ;  /* 0x000040000dff7812 */ /* 0x000fe4000786c0ff */
[----:B0-----:R-:W-:-:S05]  /*229e10*/  PRMT R24, R5, 0x7772, RZ ;  /* 0x0000777205187816 */ /* 0x001fca00000000ff */
[----:B------:R0:W-:Y:S01]  /*229e20*/  @P0 STG.E.U8 desc[UR4][R2.64], R24 ;  /* 0x0000001802000986 */ /* 0x0001e2000c101104 */
[----:B------:R-:W-:Y:S02]  /*229e30*/  LOP3.LUT P4, RZ, R12, 0x40000, RZ, 0xc0, !PT ;  /* 0x000400000cff7812 */ /* 0x000fe4000788c0ff */
[----:B0-----:R-:W-:-:S05]  /*229e40*/  PRMT R24, R5, 0x7773, RZ ;  /* 0x0000777305187816 */ /* 0x001fca00000000ff */
[----:B------:R2:W-:Y:S01]  /*229e50*/  @P1 STG.E.U8 desc[UR4][R6.64], R24 ;  /* 0x0000001806001986 */ /* 0x0005e2000c101104 */
[C---:B------:R-:W-:Y:S02]  /*229e60*/  LOP3.LUT P5, RZ, R13.reuse, 0x10000, RZ, 0xc0, !PT ;  /* 0x000100000dff7812 */ /* 0x040fe400078ac0ff */
[----:B------:R-:W-:Y:S02]  /*229e70*/  LOP3.LUT P6, RZ, R13, 0x20000, RZ, 0xc0, !PT ;  /* 0x000200000dff7812 */ /* 0x000fe400078cc0ff */
[----:B--2---:R-:W-:-:S05]  /*229e80*/  PRMT R24, R11, 0x7770, RZ ;  /* 0x000077700b187816 */ /* 0x004fca00000000ff */
[----:B------:R0:W-:Y:S02]  /*229e90*/  @P2 STG.E.U8 desc[UR4][R8.64], R24 ;  /* 0x0000001808002986 */ /* 0x0001e4000c101104 */
[----:B0-----:R-:W-:-:S05]  /*229ea0*/  PRMT R24, R11, 0x7771, RZ ;  /* 0x000077710b187816 */ /* 0x001fca00000000ff */
[----:B------:R0:W-:Y:S02]  /*229eb0*/  @P3 STG.E.U8 desc[UR4][R14.64], R24 ;  /* 0x000000180e003986 */ /* 0x0001e4000c101104 */
[----:B0-----:R-:W-:-:S05]  /*229ec0*/  PRMT R24, R11, 0x7772, RZ ;  /* 0x000077720b187816 */ /* 0x001fca00000000ff */
[----:B------:R0:W-:Y:S02]  /*229ed0*/  @P4 STG.E.U8 desc[UR4][R16.64], R24 ;  /* 0x0000001810004986 */ /* 0x0001e4000c101104 */
[----:B0-----:R-:W-:Y:S02]  /*229ee0*/  PRMT R24, R11, 0x7773, RZ ;  /* 0x000077730b187816 */ /* 0x001fe400000000ff */
[----:B------:R-:W2:Y:S04]  /*229ef0*/  LDL.LU R11, [R1+0x7c70] ;  /* 0x007c7000010b7983 */ /* 0x000ea80000300800 */
[----:B---3--:R0:W-:Y:S02]  /*229f00*/  @P5 STG.E.U8 desc[UR4][R18.64], R24 ;  /* 0x0000001812005986 */ /* 0x0081e4000c101104 */
[----:B0-----:R-:W-:-:S02]  /*229f10*/  PRMT R24, R20, 0x7770, RZ ;  /* 0x0000777014187816 */ /* 0x001fc400000000ff */
[----:B------:R-:W3:Y:S04]  /*229f20*/  LDL.LU.64 R18, [R1+0x998] ;  /* 0x0009980001127983 */ /* 0x000ee80000300a00 */
[----:B----4-:R0:W-:Y:S04]  /*229f30*/  @P6 STG.E.U8 desc[UR4][R22.64], R24 ;  /* 0x0000001816006986 */ /* 0x0101e8000c101104 */
[----:B0-----:R-:W4:Y:S01]  /*229f40*/  LDL.LU.64 R22, [R1+0x990] ;  /* 0x0009900001167983 */ /* 0x001f220000300a00 */
[C---:B------:R-:W-:Y:S02]  /*229f50*/  LOP3.LUT P3, RZ, R13.reuse, 0x40000, RZ, 0xc0, !PT ;  /* 0x000400000dff7812 */ /* 0x040fe4000786c0ff */
[----:B------:R-:W-:-:S02]  /*229f60*/  LOP3.LUT P4, RZ, R13, 0x80000, RZ, 0xc0, !PT ;  /* 0x000800000dff7812 */ /* 0x000fc4000788c0ff */
[C---:B------:R-:W-:Y:S01]  /*229f70*/  PRMT R24, R20.reuse, 0x7771, RZ ;  /* 0x0000777114187816 */ /* 0x040fe200000000ff */
[----:B------:R-:W2:Y:S04]  /*229f80*/  LDL.LU.64 R8, [R1+0x978] ;  /* 0x0009780001087983 */ /* 0x000ea80000300a00 */
[----:B------:R-:W2:Y:S04]  /*229f90*/  LDL.LU.64 R14, [R1+0x970] ;  /* 0x00097000010e7983 */ /* 0x000ea80000300a00 */
[----:B------:R-:W2:Y:S04]  /*229fa0*/  LDL.LU.64 R16, [R1+0x968] ;  /* 0x0009680001107983 */ /* 0x000ea80000300a00 */
[----:B------:R-:W2:Y:S04]  /*229fb0*/  LDL.LU R0, [R1+0x6c4] ;  /* 0x0006c40001007983 */ /* 0x000ea80000300800 */
[----:B---3--:R0:W-:Y:S02]  /*229fc0*/  @P3 STG.E.U8 desc[UR4][R18.64], R24 ;  /* 0x0000001812003986 */ /* 0x0081e4000c101104 */
[----:B0-----:R-:W-:-:S02]  /*229fd0*/  PRMT R24, R20, 0x7772, RZ ;  /* 0x0000777214187816 */ /* 0x001fc400000000ff */
[----:B------:R-:W3:Y:S04]  /*229fe0*/  LDL.LU.64 R18, [R1+0x960] ;  /* 0x0009600001127983 */ /* 0x000ee80000300a00 */
[----:B------:R-:W3:Y:S04]  /*229ff0*/  LDL.LU R6, [R1+0x6f8] ;  /* 0x0006f80001067983 */ /* 0x000ee80000300800 */
[----:B----4-:R0:W-:Y:S04]  /*22a000*/  @P4 STG.E.U8 desc[UR4][R22.64], R24 ;  /* 0x0000001816004986 */ /* 0x0101e8000c101104 */
[----:B0-----:R-:W4:Y:S04]  /*22a010*/  LDL.LU.64 R22, [R1+0x958] ;  /* 0x0009580001167983 */ /* 0x001f280000300a00 */
[----:B------:R-:W2:Y:S04]  /*22a020*/  LDL.LU.64 R26, [R1+0x9c0] ;  /* 0x0009c000011a7983 */ /* 0x000ea80000300a00 */
[----:B--2---:R0:W-:Y:S04]  /*22a030*/  STL.64 [R1+0x7c58], R26 ;  /* 0x007c581a01007387 */ /* 0x0041e80000100a00 */
        /* <DEDUP_REMOVED lines=24> */
[C---:B------:R-:W-:Y:S02]  /*22a1c0*/  LOP3.LUT P5, RZ, R13.reuse, 0x100000, RZ, 0xc0, !PT ;  /* 0x001000000dff7812 */ /* 0x040fe400078ac0ff */
[----:B------:R-:W-:Y:S02]  /*22a1d0*/  LOP3.LUT P6, RZ, R13, 0x200000, RZ, 0xc0, !PT ;  /* 0x002000000dff7812 */ /* 0x000fe400078cc0ff */
[----:B------:R-:W-:Y:S02]  /*22a1e0*/  LOP3.LUT R12, R12, 0xfffeffff, RZ, 0xc0, !PT ;  /* 0xfffeffff0c0c7812 */ /* 0x000fe400078ec0ff */
[----:B------:R-:W-:Y:S01]  /*22a1f0*/  PRMT R24, R20, 0x7773, RZ ;  /* 0x0000777314187816 */ /* 0x000fe200000000ff */
[----:B------:R-:W2:Y:S04]  /*22a200*/  LDL.LU R7, [R1+0x6e8] ;  /* 0x0006e80001077983 */ /* 0x000ea80000300800 */
[----:B------:R-:W2:Y:S04]  /*22a210*/  LDL.LU.64 R28, [R1+0x9b8] ;  /* 0x0009b800011c7983 */ /* 0x000ea80000300a00 */
[----:B------:R-:W2:Y:S04]  /*22a220*/  LDL.LU.64 R2, [R1+0x9b0] ;  /* 0x0009b00001027983 */ /* 0x000ea80000300a00 */
[----:B------:R-:W2:Y:S04]  /*22a230*/  LDL.LU R20, [R1+0x6d8] ;  /* 0x0006d80001147983 */ /* 0x000ea80000300800 */
[----:B------:R-:W2:Y:S01]  /*22a240*/  LDL.LU.64 R4, [R1+0x9a8] ;  /* 0x0009a80001047983 */ /* 0x000ea20000300a00 */
[----:B------:R-:W-:-:S02]  /*22a250*/  @P0 LOP3.LUT R12, R12, 0x10000, RZ, 0xfc, !PT ;  /* 0x000100000c0c0812 */ /* 0x000fc400078efcff */
[----:B------:R-:W-:Y:S02]  /*22a260*/  LOP3.LUT P0, RZ, R13, 0x800000, RZ, 0xc0, !PT ;  /* 0x008000000dff7812 */ /* 0x000fe4000780c0ff */
[----:B------:R-:W-:Y:S01]  /*22a270*/  LOP3.LUT R12, R12, 0xfffdffff, RZ, 0xc0, !PT ;  /* 0xfffdffff0c0c7812 */ /* 0x000fe200078ec0ff */
[----:B------:R0:W-:Y:S10]  /*22a280*/  @P5 STG.E.U8 desc[UR4][R8.64], R24 ;  /* 0x0000001808005986 */ /* 0x0001f4000c101104 */
[----:B------:R-:W-:-:S02]  /*22a290*/  @P0 LOP3.LUT R12, R12, 0x20000, RZ, 0xfc, !PT ;  /* 0x000200000c0c0812 */ /* 0x000fc400078efcff */
[----:B------:R-:W-:Y:S02]  /*22a2a0*/  LOP3.LUT P0, RZ, R13, 0x400000, RZ, 0xc0, !PT ;  /* 0x004000000dff7812 */ /* 0x000fe4000780c0ff */
[C---:B0-----:R-:W-:Y:S01]  /*22a2b0*/  PRMT R24, R0.reuse, 0x7770, RZ ;  /* 0x0000777000187816 */ /* 0x041fe200000000ff */
[----:B------:R-:W2:Y:S04]  /*22a2c0*/  LDL.LU.64 R8, [R1+0x9e0] ;  /* 0x0009e00001087983 */ /* 0x000ea80000300a00 */
[----:B------:R0:W-:Y:S02]  /*22a2d0*/  @P6 STG.E.U8 desc[UR4][R14.64], R24 ;  /* 0x000000180e006986 */ /* 0x0001e4000c101104 */
[----:B0-----:R-:W-:Y:S02]  /*22a2e0*/  PRMT R24, R0, 0x7771, RZ ;  /* 0x0000777100187816 */ /* 0x001fe400000000ff */
[----:B------:R-:W2:Y:S04]  /*22a2f0*/  LDL.LU.64 R14, [R1+0x9d8] ;  /* 0x0009d800010e7983 */ /* 0x000ea80000300a00 */
[----:B------:R0:W-:Y:S01]  /*22a300*/  @P0 STG.E.U8 desc[UR4][R16.64], R24 ;  /* 0x0000001810000986 */ /* 0x0001e2000c101104 */
[----:B------:R-:W-:-:S02]  /*22a310*/  LOP3.LUT P0, RZ, R12, 0x20000, RZ, 0xc0, !PT ;  /* 0x000200000cff7812 */ /* 0x000fc4000780c0ff */
[----:B0-----:R-:W-:Y:S01]  /*22a320*/  PRMT R24, R0, 0x7772, RZ ;  /* 0x0000777200187816 */ /* 0x001fe200000000ff */
[----:B------:R-:W2:Y:S10]  /*22a330*/  LDL.LU.64 R16, [R1+0xa48] ;  /* 0x000a480001107983 */ /* 0x000eb40000300a00 */
[----:B---3--:R0:W-:Y:S01]  /*22a340*/  @P0 STG.E.U8 desc[UR4][R18.64], R24 ;  /* 0x0000001812000986 */ /* 0x0081e2000c101104 */
[----:B------:R-:W-:-:S02]  /*22a350*/  LOP3.LUT P0, RZ, R12, 0x10000, RZ, 0xc0, !PT ;  /* 0x000100000cff7812 */ /* 0x000fc4000780c0ff */
[----:B0-----:R-:W-:Y:S01]  /*22a360*/  PRMT R24, R0, 0x7773, RZ ;  /* 0x0000777300187816 */ /* 0x001fe200000000ff */
[----:B------:R-:W3:Y:S10]  /*22a370*/  LDL.LU.64 R18, [R1+0xa40] ;  /* 0x000a400001127983 */ /* 0x000ef40000300a00 */
        /* <DEDUP_REMOVED lines=11> */
[----:B------:R-:W-:-:S11]  /*22a430*/  PRMT R24, R6, 0x7772, RZ ;  /* 0x0000777206187816 */ /* 0x000fd600000000ff */
[----:B--2---:R0:W-:Y:S04]  /*22a440*/  @P0 STG.E.U8 desc[UR4][R26.64], R24 ;  /* 0x000000181a000986 */ /* 0x0041e8000c101104 */
[----:B0-----:R-:W2:Y:S01]  /*22a450*/  LDL.LU.64 R26, [R1+0x7c58] ;  /* 0x007c5800011a7983 */ /* 0x001ea20000300a00 */
[----:B------:R-:W-:Y:S02]  /*22a460*/  LOP3.LUT P0, RZ, R12, 0x1000, RZ, 0xc0, !PT ;  /* 0x000010000cff7812 */ /* 0x000fe4000780c0ff */
[----:B------:R-:W-:Y:S02]  /*22a470*/  PRMT R24, R6, 0x7773, RZ ;  /* 0x0000777306187816 */ /* 0x000fe400000000ff */
[----:B------:R-:W-:Y:S02]  /*22a480*/  LOP3.LUT P1, RZ, R13, 0x80000000, RZ, 0xc0, !PT ;  /* 0x800000000dff7812 */ /* 0x000fe4000782c0ff */
[----:B------:R-:W-:-:S02]  /*22a490*/  LOP3.LUT P2, RZ, R11, 0x1, RZ, 0xc0, !PT ;  /* 0x000000010bff7812 */ /* 0x000fc4000784c0ff */
[C---:B------:R-:W-:Y:S02]  /*22a4a0*/  LOP3.LUT P3, RZ, R11.reuse, 0x2, RZ, 0xc0, !PT ;  /* 0x000000020bff7812 */ /* 0x040fe4000786c0ff */
[C---:B------:R-:W-:Y:S02]  /*22a4b0*/  LOP3.LUT P4, RZ, R11.reuse, 0x4, RZ, 0xc0, !PT ;  /* 0x000000040bff7812 */ /* 0x040fe4000788c0ff */
[C---:B------:R-:W-:Y:S02]  /*22a4c0*/  LOP3.LUT P5, RZ, R11.reuse, 0x8, RZ, 0xc0, !PT ;  /* 0x000000080bff7812 */ /* 0x040fe400078ac0ff */
[----:B------:R-:W-:Y:S01]  /*22a4d0*/  LOP3.LUT P6, RZ, R11, 0x10, RZ, 0xc0, !PT ;  /* 0x000000100bff7812 */ /* 0x000fe200078cc0ff */
[----:B--2---:R0:W-:Y:S01]  /*22a4e0*/  @P0 STG.E.U8 desc[UR4][R26.64], R24 ;  /* 0x000000181a000986 */ /* 0x0041e2000c101104 */
[----:B------:R-:W-:Y:S02]  /*22a4f0*/  LOP3.LUT P0, RZ, R12, 0x800, RZ, 0xc0, !PT ;  /* 0x000008000cff7812 */ /* 0x000fe4000780c0ff */
[----:B0-----:R-:W-:-:S11]  /*22a500*/  PRMT R24, R7, 0x7770, RZ ;  /* 0x0000777007187816 */ /* 0x001fd600000000ff */
[----:B------:R0:W-:Y:S01]  /*22a510*/  @P0 STG.E.U8 desc[UR4][R28.64], R24 ;  /* 0x000000181c000986 */ /* 0x0001e2000c101104 */
[----:B------:R-:W-:Y:S02]  /*22a520*/  LOP3.LUT P0, RZ, R12, 0x400, RZ, 0xc0, !PT ;  /* 0x000004000cff7812 */ /* 0x000fe4000780c0ff */
[----:B0-----:R-:W-:-:S11]  /*22a530*/  PRMT R24, R7, 0x7771, RZ ;  /* 0x0000777107187816 */ /* 0x001fd600000000ff */
[----:B------:R0:W-:Y:S02]  /*22a540*/  @P0 STG.E.U8 desc[UR4][R2.64], R24 ;  /* 0x0000001802000986 */ /* 0x0001e4000c101104 */
[----:B0-----:R-:W-:-:S05]  /*22a550*/  PRMT R24, R7, 0x7772, RZ ;  /* 0x0000777207187816 */ /* 0x001fca00000000ff */
        /* <DEDUP_REMOVED lines=8> */
[----:B---3--:R0:W-:Y:S02]  /*22a5e0*/  @P5 STG.E.U8 desc[UR4][R18.64], R24 ;  /* 0x0000001812005986 */ /* 0x0081e4000c101104 */
[----:B0-----:R-:W-:Y:S02]  /*22a5f0*/  PRMT R24, R20, 0x7773, RZ ;  /* 0x0000777314187816 */ /* 0x001fe400000000ff */
[----:B------:R-:W2:Y:S04]  /*22a600*/  LDL.LU.64 R18, [R1+0xa30] ;  /* 0x000a300001127983 */ /* 0x000ea80000300a00 */
[----:B------:R-:W3:Y:S04]  /*22a610*/  LDL.LU.64 R4, [R1+0xa28] ;  /* 0x000a280001047983 */ /* 0x000ee80000300a00 */
[----:B------:R-:W3:Y:S04]  /*22a620*/  LDL.LU.64 R6, [R1+0xa20] ;  /* 0x000a200001067983 */ /* 0x000ee80000300a00 */
[----:B----4-:R0:W-:Y:S04]  /*22a630*/  @P6 STG.E.U8 desc[UR4][R22.64], R24 ;  /* 0x0000001816006986 */ /* 0x0101e8000c101104 */
[----:B0-----:R-:W4:Y:S01]  /*22a640*/  LDL.LU R23, [R1+0x6c8] ;  /* 0x0006c80001177983 */ /* 0x001f220000300800 */
[----:B------:R-:W-:-:S03]  /*22a650*/  LOP3.LUT P3, RZ, R11, 0x20, RZ, 0xc0, !PT ;  /* 0x000000200bff7812 */ /* 0x000fc6000786c0ff */
[----:B------:R-:W3:Y:S04]  /*22a660*/  LDL.LU.64 R8, [R1+0x9e8] ;  /* 0x0009e80001087983 */ /* 0x000ee80000300a00 */
[----:B------:R-:W3:Y:S04]  /*22a670*/  LDL.LU.64 R14, [R1+0xa50] ;  /* 0x000a5000010e7983 */ /* 0x000ee80000300a00 */
[----:B------:R-:W3:Y:S04]  /*22a680*/  LDL.LU R2, [R1+0x6fc] ;  /* 0x0006fc0001027983 */ /* 0x000ee80000300800 */
[----:B------:R-:W3:Y:S01]  /*22a690*/  LDL.LU.64 R16, [R1+0xa90] ;  /* 0x000a900001107983 */ /* 0x000ee20000300a00 */
[----:B------:R-:W-:-:S02]  /*22a6a0*/  LOP3.LUT P4, RZ, R11, 0x40, RZ, 0xc0, !PT ;  /* 0x000000400bff7812 */ /* 0x000fc4000788c0ff */
[----:B----4-:R-:W-:-:S05]  /*22a6b0*/  PRMT R24, R23, 0x7770, RZ ;  /* 0x0000777017187816 */ /* 0x010fca00000000ff */
[----:B--2---:R0:W-:Y:S04]  /*22a6c0*/  @P3 STG.E.U8 desc[UR4][R18.64], R24 ;  /* 0x0000001812003986 */ /* 0x0041e8000c101104 */
[----:B0-----:R-:W2:Y:S04]  /*22a6d0*/  LDL.LU.64 R18, [R1+0xa88] ;  /* 0x000a880001127983 */ /* 0x001ea80000300a00 */
[----:B------:R-:W4:Y:S01]  /*22a6e0*/  LDL.LU R20, [R1+0x6ec] ;  /* 0x0006ec0001147983 */ /* 0x000f220000300800 */
[----:B------:R-:W-:Y:S02]  /*22a6f0*/  LOP3.LUT P5, RZ, R11, 0x80, RZ, 0xc0, !PT ;  /* 0x000000800bff7812 */ /* 0x000fe400078ac0ff */
[----:B------:R-:W-:-:S05]  /*22a700*/  PRMT R24, R23, 0x7771, RZ ;  /* 0x0000777117187816 */ /* 0x000fca00000000ff */
[----:B---3--:R0:W-:Y:S02]  /*22a710*/  @P4 STG.E.U8 desc[UR4][R4.64], R24 ;  /* 0x0000001804004986 */ /* 0x0081e4000c101104 */
[----:B0-----:R-:W-:-:S05]  /*22a720*/  PRMT R24, R23, 0x7772, RZ ;  /* 0x0000777217187816 */ /* 0x001fca00000000ff */
[----:B------:R0:W-:Y:S02]  /*22a730*/  @P5 STG.E.U8 desc[UR4][R6.64], R24 ;  /* 0x0000001806005986 */ /* 0x0001e4000c101104 */
[----:B0-----:R-:W-:Y:S02]  /*22a740*/  PRMT R24, R23, 0x7773, RZ ;  /* 0x0000777317187816 */ /* 0x001fe400000000ff */
[----:B----4-:R0:W-:Y:S04]  /*22a750*/  STL.64 [R1+0x7c50], R20 ;  /* 0x007c501401007387 */ /* 0x0101e80000100a00 */
[----:B0-----:R-:W3:Y:S04]  /*22a760*/  LDL.LU.64 R20, [R1+0xa80] ;  /* 0x000a800001147983 */ /* 0x001ee80000300a00 */
[----:B------:R-:W4:Y:S01]  /*22a770*/  LDL.LU.64 R22, [R1+0xa58] ;  /* 0x000a580001167983 */ /* 0x000f220000300a00 */
        /* <DEDUP_REMOVED lines=17> */
[----:B----4-:R0:W-:Y:S04]  /*22a890*/  STL.64 [R1+0x7c40], R22 ;  /* 0x007c401601007387 */ /* 0x0101e80000100a00 */
[----:B0-----:R-:W4:Y:S06]  /*22a8a0*/  LDL.LU.64 R22, [R1+0xa70] ;  /* 0x000a700001167983 */ /* 0x001f2c0000300a00 */
[----:B------:R-:W-:-:S02]  /*22a8b0*/  @P0 LOP3.LUT R12, R12, 0x80, RZ, 0xfc, !PT ;  /* 0x000000800c0c0812 */ /* 0x000fc400078efcff */
[C---:B------:R-:W-:Y:S02]  /*22a8c0*/  LOP3.LUT P0, RZ, R11.reuse, 0x1000, RZ, 0xc0, !PT ;  /* 0x000010000bff7812 */ /* 0x040fe4000780c0ff */
[----:B------:R-:W-:Y:S02]  /*22a8d0*/  LOP3.LUT R12, R12, 0xfffffeff, RZ, 0xc0, !PT ;  /* 0xfffffeff0c0c7812 */ /* 0x000fe400078ec0ff */
[----:B------:R-:W-:-:S09]  /*22a8e0*/  LOP3.LUT P6, RZ, R11, 0x100, RZ, 0xc0, !PT ;  /* 0x000001000bff7812 */ /* 0x000fd200078cc0ff */
[----:B------:R-:W-:Y:S02]  /*22a8f0*/  @P0 LOP3.LUT R12, R12, 0x100, RZ, 0xfc, !PT ;  /* 0x000001000c0c0812 */ /* 0x000fe400078efcff */
[----:B------:R-:W-:Y:S02]  /*22a900*/  LOP3.LUT P0, RZ, R11, 0x800, RZ, 0xc0, !PT ;  /* 0x000008000bff7812 */ /* 0x000fe4000780c0ff */
[----:B------:R-:W-:Y:S01]  /*22a910*/  LOP3.LUT R12, R12, 0xfffffdff, RZ, 0xc0, !PT ;  /* 0xfffffdff0c0c7812 */ /* 0x000fe200078ec0ff */
[----:B------:R0:W-:Y:S10]  /*22a920*/  @P6 STG.E.U8 desc[UR4][R8.64], R24 ;  /* 0x0000001808006986 */ /* 0x0001f4000c101104 */
[----:B------:R-:W-:-:S02]  /*22a930*/  @P0 LOP3.LUT R12, R12, 0x200, RZ, 0xfc, !PT ;  /* 0x000002000c0c0812 */ /* 0x000fc400078efcff */
[----:B------:R-:W-:Y:S02]  /*22a940*/  LOP3.LUT P0, RZ, R11, 0x200, RZ, 0xc0, !PT ;  /* 0x000002000bff7812 */ /* 0x000fe4000780c0ff */
[----:B0-----:R-:W-:-:S11]  /*22a950*/  PRMT R24, R2, 0x7770, RZ ;  /* 0x0000777002187816 */ /* 0x001fd600000000ff */
[----:B------:R0:W-:Y:S01]  /*22a960*/  @P0 STG.E.U8 desc[UR4][R14.64], R24 ;  /* 0x000000180e000986 */ /* 0x0001e2000c101104 */
[----:B------:R-:W-:Y:S02]  /*22a970*/  LOP3.LUT P0, RZ, R12, 0x200, RZ, 0xc0, !PT ;  /* 0x000002000cff7812 */ /* 0x000fe4000780c0ff */
[----:B0-----:R-:W-:-:S11]  /*22a980*/  PRMT R24, R2, 0x7771, RZ ;  /* 0x0000777102187816 */ /* 0x001fd600000000ff */
[----:B------:R0:W-:Y:S01]  /*22a990*/  @P0 STG.E.U8 desc[UR4][R16.64], R24 ;  /* 0x0000001810000986 */ /* 0x0001e2000c101104 */
[----:B------:R-:W-:Y:S02]  /*22a9a0*/  LOP3.LUT P0, RZ, R12, 0x100, RZ, 0xc0, !PT ;  /* 0x000001000cff7812 */ /* 0x000fe4000780c0ff */
[----:B0-----:R-:W-:-:S11]  /*22a9b0*/  PRMT R24, R2, 0x7772, RZ ;  /* 0x0000777202187816 */ /* 0x001fd600000000ff */
[----:B--2---:R0:W-:Y:S01]  /*22a9c0*/  @P0 STG.E.U8 desc[UR4][R18.64], R24 ;  /* 0x0000001812000986 */ /* 0x0041e2000c101104 */
[----:B------:R-:W-:Y:S02]  /*22a9d0*/  LOP3.LUT P0, RZ, R12, 0x80, RZ, 0xc0, !PT ;  /* 0x000000800cff7812 */ /* 0x000fe4000780c0ff */
[----:B0-----:R-:W-:-:S11]  /*22a9e0*/  PRMT R24, R2, 0x7773, RZ ;  /* 0x0000777302187816 */ /* 0x001fd600000000ff */
[----:B---3--:R-:W-:Y:S04]  /*22a9f0*/  @P0 STG.E.U8 desc[UR4][R20.64], R24 ;  /* 0x0000001814000986 */ /* 0x008fe8000c101104 */
[----:B----4-:R0:W-:Y:S04]  /*22aa00*/  STL.64 [R1+0x7c48], R22 ;  /* 0x007c481601007387 */ /* 0x0101e80000100a00 */
[----:B0-----:R-:W2:Y:S04]  /*22aa10*/  LDL.LU.64 R22, [R1+0xa78] ;  /* 0x000a780001167983 */ /* 0x001ea80000300a00 */
[----:B------:R-:W3:Y:S04]  /*22aa20*/  LDL.LU.64 R26, [R1+0xab0] ;  /* 0x000ab000011a7983 */ /* 0x000ee80000300a00 */
[----:B------:R-:W4:Y:S04]  /*22aa30*/  LDL.LU.64 R28, [R1+0xa98] ;  /* 0x000a9800011c7983 */ /* 0x000f280000300a00 */
[----:B------:R-:W4:Y:S04]  /*22aa40*/  LDL.LU.64 R4, [R1+0xaf0] ;  /* 0x000af00001047983 */ /* 0x000f280000300a00 */
[----:B------:R-:W4:Y:S04]  /*22aa50*/  LDL.LU.64 R6, [R1+0xad8] ;  /* 0x000ad80001067983 */ /* 0x000f280000300a00 */
[----:B------:R-:W4:Y:S04]  /*22aa60*/  LDL.LU.64 R8, [R1+0xad0] ;  /* 0x000ad00001087983 */ /* 0x000f280000300a00 */
[----:B------:R-:W4:Y:S04]  /*22aa70*/  LDL.LU R3, [R1+0x6cc] ;  /* 0x0006cc0001037983 */ /* 0x000f280000300800 */
[----:B------:R-:W4:Y:S04]  /*22aa80*/  LDL.LU.64 R14, [R1+0xac8] ;  /* 0x000ac800010e7983 */ /* 0x000f280000300a00 */
[----:B------:R-:W4:Y:S04]  /*22aa90*/  LDL.LU.64 R16, [R1+0xac0] ;  /* 0x000ac00001107983 */ /* 0x000f280000300a00 */
[----:B------:R-:W4:Y:S04]  /*22aaa0*/  LDL.LU.64 R18, [R1+0xab8] ;  /* 0x000ab80001127983 */ /* 0x000f280000300a00 */
[----:B------:R-:W2:Y:S01]  /*22aab0*/  LDL.LU.64 R20, [R1+0x7c50] ;  /* 0x007c500001147983 */ /* 0x000ea20000300a00 */
[----:B------:R-:W-:-:S02]  /*22aac0*/  LOP3.LUT P0, RZ, R12, 0x40, RZ, 0xc0, !PT ;  /* 0x000000400cff7812 */ /* 0x000fc4000780c0ff */
[----:B--2---:R-:W-:-:S11]  /*22aad0*/  PRMT R24, R20, 0x7770, RZ ;  /* 0x0000777014187816 */ /* 0x004fd600000000ff */
[----:B------:R0:W-:Y:S04]  /*22aae0*/  @P0 STG.E.U8 desc[UR4][R22.64], R24 ;  /* 0x0000001816000986 */ /* 0x0001e8000c101104 */
[----:B0-----:R-:W2:Y:S01]  /*22aaf0*/  LDL.LU.64 R22, [R1+0x7c48] ;  /* 0x007c480001167983 */ /* 0x001ea20000300a00 */
[----:B------:R-:W-:Y:S02]  /*22ab00*/  LOP3.LUT P0, RZ, R12, 0x20, RZ, 0xc0, !PT ;  /* 0x000000200cff7812 */ /* 0x000fe4000780c0ff */
        /* <DEDUP_REMOVED lines=9> */
[----:B------:R-:W-:-:S09]  /*22aba0*/  LOP3.LUT P1, RZ, R11, 0x80000, RZ, 0xc0, !PT ;  /* 0x000800000bff7812 */ /* 0x000fd2000782c0ff */
[----:B---3--:R2:W-:Y:S01]  /*22abb0*/  @P0 STG.E.U8 desc[UR4][R26.64], R24 ;  /* 0x000000181a000986 */ /* 0x0085e2000c101104 */
[----:B------:R-:W-:Y:S02]  /*22abc0*/  LOP3.LUT P0, RZ, R12, 0x4, RZ, 0xc0, !PT ;  /* 0x000000040cff7812 */ /* 0x000fe4000780c0ff */
[C---:B------:R-:W-:Y:S02]  /*22abd0*/  LOP3.LUT P2, RZ, R11.reuse, 0x100000, RZ, 0xc0, !PT ;  /* 0x001000000bff7812 */ /* 0x040fe4000784c0ff */
[C---:B------:R-:W-:Y:S02]  /*22abe0*/  LOP3.LUT P3, RZ, R11.reuse, 0x200000, RZ, 0xc0, !PT ;  /* 0x002000000bff7812 */ /* 0x040fe4000786c0ff */
[C---:B------:R-:W-:Y:S02]  /*22abf0*/  LOP3.LUT P4, RZ, R11.reuse, 0x400000, RZ, 0xc0, !PT ;  /* 0x004000000bff7812 */ /* 0x040fe4000788c0ff */
[C---:B------:R-:W-:Y:S02]  /*22ac00*/  LOP3.LUT P5, RZ, R11.reuse, 0x800000, RZ, 0xc0, !PT ;  /* 0x008000000bff7812 */ /* 0x040fe400078ac0ff */
[----:B------:R-:W-:-:S02]  /*22ac10*/  LOP3.LUT P6, RZ, R11, 0x1000000, RZ, 0xc0, !PT ;  /* 0x010000000bff7812 */ /* 0x000fc400078cc0ff */
[----:B--2---:R-:W-:-:S05]  /*22ac20*/  PRMT R24, R23, 0x7770, RZ ;  /* 0x0000777017187816 */ /* 0x004fca00000000ff */
[----:B----4-:R0:W-:Y:S02]  /*22ac30*/  @P0 STG.E.U8 desc[UR4][R28.64], R24 ;  /* 0x000000181c000986 */ /* 0x0101e4000c101104 */
[----:B0-----:R-:W-:-:S05]  /*22ac40*/  PRMT R24, R23, 0x7771, RZ ;  /* 0x0000777117187816 */ /* 0x001fca00000000ff */
[----:B------:R0:W-:Y:S02]  /*22ac50*/  @P1 STG.E.U8 desc[UR4][R4.64], R24 ;  /* 0x0000001804001986 */ /* 0x0001e4000c101104 */
[----:B0-----:R-:W-:-:S05]  /*22ac60*/  PRMT R24, R23, 0x7772, RZ ;  /* 0x0000777217187816 */ /* 0x001fca00000000ff */
[----:B------:R0:W-:Y:S02]  /*22ac70*/  @P2 STG.E.U8 desc[UR4][R6.64], R24 ;  /* 0x0000001806002986 */ /* 0x0001e4000c101104 */
[----:B0-----:R-:W-:Y:S02]  /*22ac80*/  PRMT R24, R23, 0x7773, RZ ;  /* 0x0000777317187816 */ /* 0x001fe400000000ff */
[----:B------:R-:W2:Y:S04]  /*22ac90*/  LDL.LU R23, [R1+0x7c30] ;  /* 0x007c300001177983 */ /* 0x000ea80000300800 */
[----:B------:R0:W-:Y:S02]  /*22aca0*/  @P3 STG.E.U8 desc[UR4][R8.64], R24 ;  /* 0x0000001808003986 */ /* 0x0001e4000c101104 */
[----:B0-----:R-:W-:-:S05]  /*22acb0*/  PRMT R24, R3, 0x7770, RZ ;  /* 0x0000777003187816 */ /* 0x001fca00000000ff */
[----:B------:R0:W-:Y:S02]  /*22acc0*/  @P4 STG.E.U8 desc[UR4][R14.64], R24 ;  /* 0x000000180e004986 */ /* 0x0001e4000c101104 */
[----:B0-----:R-:W-:-:S05]  /*22acd0*/  PRMT R24, R3, 0x7771, RZ ;  /* 0x0000777103187816 */ /* 0x001fca00000000ff */
[----:B------:R0:W-:Y:S02]  /*22ace0*/  @P5 STG.E.U8 desc[UR4][R16.64], R24 ;  /* 0x0000001810005986 */ /* 0x0001e4000c101104 */
[----:B0-----:R-:W-:Y:S02]  /*22acf0*/  PRMT R24, R3, 0x7772, RZ ;  /* 0x0000777203187816 */ /* 0x001fe400000000ff */
[----:B------:R-:W3:Y:S04]  /*22ad00*/  LDL.LU.64 R16, [R1+0xaf8] ;  /* 0x000af80001107983 */ /* 0x000ee80000300a00 */
[----:B------:R0:W-:Y:S04]  /*22ad10*/  @P6 STG.E.U8 desc[UR4][R18.64], R24 ;  /* 0x0000001812006986 */ /* 0x0001e8000c101104 */
[----:B0-----:R-:W4:Y:S04]  /*22ad20*/  LDL.LU.64 R18, [R1+0xb00] ;  /* 0x000b000001127983 */ /* 0x001f280000300a00 */
[----:B------:R-:W4:Y:S04]  /*22ad30*/  LDL.LU.64 R4, [R1+0xb40] ;  /* 0x000b400001047983 */ /* 0x000f280000300a00 */
[----:B------:R-:W4:Y:S04]  /*22ad40*/  LDL.LU.64 R6, [R1+0xb38] ;  /* 0x000b380001067983 */ /* 0x000f280000300a00 */
[----:B------:R-:W4:Y:S01]  /*22ad50*/  LDL.LU R20, [R1+0x6b0] ;  /* 0x0006b00001147983 */ /* 0x000f220000300800 */
[----:B------:R-:W-:-:S02]  /*22ad60*/  LOP3.LUT R13, R13, 0xfbffffff, RZ, 0xc0, !PT ;  /* 0xfbffffff0d0d7812 */ /* 0x000fc400078ec0ff */
[C---:B------:R-:W-:Y:S02]  /*22ad70*/  LOP3.LUT P3, RZ, R11.reuse, 0x2000000, RZ, 0xc0, !PT ;  /* 0x020000000bff7812 */ /* 0x040fe4000786c0ff */
[----:B------:R-:W-:Y:S02]  /*22ad80*/  LOP3.LUT R12, R12, 0xfffffffe, RZ, 0xc0, !PT ;  /* 0xfffffffe0c0c7812 */ /* 0x000fe400078ec0ff */
[----:B------:R-:W-:Y:S02]  /*22ad90*/  LOP3.LUT P4, RZ, R11, 0x4000000, RZ, 0xc0, !PT ;  /* 0x040000000bff7812 */ /* 0x000fe4000788c0ff */
[----:B------:R-:W-:Y:S01]  /*22ada0*/  PRMT R24, R3, 0x7773, RZ ;  /* 0x0000777303187816 */ /* 0x000fe200000000ff */
[----:B------:R-:W4:Y:S04]  /*22adb0*/  LDL.LU.64 R8, [R1+0xb30] ;  /* 0x000b300001087983 */ /* 0x000f280000300a00 */
[----:B------:R-:W4:Y:S04]  /*22adc0*/  LDL.LU.64 R14, [R1+0xb28] ;  /* 0x000b2800010e7983 */ /* 0x000f280000300a00 */
[----:B------:R-:W4:Y:S04]  /*22add0*/  LDL.LU R0, [R1+0x6a0] ;  /* 0x0006a00001007983 */ /* 0x000f280000300800 */
[----:B------:R-:W-:Y:S04]  /*22ade0*/  STL [R1+0x79d8], R11 ;  /* 0x0079d80b01007387 */ /* 0x000fe80000100800 */
[----:B------:R-:W-:Y:S01]  /*22adf0*/  STL [R1+0x7a9c], R10 ;  /* 0x007a9c0a01007387 */ /* 0x000fe20000100800 */
[----:B------:R-:W-:-:S02]  /*22ae00*/  LOP3.LUT P5, RZ, R11, 0x8000000, RZ, 0xc0, !PT ;  /* 0x080000000bff7812 */ /* 0x000fc400078ac0ff */
[----:B------:R-:W-:Y:S02]  /*22ae10*/  LOP3.LUT P6, RZ, R11, 0x10000000, RZ, 0xc0, !PT ;  /* 0x100000000bff7812 */ /* 0x000fe400078cc0ff */
[----:B--2---:R-:W-:-:S13]  /*22ae20*/  LOP3.LUT P0, RZ, R23, 0x20, RZ, 0xc0, !PT ;  /* 0x0000002017ff7812 */ /* 0x004fda000780c0ff */
        /* <DEDUP_REMOVED lines=16> */
[----:B------:R-:W-:Y:S01]  /*22af30*/  LOP3.LUT P0, RZ, R11, 0x80000000, RZ, 0xc0, !PT ;  /* 0x800000000bff7812 */ /* 0x000fe2000780c0ff */
[----:B---3--:R4:W-:-:S12]  /*22af40*/  @P3 STG.E.U8 desc[UR4][R16.64], R24 ;  /* 0x0000001810003986 */ /* 0x0089d8000c101104 */
[----:B------:R-:W-:Y:S02]  /*22af50*/  @P0 LOP3.LUT R12, R12, 0x1, RZ, 0xfc, !PT ;  /* 0x000000010c0c0812 */ /* 0x000fe400078efcff */
[----:B------:R-:W-:Y:S02]  /*22af60*/  LOP3.LUT P0, RZ, R11, 0x40000000, RZ, 0xc0, !PT ;  /* 0x400000000bff7812 */ /* 0x000fe4000780c0ff */
[----:B----4-:R-:W-:Y:S01]  /*22af70*/  PRMT R24, R20, 0x7770, RZ ;  /* 0x0000777014187816 */ /* 0x010fe200000000ff */
[----:B------:R-:W2:Y:S01]  /*22af80*/  LDL.LU.64 R16, [R1+0xb20] ;  /* 0x000b200001107983 */ /* 0x000ea20000300a00 */
[----:B------:R-:W-:-:S03]  /*22af90*/  LOP3.LUT R12, R12, 0xfffffffd, RZ, 0xc0, !PT ;  /* 0xfffffffd0c0c7812 */ /* 0x000fc600078ec0ff */
[----:B------:R0:W-:Y:S06]  /*22afa0*/  @P4 STG.E.U8 desc[UR4][R18.64], R24 ;  /* 0x0000001812004986 */ /* 0x0001ec000c101104 */
[----:B------:R-:W-:Y:S02]  /*22afb0*/  @P0 LOP3.LUT R12, R12, 0x2, RZ, 0xfc, !PT ;  /* 0x000000020c0c0812 */ /* 0x000fe400078efcff */
[----:B------:R-:W-:Y:S01]  /*22afc0*/  LOP3.LUT P0, RZ, R11, 0x20000000, RZ, 0xc0, !PT ;  /* 0x200000000bff7812 */ /* 0x000fe2000780c0ff */
[----:B0-----:R-:W3:Y:S04]  /*22afd0*/  LDL.LU R18, [R1+0x690] ;  /* 0x0006900001127983 */ /* 0x001ee80000300800 */
[----:B------:R-:W4:Y:S04]  /*22afe0*/  LDL.LU.64 R10, [R1+0xb98] ;  /* 0x000b9800010a7983 */ /* 0x000f280000300a00 */
[----:B----4-:R0:W-:Y:S04]  /*22aff0*/  STL.64 [R1+0x7c20], R10 ;  /* 0x007c200a01007387 */ /* 0x0101e80000100a00 */
[----:B0-----:R-:W4:Y:S01]  /*22b000*/  LDL.LU.64 R10, [R1+0xb50] ;  /* 0x000b5000010a7983 */ /* 0x001f220000300a00 */
[----:B------:R-:W-:-:S05]  /*22b010*/  PRMT R24, R20, 0x7771, RZ ;  /* 0x0000777114187816 */ /* 0x000fca00000000ff */
[----:B------:R0:W-:Y:S02]  /*22b020*/  @P5 STG.E.U8 desc[UR4][R4.64], R24 ;  /* 0x0000001804005986 */ /* 0x0001e4000c101104 */
[----:B0-----:R-:W-:-:S05]  /*22b030*/  PRMT R24, R20, 0x7772, RZ ;  /* 0x0000777214187816 */ /* 0x001fca00000000ff */
[----:B------:R0:W-:Y:S02]  /*22b040*/  @P6 STG.E.U8 desc[UR4][R6.64], R24 ;  /* 0x0000001806006986 */ /* 0x0001e4000c101104 */
[----:B0-----:R-:W-:-:S05]  /*22b050*/  PRMT R24, R20, 0x7773, RZ ;  /* 0x0000777314187816 */ /* 0x001fca00000000ff */
[----:B------:R-:W-:Y:S04]  /*22b060*/  @P0 STG.E.U8 desc[UR4][R8.64], R24 ;  /* 0x0000001808000986 */ /* 0x000fe8000c101104 */
[----:B----4-:R0:W-:Y:S04]  /*22b070*/  STL.64 [R1+0x7c28], R10 ;  /* 0x007c280a01007387 */ /* 0x0101e80000100a00 */
[----:B0-----:R-:W4:Y:S01]  /*22b080*/  LDL.LU.64 R10, [R1+0xb08] ;  /* 0x000b0800010a7983 */ /* 0x001f220000300a00 */
[----:B------:R-:W-:Y:S02]  /*22b090*/  LOP3.LUT P0, RZ, R12, 0x2, RZ, 0xc0, !PT ;  /* 0x000000020cff7812 */ /* 0x000fe4000780c0ff */
[----:B------:R-:W-:Y:S01]  /*22b0a0*/  PRMT R24, R0, 0x7770, RZ ;  /* 0x0000777000187816 */ /* 0x000fe200000000ff */
[----:B------:R-:W3:Y:S04]  /*22b0b0*/  LDL.LU.64 R26, [R1+0xb90] ;  /* 0x000b9000011a7983 */ /* 0x000ee80000300a00 */
[----:B------:R-:W3:Y:S04]  /*22b0c0*/  LDL.LU R20, [R1+0x680] ;  /* 0x0006800001147983 */ /* 0x000ee80000300800 */
[----:B------:R-:W3:Y:S04]  /*22b0d0*/  LDL.LU.64 R28, [R1+0xb88] ;  /* 0x000b8800011c7983 */ /* 0x000ee80000300a00 */
[----:B------:R-:W3:Y:S04]  /*22b0e0*/  LDL.LU.64 R2, [R1+0xb80] ;  /* 0x000b800001027983 */ /* 0x000ee80000300a00 */
[----:B------:R-:W3:Y:S04]  /*22b0f0*/  LDL.LU.64 R4, [R1+0xb68] ;  /* 0x000b680001047983 */ /* 0x000ee80000300a00 */
[----:B------:R-:W3:Y:S04]  /*22b100*/  LDL.LU.64 R6, [R1+0xb60] ;  /* 0x000b600001067983 */ /* 0x000ee80000300a00 */
[----:B------:R-:W3:Y:S04]  /*22b110*/  LDL.LU.64 R8, [R1+0xb58] ;  /* 0x000b580001087983 */ /* 0x000ee80000300a00 */
[----:B------:R0:W-:Y:S01]  /*22b120*/  @P0 STG.E.U8 desc[UR4][R14.64], R24 ;  /* 0x000000180e000986 */ /* 0x0001e2000c101104 */
[----:B------:R-:W-:-:S02]  /*22b130*/  LOP3.LUT P0, RZ, R12, 0x1, RZ, 0xc0, !PT ;  /* 0x000000010cff7812 */ /* 0x000fc4000780c0ff */
[----:B------:R-:W-:Y:S01]  /*22b140*/  PRMT R12, R0, 0x7771, RZ ;  /* 0x00007771000c7816 */ /* 0x000fe200000000ff */
[----:B0-----:R-:W3:Y:S10]  /*22b150*/  LDL.LU.64 R14, [R1+0xba0] ;  /* 0x000ba000010e7983 */ /* 0x001ef40000300a00 */
[----:B--2---:R0:W-:Y:S01]  /*22b160*/  @P0 STG.E.U8 desc[UR4][R16.64], R12 ;  /* 0x0000000c10000986 */ /* 0x0041e2000c101104 */
[----:B------:R-:W-:-:S03]  /*22b170*/  LOP3.LUT P0, RZ, R13, 0x80000000, RZ, 0xc0, !PT ;  /* 0x800000000dff7812 */ /* 0x000fc6000780c0ff */
[----:B------:R-:W2:Y:S04]  /*22b180*/  LDL.LU R19, [R1+0x6b4] ;  /* 0x0006b40001137983 */ /* 0x000ea80000300800 */
[----:B------:R1:W-:Y:S01]  /*22b190*/  STL [R1+0x743c], R25 ;  /* 0x00743c1901007387 */ /* 0x0003e20000100800 */
[----:B0-----:R-:W-:-:S03]  /*22b1a0*/  PRMT R12, R0, 0x7772, RZ ;  /* 0x00007772000c7816 */ /* 0x001fc600000000ff */
[----:B-1----:R-:W2:Y:S04]  /*22b1b0*/  LDL.LU.64 R24, [R1+0xb48] ;  /* 0x000b480001187983 */ /* 0x002ea80000300a00 */
[----:B------:R-:W2:Y:S04]  /*22b1c0*/  LDL.LU.64 R16, [R1+0xbf0] ;  /* 0x000bf00001107983 */ /* 0x000ea80000300a00 */
[----:B----4-:R0:W-:Y:S04]  /*22b1d0*/  @P0 STG.E.U8 desc[UR4][R10.64], R12 ;  /* 0x0000000c0a000986 */ /* 0x0101e8000c101104 */
[----:B0-----:R-:W4:Y:S01]  /*22b1e0*/  LDL.LU.64 R10, [R1+0x7c28] ;  /* 0x007c2800010a7983 */ /* 0x001f220000300a00 */
[----:B------:R-:W-:-:S02]  /*22b1f0*/  LOP3.LUT P0, RZ, R13, 0x40000000, RZ, 0xc0, !PT ;  /* 0x400000000dff7812 */ /* 0x000fc4000780c0ff */
[----:B------:R-:W-:-:S11]  /*22b200*/  PRMT R12, R0, 0x7773, RZ ;  /* 0x00007773000c7816 */ /* 0x000fd600000000ff */
[----:B----4-:R0:W-:Y:S04]  /*22b210*/  @P0 STG.E.U8 desc[UR4][R10.64], R12 ;  /* 0x0000000c0a000986 */ /* 0x0101e8000c101104 */
[----:B0-----:R-:W4:Y:S01]  /*22b220*/  LDL.LU.64 R10, [R1+0x7c20] ;  /* 0x007c2000010a7983 */ /* 0x001f220000300a00 */
[----:B------:R-:W-:Y:S02]  /*22b230*/  LOP3.LUT P0, RZ, R13, 0x20000000, RZ, 0xc0, !PT ;  /* 0x200000000dff7812 */ /* 0x000fe4000780c0ff */
[----:B---3--:R-:W-:-:S11]  /*22b240*/  PRMT R12, R18, 0x7770, RZ ;  /* 0x00007770120c7816 */ /* 0x008fd600000000ff */
[----:B--2---:R0:W-:Y:S01]  /*22b250*/  @P0 STG.E.U8 desc[UR4][R24.64], R12 ;  /* 0x0000000c18000986 */ /* 0x0041e2000c101104 */
[----:B------:R-:W-:Y:S02]  /*22b260*/  LOP3.LUT P0, RZ, R13, 0x10000000, RZ, 0xc0, !PT ;  /* 0x100000000dff7812 */ /* 0x000fe4000780c0ff */
[----:B0-----:R-:W-:Y:S02]  /*22b270*/  PRMT R12, R18, 0x7771, RZ ;  /* 0x00007771120c7816 */ /* 0x001fe400000000ff */
[----:B------:R-:W-:-:S09]  /*22b280*/  LOP3.LUT P1, RZ, R23, 0x40, RZ, 0xc0, !PT ;  /* 0x0000004017ff7812 */ /* 0x000fd2000782c0ff */
[----:B----4-:R0:W-:Y:S01]  /*22b290*/  @P0 STG.E.U8 desc[UR4][R10.64], R12 ;  /* 0x0000000c0a000986 */ /* 0x0101e2000c101104 */
[----:B------:R-:W-:Y:S02]  /*22b2a0*/  LOP3.LUT P0, RZ, R13, 0x8000000, RZ, 0xc0, !PT ;  /* 0x080000000dff7812 */ /* 0x000fe4000780c0ff */
[----:B0-----:R-:W-:-:S11]  /*22b2b0*/  PRMT R12, R18, 0x7772, RZ ;  /* 0x00007772120c7816 */ /* 0x001fd600000000ff */
[----:B------:R0:W-:Y:S01]  /*22b2c0*/  @P0 STG.E.U8 desc[UR4][R26.64], R12 ;  /* 0x0000000c1a000986 */ /* 0x0001e2000c101104 */
[----:B------:R-:W-:Y:S02]  /*22b2d0*/  LOP3.LUT P0, RZ, R13, 0x4000000, RZ, 0xc0, !PT ;  /* 0x040000000dff7812 */ /* 0x000fe4000780c0ff */
[----:B0-----:R-:W-:-:S11]  /*22b2e0*/  PRMT R12, R18, 0x7773, RZ ;  /* 0x00007773120c7816 */ /* 0x001fd600000000ff */
[----:B------:R0:W-:Y:S02]  /*22b2f0*/  @P0 STG.E.U8 desc[UR4][R28.64], R12 ;  /* 0x0000000c1c000986 */ /* 0x0001e4000c101104 */
[----:B0-----:R-:W-:-:S05]  /*22b300*/  PRMT R12, R20, 0x7770, RZ ;  /* 0x00007770140c7816 */ /* 0x001fca00000000ff */
[----:B------:R0:W-:Y:S04]  /*22b310*/  @P1 STG.E.U8 desc[UR4][R2.64], R12 ;  /* 0x0000000c02001986 */ /* 0x0001e8000c101104 */
[----:B0-----:R-:W2:Y:S01]  /*22b320*/  LDL.LU.64 R2, [R1+0xbd8] ;  /* 0x000bd80001027983 */ /* 0x001ea20000300a00 */
[C---:B------:R-:W-:Y:S02]  /*22b330*/  LOP3.LUT P2, RZ, R23.reuse, 0x80, RZ, 0xc0, !PT ;  /* 0x0000008017ff7812 */ /* 0x040fe4000784c0ff */
[C---:B------:R-:W-:Y:S02]  /*22b340*/  LOP3.LUT P3, RZ, R23.reuse, 0x100, RZ, 0xc0, !PT ;  /* 0x0000010017ff7812 */ /* 0x040fe4000786c0ff */
[----:B------:R-:W-:Y:S02]  /*22b350*/  PRMT R12, R20, 0x7771, RZ ;  /* 0x00007771140c7816 */ /* 0x000fe400000000ff */
[----:B------:R-:W-:-:S02]  /*22b360*/  LOP3.LUT P4, RZ, R23, 0x200, RZ, 0xc0, !PT ;  /* 0x0000020017ff7812 */ /* 0x000fc4000788c0ff */
[----:B------:R-:W-:-:S05]  /*22b370*/  LOP3.LUT P5, RZ, R23, 0x400, RZ, 0xc0, !PT ;  /* 0x0000040017ff7812 */ /* 0x000fca00078ac0ff */
[----:B------:R0:W-:Y:S01]  /*22b380*/  @P2 STG.E.U8 desc[UR4][R4.64], R12 ;  /* 0x0000000c04002986 */ /* 0x0001e2000c101104 */
[C---:B------:R-:W-:Y:S02]  /*22b390*/  LOP3.LUT P6, RZ, R23.reuse, 0x800, RZ, 0xc0, !PT ;  /* 0x0000080017ff7812 */ /* 0x040fe400078cc0ff */
[C---:B0-----:R-:W-:Y:S01]  /*22b3a0*/  PRMT R12, R20.reuse, 0x7772, RZ ;  /* 0x00007772140c7816 */ /* 0x041fe200000000ff */
[----:B------:R-:W3:Y:S04]  /*22b3b0*/  LDL.LU.64 R4, [R1+0xbd0] ;  /* 0x000bd00001047983 */ /* 0x000ee80000300a00 */
[----:B------:R0:W-:Y:S01]  /*22b3c0*/  @P3 STG.E.U8 desc[UR4][R6.64], R12 ;  /* 0x0000000c06003986 */ /* 0x0001e2000c101104 */
[----:B------:R-:W-:Y:S02]  /*22b3d0*/  LOP3.LUT P3, RZ, R23, 0x1000, RZ, 0xc0, !PT ;  /* 0x0000100017ff7812 */ /* 0x000fe4000786c0ff */
[----:B0-----:R-:W-:Y:S01]  /*22b3e0*/  PRMT R12, R20, 0x7773, RZ ;  /* 0x00007773140c7816 */ /* 0x001fe200000000ff */
[----:B------:R-:W4:Y:S04]  /*22b3f0*/  LDL.LU.64 R6, [R1+0xbc8] ;  /* 0x000bc80001067983 */ /* 0x000f280000300a00 */
[----:B------:R0:W-:Y:S02]  /*22b400*/  @P4 STG.E.U8 desc[UR4][R8.64], R12 ;  /* 0x0000000c08004986 */ /* 0x0001e4000c101104 */
[----:B0-----:R-:W-:-:S02]  /*22b410*/  PRMT R12, R19, 0x7770, RZ ;  /* 0x00007770130c7816 */ /* 0x001fc400000000ff */
[----:B------:R-:W4:Y:S04]  /*22b420*/  LDL.LU.64 R8, [R1+0xbc0] ;  /* 0x000bc00001087983 */ /* 0x000f280000300a00 */
[----:B------:R0:W-:Y:S02]  /*22b430*/  @P5 STG.E.U8 desc[UR4][R14.64], R12 ;  /* 0x0000000c0e005986 */ /* 0x0001e4000c101104 */
[C---:B0-----:R-:W-:Y:S02]  /*22b440*/  PRMT R12, R19.reuse, 0x7771, RZ ;  /* 0x00007771130c7816 */ /* 0x041fe400000000ff */
[----:B------:R-:W4:Y:S04]  /*22b450*/  LDL.LU.64 R14, [R1+0xba8] ;  /* 0x000ba800010e7983 */ /* 0x000f280000300a00 */
[----:B------:R-:W4:Y:S04]  /*22b460*/  LDL.LU R20, [R1+0x6a4] ;  /* 0x0006a40001147983 */ /* 0x000f280000300800 */
[----:B------:R0:W-:Y:S02]  /*22b470*/  @P6 STG.E.U8 desc[UR4][R16.64], R12 ;  /* 0x0000000c10006986 */ /* 0x0001e4000c101104 */
[----:B0-----:R-:W-:-:S02]  /*22b480*/  PRMT R12, R19, 0x7772, RZ ;  /* 0x00007772130c7816 */ /* 0x001fc400000000ff */
[----:B------:R-:W4:Y:S04]  /*22b490*/  LDL.LU.64 R16, [R1+0xbf8] ;  /* 0x000bf80001107983 */ /* 0x000f280000300a00 */
[----:B--2---:R0:W-:Y:S02]  /*22b4a0*/  @P3 STG.E.U8 desc[UR4][R2.64], R12 ;  /* 0x0000000c02003986 */ /* 0x0041e4000c101104 */
[----:B0-----:R-:W-:Y:S02]  /*22b4b0*/  PRMT R12, R19, 0x7773, RZ ;  /* 0x00007773130c7816 */ /* 0x001fe400000000ff */
[----:B------:R-:W2:Y:S04]  /*22b4c0*/  LDL.LU.64 R18, [R1+0xc00] ;  /* 0x000c000001127983 */ /* 0x000ea80000300a00 */
[----:B------:R-:W3:Y:S04]  /*22b4d0*/  LDL.LU R3, [R1+0x684] ;  /* 0x0006840001037983 */ /* 0x000ee80000300800 */
[----:B---3--:R0:W-:Y:S04]  /*22b4e0*/  STL [R1+0x7c10], R3 ;  /* 0x007c100301007387 */ /* 0x0081e80000100800 */
[----:B0-----:R-:W3:Y:S01]  /*22b4f0*/  LDL.LU.64 R2, [R1+0xc28] ;  /* 0x000c280001027983 */ /* 0x001ee20000300a00 */
        /* <DEDUP_REMOVED lines=17> */
[----:B---3--:R0:W-:Y:S04]  /*22b610*/  STL.64 [R1+0x7c18], R2 ;  /* 0x007c180201007387 */ /* 0x0081e80000100a00 */
[----:B0-----:R-:W3:Y:S06]  /*22b620*/  LDL.LU.64 R2, [R1+0xc30] ;  /* 0x000c300001027983 */ /* 0x001eec0000300a00 */
[----:B------:R-:W-:-:S02]  /*22b630*/  @P0 LOP3.LUT R13, R13, 0x800000, RZ, 0xfc, !PT ;  /* 0x008000000d0d0812 */ /* 0x000fc400078efcff */
[C---:B------:R-:W-:Y:S02]  /*22b640*/  LOP3.LUT P0, RZ, R23.reuse, 0x40000, RZ, 0xc0, !PT ;  /* 0x0004000017ff7812 */ /* 0x040fe4000780c0ff */
[C---:B------:R-:W-:Y:S02]  /*22b650*/  LOP3.LUT P4, RZ, R23.reuse, 0x2000, RZ, 0xc0, !PT ;  /* 0x0000200017ff7812 */ /* 0x040fe4000788c0ff */
[----:B------:R-:W-:Y:S02]  /*22b660*/  LOP3.LUT P5, RZ, R23, 0x4000, RZ, 0xc0, !PT ;  /* 0x0000400017ff7812 */ /* 0x000fe400078ac0ff */
[----:B------:R-:W-:Y:S02]  /*22b670*/  LOP3.LUT R13, R13, 0xfeffffff, RZ, 0xc0, !PT ;  /* 0xfeffffff0d0d7812 */ /* 0x000fe400078ec0ff */
[----:B------:R-:W-:Y:S01]  /*22b680*/  LOP3.LUT P6, RZ, R23, 0x8000, RZ, 0xc0, !PT ;  /* 0x0000800017ff7812 */ /* 0x000fe200078cc0ff */
[----:B------:R-:W3:Y:S04]  /*22b690*/  LDL.LU.64 R24, [R1+0xc20] ;  /* 0x000c200001187983 */ /* 0x000ee80000300a00 */
[----:B------:R-:W3:Y:S04]  /*22b6a0*/  LDL.LU.64 R10, [R1+0xc18] ;  /* 0x000c1800010a7983 */ /* 0x000ee80000300a00 */
[----:B------:R-:W3:Y:S04]  /*22b6b0*/  LDL.LU.64 R26, [R1+0xc10] ;  /* 0x000c1000011a7983 */ /* 0x000ee80000300a00 */
[----:B------:R-:W3:Y:S01]  /*22b6c0*/  LDL.LU.64 R28, [R1+0xc08] ;  /* 0x000c0800011c7983 */ /* 0x000ee20000300a00 */
[----:B------:R-:W-:-:S02]  /*22b6d0*/  @P0 LOP3.LUT R13, R13, 0x1000000, RZ, 0xfc, !PT ;  /* 0x010000000d0d0812 */ /* 0x000fc400078efcff */
[----:B------:R-:W-:Y:S01]  /*22b6e0*/  LOP3.LUT P0, RZ, R23, 0x20000, RZ, 0xc0, !PT ;  /* 0x0002000017ff7812 */ /* 0x000fe2000780c0ff */
[----:B------:R4:W-:Y:S01]  /*22b6f0*/  @P4 STG.E.U8 desc[UR4][R4.64], R12 ;  /* 0x0000000c04004986 */ /* 0x0009e2000c101104 */
[----:B------:R-:W-:Y:S02]  /*22b700*/  LOP3.LUT R13, R13, 0xfdffffff, RZ, 0xc0, !PT ;  /* 0xfdffffff0d0d7812 */ /* 0x000fe400078ec0ff */
[----:B----4-:R-:W-:-:S09]  /*22b710*/  PRMT R12, R20, 0x7770, RZ ;  /* 0x00007770140c7816 */ /* 0x010fd200000000ff */
[----:B------:R-:W-:Y:S02]  /*22b720*/  @P0 LOP3.LUT R13, R13, 0x2000000, RZ, 0xfc, !PT ;  /* 0x020000000d0d0812 */ /* 0x000fe400078efcff */
[----:B------:R-:W-:Y:S01]  /*22b730*/  LOP3.LUT P0, RZ, R23, 0x10000, RZ, 0xc0, !PT ;  /* 0x0001000017ff7812 */ /* 0x000fe2000780c0ff */
[----:B------:R-:W4:Y:S04]  /*22b740*/  LDL.LU.64 R4, [R1+0xc50] ;  /* 0x000c500001047983 */ /* 0x000f280000300a00 */
[----:B------:R0:W-:Y:S02]  /*22b750*/  @P5 STG.E.U8 desc[UR4][R6.64], R12 ;  /* 0x0000000c06005986 */ /* 0x0001e4000c101104 */
[C---:B0-----:R-:W-:Y:S02]  /*22b760*/  PRMT R12, R20.reuse, 0x7771, RZ ;  /* 0x00007771140c7816 */ /* 0x041fe400000000ff */
[----:B------:R-:W4:Y:S04]  /*22b770*/  LDL.LU.64 R6, [R1+0xc38] ;  /* 0x000c380001067983 */ /* 0x000f280000300a00 */
[----:B------:R0:W-:Y:S02]  /*22b780*/  @P6 STG.E.U8 desc[UR4][R8.64], R12 ;  /* 0x0000000c08006986 */ /* 0x0001e4000c101104 */
[----:B0-----:R-:W-:-:S02]  /*22b790*/  PRMT R12, R20, 0x7772, RZ ;  /* 0x00007772140c7816 */ /* 0x001fc400000000ff */
[----:B------:R-:W4:Y:S04]  /*22b7a0*/  LDL.LU.64 R8, [R1+0xc98] ;  /* 0x000c980001087983 */ /* 0x000f280000300a00 */
[----:B------:R0:W-:Y:S01]  /*22b7b0*/  @P0 STG.E.U8 desc[UR4][R14.64], R12 ;  /* 0x0000000c0e000986 */ /* 0x0001e2000c101104 */
[C---:B------:R-:W-:Y:S02]  /*22b7c0*/  LOP3.LUT P0, RZ, R13.reuse, 0x2000000, RZ, 0xc0, !PT ;  /* 0x020000000dff7812 */ /* 0x040fe4000780c0ff */
[----:B0-----:R-:W-:Y:S01]  /*22b7d0*/  PRMT R12, R20, 0x7773, RZ ;  /* 0x00007773140c7816 */ /* 0x001fe200000000ff */
[----:B------:R-:W4:Y:S10]  /*22b7e0*/  LDL.LU.64 R14, [R1+0xc90] ;  /* 0x000c9000010e7983 */ /* 0x000f340000300a00 */
[----:B------:R0:W-:Y:S01]  /*22b7f0*/  @P0 STG.E.U8 desc[UR4][R16.64], R12 ;  /* 0x0000000c10000986 */ /* 0x0001e2000c101104 */
[----:B------:R-:W-:-:S02]  /*22b800*/  LOP3.LUT P0, RZ, R13, 0x1000000, RZ, 0xc0, !PT ;  /* 0x010000000dff7812 */ /* 0x000fc4000780c0ff */
[----:B0-----:R-:W-:Y:S01]  /*22b810*/  PRMT R12, R22, 0x7770, RZ ;  /* 0x00007770160c7816 */ /* 0x001fe200000000ff */
[----:B------:R-:W4:Y:S10]  /*22b820*/  LDL.LU.64 R16, [R1+0xc78] ;  /* 0x000c780001107983 */ /* 0x000f340000300a00 */
[----:B--2---:R0:W-:Y:S01]  /*22b830*/  @P0 STG.E.U8 desc[UR4][R18.64], R12 ;  /* 0x0000000c12000986 */ /* 0x0041e2000c101104 */
[----:B------:R-:W-:-:S02]  /*22b840*/  LOP3.LUT P0, RZ, R13, 0x800000, RZ, 0xc0, !PT ;  /* 0x008000000dff7812 */ /* 0x000fc4000780c0ff */
[----:B0-----:R-:W-:Y:S01]  /*22b850*/  PRMT R12, R22, 0x7771, RZ ;  /* 0x00007771160c7816 */ /* 0x001fe200000000ff */
[----:B------:R-:W2:Y:S04]  /*22b860*/  LDL.LU.64 R18, [R1+0xc70] ;  /* 0x000c700001127983 */ /* 0x000ea80000300a00 */
[----:B------:R-:W2:Y:S06]  /*22b870*/  LDL.LU R20, [R1+0x6a8] ;  /* 0x0006a80001147983 */ /* 0x000eac0000300800 */
[----:B---3--:R0:W-:Y:S04]  /*22b880*/  @P0 STG.E.U8 desc[UR4][R2.64], R12 ;  /* 0x0000000c02000986 */ /* 0x0081e8000c101104 */
[----:B0-----:R-:W3:Y:S01]  /*22b890*/  LDL.LU.64 R2, [R1+0x7c18] ;  /* 0x007c180001027983 */ /* 0x001ee20000300a00 */
[----:B------:R-:W-:-:S02]  /*22b8a0*/  LOP3.LUT P0, RZ, R13, 0x400000, RZ, 0xc0, !PT ;  /* 0x004000000dff7812 */ /* 0x000fc4000780c0ff */
[----:B------:R-:W-:-:S11]  /*22b8b0*/  PRMT R12, R22, 0x7772, RZ ;  /* 0x00007772160c7816 */ /* 0x000fd600000000ff */
[----:B---3--:R0:W-:Y:S04]  /*22b8c0*/  @P0 STG.E.U8 desc[UR4][R2.64], R12 ;  /* 0x0000000c02000986 */ /* 0x0081e8000c101104 */
[----:B0-----:R-:W3:Y:S01]  /*22b8d0*/  LDL.LU R3, [R1+0x7c10] ;  /* 0x007c100001037983 */ /* 0x001ee20000300800 */
[----:B------:R-:W-:-:S03]  /*22b8e0*/  PRMT R12, R22, 0x7773, RZ ;  /* 0x00007773160c7816 */ /* 0x000fc600000000ff */
[----:B------:R-:W2:Y:S01]  /*22b8f0*/  LDL.LU R22, [R1+0x7c0c] ;  /* 0x007c0c0001167983 */ /* 0x000ea20000300800 */
[----:B------:R-:W-:-:S13]  /*22b900*/  LOP3.LUT P0, RZ, R13, 0x200000, RZ, 0xc0, !PT ;  /* 0x002000000dff7812 */ /* 0x000fda000780c0ff */
[----:B------:R3:W-:Y:S01]  /*22b910*/  @P0 STG.E.U8 desc[UR4][R24.64], R12 ;  /* 0x0000000c18000986 */ /* 0x0007e2000c101104 */
[----:B------:R-:W-:Y:S02]  /*22b920*/  LOP3.LUT P0, RZ, R13, 0x100000, RZ, 0xc0, !PT ;  /* 0x001000000dff7812 */ /* 0x000fe4000780c0ff */
[C---:B------:R-:W-:Y:S02]  /*22b930*/  LOP3.LUT P1, RZ, R23.reuse, 0x2000000, RZ, 0xc0, !PT ;  /* 0x0200000017ff7812 */ /* 0x040fe4000782c0ff */
[C---:B------:R-:W-:Y:S02]  /*22b940*/  LOP3.LUT P2, RZ, R23.reuse, 0x4000000, RZ, 0xc0, !PT ;  /* 0x0400000017ff7812 */ /* 0x040fe4000784c0ff */
[C---:B------:R-:W-:Y:S02]  /*22b950*/  LOP3.LUT P3, RZ, R23.reuse, 0x8000000, RZ, 0xc0, !PT ;  /* 0x0800000017ff7812 */ /* 0x040fe4000786c0ff */
[C---:B------:R-:W-:Y:S02]  /*22b960*/  LOP3.LUT P4, RZ, R23.reuse, 0x10000000, RZ, 0xc0, !PT ;  /* 0x1000000017ff7812 */ /* 0x040fe4000788c0ff */
[----:B------:R-:W-:-:S02]  /*22b970*/  LOP3.LUT P5, RZ, R23, 0x20000000, RZ, 0xc0, !PT ;  /* 0x2000000017ff7812 */ /* 0x000fc400078ac0ff */
[----:B------:R-:W-:Y:S02]  /*22b980*/  LOP3.LUT P6, RZ, R23, 0x40000000, RZ, 0xc0, !PT ;  /* 0x4000000017ff7812 */ /* 0x000fe400078cc0ff */
[----:B---3--:R-:W-:-:S05]  /*22b990*/  PRMT R12, R3, 0x7770, RZ ;  /* 0x00007770030c7816 */ /* 0x008fca00000000ff */
[----:B------:R0:W-:Y:S01]  /*22b9a0*/  @P0 STG.E.U8 desc[UR4][R10.64], R12 ;  /* 0x0000000c0a000986 */ /* 0x0001e2000c101104 */
[----:B------:R-:W-:Y:S02]  /*22b9b0*/  LOP3.LUT P0, RZ, R13, 0x80000, RZ, 0xc0, !PT ;  /* 0x000800000dff7812 */ /* 0x000fe4000780c0ff */
[----:B0-----:R-:W-:-:S11]  /*22b9c0*/  PRMT R12, R3, 0x7771, RZ ;  /* 0x00007771030c7816 */ /* 0x001fd600000000ff */
[----:B------:R0:W-:Y:S01]  /*22b9d0*/  @P0 STG.E.U8 desc[UR4][R26.64], R12 ;  /* 0x0000000c1a000986 */ /* 0x0001e2000c101104 */
[----:B------:R-:W-:Y:S02]  /*22b9e0*/  LOP3.LUT P0, RZ, R13, 0x40000, RZ, 0xc0, !PT ;  /* 0x000400000dff7812 */ /* 0x000fe4000780c0ff */
[----:B0-----:R-:W-:-:S11]  /*22b9f0*/  PRMT R12, R3, 0x7772, RZ ;  /* 0x00007772030c7816 */ /* 0x001fd600000000ff */
[----:B------:R0:W-:Y:S02]  /*22ba00*/  @P0 STG.E.U8 desc[UR4][R28.64], R12 ;  /* 0x0000000c1c000986 */ /* 0x0001e4000c101104 */
[----:B0-----:R-:W-:-:S05]  /*22ba10*/  PRMT R12, R3, 0x7773, RZ ;  /* 0x00007773030c7816 */ /* 0x001fca00000000ff */
[----:B----4-:R2:W-:Y:S02]  /*22ba20*/  @P1 STG.E.U8 desc[UR4][R4.64], R12 ;  /* 0x0000000c04001986 */ /* 0x0105e4000c101104 */
        /* <DEDUP_REMOVED lines=8> */
[----:B------:R0:W-:Y:S04]  /*22bab0*/  @P5 STG.E.U8 desc[UR4][R16.64], R12 ;  /* 0x0000000c10005986 */ /* 0x0001e8000c101104 */
[----:B------:R-:W-:Y:S01]  /*22bac0*/  STL [R1+0x769c], R23 ;  /* 0x00769c1701007387 */ /* 0x000fe20000100800 */
[----:B0-----:R-:W-:-:S05]  /*22bad0*/  PRMT R12, R20, 0x7770, RZ ;  /* 0x00007770140c7816 */ /* 0x001fca00000000ff */
[----:B------:R0:W-:Y:S04]  /*22bae0*/  @P6 STG.E.U8 desc[UR4][R18.64], R12 ;  /* 0x0000000c12006986 */ /* 0x0001e8000c101104 */
[----:B0-----:R-:W3:Y:S01]  /*22baf0*/  LDL.LU.64 R18, [R1+0xc68] ;  /* 0x000c680001127983 */ /* 0x001ee20000300a00 */
[----:B------:R-:W-:-:S03]  /*22bb00*/  LOP3.LUT P3, RZ, R23, 0x80000000, RZ, 0xc0, !PT ;  /* 0x8000000017ff7812 */ /* 0x000fc6000786c0ff */
[----:B------:R-:W4:Y:S01]  /*22bb10*/  LDL.LU.64 R4, [R1+0xc60] ;  /* 0x000c600001047983 */ /* 0x000f220000300a00 */
[----:B------:R-:W-:-:S03]  /*22bb20*/  PRMT R12, R20, 0x7771, RZ ;  /* 0x00007771140c7816 */ /* 0x000fc600000000ff */
[----:B------:R-:W4:Y:S04]  /*22bb30*/  LDL.LU.64 R6, [R1+0xc58] ;  /* 0x000c580001067983 */ /* 0x000f280000300a00 */
[----:B------:R-:W4:Y:S04]  /*22bb40*/  LDL.LU.64 R8, [R1+0xca0] ;  /* 0x000ca00001087983 */ /* 0x000f280000300a00 */
[----:B------:R-:W4:Y:S04]  /*22bb50*/  LDL.LU.64 R14, [R1+0xce0] ;  /* 0x000ce000010e7983 */ /* 0x000f280000300a00 */
[----:B------:R-:W4:Y:S04]  /*22bb60*/  LDL.LU.64 R16, [R1+0xcc8] ;  /* 0x000cc80001107983 */ /* 0x000f280000300a00 */
[----:B------:R-:W4:Y:S04]  /*22bb70*/  LDL.LU R0, [R1+0x698] ;  /* 0x0006980001007983 */ /* 0x000f280000300800 */
[----:B---3--:R0:W-:Y:S04]  /*22bb80*/  @P3 STG.E.U8 desc[UR4][R18.64], R12 ;  /* 0x0000000c12003986 */ /* 0x0081e8000c101104 */
[----:B0-----:R-:W3:Y:S04]  /*22bb90*/  LDL.LU.64 R18, [R1+0xcc0] ;  /* 0x000cc00001127983 */ /* 0x001ee80000300a00 */
[----:B------:R-:W4:Y:S01]  /*22bba0*/  LDL.LU.64 R24, [R1+0xcb0] ;  /* 0x000cb00001187983 */ /* 0x000f220000300a00 */
[----:B--2---:R-:W-:-:S02]  /*22bbb0*/  LOP3.LUT P0, RZ, R22, 0x800, RZ, 0xc0, !PT ;  /* 0x0000080016ff7812 */ /* 0x004fc4000780c0ff */
        /* <DEDUP_REMOVED lines=17> */
[----:B0-----:R-:W2:Y:S06]  /*22bcd0*/  LDL.LU.64 R24, [R1+0xcb8] ;  /* 0x000cb80001187983 */ /* 0x001eac0000300a00 */
[----:B------:R-:W-:-:S02]  /*22bce0*/  @P0 LOP3.LUT R13, R13, 0x8000, RZ, 0xfc, !PT ;  /* 0x000080000d0d0812 */ /* 0x000fc400078efcff */
[C---:B------:R-:W-:Y:S02]  /*22bcf0*/  LOP3.LUT P0, RZ, R22.reuse, 0x20, RZ, 0xc0, !PT ;  /* 0x0000002016ff7812 */ /* 0x040fe4000780c0ff */
[C---:B------:R-:W-:Y:S02]  /*22bd00*/  LOP3.LUT P4, RZ, R22.reuse, 0x1, RZ, 0xc0, !PT ;  /* 0x0000000116ff7812 */ /* 0x040fe4000788c0ff */
[----:B------:R-:W-:Y:S02]  /*22bd10*/  LOP3.LUT P5, RZ, R22, 0x2, RZ, 0xc0, !PT ;  /* 0x0000000216ff7812 */ /* 0x000fe400078ac0ff */
[----:B------:R-:W-:Y:S02]  /*22bd20*/  LOP3.LUT R13, R13, 0xfffeffff, RZ, 0xc0, !PT ;  /* 0xfffeffff0d0d7812 */ /* 0x000fe400078ec0ff */
[----:B------:R-:W-:Y:S02]  /*22bd30*/  PRMT R12, R20, 0x7772, RZ ;  /* 0x00007772140c7816 */ /* 0x000fe400000000ff */
[----:B------:R-:W-:Y:S01]  /*22bd40*/  LOP3.LUT P6, RZ, R22, 0x4, RZ, 0xc0, !PT ;  /* 0x0000000416ff7812 */ /* 0x000fe200078cc0ff */
[----:B------:R-:W4:Y:S04]  /*22bd50*/  LDL.LU.64 R10, [R1+0xca8] ;  /* 0x000ca800010a7983 */ /* 0x000f280000300a00 */
[----:B------:R-:W4:Y:S01]  /*22bd60*/  LDL.LU.64 R26, [R1+0xcf0] ;  /* 0x000cf000011a7983 */ /* 0x000f220000300a00 */
[----:B------:R-:W-:-:S02]  /*22bd70*/  @P0 LOP3.LUT R13, R13, 0x10000, RZ, 0xfc, !PT ;  /* 0x000100000d0d0812 */ /* 0x000fc400078efcff */
[----:B------:R-:W-:Y:S01]  /*22bd80*/  LOP3.LUT P0, RZ, R22, 0x10, RZ, 0xc0, !PT ;  /* 0x0000001016ff7812 */ /* 0x000fe2000780c0ff */
[----:B------:R0:W-:Y:S01]  /*22bd90*/  @P4 STG.E.U8 desc[UR4][R4.64], R12 ;  /* 0x0000000c04004986 */ /* 0x0001e2000c101104 */
[----:B------:R-:W-:Y:S02]  /*22bda0*/  LOP3.LUT R13, R13, 0xfffdffff, RZ, 0xc0, !PT ;  /* 0xfffdffff0d0d7812 */ /* 0x000fe400078ec0ff */
[----:B0-----:R-:W-:-:S09]  /*22bdb0*/  PRMT R12, R20, 0x7773, RZ ;  /* 0x00007773140c7816 */ /* 0x001fd200000000ff */
[----:B------:R-:W-:Y:S02]  /*22bdc0*/  @P0 LOP3.LUT R13, R13, 0x20000, RZ, 0xfc, !PT ;  /* 0x000200000d0d0812 */ /* 0x000fe400078efcff */
[----:B------:R-:W-:Y:S01]  /*22bdd0*/  LOP3.LUT P0, RZ, R22, 0x8, RZ, 0xc0, !PT ;  /* 0x0000000816ff7812 */ /* 0x000fe2000780c0ff */
[----:B------:R-:W4:Y:S04]  /*22bde0*/  LDL.LU R20, [R1+0x6bc] ;  /* 0x0006bc0001147983 */ /* 0x000f280000300800 */
[----:B------:R0:W-:Y:S04]  /*22bdf0*/  @P5 STG.E.U8 desc[UR4][R6.64], R12 ;  /* 0x0000000c06005986 */ /* 0x0001e8000c101104 */
[----:B------:R-:W4:Y:S04]  /*22be00*/  LDL.LU.64 R28, [R1+0xce8] ;  /* 0x000ce800011c7983 */ /* 0x000f280000300a00 */
[----:B------:R-:W4:Y:S04]  /*22be10*/  LDL.LU.64 R2, [R1+0xd38] ;  /* 0x000d380001027983 */ /* 0x000f280000300a00 */
[----:B------:R-:W4:Y:S01]  /*22be20*/  LDL.LU.64 R4, [R1+0xd30] ;  /* 0x000d300001047983 */ /* 0x000f220000300a00 */
[----:B0-----:R-:W-:-:S03]  /*22be30*/  PRMT R12, R0, 0x7770, RZ ;  /* 0x00007770000c7816 */ /* 0x001fc600000000ff */
[----:B------:R-:W4:Y:S04]  /*22be40*/  LDL.LU.64 R6, [R1+0xd28] ;  /* 0x000d280001067983 */ /* 0x000f280000300a00 */
[----:B------:R0:W-:Y:S02]  /*22be50*/  @P6 STG.E.U8 desc[UR4][R8.64], R12 ;  /* 0x0000000c08006986 */ /* 0x0001e4000c101104 */
[----:B0-----:R-:W-:Y:S02]  /*22be60*/  PRMT R12, R0, 0x7771, RZ ;  /* 0x00007771000c7816 */ /* 0x001fe400000000ff */
[----:B------:R-:W4:Y:S04]  /*22be70*/  LDL.LU.64 R8, [R1+0xd20] ;  /* 0x000d200001087983 */ /* 0x000f280000300a00 */
[----:B------:R0:W-:Y:S01]  /*22be80*/  @P0 STG.E.U8 desc[UR4][R14.64], R12 ;  /* 0x0000000c0e000986 */ /* 0x0001e2000c101104 */
[----:B------:R-:W-:-:S02]  /*22be90*/  LOP3.LUT P0, RZ, R13, 0x20000, RZ, 0xc0, !PT ;  /* 0x000200000dff7812 */ /* 0x000fc4000780c0ff */
[----:B0-----:R-:W-:Y:S01]  /*22bea0*/  PRMT R12, R0, 0x7772, RZ ;  /* 0x00007772000c7816 */ /* 0x001fe200000000ff */
[----:B------:R-:W4:Y:S10]  /*22beb0*/  LDL.LU.64 R14, [R1+0xd08] ;  /* 0x000d0800010e7983 */ /* 0x000f340000300a00 */
[----:B------:R0:W-:Y:S01]  /*22bec0*/  @P0 STG.E.U8 desc[UR4][R16.64], R12 ;  /* 0x0000000c10000986 */ /* 0x0001e2000c101104 */
[----:B------:R-:W-:-:S02]  /*22bed0*/  LOP3.LUT P0, RZ, R13, 0x10000, RZ, 0xc0, !PT ;  /* 0x000100000dff7812 */ /* 0x000fc4000780c0ff */
[----:B0-----:R-:W-:Y:S01]  /*22bee0*/  PRMT R12, R0, 0x7773, RZ ;  /* 0x00007773000c7816 */ /* 0x001fe200000000ff */
[----:B------:R-:W4:Y:S10]  /*22bef0*/  LDL.LU.64 R16, [R1+0xd00] ;  /* 0x000d000001107983 */ /* 0x000f340000300a00 */
[----:B---3--:R0:W-:Y:S01]  /*22bf00*/  @P0 STG.E.U8 desc[UR4][R18.64], R12 ;  /* 0x0000000c12000986 */ /* 0x0081e2000c101104 */
[----:B------:R-:W-:-:S02]  /*22bf10*/  LOP3.LUT P0, RZ, R13, 0x8000, RZ, 0xc0, !PT ;  /* 0x000080000dff7812 */ /* 0x000fc4000780c0ff */
[----:B0-----:R-:W-:Y:S01]  /*22bf20*/  PRMT R12, R21, 0x7770, RZ ;  /* 0x00007770150c7816 */ /* 0x001fe200000000ff */
[----:B------:R-:W3:Y:S10]  /*22bf30*/  LDL.LU.64 R18, [R1+0xcf8] ;  /* 0x000cf80001127983 */ /* 0x000ef40000300a00 */
[----:B--2---:R0:W-:Y:S04]  /*22bf40*/  @P0 STG.E.U8 desc[UR4][R24.64], R12 ;  /* 0x0000000c18000986 */ /* 0x0041e8000c101104 */
[----:B0-----:R-:W2:Y:S01]  /*22bf50*/  LDL.LU.64 R24, [R1+0x7c00] ;  /* 0x007c000001187983 */ /* 0x001ea20000300a00 */
[----:B------:R-:W-:-:S02]  /*22bf60*/  LOP3.LUT P0, RZ, R13, 0x4000, RZ, 0xc0, !PT ;  /* 0x000040000dff7812 */ /* 0x000fc4000780c0ff */
[----:B------:R-:W-:Y:S02]  /*22bf70*/  PRMT R12, R21, 0x7771, RZ ;  /* 0x00007771150c7816 */ /* 0x000fe400000000ff */
[----:B------:R-:W-:-:S09]  /*22bf80*/  LOP3.LUT P1, RZ, R22, 0x1000, RZ, 0xc0, !PT ;  /* 0x0000100016ff7812 */ /* 0x000fd2000782c0ff */
[----:B--2---:R0:W-:Y:S01]  /*22bf90*/  @P0 STG.E.U8 desc[UR4][R24.64], R12 ;  /* 0x0000000c18000986 */ /* 0x0041e2000c101104 */
[----:B------:R-:W-:Y:S02]  /*22bfa0*/  LOP3.LUT P0, RZ, R13, 0x2000, RZ, 0xc0, !PT ;  /* 0x000020000dff7812 */ /* 0x000fe4000780c0ff */
[----:B0-----:R-:W-:-:S11]  /*22bfb0*/  PRMT R12, R21, 0x7772, RZ ;  /* 0x00007772150c7816 */ /* 0x001fd600000000ff */
[----:B----4-:R0:W-:Y:S02]  /*22bfc0*/  @P0 STG.E.U8 desc[UR4][R10.64], R12 ;  /* 0x0000000c0a000986 */ /* 0x0101e4000c101104 */
[----:B0-----:R-:W-:Y:S02]  /*22bfd0*/  PRMT R12, R21, 0x7773, RZ ;  /* 0x00007773150c7816 */ /* 0x001fe400000000ff */
[----:B------:R-:W2:Y:S01]  /*22bfe0*/  LDL.LU R21, [R1+0x7bf8] ;  /* 0x007bf80001157983 */ /* 0x000ea20000300800 */
[----:B------:R-:W-:-:S13]  /*22bff0*/  LOP3.LUT P0, RZ, R13, 0x1000, RZ, 0xc0, !PT ;  /* 0x000010000dff7812 */ /* 0x000fda000780c0ff */
[----:B------:R0:W-:Y:S01]  /*22c000*/  @P0 STG.E.U8 desc[UR4][R26.64], R12 ;  /* 0x0000000c1a000986 */ /* 0x0001e2000c101104 */
[----:B------:R-:W-:Y:S02]  /*22c010*/  LOP3.LUT P0, RZ, R13, 0x800, RZ, 0xc0, !PT ;  /* 0x000008000dff7812 */ /* 0x000fe4000780c0ff */
[----:B0-----:R-:W-:-:S11]  /*22c020*/  PRMT R12, R20, 0x7770, RZ ;  /* 0x00007770140c7816 */ /* 0x001fd600000000ff */
[----:B------:R0:W-:Y:S01]  /*22c030*/  @P0 STG.E.U8 desc[UR4][R28.64], R12 ;  /* 0x0000000c1c000986 */ /* 0x0001e2000c101104 */
[----:B------:R-:W-:Y:S02]  /*22c040*/  LOP3.LUT P0, RZ, R13, 0x400, RZ, 0xc0, !PT ;  /* 0x000004000dff7812 */ /* 0x000fe4000780c0ff */
[----:B------:R-:W-:Y:S02]  /*22c050*/  LOP3.LUT P2, RZ, R22, 0x2000, RZ, 0xc0, !PT ;  /* 0x0000200016ff7812 */ /* 0x000fe4000784c0ff */
[----:B0-----:R-:W-:-:S09]  /*22c060*/  PRMT R12, R20, 0x7771, RZ ;  /* 0x00007771140c7816 */ /* 0x001fd200000000ff */
[----:B------:R0:W-:Y:S01]  /*22c070*/  @P0 STG.E.U8 desc[UR4][R2.64], R12 ;  /* 0x0000000c02000986 */ /* 0x0001e2000c101104 */
[C---:B------:R-:W-:Y:S02]  /*22c080*/  LOP3.LUT P3, RZ, R22.reuse, 0x4000, RZ, 0xc0, !PT ;  /* 0x0000400016ff7812 */ /* 0x040fe4000786c0ff */
[----:B------:R-:W-:Y:S02]  /*22c090*/  LOP3.LUT P4, RZ, R22, 0x8000, RZ, 0xc0, !PT ;  /* 0x0000800016ff7812 */ /* 0x000fe4000788c0ff */
[----:B0-----:R-:W-:-:S05]  /*22c0a0*/  PRMT R12, R20, 0x7772, RZ ;  /* 0x00007772140c7816 */ /* 0x001fca00000000ff */
[----:B------:R0:W-:Y:S01]  /*22c0b0*/  @P1 STG.E.U8 desc[UR4][R4.64], R12 ;  /* 0x0000000c04001986 */ /* 0x0001e2000c101104 */
[----:B------:R-:W-:Y:S02]  /*22c0c0*/  LOP3.LUT P5, RZ, R22, 0x10000, RZ, 0xc0, !PT ;  /* 0x0001000016ff7812 */ /* 0x000fe400078ac0ff */
[----:B0-----:R-:W-:-:S05]  /*22c0d0*/  PRMT R12, R20, 0x7773, RZ ;  /* 0x00007773140c7816 */ /* 0x001fca00000000ff */
[----:B------:R2:W-:Y:S01]  /*22c0e0*/  @P2 STG.E.U8 desc[UR4][R6.64], R12 ;  /* 0x0000000c06002986 */ /* 0x0005e2000c101104 */
        /* <DEDUP_REMOVED lines=9> */
[----:B---3--:R0:W-:Y:S04]  /*22c180*/  @P6 STG.E.U8 desc[UR4][R18.64], R12 ;  /* 0x0000000c12006986 */ /* 0x0081e8000c101104 */
[----:B------:R-:W3:Y:S04]  /*22c190*/  LDL.LU.64 R16, [R1+0xd40] ;  /* 0x000d400001107983 */ /* 0x000ee80000300a00 */
[----:B0-----:R-:W4:Y:S04]  /*22c1a0*/  LDL.LU.64 R18, [R1+0xd80] ;  /* 0x000d800001127983 */ /* 0x001f280000300a00 */
[----:B------:R-:W2:Y:S04]  /*22c1b0*/  LDL.LU.64 R4, [R1+0xd78] ;  /* 0x000d780001047983 */ /* 0x000ea80000300a00 */
[----:B------:R-:W3:Y:S01]  /*22c1c0*/  LDL.LU R7, [R1+0x69c] ;  /* 0x00069c0001077983 */ /* 0x000ee20000300800 */
[----:B------:R-:W-:-:S02]  /*22c1d0*/  LOP3.LUT P0, RZ, R22, 0x40000000, RZ, 0xc0, !PT ;  /* 0x4000000016ff7812 */ /* 0x000fc4000780c0ff */
[----:B------:R-:W-:Y:S02]  /*22c1e0*/  LOP3.LUT R13, R13, 0xfffffffb, RZ, 0xc0, !PT ;  /* 0xfffffffb0d0d7812 */ /* 0x000fe400078ec0ff */
[C---:B------:R-:W-:Y:S02]  /*22c1f0*/  LOP3.LUT P3, RZ, R22.reuse, 0x40000, RZ, 0xc0, !PT ;  /* 0x0004000016ff7812 */ /* 0x040fe4000786c0ff */
[----:B------:R-:W-:Y:S01]  /*22c200*/  LOP3.LUT P4, RZ, R22, 0x80000, RZ, 0xc0, !PT ;  /* 0x0008000016ff7812 */ /* 0x000fe2000788c0ff */
[----:B------:R-:W2:Y:S04]  /*22c210*/  LDL.LU.64 R14, [R1+0xd70] ;  /* 0x000d7000010e7983 */ /* 0x000ea80000300a00 */
[----:B------:R-:W2:Y:S04]  /*22c220*/  LDL.LU.64 R8, [R1+0xd68] ;  /* 0x000d680001087983 */ /* 0x000ea80000300a00 */
[----:B------:R-:W2:Y:S01]  /*22c230*/  LDL.LU R20, [R1+0x68c] ;  /* 0x00068c0001147983 */ /* 0x000ea20000300800 */
[----:B------:R-:W-:-:S02]  /*22c240*/  @P0 LOP3.LUT R13, R13, 0x4, RZ, 0xfc, !PT ;  /* 0x000000040d0d0812 */ /* 0x000fc400078efcff */
        /* <DEDUP_REMOVED lines=18> */
[C---:B------:R-:W-:Y:S02]  /*22c370*/  LOP3.LUT P0, RZ, R22.reuse, 0x800000, RZ, 0xc0, !PT ;  /* 0x0080000016ff7812 */ /* 0x040fe4000780c0ff */
[----:B------:R-:W-:Y:S02]  /*22c380*/  LOP3.LUT R13, R13, 0xfffffdff, RZ, 0xc0, !PT ;  /* 0xfffffdff0d0d7812 */ /* 0x000fe400078ec0ff */
[C---:B------:R-:W-:Y:S02]  /*22c390*/  LOP3.LUT P5, RZ, R22.reuse, 0x100000, RZ, 0xc0, !PT ;  /* 0x0010000016ff7812 */ /* 0x040fe400078ac0ff */
[C---:B------:R-:W-:Y:S02]  /*22c3a0*/  LOP3.LUT P6, RZ, R22.reuse, 0x200000, RZ, 0xc0, !PT ;  /* 0x0020000016ff7812 */ /* 0x040fe400078cc0ff */
[----:B------:R-:W-:-:S05]  /*22c3b0*/  LOP3.LUT P1, RZ, R22, 0x80000000, RZ, 0xc0, !PT ;  /* 0x8000000016ff7812 */ /* 0x000fca000782c0ff */
[----:B------:R-:W-:Y:S02]  /*22c3c0*/  @P0 LOP3.LUT R13, R13, 0x200, RZ, 0xfc, !PT ;  /* 0x000002000d0d0812 */ /* 0x000fe400078efcff */
[----:B------:R-:W-:Y:S02]  /*22c3d0*/  LOP3.LUT P0, RZ, R22, 0x400000, RZ, 0xc0, !PT ;  /* 0x0040000016ff7812 */ /* 0x000fe4000780c0ff */
[----:B---3--:R-:W-:-:S05]  /*22c3e0*/  PRMT R12, R7, 0x7770, RZ ;  /* 0x00007770070c7816 */ /* 0x008fca00000000ff */
[----:B------:R0:W-:Y:S02]  /*22c3f0*/  @P3 STG.E.U8 desc[UR4][R16.64], R12 ;  /* 0x0000000c10003986 */ /* 0x0001e4000c101104 */
[C---:B0-----:R-:W-:Y:S02]  /*22c400*/  PRMT R12, R7.reuse, 0x7771, RZ ;  /* 0x00007771070c7816 */ /* 0x041fe400000000ff */
[----:B------:R-:W3:Y:S04]  /*22c410*/  LDL.LU.64 R16, [R1+0xd60] ;  /* 0x000d600001107983 */ /* 0x000ee80000300a00 */
[----:B------:R-:W-:Y:S04]  /*22c420*/  STL [R1+0x7be0], R22 ;  /* 0x007be01601007387 */ /* 0x000fe80000100800 */
[----:B----4-:R0:W-:Y:S04]  /*22c430*/  @P4 STG.E.U8 desc[UR4][R18.64], R12 ;  /* 0x0000000c12004986 */ /* 0x0101e8000c101104 */
[----:B0-----:R-:W4:Y:S04]  /*22c440*/  LDL.LU.64 R18, [R1+0xd48] ;  /* 0x000d480001127983 */ /* 0x001f280000300a00 */
[----:B------:R-:W3:Y:S01]  /*22c450*/  LDL.LU.64 R22, [R1+0xd88] ;  /* 0x000d880001167983 */ /* 0x000ee20000300a00 */
[----:B------:R-:W-:-:S05]  /*22c460*/  PRMT R12, R7, 0x7772, RZ ;  /* 0x00007772070c7816 */ /* 0x000fca00000000ff */
[----:B--2---:R0:W-:Y:S02]  /*22c470*/  @P5 STG.E.U8 desc[UR4][R4.64], R12 ;  /* 0x0000000c04005986 */ /* 0x0041e4000c101104 */
[----:B0-----:R-:W-:-:S05]  /*22c480*/  PRMT R12, R7, 0x7773, RZ ;  /* 0x00007773070c7816 */ /* 0x001fca00000000ff */
[----:B------:R0:W-:Y:S02]  /*22c490*/  @P6 STG.E.U8 desc[UR4][R14.64], R12 ;  /* 0x0000000c0e006986 */ /* 0x0001e4000c101104 */
[----:B0-----:R-:W-:-:S05]  /*22c4a0*/  PRMT R12, R20, 0x7770, RZ ;  /* 0x00007770140c7816 */ /* 0x001fca00000000ff */
[----:B------:R-:W-:Y:S04]  /*22c4b0*/  @P0 STG.E.U8 desc[UR4][R8.64], R12 ;  /* 0x0000000c08000986 */ /* 0x000fe8000c101104 */
[----:B---3--:R0:W-:Y:S04]  /*22c4c0*/  STL.64 [R1+0x7be8], R22 ;  /* 0x007be81601007387 */ /* 0x0081e80000100a00 */
[----:B0-----:R-:W2:Y:S01]  /*22c4d0*/  LDL.LU.64 R22, [R1+0xd90] ;  /* 0x000d900001167983 */ /* 0x001ea20000300a00 */
[C---:B------:R-:W-:Y:S02]  /*22c4e0*/  LOP3.LUT P0, RZ, R13.reuse, 0x200, RZ, 0xc0, !PT ;  /* 0x000002000dff7812 */ /* 0x040fe4000780c0ff */
[----:B------:R-:W-:Y:S01]  /*22c4f0*/  PRMT R12, R20, 0x7771, RZ ;  /* 0x00007771140c7816 */ /* 0x000fe200000000ff */
[----:B------:R-:W3:Y:S04]  /*22c500*/  LDL.LU R0, [R1+0x670] ;  /* 0x0006700001007983 */ /* 0x000ee80000300800 */
[----:B------:R-:W3:Y:S04]  /*22c510*/  LDL.LU.64 R24, [R1+0xde8] ;  /* 0x000de80001187983 */ /* 0x000ee80000300a00 */
[----:B------:R-:W3:Y:S04]  /*22c520*/  LDL.LU.64 R10, [R1+0xde0] ;  /* 0x000de000010a7983 */ /* 0x000ee80000300a00 */
[----:B------:R-:W3:Y:S04]  /*22c530*/  LDL.LU.64 R26, [R1+0xdd8] ;  /* 0x000dd800011a7983 */ /* 0x000ee80000300a00 */
[----:B------:R-:W3:Y:S04]  /*22c540*/  LDL.LU R14, [R1+0x660] ;  /* 0x00066000010e7983 */ /* 0x000ee80000300800 */
[----:B------:R-:W3:Y:S04]  /*22c550*/  LDL.LU.64 R28, [R1+0xdd0] ;  /* 0x000dd000011c7983 */ /* 0x000ee80000300a00 */
[----:B------:R-:W3:Y:S04]  /*22c560*/  LDL.LU.64 R2, [R1+0xdb8] ;  /* 0x000db80001027983 */ /* 0x000ee80000300a00 */
[----:B------:R-:W3:Y:S04]  /*22c570*/  LDL.LU.64 R4, [R1+0xdb0] ;  /* 0x000db00001047983 */ /* 0x000ee80000300a00 */
[----:B------:R-:W3:Y:S04]  /*22c580*/  LDL.LU.64 R6, [R1+0xd98] ;  /* 0x000d980001067983 */ /* 0x000ee80000300a00 */
[----:B------:R-:W3:Y:S04]  /*22c590*/  LDL.LU R15, [R1+0x650] ;  /* 0x00065000010f7983 */ /* 0x000ee80000300800 */
[----:B------:R0:W-:Y:S01]  /*22c5a0*/  @P0 STG.E.U8 desc[UR4][R16.64], R12 ;  /* 0x0000000c10000986 */ /* 0x0001e2000c101104 */
[----:B------:R-:W-:-:S03]  /*22c5b0*/  LOP3.LUT P0, RZ, R13, 0x100, RZ, 0xc0, !PT ;  /* 0x000001000dff7812 */ /* 0x000fc6000780c0ff */
[----:B------:R-:W3:Y:S01]  /*22c5c0*/  LDL.LU.64 R8, [R1+0xdf0] ;  /* 0x000df00001087983 */ /* 0x000ee20000300a00 */
[----:B0-----:R-:W-:-:S03]  /*22c5d0*/  PRMT R12, R20, 0x7772, RZ ;  /* 0x00007772140c7816 */ /* 0x001fc600000000ff */
[----:B------:R-:W3:Y:S06]  /*22c5e0*/  LDL.LU.64 R16, [R1+0xe10] ;  /* 0x000e100001107983 */ /* 0x000eec0000300a00 */
[----:B----4-:R0:W-:Y:S01]  /*22c5f0*/  @P0 STG.E.U8 desc[UR4][R18.64], R12 ;  /* 0x0000000c12000986 */ /* 0x0101e2000c101104 */
[C---:B------:R-:W-:Y:S02]  /*22c600*/  LOP3.LUT P0, RZ, R13.reuse, 0x80, RZ, 0xc0, !PT ;  /* 0x000000800dff7812 */ /* 0x040fe4000780c0ff */
[----:B0-----:R-:W-:Y:S01]  /*22c610*/  PRMT R12, R20, 0x7773, RZ ;  /* 0x00007773140c7816 */ /* 0x001fe200000000ff */
[----:B------:R-:W4:Y:S04]  /*22c620*/  LDL.LU.64 R18, [R1+0xdf8] ;  /* 0x000df80001127983 */ /* 0x000f280000300a00 */
[----:B------:R-:W4:Y:S06]  /*22c630*/  LDL.LU R20, [R1+0x7bf0] ;  /* 0x007bf00001147983 */ /* 0x000f2c0000300800 */
[----:B--2---:R0:W-:Y:S04]  /*22c640*/  @P0 STG.E.U8 desc[UR4][R22.64], R12 ;  /* 0x0000000c16000986 */ /* 0x0041e8000c101104 */
[----:B0-----:R-:W2:Y:S01]  /*22c650*/  LDL.LU.64 R22, [R1+0x7be8] ;  /* 0x007be80001167983 */ /* 0x001ea20000300a00 */
[----:B------:R-:W-:-:S02]  /*22c660*/  LOP3.LUT P0, RZ, R13, 0x40, RZ, 0xc0, !PT ;  /* 0x000000400dff7812 */ /* 0x000fc4000780c0ff */
[----:B---3--:R-:W-:Y:S02]  /*22c670*/  PRMT R12, R0, 0x7770, RZ ;  /* 0x00007770000c7816 */ /* 0x008fe400000000ff */
[C---:B------:R-:W-:Y:S02]  /*22c680*/  LOP3.LUT P2, RZ, R21.reuse, 0x1, RZ, 0xc0, !PT ;  /* 0x0000000115ff7812 */ /* 0x040fe4000784c0ff */
[C---:B------:R-:W-:Y:S02]  /*22c690*/  LOP3.LUT P3, RZ, R21.reuse, 0x2, RZ, 0xc0, !PT ;  /* 0x0000000215ff7812 */ /* 0x040fe4000786c0ff */
[C---:B------:R-:W-:Y:S02]  /*22c6a0*/  LOP3.LUT P4, RZ, R21.reuse, 0x4, RZ, 0xc0, !PT ;  /* 0x0000000415ff7812 */ /* 0x040fe4000788c0ff */
[C---:B------:R-:W-:Y:S02]  /*22c6b0*/  LOP3.LUT P5, RZ, R21.reuse, 0x8, RZ, 0xc0, !PT ;  /* 0x0000000815ff7812 */ /* 0x040fe400078ac0ff */
[----:B------:R-:W-:Y:S01]  /*22c6c0*/  LOP3.LUT P6, RZ, R21, 0x10, RZ, 0xc0, !PT ;  /* 0x0000001015ff7812 */ /* 0x000fe200078cc0ff */
[----:B--2---:R0:W-:Y:S01]  /*22c6d0*/  @P0 STG.E.U8 desc[UR4][R22.64], R12 ;  /* 0x0000000c16000986 */ /* 0x0041e2000c101104 */
[----:B------:R-:W-:-:S02]  /*22c6e0*/  LOP3.LUT P0, RZ, R13, 0x20, RZ, 0xc0, !PT ;  /* 0x000000200dff7812 */ /* 0x000fc4000780c0ff */
[----:B0-----:R-:W-:Y:S01]  /*22c6f0*/  PRMT R12, R0, 0x7771, RZ ;  /* 0x00007771000c7816 */ /* 0x001fe200000000ff */
[----:B------:R-:W2:Y:S10]  /*22c700*/  LDL.LU R22, [R1+0x7be0] ;  /* 0x007be00001167983 */ /* 0x000eb40000300800 */
[----:B------:R0:W-:Y:S01]  /*22c710*/  @P0 STG.E.U8 desc[UR4][R24.64], R12 ;  /* 0x0000000c18000986 */ /* 0x0001e2000c101104 */
[----:B------:R-:W-:-:S02]  /*22c720*/  LOP3.LUT P0, RZ, R13, 0x10, RZ, 0xc0, !PT ;  /* 0x000000100dff7812 */ /* 0x000fc4000780c0ff */
[----:B0-----:R-:W-:-:S11]  /*22c730*/  PRMT R12, R0, 0x7772, RZ ;  /* 0x00007772000c7816 */ /* 0x001fd600000000ff */
        /* <DEDUP_REMOVED lines=17> */
[----:B0-----:R-:W-:Y:S02]  /*22c850*/  PRMT R12, R15, 0x7772, RZ ;  /* 0x000077720f0c7816 */ /* 0x001fe400000000ff */
[----:B------:R-:W3:Y:S04]  /*22c860*/  LDL.LU.64 R16, [R1+0xe30] ;  /* 0x000e300001107983 */ /* 0x000ee80000300a00 */
[----:B----4-:R0:W-:Y:S04]  /*22c870*/  @P6 STG.E.U8 desc[UR4][R18.64], R12 ;  /* 0x0000000c12006986 */ /* 0x0101e8000c101104 */
[----:B0-----:R-:W4:Y:S04]  /*22c880*/  LDL.LU.64 R18, [R1+0xe28] ;  /* 0x000e280001127983 */ /* 0x001f280000300a00 */
[----:B------:R-:W2:Y:S04]  /*22c890*/  LDL.LU.64 R4, [R1+0xe20] ;  /* 0x000e200001047983 */ /* 0x000ea80000300a00 */
[----:B------:R-:W2:Y:S04]  /*22c8a0*/  LDL.LU.64 R6, [R1+0xe18] ;  /* 0x000e180001067983 */ /* 0x000ea80000300a00 */
[----:B------:R-:W4:Y:S01]  /*22c8b0*/  LDL.LU R14, [R1+0x640] ;  /* 0x00064000010e7983 */ /* 0x000f220000300800 */
[----:B------:R-:W-:-:S02]  /*22c8c0*/  LOP3.LUT P3, RZ, R21, 0x20, RZ, 0xc0, !PT ;  /* 0x0000002015ff7812 */ /* 0x000fc4000786c0ff */
[----:B------:R-:W-:Y:S02]  /*22c8d0*/  LOP3.LUT P4, RZ, R21, 0x40, RZ, 0xc0, !PT ;  /* 0x0000004015ff7812 */ /* 0x000fe4000788c0ff */
[----:B------:R-:W-:Y:S01]  /*22c8e0*/  PRMT R12, R15, 0x7773, RZ ;  /* 0x000077730f0c7816 */ /* 0x000fe200000000ff */
[----:B------:R-:W2:Y:S04]  /*22c8f0*/  LDL.LU.64 R8, [R1+0xe40] ;  /* 0x000e400001087983 */ /* 0x000ea80000300a00 */
[----:B------:R-:W2:Y:S04]  /*22c900*/  LDL.LU R0, [R1+0x674] ;  /* 0x0006740001007983 */ /* 0x000ea80000300800 */
[----:B---3--:R0:W-:Y:S04]  /*22c910*/  @P3 STG.E.U8 desc[UR4][R16.64], R12 ;  /* 0x0000000c10003986 */ /* 0x0081e8000c101104 */
[----:B0-----:R-:W3:Y:S01]  /*22c920*/  LDL.LU.64 R16, [R1+0xe38] ;  /* 0x000e380001107983 */ /* 0x001ee20000300a00 */
[----:B----4-:R-:W-:-:S05]  /*22c930*/  PRMT R12, R14, 0x7770, RZ ;  /* 0x000077700e0c7816 */ /* 0x010fca00000000ff */
[----:B------:R0:W-:Y:S04]  /*22c940*/  @P4 STG.E.U8 desc[UR4][R18.64], R12 ;  /* 0x0000000c12004986 */ /* 0x0001e8000c101104 */
[----:B0-----:R-:W4:Y:S04]  /*22c950*/  LDL.LU.64 R18, [R1+0xe88] ;  /* 0x000e880001127983 */ /* 0x001f280000300a00 */
[----:B------:R-:W4:Y:S04]  /*22c960*/  LDL.LU R15, [R1+0x664] ;  /* 0x00066400010f7983 */ /* 0x000f280000300800 */
[----:B------:R-:W2:Y:S04]  /*22c970*/  LDL.LU.64 R24, [R1+0xe60] ;  /* 0x000e600001187983 */ /* 0x000ea80000300a00 */
        /* <DEDUP_REMOVED lines=22> */
[----:B------:R-:W-:Y:S02]  /*22cae0*/  LOP3.LUT P0, RZ, R21, 0x800, RZ, 0xc0, !PT ;  /* 0x0000080015ff7812 */ /* 0x000fe4000780c0ff */
[----:B------:R-:W-:Y:S02]  /*22caf0*/  LOP3.LUT R13, R13, 0xfffffffe, RZ, 0xc0, !PT ;  /* 0xfffffffe0d0d7812 */ /* 0x000fe400078ec0ff */
[C---:B------:R-:W-:Y:S02]  /*22cb00*/  LOP3.LUT P5, RZ, R21.reuse, 0x80, RZ, 0xc0, !PT ;  /* 0x0000008015ff7812 */ /* 0x040fe400078ac0ff */
[----:B------:R-:W-:Y:S02]  /*22cb10*/  LOP3.LUT P6, RZ, R21, 0x100, RZ, 0xc0, !PT ;  /* 0x0000010015ff7812 */ /* 0x000fe400078cc0ff */
[----:B------:R-:W-:Y:S01]  /*22cb20*/  PRMT R12, R14, 0x7771, RZ ;  /* 0x000077710e0c7816 */ /* 0x000fe200000000ff */
        /* <DEDUP_REMOVED lines=15> */
[----:B------:R-:W2:Y:S04]  /*22cc20*/  LDL.LU R14, [R1+0x644] ;  /* 0x00064400010e7983 */ /* 0x000ea80000300800 */
        /* <DEDUP_REMOVED lines=46> */
[----:B---3--:R0:W-:Y:S02]  /*22cf10*/  @P5 STG.E.U8 desc[UR4][R16.64], R12 ;  /* 0x0000000c10005986 */ /* 0x0081e4000c101104 */
[----:B0-----:R-:W-:Y:S02]  /*22cf20*/  PRMT R12, R14, 0x7771, RZ ;  /* 0x000077710e0c7816 */ /* 0x001fe400000000ff */
[----:B------:R-:W3:Y:S04]  /*22cf30*/  LDL.LU.64 R16, [R1+0xe98] ;  /* 0x000e980001107983 */ /* 0x000ee80000300a00 */
[----:B----4-:R0:W-:Y:S04]  /*22cf40*/  @P6 STG.E.U8 desc[UR4][R18.64], R12 ;  /* 0x0000000c12006986 */ /* 0x0101e8000c101104 */
[----:B0-----:R-:W4:Y:S01]  /*22cf50*/  LDL.LU.64 R18, [R1+0xee0] ;  /* 0x000ee00001127983 */ /* 0x001f220000300a00 */
[----:B------:R-:W-:-:S02]  /*22cf60*/  LOP3.LUT P3, RZ, R21, 0x1000000, RZ, 0xc0, !PT ;  /* 0x0100000015ff7812 */ /* 0x000fc4000786c0ff */
[----:B------:R-:W-:Y:S02]  /*22cf70*/  LOP3.LUT P4, RZ, R21, 0x2000000, RZ, 0xc0, !PT ;  /* 0x0200000015ff7812 */ /* 0x000fe4000788c0ff */
        /* <DEDUP_REMOVED lines=102> */
[----:B---3--:R0:W-:Y:S04]  /*22d5e0*/  @P5 STG.E.U8 desc[UR4][R16.64], R12 ;  /* 0x0000000c10005986 */ /* 0x0081e8000c101104 */
[----:B0-----:R-:W2:Y:S01]  /*22d5f0*/  LDL.LU.64 R16, [R1+0xfc8] ;  /* 0x000fc80001107983 */ /* 0x001ea20000300a00 */
[----:B------:R-:W-:-:S03]  /*22d600*/  PRMT R12, R15, 0x7770, RZ ;  /* 0x000077700f0c7816 */ /* 0x000fc600000000ff */
[----:B------:R-:W3:Y:S04]  /*22d610*/  LDL.LU.64 R2, [R1+0xfc0] ;  /* 0x000fc00001027983 */ /* 0x000ee80000300a00 */
[----:B----4-:R0:W-:Y:S04]  /*22d620*/  @P6 STG.E.U8 desc[UR4][R18.64], R12 ;  /* 0x0000000c12006986 */ /* 0x0101e8000c101104 */
[----:B0-----:R-:W4:Y:S01]  /*22d630*/  LDL.LU.64 R18, [R1+0xfb8] ;  /* 0x000fb80001127983 */ /* 0x001f220000300a00 */
[C---:B------:R-:W-:Y:S02]  /*22d640*/  LOP3.LUT P3, RZ, R20.reuse, 0x800, RZ, 0xc0, !PT ;  /* 0x0000080014ff7812 */ /* 0x040fe4000786c0ff */
[----:B------:R-:W-:-:S02]  /*22d650*/  LOP3.LUT P4, RZ, R20, 0x1000, RZ, 0xc0, !PT ;  /* 0x0000100014ff7812 */ /* 0x000fc4000788c0ff */
[C---:B------:R-:W-:Y:S02]  /*22d660*/  PRMT R12, R15.reuse, 0x7771, RZ ;  /* 0x000077710f0c7816 */ /* 0x040fe400000000ff */
[----:B------:R-:W-:Y:S01]  /*22d670*/  LOP3.LUT P5, RZ, R20, 0x2000, RZ, 0xc0, !PT ;  /* 0x0000200014ff7812 */ /* 0x000fe200078ac0ff */
[----:B------:R-:W4:Y:S04]  /*22d680*/  LDL.LU.64 R4, [R1+0xfb0] ;  /* 0x000fb00001047983 */ /* 0x000f280000300a00 */
[----:B------:R-:W4:Y:S04]  /*22d690*/  LDL.LU.64 R6, [R1+0xfa8] ;  /* 0x000fa80001067983 */ /* 0x000f280000300a00 */
[----:B------:R-:W4:Y:S04]  /*22d6a0*/  LDL.LU R0, [R1+0x66c] ;  /* 0x00066c0001007983 */ /* 0x000f280000300800 */
[----:B------:R-:W4:Y:S04]  /*22d6b0*/  LDL.LU.64 R8, [R1+0xfe0] ;  /* 0x000fe00001087983 */ /* 0x000f280000300a00 */
[----:B--2---:R0:W-:Y:S02]  /*22d6c0*/  @P3 STG.E.U8 desc[UR4][R16.64], R12 ;  /* 0x0000000c10003986 */ /* 0x0041e4000c101104 */
[----:B0-----:R-:W-:-:S02]  /*22d6d0*/  PRMT R12, R15, 0x7772, RZ ;  /* 0x000077720f0c7816 */ /* 0x001fc400000000ff */
[----:B------:R-:W2:Y:S04]  /*22d6e0*/  LDL.LU.64 R16, [R1+0xfd8] ;  /* 0x000fd80001107983 */ /* 0x000ea80000300a00 */
[----:B------:R-:W2:Y:S04]  /*22d6f0*/  LDL.LU R14, [R1+0x65c] ;  /* 0x00065c00010e7983 */ /* 0x000ea80000300800 */
[----:B---3--:R0:W-:Y:S02]  /*22d700*/  @P4 STG.E.U8 desc[UR4][R2.64], R12 ;  /* 0x0000000c02004986 */ /* 0x0081e4000c101104 */
[----:B0-----:R-:W-:-:S05]  /*22d710*/  PRMT R12, R15, 0x7773, RZ ;  /* 0x000077730f0c7816 */ /* 0x001fca00000000ff */
[----:B----4-:R0:W-:Y:S04]  /*22d720*/  @P5 STG.E.U8 desc[UR4][R18.64], R12 ;  /* 0x0000000c12005986 */ /* 0x0101e8000c101104 */
[----:B0-----:R-:W3:Y:S04]  /*22d730*/  LDL.LU.64 R18, [R1+0x1000] ;  /* 0x0010000001127983 */ /* 0x001ee80000300a00 */
[----:B---3--:R0:W-:Y:S04]  /*22d740*/  STL.64 [R1+0x7ba8], R18 ;  /* 0x007ba81201007387 */ /* 0x0081e80000100a00 */
        /* <DEDUP_REMOVED lines=22> */
[----:B------:R-:W-:Y:S02]  /*22d8b0*/  LOP3.LUT P6, RZ, R20, 0x4000, RZ, 0xc0, !PT ;  /* 0x0000400014ff7812 */ /* 0x000fe400078cc0ff */
[----:B------:R-:W-:Y:S02]  /*22d8c0*/  PRMT R12, R0, 0x7770, RZ ;  /* 0x00007770000c7816 */ /* 0x000fe400000000ff */
[----:B------:R-:W-:Y:S01]  /*22d8d0*/  LOP3.LUT R22, R22, 0xfffeffff, RZ, 0xc0, !PT ;  /* 0xfffeffff16167812 */ /* 0x000fe200078ec0ff */
[----:B------:R-:W4:Y:S04]  /*22d8e0*/  LDL.LU.64 R24, [R1+0xff8] ;  /* 0x000ff80001187983 */ /* 0x000f280000300a00 */
[----:B------:R-:W4:Y:S04]  /*22d8f0*/  LDL.LU.64 R10, [R1+0xff0] ;  /* 0x000ff000010a7983 */ /* 0x000f280000300a00 */
[----:B------:R-:W4:Y:S04]  /*22d900*/  LDL.LU.64 R26, [R1+0xfe8] ;  /* 0x000fe800011a7983 */ /* 0x000f280000300a00 */
[----:B------:R-:W4:Y:S04]  /*22d910*/  LDL.LU R15, [R1+0x630] ;  /* 0x00063000010f7983 */ /* 0x000f280000300800 */
[----:B------:R-:W4:Y:S04]  /*22d920*/  LDL.LU.64 R28, [R1+0x1030] ;  /* 0x00103000011c7983 */ /* 0x000f280000300a00 */
[----:B------:R-:W4:Y:S01]  /*22d930*/  LDL.LU.64 R2, [R1+0x1028] ;  /* 0x0010280001027983 */ /* 0x000f220000300a00 */
[----:B------:R-:W-:-:S02]  /*22d940*/  @P0 LOP3.LUT R22, R22, 0x10000, RZ, 0xfc, !PT ;  /* 0x0001000016160812 */ /* 0x000fc400078efcff */
[----:B------:R-:W-:Y:S02]  /*22d950*/  LOP3.LUT P0, RZ, R20, 0x10000, RZ, 0xc0, !PT ;  /* 0x0001000014ff7812 */ /* 0x000fe4000780c0ff */
[----:B------:R-:W-:Y:S01]  /*22d960*/  LOP3.LUT R22, R22, 0xfffdffff, RZ, 0xc0, !PT ;  /* 0xfffdffff16167812 */ /* 0x000fe200078ec0ff */
[----:B------:R0:W-:Y:S10]  /*22d970*/  @P6 STG.E.U8 desc[UR4][R4.64], R12 ;  /* 0x0000000c04006986 */ /* 0x0001f4000c101104 */
[----:B------:R-:W-:-:S02]  /*22d980*/  @P0 LOP3.LUT R22, R22, 0x20000, RZ, 0xfc, !PT ;  /* 0x0002000016160812 */ /* 0x000fc400078efcff */
[----:B------:R-:W-:Y:S02]  /*22d990*/  LOP3.LUT P0, RZ, R20, 0x8000, RZ, 0xc0, !PT ;  /* 0x0000800014ff7812 */ /* 0x000fe4000780c0ff */
[----:B0-----:R-:W-:Y:S01]  /*22d9a0*/  PRMT R12, R0, 0x7771, RZ ;  /* 0x00007771000c7816 */ /* 0x001fe200000000ff */
[----:B------:R-:W4:Y:S10]  /*22d9b0*/  LDL.LU.64 R4, [R1+0x1020] ;  /* 0x0010200001047983 */ /* 0x000f340000300a00 */
        /* <DEDUP_REMOVED lines=11> */
[----:B------:R-:W2:Y:S10]  /*22da70*/  LDL.LU.64 R16, [R1+0x1058] ;  /* 0x0010580001107983 */ /* 0x000eb40000300a00 */
[----:B---3--:R0:W-:Y:S04]  /*22da80*/  @P0 STG.E.U8 desc[UR4][R18.64], R12 ;  /* 0x0000000c12000986 */ /* 0x0081e8000c101104 */
[----:B0-----:R-:W3:Y:S01]  /*22da90*/  LDL.LU.64 R18, [R1+0x7bb0] ;  /* 0x007bb00001127983 */ /* 0x001ee20000300a00 */
[----:B------:R-:W-:-:S02]  /*22daa0*/  LOP3.LUT P0, RZ, R22, 0x4000, RZ, 0xc0, !PT ;  /* 0x0000400016ff7812 */ /* 0x000fc4000780c0ff */
[----:B------:R-:W-:-:S11]  /*22dab0*/  PRMT R12, R14, 0x7771, RZ ;  /* 0x000077710e0c7816 */ /* 0x000fd600000000ff */
[----:B---3--:R0:W-:Y:S04]  /*22dac0*/  @P0 STG.E.U8 desc[UR4][R18.64], R12 ;  /* 0x0000000c12000986 */ /* 0x0081e8000c101104 */
[----:B0-----:R-:W3:Y:S01]  /*22dad0*/  LDL.LU.64 R18, [R1+0x7ba8] ;  /* 0x007ba80001127983 */ /* 0x001ee20000300a00 */
[----:B------:R-:W-:Y:S02]  /*22dae0*/  LOP3.LUT P0, RZ, R22, 0x2000, RZ, 0xc0, !PT ;  /* 0x0000200016ff7812 */ /* 0x000fe4000780c0ff */
[----:B------:R-:W-:-:S11]  /*22daf0*/  PRMT R12, R14, 0x7772, RZ ;  /* 0x000077720e0c7816 */ /* 0x000fd600000000ff */
[----:B---3--:R0:W-:Y:S04]  /*22db00*/  @P0 STG.E.U8 desc[UR4][R18.64], R12 ;  /* 0x0000000c12000986 */ /* 0x0081e8000c101104 */
[----:B0-----:R-:W3:Y:S01]  /*22db10*/  LDL.LU.64 R18, [R1+0x7ba0] ;  /* 0x007ba00001127983 */ /* 0x001ee20000300a00 */
[----:B------:R-:W-:Y:S02]  /*22db20*/  LOP3.LUT P0, RZ, R22, 0x1000, RZ, 0xc0, !PT ;  /* 0x0000100016ff7812 */ /* 0x000fe4000780c0ff */
[----:B------:R-:W-:-:S11]  /*22db30*/  PRMT R12, R14, 0x7773, RZ ;  /* 0x000077730e0c7816 */ /* 0x000fd600000000ff */
[----:B----4-:R3:W-:Y:S01]  /*22db40*/  @P0 STG.E.U8 desc[UR4][R24.64], R12 ;  /* 0x0000000c18000986 */ /* 0x0107e2000c101104 */
        /* <DEDUP_REMOVED lines=11> */
[----:B------:R0:W-:Y:S02]  /*22dc00*/  @P0 STG.E.U8 desc[UR4][R26.64], R12 ;  /* 0x0000000c1a000986 */ /* 0x0001e4000c101104 */
[----:B0-----:R-:W-:-:S05]  /*22dc10*/  PRMT R12, R19, 0x7772, RZ ;  /* 0x00007772130c7816 */ /* 0x001fca00000000ff */
[----:B------:R0:W-:Y:S02]  /*22dc20*/  @P1 STG.E.U8 desc[UR4][R28.64], R12 ;  /* 0x0000000c1c001986 */ /* 0x0001e4000c101104 */
[----:B0-----:R-:W-:Y:S02]  /*22dc30*/  PRMT R12, R19, 0x7773, RZ ;  /* 0x00007773130c7816 */ /* 0x001fe400000000ff */
[----:B------:R-:W3:Y:S04]  /*22dc40*/  LDL.LU R19, [R1+0x7b9c] ;  /* 0x007b9c0001137983 */ /* 0x000ee80000300800 */
        /* <DEDUP_REMOVED lines=8> */
[----:B--2---:R0:W-:Y:S04]  /*22dcd0*/  @P6 STG.E.U8 desc[UR4][R16.64], R12 ;  /* 0x0000000c10006986 */ /* 0x0041e8000c101104 */
[----:B0-----:R-:W2:Y:S04]  /*22dce0*/  LDL.LU.64 R16, [R1+0x1050] ;  /* 0x0010500001107983 */ /* 0x001ea80000300a00 */
[----:B------:R-:W4:Y:S04]  /*22dcf0*/  LDL.LU.64 R28, [R1+0x1038] ;  /* 0x00103800011c7983 */ /* 0x000f280000300a00 */
[----:B------:R-:W4:Y:S04]  /*22dd00*/  LDL.LU.64 R4, [R1+0x1080] ;  /* 0x0010800001047983 */ /* 0x000f280000300a00 */
[----:B------:R-:W3:Y:S01]  /*22dd10*/  LDL.LU R7, [R1+0x620] ;  /* 0x0006200001077983 */ /* 0x000ee20000300800 */
[----:B------:R-:W-:-:S03]  /*22dd20*/  LOP3.LUT P3, RZ, R20, 0x40000000, RZ, 0xc0, !PT ;  /* 0x4000000014ff7812 */ /* 0x000fc6000786c0ff */
[----:B------:R-:W4:Y:S04]  /*22dd30*/  LDL.LU.64 R2, [R1+0x1078] ;  /* 0x0010780001027983 */ /* 0x000f280000300a00 */
[----:B------:R-:W4:Y:S04]  /*22dd40*/  LDL.LU.64 R8, [R1+0x1070] ;  /* 0x0010700001087983 */ /* 0x000f280000300a00 */
[----:B------:R-:W-:Y:S04]  /*22dd50*/  STL.64 [R1+0x7b80], R20 ;  /* 0x007b801401007387 */ /* 0x000fe80000100a00 */
[----:B------:R-:W4:Y:S01]  /*22dd60*/  LDL.LU.64 R14, [R1+0x10b8] ;  /* 0x0010b800010e7983 */ /* 0x000f220000300a00 */
[----:B------:R-:W-:-:S02]  /*22dd70*/  LOP3.LUT P4, RZ, R20, 0x80000000, RZ, 0xc0, !PT ;  /* 0x8000000014ff7812 */ /* 0x000fc4000788c0ff */
[----:B---3--:R-:W-:-:S05]  /*22dd80*/  PRMT R12, R7, 0x7770, RZ ;  /* 0x00007770070c7816 */ /* 0x008fca00000000ff */
[----:B--2---:R0:W-:Y:S04]  /*22dd90*/  @P3 STG.E.U8 desc[UR4][R16.64], R12 ;  /* 0x0000000c10003986 */ /* 0x0041e8000c101104 */
[----:B0-----:R-:W2:Y:S04]  /*22dda0*/  LDL.LU.64 R16, [R1+0x10b0] ;  /* 0x0010b00001107983 */ /* 0x001ea80000300a00 */
[----:B------:R-:W3:Y:S04]  /*22ddb0*/  LDL.LU R6, [R1+0x600] ;  /* 0x0006000001067983 */ /* 0x000ee80000300800 */
[----:B------:R-:W4:Y:S04]  /*22ddc0*/  LDL.LU.64 R20, [R1+0x1088] ;  /* 0x0010880001147983 */ /* 0x000f280000300a00 */
[----:B----4-:R0:W-:Y:S04]  /*22ddd0*/  STL.64 [R1+0x7b88], R20 ;  /* 0x007b881401007387 */ /* 0x0101e80000100a00 */
[----:B0-----:R-:W4:Y:S01]  /*22dde0*/  LDL.LU.64 R20, [R1+0x10a0] ;  /* 0x0010a00001147983 */ /* 0x001f220000300a00 */
        /* <DEDUP_REMOVED lines=22> */
[----:B------:R-:W-:Y:S02]  /*22df50*/  LOP3.LUT P5, RZ, R19, 0x1, RZ, 0xc0, !PT ;  /* 0x0000000113ff7812 */ /* 0x000fe400078ac0ff */
[----:B------:R-:W-:-:S07]  /*22df60*/  PRMT R12, R7, 0x7771, RZ ;  /* 0x00007771070c7816 */ /* 0x000fce00000000ff */
[----:B------:R-:W-:Y:S02]  /*22df70*/  @P0 LOP3.LUT R22, R22, 0x100, RZ, 0xfc, !PT ;  /* 0x0000010016160812 */ /* 0x000fe400078efcff */
[C---:B------:R-:W-:Y:S02]  /*22df80*/  LOP3.LUT P0, RZ, R19.reuse, 0x8, RZ, 0xc0, !PT ;  /* 0x0000000813ff7812 */ /* 0x040fe4000780c0ff */
[----:B------:R-:W-:Y:S01]  /*22df90*/  LOP3.LUT P6, RZ, R19, 0x2, RZ, 0xc0, !PT ;  /* 0x0000000213ff7812 */ /* 0x000fe200078cc0ff */
[----:B------:R0:W-:Y:S01]  /*22dfa0*/  @P4 STG.E.U8 desc[UR4][R28.64], R12 ;  /* 0x0000000c1c004986 */ /* 0x0001e2000c101104 */
[----:B------:R-:W-:Y:S02]  /*22dfb0*/  LOP3.LUT R22, R22, 0xfffffdff, RZ, 0xc0, !PT ;  /* 0xfffffdff16167812 */ /* 0x000fe400078ec0ff */
[----:B0-----:R-:W-:-:S07]  /*22dfc0*/  PRMT R12, R7, 0x7772, RZ ;  /* 0x00007772070c7816 */ /* 0x001fce00000000ff */
[----:B------:R-:W-:Y:S02]  /*22dfd0*/  @P0 LOP3.LUT R22, R22, 0x200, RZ, 0xfc, !PT ;  /* 0x0000020016160812 */ /* 0x000fe400078efcff */
[----:B------:R-:W-:Y:S01]  /*22dfe0*/  LOP3.LUT P0, RZ, R19, 0x4, RZ, 0xc0, !PT ;  /* 0x0000000413ff7812 */ /* 0x000fe2000780c0ff */
[----:B------:R0:W-:Y:S02]  /*22dff0*/  @P5 STG.E.U8 desc[UR4][R4.64], R12 ;  /* 0x0000000c04005986 */ /* 0x0001e4000c101104 */
[----:B0-----:R-:W-:Y:S02]  /*22e000*/  PRMT R12, R7, 0x7773, RZ ;  /* 0x00007773070c7816 */ /* 0x001fe400000000ff */
[----:B------:R-:W3:Y:S04]  /*22e010*/  LDL.LU.64 R4, [R1+0x10d0] ;  /* 0x0010d00001047983 */ /* 0x000ee80000300a00 */
[----:B------:R-:W3:Y:S04]  /*22e020*/  LDL.LU.64 R24, [R1+0x10c8] ;  /* 0x0010c80001187983 */ /* 0x000ee80000300a00 */
[----:B------:R-:W3:Y:S04]  /*22e030*/  LDL.LU.64 R10, [R1+0x10c0] ;  /* 0x0010c000010a7983 */ /* 0x000ee80000300a00 */
[----:B------:R-:W3:Y:S04]  /*22e040*/  LDL.LU.64 R26, [R1+0x1108] ;  /* 0x00110800011a7983 */ /* 0x000ee80000300a00 */
[----:B------:R0:W-:Y:S04]  /*22e050*/  @P6 STG.E.U8 desc[UR4][R2.64], R12 ;  /* 0x0000000c02006986 */ /* 0x0001e8000c101104 */
[----:B------:R-:W3:Y:S01]  /*22e060*/  LDL.LU.64 R28, [R1+0x1100] ;  /* 0x00110000011c7983 */ /* 0x000ee20000300a00 */
[----:B0-----:R-:W-:-:S03]  /*22e070*/  PRMT R12, R18, 0x7770, RZ ;  /* 0x00007770120c7816 */ /* 0x001fc600000000ff */
[----:B------:R-:W3:Y:S04]  /*22e080*/  LDL.LU.64 R2, [R1+0x10f8] ;  /* 0x0010f80001027983 */ /* 0x000ee80000300a00 */
[----:B------:R-:W3:Y:S04]  /*22e090*/  LDL.LU R7, [R1+0x624] ;  /* 0x0006240001077983 */ /* 0x000ee80000300800 */
[----:B------:R0:W-:Y:S01]  /*22e0a0*/  @P0 STG.E.U8 desc[UR4][R8.64], R12 ;  /* 0x0000000c08000986 */ /* 0x0001e2000c101104 */
[----:B------:R-:W-:Y:S02]  /*22e0b0*/  LOP3.LUT P0, RZ, R22, 0x200, RZ, 0xc0, !PT ;  /* 0x0000020016ff7812 */ /* 0x000fe4000780c0ff */
[----:B0-----:R-:W-:Y:S01]  /*22e0c0*/  PRMT R12, R18, 0x7771, RZ ;  /* 0x00007771120c7816 */ /* 0x001fe200000000ff */
[----:B------:R-:W3:Y:S10]  /*22e0d0*/  LDL.LU.64 R8, [R1+0x10f0] ;  /* 0x0010f00001087983 */ /* 0x000ef40000300a00 */
[----:B------:R0:W-:Y:S01]  /*22e0e0*/  @P0 STG.E.U8 desc[UR4][R14.64], R12 ;  /* 0x0000000c0e000986 */ /* 0x0001e2000c101104 */
[----:B------:R-:W-:-:S02]  /*22e0f0*/  LOP3.LUT P0, RZ, R22, 0x100, RZ, 0xc0, !PT ;  /* 0x0000010016ff7812 */ /* 0x000fc4000780c0ff */
[----:B0-----:R-:W-:Y:S01]  /*22e100*/  PRMT R12, R18, 0x7772, RZ ;  /* 0x00007772120c7816 */ /* 0x001fe200000000ff */
[----:B------:R-:W3:Y:S10]  /*22e110*/  LDL.LU.64 R14, [R1+0x10d8] ;  /* 0x0010d800010e7983 */ /* 0x000ef40000300a00 */
[----:B--2---:R0:W-:Y:S01]  /*22e120*/  @P0 STG.E.U8 desc[UR4][R16.64], R12 ;  /* 0x0000000c10000986 */ /* 0x0041e2000c101104 */
[----:B------:R-:W-:-:S02]  /*22e130*/  LOP3.LUT P0, RZ, R22, 0x80, RZ, 0xc0, !PT ;  /* 0x0000008016ff7812 */ /* 0x000fc4000780c0ff */
[----:B0-----:R-:W-:Y:S01]  /*22e140*/  PRMT R12, R18, 0x7773, RZ ;  /* 0x00007773120c7816 */ /* 0x001fe200000000ff */
[----:B------:R-:W2:Y:S04]  /*22e150*/  LDL.LU.64 R16, [R1+0x1110] ;  /* 0x0011100001107983 */ /* 0x000ea80000300a00 */
[----:B------:R-:W2:Y:S06]  /*22e160*/  LDL.LU R18, [R1+0x7b98] ;  /* 0x007b980001127983 */ /* 0x000eac0000300800 */
[----:B----4-:R0:W-:Y:S04]  /*22e170*/  @P0 STG.E.U8 desc[UR4][R20.64], R12 ;  /* 0x0000000c14000986 */ /* 0x0101e8000c101104 */
[----:B0-----:R-:W4:Y:S01]  /*22e180*/  LDL.LU.64 R20, [R1+0x7b90] ;  /* 0x007b900001147983 */ /* 0x001f220000300a00 */
[----:B------:R-:W-:-:S02]  /*22e190*/  LOP3.LUT P0, RZ, R22, 0x40, RZ, 0xc0, !PT ;  /* 0x0000004016ff7812 */ /* 0x000fc4000780c0ff */
[----:B---3--:R-:W-:-:S11]  /*22e1a0*/  PRMT R12, R6, 0x7770, RZ ;  /* 0x00007770060c7816 */ /* 0x008fd600000000ff */
[----:B----4-:R0:W-:Y:S04]  /*22e1b0*/  @P0 STG.E.U8 desc[UR4][R20.64], R12 ;  /* 0x0000000c14000986 */ /* 0x0101e8000c101104 */
[----:B0-----:R-:W3:Y:S01]  /*22e1c0*/  LDL.LU.64 R20, [R1+0x7b88] ;  /* 0x007b880001147983 */ /* 0x001ee20000300a00 */
        /* <DEDUP_REMOVED lines=8> */
[----:B---3--:R0:W-:Y:S01]  /*22e250*/  @P0 STG.E.U8 desc[UR4][R20.64], R12 ;  /* 0x0000000c14000986 */ /* 0x0081e2000c101104 */
[----:B------:R-:W-:Y:S02]  /*22e260*/  LOP3.LUT P0, RZ, R22, 0x10, RZ, 0xc0, !PT ;  /* 0x0000001016ff7812 */ /* 0x000fe4000780c0ff */
[----:B0-----:R-:W-:Y:S01]  /*22e270*/  PRMT R12, R6, 0x7772, RZ ;  /* 0x00007772060c7816 */ /* 0x001fe200000000ff */
[----:B------:R-:W3:Y:S10]  /*22e280*/  LDL.LU.64 R20, [R1+0x7b80] ;  /* 0x007b800001147983 */ /* 0x000ef40000300a00 */
[----:B------:R0:W-:Y:S01]  /*22e290*/  @P0 STG.E.U8 desc[UR4][R4.64], R12 ;  /* 0x0000000c04000986 */ /* 0x0001e2000c101104 */
[----:B------:R-:W-:-:S02]  /*22e2a0*/  LOP3.LUT P0, RZ, R22, 0x8, RZ, 0xc0, !PT ;  /* 0x0000000816ff7812 */ /* 0x000fc4000780c0ff */
[----:B0-----:R-:W-:Y:S01]  /*22e2b0*/  PRMT R12, R6, 0x7773, RZ ;  /* 0x00007773060c7816 */ /* 0x001fe200000000ff */
[----:B------:R-:W4:Y:S10]  /*22e2c0*/  LDL.LU R4, [R1+0x7b7c] ;  /* 0x007b7c0001047983 */ /* 0x000f340000300800 */
[----:B------:R2:W-:Y:S01]  /*22e2d0*/  @P0 STG.E.U8 desc[UR4][R24.64], R12 ;  /* 0x0000000c18000986 */ /* 0x0005e2000c101104 */
[----:B------:R-:W-:-:S02]  /*22e2e0*/  LOP3.LUT P0, RZ, R22, 0x4, RZ, 0xc0, !PT ;  /* 0x0000000416ff7812 */ /* 0x000fc4000780c0ff */
[----:B--2---:R-:W-:-:S11]  /*22e2f0*/  PRMT R12, R18, 0x7770, RZ ;  /* 0x00007770120c7816 */ /* 0x004fd600000000ff */
        /* <DEDUP_REMOVED lines=29> */
[----:B------:R-:W2:Y:S04]  /*22e4d0*/  LDL.LU R5, [R1+0x638] ;  /* 0x0006380001057983 */ /* 0x000ea80000300800 */
        /* <DEDUP_REMOVED lines=20> */
[----:B0-----:R-:W2:Y:S04]  /*22e620*/  LDL.LU.64 R4, [R1+0x19c0] ;  /* 0x0019c00001047983 */ /* 0x001ea80000300a00 */
[----:B------:R-:W2:Y:S02]  /*22e630*/  LDL.LU.64 R24, [R1+0x19e0] ;  /* 0x0019e00001187983 */ /* 0x000ea40000300a00 */
[----:B------:R-:W-:-:S02]  /*22e640*/  @P0 LOP3.LUT R20, R20, 0x80000000, RZ, 0xfc, !PT ;  /* 0x8000000014140812 */ /* 0x000fc400078efcff */
[C---:B------:R-:W-:Y:S02]  /*22e650*/  LOP3.LUT P0, RZ, R19.reuse, 0x800000, RZ, 0xc0, !PT ;  /* 0x0080000013ff7812 */ /* 0x040fe4000780c0ff */
[----:B------:R-:W-:Y:S02]  /*22e660*/  LOP3.LUT R22, R22, 0xfffffffe, RZ, 0xc0, !PT ;  /* 0xfffffffe16167812 */ /* 0x000fe400078ec0ff */
[C---:B------:R-:W-:Y:S02]  /*22e670*/  LOP3.LUT P5, RZ, R19.reuse, 0x80000, RZ, 0xc0, !PT ;  /* 0x0008000013ff7812 */ /* 0x040fe400078ac0ff */
[----:B------:R-:W-:-:S07]  /*22e680*/  LOP3.LUT P6, RZ, R19, 0x100000, RZ, 0xc0, !PT ;  /* 0x0010000013ff7812 */ /* 0x000fce00078cc0ff */
[----:B------:R-:W-:Y:S02]  /*22e690*/  @P0 LOP3.LUT R22, R22, 0x1, RZ, 0xfc, !PT ;  /* 0x0000000116160812 */ /* 0x000fe400078efcff */
[----:B------:R-:W-:Y:S02]  /*22e6a0*/  LOP3.LUT P0, RZ, R19, 0x400000, RZ, 0xc0, !PT ;  /* 0x0040000013ff7812 */ /* 0x000fe4000780c0ff */
[----:B------:R-:W-:Y:S02]  /*22e6b0*/  PRMT R12, R6, 0x7771, RZ ;  /* 0x00007771060c7816 */ /* 0x000fe400000000ff */
[----:B------:R-:W-:-:S03]  /*22e6c0*/  LOP3.LUT R22, R22, 0xfffffffd, RZ, 0xc0, !PT ;  /* 0xfffffffd16167812 */ /* 0x000fc600078ec0ff */
[----:B------:R0:W-:Y:S06]  /*22e6d0*/  @P5 STG.E.U8 desc[UR4][R28.64], R12 ;  /* 0x0000000c1c005986 */ /* 0x0001ec000c101104 */
[----:B------:R-:W-:Y:S02]  /*22e6e0*/  @P0 LOP3.LUT R22, R22, 0x2, RZ, 0xfc, !PT ;  /* 0x0000000216160812 */ /* 0x000fe400078efcff */
[----:B------:R-:W-:Y:S02]  /*22e6f0*/  LOP3.LUT P0, RZ, R19, 0x200000, RZ, 0xc0, !PT ;  /* 0x0020000013ff7812 */ /* 0x000fe4000780c0ff */
[----:B0-----:R-:W-:-:S05]  /*22e700*/  PRMT R12, R6, 0x7772, RZ ;  /* 0x00007772060c7816 */ /* 0x001fca00000000ff */
[----:B------:R0:W-:Y:S02]  /*22e710*/  @P6 STG.E.U8 desc[UR4][R2.64], R12 ;  /* 0x0000000c02006986 */ /* 0x0001e4000c101104 */
[----:B0-----:R-:W-:-:S05]  /*22e720*/  PRMT R12, R6, 0x7773, RZ ;  /* 0x00007773060c7816 */ /* 0x001fca00000000ff */
[----:B------:R0:W-:Y:S01]  /*22e730*/  @P0 STG.E.U8 desc[UR4][R8.64], R12 ;  /* 0x0000000c08000986 */ /* 0x0001e2000c101104 */
[----:B------:R-:W-:Y:S02]  /*22e740*/  LOP3.LUT P0, RZ, R22, 0x2, RZ, 0xc0, !PT ;  /* 0x0000000216ff7812 */ /* 0x000fe4000780c0ff */
[----:B0-----:R-:W-:-:S11]  /*22e750*/  PRMT R12, R0, 0x7770, RZ ;  /* 0x00007770000c7816 */ /* 0x001fd600000000ff */
[----:B---3--:R0:W-:Y:S01]  /*22e760*/  @P0 STG.E.U8 desc[UR4][R14.64], R12 ;  /* 0x0000000c0e000986 */ /* 0x0081e2000c101104 */
[----:B------:R-:W-:Y:S02]  /*22e770*/  LOP3.LUT P0, RZ, R22, 0x1, RZ, 0xc0, !PT ;  /* 0x0000000116ff7812 */ /* 0x000fe4000780c0ff */
[----:B0-----:R-:W-:-:S11]  /*22e780*/  PRMT R12, R0, 0x7771, RZ ;  /* 0x00007771000c7816 */ /* 0x001fd600000000ff */
[----:B----4-:R0:W-:Y:S01]  /*22e790*/  @P0 STG.E.U8 desc[UR4][R16.64], R12 ;  /* 0x0000000c10000986 */ /* 0x0101e2000c101104 */
[----:B------:R-:W-:Y:S02]  /*22e7a0*/  LOP3.LUT P0, RZ, R20, 0x80000000, RZ, 0xc0, !PT ;  /* 0x8000000014ff7812 */ /* 0x000fe4000780c0ff */
[----:B0-----:R-:W-:Y:S01]  /*22e7b0*/  PRMT R12, R0, 0x7772, RZ ;  /* 0x00007772000c7816 */ /* 0x001fe200000000ff */
[----:B--2---:R0:W-:Y:S10]  /*22e7c0*/  STL.64 [R1+0x7b60], R24 ;  /* 0x007b601801007387 */ /* 0x0041f40000100a00 */
[----:B------:R1:W-:Y:S04]  /*22e7d0*/  @P0 STG.E.U8 desc[UR4][R4.64], R12 ;  /* 0x0000000c04000986 */ /* 0x0003e8000c101104 */
[----:B0-----:R-:W2:Y:S04]  /*22e7e0*/  LDL.LU.64 R24, [R1+0x19b0] ;  /* 0x0019b00001187983 */ /* 0x001ea80000300a00 */
[----:B------:R-:W3:Y:S04]  /*22e7f0*/  LDL.LU R7, [R1+0x628] ;  /* 0x0006280001077983 */ /* 0x000ee80000300800 */
[----:B------:R-:W4:Y:S04]  /*22e800*/  LDL.LU.64 R10, [R1+0x19d8] ;  /* 0x0019d800010a7983 */ /* 0x000f280000300a00 */
[----:B------:R-:W3:Y:S04]  /*22e810*/  LDL.LU.64 R26, [R1+0x19d0] ;  /* 0x0019d000011a7983 */ /* 0x000ee80000300a00 */
[----:B------:R-:W3:Y:S04]  /*22e820*/  LDL.LU.64 R28, [R1+0x19c8] ;  /* 0x0019c800011c7983 */ /* 0x000ee80000300a00 */
[----:B------:R-:W3:Y:S04]  /*22e830*/  LDL.LU.64 R2, [R1+0x1a00] ;  /* 0x001a000001027983 */ /* 0x000ee80000300a00 */
[----:B------:R-:W3:Y:S04]  /*22e840*/  LDL.LU R6, [R1+0x618] ;  /* 0x0006180001067983 */ /* 0x000ee80000300800 */
[----:B------:R-:W3:Y:S04]  /*22e850*/  LDL.LU.64 R8, [R1+0x19f8] ;  /* 0x0019f80001087983 */ /* 0x000ee80000300a00 */
[----:B------:R-:W3:Y:S04]  /*22e860*/  LDL.LU.64 R14, [R1+0x19f0] ;  /* 0x0019f000010e7983 */ /* 0x000ee80000300a00 */
[----:B------:R-:W4:Y:S04]  /*22e870*/  LDL.LU.64 R22, [R1+0x19e8] ;  /* 0x0019e80001167983 */ /* 0x000f280000300a00 */
[----:B------:R-:W3:Y:S04]  /*22e880*/  LDL.LU.64 R16, [R1+0x1e98] ;  /* 0x001e980001107983 */ /* 0x000ee80000300a00 */
[----:B-1----:R-:W2:Y:S01]  /*22e890*/  LDL.LU.64 R4, [R1+0x7b70] ;  /* 0x007b700001047983 */ /* 0x002ea20000300a00 */
[----:B------:R-:W-:-:S02]  /*22e8a0*/  LOP3.LUT P0, RZ, R20, 0x40000000, RZ, 0xc0, !PT ;  /* 0x4000000014ff7812 */ /* 0x000fc4000780c0ff */
[----:B------:R-:W-:-:S11]  /*22e8b0*/  PRMT R12, R0, 0x7773, RZ ;  /* 0x00007773000c7816 */ /* 0x000fd600000000ff */
[----:B--2---:R0:W-:Y:S04]  /*22e8c0*/  @P0 STG.E.U8 desc[UR4][R4.64], R12 ;  /* 0x0000000c04000986 */ /* 0x0041e8000c101104 */
[----:B0-----:R-:W2:Y:S01]  /*22e8d0*/  LDL.LU.64 R4, [R1+0x7b68] ;  /* 0x007b680001047983 */ /* 0x001ea20000300a00 */
[----:B------:R-:W-:Y:S02]  /*22e8e0*/  LOP3.LUT P0, RZ, R20, 0x20000000, RZ, 0xc0, !PT ;  /* 0x2000000014ff7812 */ /* 0x000fe4000780c0ff */
[----:B--2---:R-:W-:-:S11]  /*22e8f0*/  PRMT R12, R5, 0x7770, RZ ;  /* 0x00007770050c7816 */ /* 0x004fd600000000ff */
[----:B------:R0:W-:Y:S04]  /*22e900*/  @P0 STG.E.U8 desc[UR4][R24.64], R12 ;  /* 0x0000000c18000986 */ /* 0x0001e8000c101104 */
[----:B0-----:R-:W2:Y:S01]  /*22e910*/  LDL.LU.64 R24, [R1+0x7b60] ;  /* 0x007b600001187983 */ /* 0x001ea20000300a00 */
[----:B------:R-:W-:Y:S02]  /*22e920*/  LOP3.LUT P0, RZ, R20, 0x10000000, RZ, 0xc0, !PT ;  /* 0x1000000014ff7812 */ /* 0x000fe4000780c0ff */
[----:B------:R-:W-:-:S11]  /*22e930*/  PRMT R12, R5, 0x7771, RZ ;  /* 0x00007771050c7816 */ /* 0x000fd600000000ff */
[----:B----4-:R0:W-:Y:S01]  /*22e940*/  @P0 STG.E.U8 desc[UR4][R22.64], R12 ;  /* 0x0000000c16000986 */ /* 0x0101e2000c101104 */
[----:B------:R-:W-:Y:S02]  /*22e950*/  LOP3.LUT P0, RZ, R20, 0x8000000, RZ, 0xc0, !PT ;  /* 0x0800000014ff7812 */ /* 0x000fe4000780c0ff */
[----:B0-----:R-:W-:Y:S02]  /*22e960*/  PRMT R12, R5, 0x7772, RZ ;  /* 0x00007772050c7816 */ /* 0x001fe400000000ff */
[C---:B------:R-:W-:Y:S02]  /*22e970*/  LOP3.LUT P1, RZ, R19.reuse, 0x40000000, RZ, 0xc0, !PT ;  /* 0x4000000013ff7812 */ /* 0x040fe4000782c0ff */
[----:B------:R-:W-:Y:S02]  /*22e980*/  LOP3.LUT P2, RZ, R19, 0x80000000, RZ, 0xc0, !PT ;  /* 0x8000000013ff7812 */ /* 0x000fe4000784c0ff */
[C---:B------:R-:W-:Y:S02]  /*22e990*/  LOP3.LUT P3, RZ, R18.reuse, 0x1, RZ, 0xc0, !PT ;  /* 0x0000000112ff7812 */ /* 0x040fe4000786c0ff */
[----:B------:R-:W-:-:S02]  /*22e9a0*/  LOP3.LUT P4, RZ, R18, 0x2, RZ, 0xc0, !PT ;  /* 0x0000000212ff7812 */ /* 0x000fc4000788c0ff */
[----:B------:R-:W-:Y:S01]  /*22e9b0*/  LOP3.LUT P5, RZ, R18, 0x4, RZ, 0xc0, !PT ;  /* 0x0000000412ff7812 */ /* 0x000fe200078ac0ff */
[----:B--2---:R0:W-:Y:S01]  /*22e9c0*/  @P0 STG.E.U8 desc[UR4][R24.64], R12 ;  /* 0x0000000c18000986 */ /* 0x0041e2000c101104 */
[----:B------:R-:W-:Y:S02]  /*22e9d0*/  LOP3.LUT P0, RZ, R20, 0x4000000, RZ, 0xc0, !PT ;  /* 0x0400000014ff7812 */ /* 0x000fe4000780c0ff */
[----:B0-----:R-:W-:-:S11]  /*22e9e0*/  PRMT R12, R5, 0x7773, RZ ;  /* 0x00007773050c7816 */ /* 0x001fd600000000ff */
[----:B------:R3:W-:Y:S02]  /*22e9f0*/  @P0 STG.E.U8 desc[UR4][R10.64], R12 ;  /* 0x0000000c0a000986 */ /* 0x0007e4000c101104 */
[----:B---3--:R-:W-:-:S05]  /*22ea00*/  PRMT R12, R7, 0x7770, RZ ;  /* 0x00007770070c7816 */ /* 0x008fca00000000ff */
        /* <DEDUP_REMOVED lines=8> */
[----:B------:R-:W2:Y:S04]  /*22ea90*/  LDL.LU.64 R8, [R1+0x1e90] ;  /* 0x001e900001087983 */ /* 0x000ea80000300a00 */
[----:B------:R0:W-:Y:S04]  /*22eaa0*/  @P5 STG.E.U8 desc[UR4][R14.64], R12 ;  /* 0x0000000c0e005986 */ /* 0x0001e8000c101104 */
[----:B0-----:R-:W3:Y:S01]  /*22eab0*/  LDL.LU.64 R14, [R1+0x1a18] ;  /* 0x001a1800010e7983 */ /* 0x001ee20000300a00 */
[----:B------:R-:W-:-:S02]  /*22eac0*/  LOP3.LUT P6, RZ, R18, 0x8, RZ, 0xc0, !PT ;  /* 0x0000000812ff7812 */ /* 0x000fc400078cc0ff */
[----:B------:R-:W-:Y:S02]  /*22ead0*/  LOP3.LUT P3, RZ, R18, 0x10, RZ, 0xc0, !PT ;  /* 0x0000001012ff7812 */ /* 0x000fe4000786c0ff */
[----:B------:R-:W-:Y:S02]  /*22eae0*/  PRMT R12, R6, 0x7771, RZ ;  /* 0x00007771060c7816 */ /* 0x000fe400000000ff */
[----:B------:R-:W-:-:S07]  /*22eaf0*/  LOP3.LUT P4, RZ, R18, 0x20, RZ, 0xc0, !PT ;  /* 0x0000002012ff7812 */ /* 0x000fce000788c0ff */
[----:B------:R0:W-:Y:S02]  /*22eb00*/  @P6 STG.E.U8 desc[UR4][R16.64], R12 ;  /* 0x0000000c10006986 */ /* 0x0001e4000c101104 */
[C---:B0-----:R-:W-:Y:S02]  /*22eb10*/  PRMT R12, R6.reuse, 0x7772, RZ ;  /* 0x00007772060c7816 */ /* 0x041fe400000000ff */
[----:B------:R-:W4:Y:S04]  /*22eb20*/  LDL.LU.64 R16, [R1+0x1a10] ;  /* 0x001a100001107983 */ /* 0x000f280000300a00 */
[----:B------:R-:W4:Y:S04]  /*22eb30*/  LDL.LU.64 R28, [R1+0x1a08] ;  /* 0x001a0800011c7983 */ /* 0x000f280000300a00 */
[----:B------:R-:W4:Y:S04]  /*22eb40*/  LDL.LU.64 R2, [R1+0x1eb0] ;  /* 0x001eb00001027983 */ /* 0x000f280000300a00 */
[----:B------:R-:W4:Y:S04]  /*22eb50*/  LDL.LU R7, [R1+0x608] ;  /* 0x0006080001077983 */ /* 0x000f280000300800 */
[----:B--2---:R0:W-:Y:S02]  /*22eb60*/  @P3 STG.E.U8 desc[UR4][R8.64], R12 ;  /* 0x0000000c08003986 */ /* 0x0041e4000c101104 */
[----:B0-----:R-:W-:-:S02]  /*22eb70*/  PRMT R12, R6, 0x7773, RZ ;  /* 0x00007773060c7816 */ /* 0x001fc400000000ff */
[----:B------:R-:W2:Y:S04]  /*22eb80*/  LDL.LU.64 R8, [R1+0x1ea8] ;  /* 0x001ea80001087983 */ /* 0x000ea80000300a00 */
[----:B------:R-:W2:Y:S04]  /*22eb90*/  LDL.LU R0, [R1+0x63c] ;  /* 0x00063c0001007983 */ /* 0x000ea80000300800 */
[----:B---3--:R0:W-:Y:S04]  /*22eba0*/  @P4 STG.E.U8 desc[UR4][R14.64], R12 ;  /* 0x0000000c0e004986 */ /* 0x0081e8000c101104 */
[----:B0-----:R-:W3:Y:S04]  /*22ebb0*/  LDL.LU.64 R14, [R1+0x1ea0] ;  /* 0x001ea000010e7983 */ /* 0x001ee80000300a00 */
[----:B------:R-:W4:Y:S04]  /*22ebc0*/  LDL.LU R5, [R1+0x62c] ;  /* 0x00062c0001057983 */ /* 0x000f280000300800 */
[----:B----4-:R0:W-:Y:S04]  /*22ebd0*/  STL.64 [R1+0x7b48], R4 ;  /* 0x007b480401007387 */ /* 0x0101e80000100a00 */
[----:B0-----:R-:W4:Y:S04]  /*22ebe0*/  LDL.LU.64 R4, [R1+0x1ec8] ;  /* 0x001ec80001047983 */ /* 0x001f280000300a00 */
        /* <DEDUP_REMOVED lines=22> */
[----:B------:R-:W-:Y:S02]  /*22ed50*/  LOP3.LUT P0, RZ, R18, 0x400, RZ, 0xc0, !PT ;  /* 0x0000040012ff7812 */ /* 0x000fe4000780c0ff */
[----:B------:R-:W-:Y:S02]  /*22ed60*/  LOP3.LUT R20, R20, 0xfeffffff, RZ, 0xc0, !PT ;  /* 0xfeffffff14147812 */ /* 0x000fe400078ec0ff */
[----:B------:R-:W-:-:S09]  /*22ed70*/  LOP3.LUT P5, RZ, R18, 0x40, RZ, 0xc0, !PT ;  /* 0x0000004012ff7812 */ /* 0x000fd200078ac0ff */
[----:B------:R-:W-:Y:S02]  /*22ed80*/  @P0 LOP3.LUT R20, R20, 0x1000000, RZ, 0xfc, !PT ;  /* 0x0100000014140812 */ /* 0x000fe400078efcff */
[C---:B------:R-:W-:Y:S02]  /*22ed90*/  LOP3.LUT P0, RZ, R18.reuse, 0x200, RZ, 0xc0, !PT ;  /* 0x0000020012ff7812 */ /* 0x040fe4000780c0ff */
[----:B------:R-:W-:Y:S02]  /*22eda0*/  LOP3.LUT P6, RZ, R18, 0x80, RZ, 0xc0, !PT ;  /* 0x0000008012ff7812 */ /* 0x000fe400078cc0ff */
[----:B------:R-:W-:Y:S02]  /*22edb0*/  PRMT R12, R7, 0x7770, RZ ;  /* 0x00007770070c7816 */ /* 0x000fe400000000ff */
[----:B------:R-:W-:-:S03]  /*22edc0*/  LOP3.LUT R20, R20, 0xfdffffff, RZ, 0xc0, !PT ;  /* 0xfdffffff14147812 */ /* 0x000fc600078ec0ff */
[----:B------:R0:W-:Y:S04]  /*22edd0*/  @P5 STG.E.U8 desc[UR4][R16.64], R12 ;  /* 0x0000000c10005986 */ /* 0x0001e8000c101104 */
[----:B------:R-:W-:Y:S02]  /*22ede0*/  @P0 LOP3.LUT R20, R20, 0x2000000, RZ, 0xfc, !PT ;  /* 0x0200000014140812 */ /* 0x000fe400078efcff */
[----:B------:R-:W-:Y:S02]  /*22edf0*/  LOP3.LUT P0, RZ, R18, 0x100, RZ, 0xc0, !PT ;  /* 0x0000010012ff7812 */ /* 0x000fe4000780c0ff */
[C---:B0-----:R-:W-:Y:S01]  /*22ee00*/  PRMT R12, R7.reuse, 0x7771, RZ ;  /* 0x00007771070c7816 */ /* 0x041fe200000000ff */
[----:B------:R-:W4:Y:S04]  /*22ee10*/  LDL.LU.64 R16, [R1+0x1ec0] ;  /* 0x001ec00001107983 */ /* 0x000f280000300a00 */
[----:B------:R-:W4:Y:S04]  /*22ee20*/  LDL.LU.64 R22, [R1+0x1eb8] ;  /* 0x001eb80001167983 */ /* 0x000f280000300a00 */
[----:B------:R-:W4:Y:S04]  /*22ee30*/  LDL.LU.64 R24, [R1+0x1ef0] ;  /* 0x001ef00001187983 */ /* 0x000f280000300a00 */
[----:B------:R-:W4:Y:S04]  /*22ee40*/  LDL.LU.64 R10, [R1+0x1ee8] ;  /* 0x001ee800010a7983 */ /* 0x000f280000300a00 */
[----:B------:R0:W-:Y:S02]  /*22ee50*/  @P6 STG.E.U8 desc[UR4][R28.64], R12 ;  /* 0x0000000c1c006986 */ /* 0x0001e4000c101104 */
[----:B0-----:R-:W-:-:S02]  /*22ee60*/  PRMT R12, R7, 0x7772, RZ ;  /* 0x00007772070c7816 */ /* 0x001fc400000000ff */
[----:B------:R-:W4:Y:S04]  /*22ee70*/  LDL.LU.64 R28, [R1+0x1ee0] ;  /* 0x001ee000011c7983 */ /* 0x000f280000300a00 */
[----:B------:R0:W-:Y:S01]  /*22ee80*/  @P0 STG.E.U8 desc[UR4][R2.64], R12 ;  /* 0x0000000c02000986 */ /* 0x0001e2000c101104 */
[C---:B------:R-:W-:Y:S02]  /*22ee90*/  LOP3.LUT P0, RZ, R20.reuse, 0x2000000, RZ, 0xc0, !PT ;  /* 0x0200000014ff7812 */ /* 0x040fe4000780c0ff */
[----:B0-----:R-:W-:Y:S01]  /*22eea0*/  PRMT R12, R7, 0x7773, RZ ;  /* 0x00007773070c7816 */ /* 0x001fe200000000ff */
[----:B------:R-:W4:Y:S04]  /*22eeb0*/  LDL.LU.64 R2, [R1+0x1f18] ;  /* 0x001f180001027983 */ /* 0x000f280000300a00 */
[----:B------:R-:W4:Y:S06]  /*22eec0*/  LDL.LU.64 R6, [R1+0x1f10] ;  /* 0x001f100001067983 */ /* 0x000f2c0000300a00 */
[----:B--2---:R0:W-:Y:S01]  /*22eed0*/  @P0 STG.E.U8 desc[UR4][R8.64], R12 ;  /* 0x0000000c08000986 */ /* 0x0041e2000c101104 */
[----:B------:R-:W-:-:S02]  /*22eee0*/  LOP3.LUT P0, RZ, R20, 0x1000000, RZ, 0xc0, !PT ;  /* 0x0100000014ff7812 */ /* 0x000fc4000780c0ff */
[----:B0-----:R-:W-:Y:S01]  /*22eef0*/  PRMT R12, R0, 0x7770, RZ ;  /* 0x00007770000c7816 */ /* 0x001fe200000000ff */
[----:B------:R-:W2:Y:S04]  /*22ef00*/  LDL.LU.64 R8, [R1+0x1f08] ;  /* 0x001f080001087983 */ /* 0x000ea80000300a00 */
[----:B------:R-:W2:Y:S06]  /*22ef10*/  LDL.LU R27, [R1+0x60c] ;  /* 0x00060c00011b7983 */ /* 0x000eac0000300800 */
[----:B---3--:R0:W-:Y:S01]  /*22ef20*/  @P0 STG.E.U8 desc[UR4][R14.64], R12 ;  /* 0x0000000c0e000986 */ /* 0x0081e2000c101104 */
[----:B------:R-:W-:-:S02]  /*22ef30*/  LOP3.LUT P0, RZ, R20, 0x800000, RZ, 0xc0, !PT ;  /* 0x0080000014ff7812 */ /* 0x000fc4000780c0ff */
[----:B0-----:R-:W-:Y:S01]  /*22ef40*/  PRMT R12, R0, 0x7771, RZ ;  /* 0x00007771000c7816 */ /* 0x001fe200000000ff */
[----:B------:R-:W3:Y:S10]  /*22ef50*/  LDL.LU.64 R14, [R1+0x1f00] ;  /* 0x001f0000010e7983 */ /* 0x000ef40000300a00 */
[----:B----4-:R0:W-:Y:S04]  /*22ef60*/  @P0 STG.E.U8 desc[UR4][R4.64], R12 ;  /* 0x0000000c04000986 */ /* 0x0101e8000c101104 */
[----:B0-----:R-:W4:Y:S01]  /*22ef70*/  LDL.LU.64 R4, [R1+0x7b58] ;  /* 0x007b580001047983 */ /* 0x001f220000300a00 */
[----:B------:R-:W-:-:S02]  /*22ef80*/  LOP3.LUT P0, RZ, R20, 0x400000, RZ, 0xc0, !PT ;  /* 0x0040000014ff7812 */ /* 0x000fc4000780c0ff */
[----:B------:R-:W-:-:S11]  /*22ef90*/  PRMT R12, R0, 0x7772, RZ ;  /* 0x00007772000c7816 */ /* 0x000fd600000000ff */
[----:B----4-:R0:W-:Y:S04]  /*22efa0*/  @P0 STG.E.U8 desc[UR4][R4.64], R12 ;  /* 0x0000000c04000986 */ /* 0x0101e8000c101104 */
[----:B0-----:R-:W4:Y:S01]  /*22efb0*/  LDL.LU.64 R4, [R1+0x7b50] ;  /* 0x007b500001047983 */ /* 0x001f220000300a00 */
[----:B------:R-:W-:Y:S02]  /*22efc0*/  LOP3.LUT P0, RZ, R20, 0x200000, RZ, 0xc0, !PT ;  /* 0x0020000014ff7812 */ /* 0x000fe4000780c0ff */
[----:B------:R-:W-:-:S11]  /*22efd0*/  PRMT R12, R0, 0x7773, RZ ;  /* 0x00007773000c7816 */ /* 0x000fd600000000ff */
[----:B----4-:R0:W-:Y:S04]  /*22efe0*/  @P0 STG.E.U8 desc[UR4][R4.64], R12 ;  /* 0x0000000c04000986 */ /* 0x0101e8000c101104 */
[----:B0-----:R-:W4:Y:S01]  /*22eff0*/  LDL.LU.64 R4, [R1+0x7b48] ;  /* 0x007b480001047983 */ /* 0x001f220000300a00 */
[----:B------:R-:W-:Y:S02]  /*22f000*/  LOP3.LUT P0, RZ, R20, 0x100000, RZ, 0xc0, !PT ;  /* 0x0010000014ff7812 */ /* 0x000fe4000780c0ff */
[----:B------:R-:W-:Y:S02]  /*22f010*/  LOP3.LUT P1, RZ, R18, 0x20000, RZ, 0xc0, !PT ;  /* 0x0002000012ff7812 */ /* 0x000fe4000782c0ff */
[----:B----4-:R-:W-:-:S09]  /*22f020*/  PRMT R12, R5, 0x7770, RZ ;  /* 0x00007770050c7816 */ /* 0x010fd200000000ff */
[----:B------:R0:W-:Y:S04]  /*22f030*/  @P0 STG.E.U8 desc[UR4][R16.64], R12 ;  /* 0x0000000c10000986 */ /* 0x0001e8000c101104 */
[----:B0-----:R-:W4:Y:S01]  /*22f040*/  LDL.LU.64 R16, [R1+0x7b40] ;  /* 0x007b400001107983 */ /* 0x001f220000300a00 */
[----:B------:R-:W-:Y:S02]  /*22f050*/  LOP3.LUT P0, RZ, R20, 0x80000, RZ, 0xc0, !PT ;  /* 0x0008000014ff7812 */ /* 0x000fe4000780c0ff */
[----:B------:R-:W-:-:S11]  /*22f060*/  PRMT R12, R5, 0x7771, RZ ;  /* 0x00007771050c7816 */ /* 0x000fd600000000ff */
        /* <DEDUP_REMOVED lines=9> */
[C---:B------:R-:W-:Y:S02]  /*22f100*/  LOP3.LUT P5, RZ, R18.reuse, 0x200000, RZ, 0xc0, !PT ;  /* 0x0020000012ff7812 */ /* 0x040fe400078ac0ff */
[----:B------:R-:W-:Y:S02]  /*22f110*/  LOP3.LUT P6, RZ, R18, 0x400000, RZ, 0xc0, !PT ;  /* 0x0040000012ff7812 */ /* 0x000fe400078cc0ff */
[----:B----4-:R-:W-:-:S05]  /*22f120*/  PRMT R12, R17, 0x7770, RZ ;  /* 0x00007770110c7816 */ /* 0x010fca00000000ff */
[----:B------:R0:W-:Y:S02]  /*22f130*/  @P2 STG.E.U8 desc[UR4][R28.64], R12 ;  /* 0x0000000c1c002986 */ /* 0x0001e4000c101104 */
[----:B0-----:R-:W-:-:S05]  /*22f140*/  PRMT R12, R17, 0x7771, RZ ;  /* 0x00007771110c7816 */ /* 0x001fca00000000ff */
[----:B------:R0:W-:Y:S02]  /*22f150*/  @P3 STG.E.U8 desc[UR4][R2.64], R12 ;  /* 0x0000000c02003986 */ /* 0x0001e4000c101104 */
[----:B0-----:R-:W-:-:S05]  /*22f160*/  PRMT R12, R17, 0x7772, RZ ;  /* 0x00007772110c7816 */ /* 0x001fca00000000ff */
[----:B------:R0:W-:Y:S02]  /*22f170*/  @P4 STG.E.U8 desc[UR4][R6.64], R12 ;  /* 0x0000000c06004986 */ /* 0x0001e4000c101104 */
[----:B0-----:R-:W-:Y:S02]  /*22f180*/  PRMT R12, R17, 0x7773, RZ ;  /* 0x00007773110c7816 */ /* 0x001fe400000000ff */
[----:B------:R-:W4:Y:S04]  /*22f190*/  LDL.LU R17, [R1+0x7b38] ;  /* 0x007b380001117983 */ /* 0x000f280000300800 */
[----:B--2---:R0:W-:Y:S04]  /*22f1a0*/  @P5 STG.E.U8 desc[UR4][R8.64], R12 ;  /* 0x0000000c08005986 */ /* 0x0041e8000c101104 */
[----:B------:R-:W2:Y:S01]  /*22f1b0*/  LDL.LU.64 R6, [R1+0x1ef8] ;  /* 0x001ef80001067983 */ /* 0x000ea20000300a00 */
[----:B0-----:R-:W-:-:S05]  /*22f1c0*/  PRMT R12, R27, 0x7770, RZ ;  /* 0x000077701b0c7816 */ /* 0x001fca00000000ff */
[----:B---3--:R0:W-:Y:S04]  /*22f1d0*/  @P6 STG.E.U8 desc[UR4][R14.64], R12 ;  /* 0x0000000c0e006986 */ /* 0x0081e8000c101104 */
[----:B0-----:R-:W3:Y:S01]  /*22f1e0*/  LDL.LU.64 R14, [R1+0x1f30] ;  /* 0x001f3000010e7983 */ /* 0x001ee20000300a00 */
[----:B------:R-:W-:Y:S02]  /*22f1f0*/  LOP3.LUT R20, R20, 0xfffffbff, RZ, 0xc0, !PT ;  /* 0xfffffbff14147812 */ /* 0x000fe400078ec0ff */
[C---:B------:R-:W-:Y:S02]  /*22f200*/  LOP3.LUT P3, RZ, R18.reuse, 0x800000, RZ, 0xc0, !PT ;  /* 0x0080000012ff7812 */ /* 0x040fe4000786c0ff */
[C---:B------:R-:W-:Y:S02]  /*22f210*/  LOP3.LUT P4, RZ, R18.reuse, 0x1000000, RZ, 0xc0, !PT ;  /* 0x0100000012ff7812 */ /* 0x040fe4000788c0ff */
[----:B------:R-:W-:Y:S01]  /*22f220*/  PRMT R12, R27, 0x7771, RZ ;  /* 0x000077711b0c7816 */ /* 0x000fe200000000ff */
[----:B------:R-:W3:Y:S04]  /*22f230*/  LDL.LU.64 R8, [R1+0x1f28] ;  /* 0x001f280001087983 */ /* 0x000ee80000300a00 */
[----:B------:R-:W3:Y:S04]  /*22f240*/  LDL.LU.64 R28, [R1+0x1f20] ;  /* 0x001f2000011c7983 */ /* 0x000ee80000300a00 */
[----:B------:R-:W3:Y:S04]  /*22f250*/  LDL.LU.64 R2, [R1+0x1f58] ;  /* 0x001f580001027983 */ /* 0x000ee80000300a00 */
[----:B------:R-:W3:Y:S04]  /*22f260*/  LDL.LU R0, [R1+0x5f0] ;  /* 0x0005f00001007983 */ /* 0x000ee80000300800 */
[----:B------:R-:W-:Y:S01]  /*22f270*/  STL.64 [R1+0x76f0], R18 ;  /* 0x0076f01201007387 */ /* 0x000fe20000100a00 */
[----:B------:R-:W-:-:S02]  /*22f280*/  LOP3.LUT P5, RZ, R18, 0x2000000, RZ, 0xc0, !PT ;  /* 0x0200000012ff7812 */ /* 0x000fc400078ac0ff */
[----:B------:R-:W-:Y:S02]  /*22f290*/  LOP3.LUT P6, RZ, R18, 0x4000000, RZ, 0xc0, !PT ;  /* 0x0400000012ff7812 */ /* 0x000fe400078cc0ff */
[----:B----4-:R-:W-:-:S13]  /*22f2a0*/  LOP3.LUT P0, RZ, R17, 0x8, RZ, 0xc0, !PT ;  /* 0x0000000811ff7812 */ /* 0x010fda000780c0ff */
        /* <DEDUP_REMOVED lines=18> */
[----:B--2---:R0:W-:Y:S10]  /*22f3d0*/  @P3 STG.E.U8 desc[UR4][R6.64], R12 ;  /* 0x0000000c06003986 */ /* 0x0041f4000c101104 */
[----:B------:R-:W-:-:S02]  /*22f3e0*/  @P0 LOP3.LUT R20, R20, 0x10000, RZ, 0xfc, !PT ;  /* 0x0001000014140812 */ /* 0x000fc400078efcff */
[----:B------:R-:W-:Y:S02]  /*22f3f0*/  LOP3.LUT P0, RZ, R18, 0x10000000, RZ, 0xc0, !PT ;  /* 0x1000000012ff7812 */ /* 0x000fe4000780c0ff */
[----:B0-----:R-:W-:Y:S02]  /*22f400*/  PRMT R12, R27, 0x7772, RZ ;  /* 0x000077721b0c7816 */ /* 0x001fe400000000ff */
[----:B------:R-:W-:Y:S01]  /*22f410*/  LOP3.LUT R20, R20, 0xfffdffff, RZ, 0xc0, !PT ;  /* 0xfffdffff14147812 */ /* 0x000fe200078ec0ff */
[----:B------:R-:W2:Y:S04]  /*22f420*/  LDL.LU.64 R6, [R1+0x1f50] ;  /* 0x001f500001067983 */ /* 0x000ea80000300a00 */
[----:B------:R-:W4:Y:S04]  /*22f430*/  LDL.LU R5, [R1+0x5e0] ;  /* 0x0005e00001057983 */ /* 0x000f280000300800 */
[----:B---3--:R0:W-:Y:S01]  /*22f440*/  @P4 STG.E.U8 desc[UR4][R14.64], R12 ;  /* 0x0000000c0e004986 */ /* 0x0081e2000c101104 */
[----:B------:R-:W-:-:S02]  /*22f450*/  @P0 LOP3.LUT R20, R20, 0x20000, RZ, 0xfc, !PT ;  /* 0x0002000014140812 */ /* 0x000fc400078efcff */
[----:B------:R-:W-:Y:S01]  /*22f460*/  LOP3.LUT P0, RZ, R18, 0x8000000, RZ, 0xc0, !PT ;  /* 0x0800000012ff7812 */ /* 0x000fe2000780c0ff */
[----:B0-----:R-:W3:Y:S04]  /*22f470*/  LDL.LU.64 R14, [R1+0x1f48] ;  /* 0x001f4800010e7983 */ /* 0x001ee80000300a00 */
[----:B------:R-:W2:Y:S04]  /*22f480*/  LDL.LU.64 R18, [R1+0x1f68] ;  /* 0x001f680001127983 */ /* 0x000ea80000300a00 */
[----:B--2---:R0:W-:Y:S04]  /*22f490*/  STL.64 [R1+0x7b20], R18 ;  /* 0x007b201201007387 */ /* 0x0041e80000100a00 */
[----:B0-----:R-:W2:Y:S04]  /*22f4a0*/  LDL.LU.64 R18, [R1+0x1f70] ;  /* 0x001f700001127983 */ /* 0x001ea80000300a00 */
[----:B--2---:R0:W-:Y:S04]  /*22f4b0*/  STL.64 [R1+0x7b28], R18 ;  /* 0x007b281201007387 */ /* 0x0041e80000100a00 */
[----:B0-----:R-:W2:Y:S01]  /*22f4c0*/  LDL.LU.64 R18, [R1+0x1f38] ;  /* 0x001f380001127983 */ /* 0x001ea20000300a00 */
[----:B------:R-:W-:-:S05]  /*22f4d0*/  PRMT R12, R27, 0x7773, RZ ;  /* 0x000077731b0c7816 */ /* 0x000fca00000000ff */
[----:B------:R0:W-:Y:S02]  /*22f4e0*/  @P5 STG.E.U8 desc[UR4][R8.64], R12 ;  /* 0x0000000c08005986 */ /* 0x0001e4000c101104 */
[----:B0-----:R-:W-:-:S05]  /*22f4f0*/  PRMT R12, R0, 0x7770, RZ ;  /* 0x00007770000c7816 */ /* 0x001fca00000000ff */
[----:B------:R0:W-:Y:S02]  /*22f500*/  @P6 STG.E.U8 desc[UR4][R28.64], R12 ;  /* 0x0000000c1c006986 */ /* 0x0001e4000c101104 */
[----:B0-----:R-:W-:-:S05]  /*22f510*/  PRMT R12, R0, 0x7771, RZ ;  /* 0x00007771000c7816 */ /* 0x001fca00000000ff */
[----:B------:R-:W-:Y:S04]  /*22f520*/  @P0 STG.E.U8 desc[UR4][R2.64], R12 ;  /* 0x0000000c02000986 */ /* 0x000fe8000c101104 */
[----:B--2---:R0:W-:Y:S04]  /*22f530*/  STL.64 [R1+0x7b30], R18 ;  /* 0x007b301201007387 */ /* 0x0041e80000100a00 */
[----:B0-----:R-:W2:Y:S01]  /*22f540*/  LDL.LU.64 R18, [R1+0x1f40] ;  /* 0x001f400001127983 */ /* 0x001ea20000300a00 */
[----:B------:R-:W-:Y:S02]  /*22f550*/  LOP3.LUT P0, RZ, R20, 0x20000, RZ, 0xc0, !PT ;  /* 0x0002000014ff7812 */ /* 0x000fe4000780c0ff */
[----:B------:R-:W-:Y:S01]  /*22f560*/  PRMT R12, R0, 0x7772, RZ ;  /* 0x00007772000c7816 */ /* 0x000fe200000000ff */
[----:B------:R-:W2:Y:S04]  /*22f570*/  LDL.LU R8, [R1+0x5d0] ;  /* 0x0005d00001087983 */ /* 0x000ea80000300800 */
[----:B------:R-:W2:Y:S04]  /*22f580*/  LDL.LU.64 R22, [R1+0x1f60] ;  /* 0x001f600001167983 */ /* 0x000ea80000300a00 */
[----:B------:R-:W2:Y:S04]  /*22f590*/  LDL.LU.64 R24, [R1+0x1f98] ;  /* 0x001f980001187983 */ /* 0x000ea80000300a00 */
[----:B------:R-:W2:Y:S04]  /*22f5a0*/  LDL.LU R9, [R1+0x5c0] ;  /* 0x0005c00001097983 */ /* 0x000ea80000300800 */
[----:B------:R-:W2:Y:S04]  /*22f5b0*/  LDL.LU.64 R10, [R1+0x1f90] ;  /* 0x001f9000010a7983 */ /* 0x000ea80000300a00 */
[----:B------:R-:W2:Y:S04]  /*22f5c0*/  LDL.LU.64 R26, [R1+0x1f88] ;  /* 0x001f8800011a7983 */ /* 0x000ea80000300a00 */
[----:B------:R-:W2:Y:S04]  /*22f5d0*/  LDL.LU.64 R28, [R1+0x1f80] ;  /* 0x001f8000011c7983 */ /* 0x000ea80000300a00 */
[----:B------:R-:W2:Y:S04]  /*22f5e0*/  LDL.LU.64 R2, [R1+0x1f78] ;  /* 0x001f780001027983 */ /* 0x000ea80000300a00 */
[----:B------:R0:W-:Y:S01]  /*22f5f0*/  @P0 STG.E.U8 desc[UR4][R6.64], R12 ;  /* 0x0000000c06000986 */ /* 0x0001e2000c101104 */
[----:B------:R-:W-:-:S02]  /*22f600*/  LOP3.LUT P0, RZ, R20, 0x10000, RZ, 0xc0, !PT ;  /* 0x0001000014ff7812 */ /* 0x000fc4000780c0ff */
[----:B0-----:R-:W-:Y:S01]  /*22f610*/  PRMT R12, R0, 0x7773, RZ ;  /* 0x00007773000c7816 */ /* 0x001fe200000000ff */
[----:B------:R-:W2:Y:S10]  /*22f620*/  LDL.LU.64 R6, [R1+0x1fb0] ;  /* 0x001fb00001067983 */ /* 0x000eb40000300a00 */
[----:B---3--:R4:W-:Y:S01]  /*22f630*/  @P0 STG.E.U8 desc[UR4][R14.64], R12 ;  /* 0x0000000c0e000986 */ /* 0x0089e2000c101104 */
[----:B------:R-:W-:-:S02]  /*22f640*/  LOP3.LUT P0, RZ, R20, 0x8000, RZ, 0xc0, !PT ;  /* 0x0000800014ff7812 */ /* 0x000fc4000780c0ff */
[----:B----4-:R-:W-:Y:S01]  /*22f650*/  PRMT R12, R5, 0x7770, RZ ;  /* 0x00007770050c7816 */ /* 0x010fe200000000ff */
[----:B------:R-:W3:Y:S10]  /*22f660*/  LDL.LU.64 R14, [R1+0x1fa8] ;  /* 0x001fa800010e7983 */ /* 0x000ef40000300a00 */
        /* <DEDUP_REMOVED lines=37> */
[----:B0-----:R-:W2:Y:S04]  /*22f8c0*/  LDL.LU.64 R14, [R1+0x1fa0] ;  /* 0x001fa000010e7983 */ /* 0x001ea80000300a00 */
[----:B------:R-:W3:Y:S04]  /*22f8d0*/  LDL.LU.64 R26, [R1+0x1fd8] ;  /* 0x001fd800011a7983 */ /* 0x000ee80000300a00 */
[----:B------:R-:W4:Y:S04]  /*22f8e0*/  LDL.LU.64 R28, [R1+0x1fd0] ;  /* 0x001fd000011c7983 */ /* 0x000f280000300a00 */
[----:B------:R-:W2:Y:S01]  /*22f8f0*/  LDL.LU R5, [R1+0x5f4] ;  /* 0x0005f40001057983 */ /* 0x000ea20000300800 */
[----:B------:R-:W-:-:S03]  /*22f900*/  LOP3.LUT P3, RZ, R17, 0x400, RZ, 0xc0, !PT ;  /* 0x0000040011ff7812 */ /* 0x000fc6000786c0ff */
[----:B------:R-:W4:Y:S04]  /*22f910*/  LDL.LU.64 R2, [R1+0x1fc8] ;  /* 0x001fc80001027983 */ /* 0x000f280000300a00 */
[----:B------:R-:W4:Y:S04]  /*22f920*/  LDL.LU.64 R6, [R1+0x1fc0] ;  /* 0x001fc00001067983 */ /* 0x000f280000300a00 */
[----:B------:R-:W4:Y:S04]  /*22f930*/  LDL.LU R13, [R1+0x5e4] ;  /* 0x0005e400010d7983 */ /* 0x000f280000300800 */
[----:B------:R-:W4:Y:S01]  /*22f940*/  LDL.LU.64 R8, [R1+0x1fb8] ;  /* 0x001fb80001087983 */ /* 0x000f220000300a00 */
[----:B--2---:R-:W-:-:S05]  /*22f950*/  PRMT R12, R5, 0x7770, RZ ;  /* 0x00007770050c7816 */ /* 0x004fca00000000ff */
[----:B------:R0:W-:Y:S04]  /*22f960*/  @P3 STG.E.U8 desc[UR4][R14.64], R12 ;  /* 0x0000000c0e003986 */ /* 0x0001e8000c101104 */
[----:B0-----:R-:W2:Y:S04]  /*22f970*/  LDL.LU.64 R14, [R1+0x1ff0] ;  /* 0x001ff000010e7983 */ /* 0x001ea80000300a00 */
[----:B------:R-:W2:Y:S04]  /*22f980*/  LDL.LU R0, [R1+0x5d4] ;  /* 0x0005d40001007983 */ /* 0x000ea80000300800 */
[----:B------:R-:W3:Y:S04]  /*22f990*/  LDL.LU.64 R18, [R1+0x2018] ;  /* 0x0020180001127983 */ /* 0x000ee80000300a00 */
        /* <DEDUP_REMOVED lines=26> */
[----:B------:R-:W-:Y:S02]  /*22fb40*/  PRMT R12, R5, 0x7771, RZ ;  /* 0x00007771050c7816 */ /* 0x000fe400000000ff */
[----:B------:R-:W-:Y:S01]  /*22fb50*/  LOP3.LUT P6, RZ, R17, 0x2000, RZ, 0xc0, !PT ;  /* 0x0000200011ff7812 */ /* 0x000fe200078cc0ff */
[----:B------:R-:W3:Y:S04]  /*22fb60*/  LDL.LU.64 R22, [R1+0x2010] ;  /* 0x0020100001167983 */ /* 0x000ee80000300a00 */
[----:B------:R-:W3:Y:S04]  /*22fb70*/  LDL.LU.64 R24, [R1+0x2008] ;  /* 0x0020080001187983 */ /* 0x000ee80000300a00 */
[----:B------:R-:W3:Y:S01]  /*22fb80*/  LDL.LU.64 R10, [R1+0x2000] ;  /* 0x00200000010a7983 */ /* 0x000ee20000300a00 */
[----:B------:R-:W-:-:S02]  /*22fb90*/  @P0 LOP3.LUT R20, R20, 0x100, RZ, 0xfc, !PT ;  /* 0x0000010014140812 */ /* 0x000fc400078efcff */
[----:B------:R-:W-:Y:S01]  /*22fba0*/  LOP3.LUT P0, RZ, R17, 0x8000, RZ, 0xc0, !PT ;  /* 0x0000800011ff7812 */ /* 0x000fe2000780c0ff */
[----:B------:R0:W-:Y:S01]  /*22fbb0*/  @P4 STG.E.U8 desc[UR4][R26.64], R12 ;  /* 0x0000000c1a004986 */ /* 0x0001e2000c101104 */
[----:B------:R-:W-:Y:S02]  /*22fbc0*/  LOP3.LUT R20, R20, 0xfffffdff, RZ, 0xc0, !PT ;  /* 0xfffffdff14147812 */ /* 0x000fe400078ec0ff */
[----:B0-----:R-:W-:-:S09]  /*22fbd0*/  PRMT R12, R5, 0x7772, RZ ;  /* 0x00007772050c7816 */ /* 0x001fd200000000ff */
[----:B------:R-:W-:Y:S02]  /*22fbe0*/  @P0 LOP3.LUT R20, R20, 0x200, RZ, 0xfc, !PT ;  /* 0x0000020014140812 */ /* 0x000fe400078efcff */
[----:B------:R-:W-:Y:S01]  /*22fbf0*/  LOP3.LUT P0, RZ, R17, 0x4000, RZ, 0xc0, !PT ;  /* 0x0000400011ff7812 */ /* 0x000fe2000780c0ff */
[----:B------:R-:W3:Y:S04]  /*22fc00*/  LDL.LU.64 R26, [R1+0x1ff8] ;  /* 0x001ff800011a7983 */ /* 0x000ee80000300a00 */
[----:B----4-:R0:W-:Y:S02]  /*22fc10*/  @P5 STG.E.U8 desc[UR4][R28.64], R12 ;  /* 0x0000000c1c005986 */ /* 0x0101e4000c101104 */
[----:B0-----:R-:W-:Y:S02]  /*22fc20*/  PRMT R12, R5, 0x7773, RZ ;  /* 0x00007773050c7816 */ /* 0x001fe400000000ff */
[----:B------:R-:W4:Y:S04]  /*22fc30*/  LDL.LU.64 R28, [R1+0x2030] ;  /* 0x00203000011c7983 */ /* 0x000f280000300a00 */
[----:B------:R0:W-:Y:S02]  /*22fc40*/  @P6 STG.E.U8 desc[UR4][R2.64], R12 ;  /* 0x0000000c02006986 */ /* 0x0001e4000c101104 */
[----:B0-----:R-:W-:-:S02]  /*22fc50*/  PRMT R12, R13, 0x7770, RZ ;  /* 0x000077700d0c7816 */ /* 0x001fc400000000ff */
[----:B------:R-:W4:Y:S04]  /*22fc60*/  LDL.LU.64 R2, [R1+0x2028] ;  /* 0x0020280001027983 */ /* 0x000f280000300a00 */
[----:B------:R-:W4:Y:S04]  /*22fc70*/  LDL.LU R5, [R1+0x5f8] ;  /* 0x0005f80001057983 */ /* 0x000f280000300800 */
        /* <DEDUP_REMOVED lines=39> */
[----:B----4-:R0:W-:Y:S02]  /*22fef0*/  @P2 STG.E.U8 desc[UR4][R28.64], R12 ;  /* 0x0000000c1c002986 */ /* 0x0101e4000c101104 */
[----:B0-----:R-:W-:Y:S02]  /*22ff00*/  PRMT R12, R16, 0x7773, RZ ;  /* 0x00007773100c7816 */ /* 0x001fe400000000ff */
[----:B------:R-:W3:Y:S04]  /*22ff10*/  LDL.LU R16, [R1+0x7b08] ;  /* 0x007b080001107983 */ /* 0x000ee80000300800 */
[----:B------:R0:W-:Y:S04]  /*22ff20*/  @P3 STG.E.U8 desc[UR4][R2.64], R12 ;  /* 0x0000000c02003986 */ /* 0x0001e8000c101104 */
[----:B------:R-:W4:Y:S01]  /*22ff30*/  LDL.LU.64 R10, [R1+0x2058] ;  /* 0x00205800010a7983 */ /* 0x000f220000300a00 */
[----:B0-----:R-:W-:-:S05]  /*22ff40*/  PRMT R12, R5, 0x7770, RZ ;  /* 0x00007770050c7816 */ /* 0x001fca00000000ff */
[----:B------:R0:W-:Y:S02]  /*22ff50*/  @P4 STG.E.U8 desc[UR4][R6.64], R12 ;  /* 0x0000000c06004986 */ /* 0x0001e4000c101104 */
[----:B0-----:R-:W-:-:S05]  /*22ff60*/  PRMT R12, R5, 0x7771, RZ ;  /* 0x00007771050c7816 */ /* 0x001fca00000000ff */
[----:B------:R0:W-:Y:S02]  /*22ff70*/  @P5 STG.E.U8 desc[UR4][R8.64], R12 ;  /* 0x0000000c08005986 */ /* 0x0001e4000c101104 */
[----:B0-----:R-:W-:Y:S02]  /*22ff80*/  PRMT R12, R5, 0x7772, RZ ;  /* 0x00007772050c7816 */ /* 0x001fe400000000ff */
[----:B------:R-:W3:Y:S04]  /*22ff90*/  LDL.LU.64 R8, [R1+0x2050] ;  /* 0x0020500001087983 */ /* 0x000ee80000300a00 */
[----:B--2---:R0:W-:Y:S04]  /*22ffa0*/  @P6 STG.E.U8 desc[UR4][R14.64], R12 ;  /* 0x0000000c0e006986 */ /* 0x0041e8000c101104 */
[----:B0-----:R-:W2:Y:S04]  /*22ffb0*/  LDL.LU.64 R14, [R1+0x2048] ;  /* 0x00204800010e7983 */ /* 0x001ea80000300a00 */
[----:B------:R-:W2:Y:S04]  /*22ffc0*/  LDL.LU.64 R26, [R1+0x2070] ;  /* 0x00207000011a7983 */ /* 0x000ea80000300a00 */
[----:B------:R-:W3:Y:S01]  /*22ffd0*/  LDL.LU R29, [R1+0x5e8] ;  /* 0x0005e800011d7983 */ /* 0x000ee20000300800 */
[----:B------:R-:W-:-:S02]  /*22ffe0*/  LOP3.LUT P3, RZ, R17, 0x20000000, RZ, 0xc0, !PT ;  /* 0x2000000011ff7812 */ /* 0x000fc4000786c0ff */
[----:B------:R-:W-:Y:S02]  /*22fff0*/  LOP3.LUT P4, RZ, R17, 0x40000000, RZ, 0xc0, !PT ;  /* 0x4000000011ff7812 */ /* 0x000fe4000788c0ff */
[----:B------:R-:W-:Y:S01]  /*230000*/  PRMT R12, R5, 0x7773, RZ ;  /* 0x00007773050c7816 */ /* 0x000fe200000000ff */
[----:B------:R-:W2:Y:S04]  /*230010*/  LDL.LU.64 R2, [R1+0x2068] ;  /* 0x0020680001027983 */ /* 0x000ea80000300a00 */
[----:B------:R-:W2:Y:S04]  /*230020*/  LDL.LU.64 R6, [R1+0x2060] ;  /* 0x0020600001067983 */ /* 0x000ea80000300a00 */
[----:B------:R-:W2:Y:S04]  /*230030*/  LDL.LU R0, [R1+0x5d8] ;  /* 0x0005d80001007983 */ /* 0x000ea80000300800 */
[----:B----4-:R3:W-:Y:S02]  /*230040*/  @P3 STG.E.U8 desc[UR4][R10.64], R12 ;  /* 0x0000000c0a003986 */ /* 0x0107e4000c101104 */
[----:B---3--:R-:W-:-:S05]  /*230050*/  PRMT R12, R29, 0x7770, RZ ;  /* 0x000077701d0c7816 */ /* 0x008fca00000000ff */
[----:B------:R0:W-:Y:S04]  /*230060*/  @P4 STG.E.U8 desc[UR4][R8.64], R12 ;  /* 0x0000000c08004986 */ /* 0x0001e8000c101104 */
[----:B0-----:R-:W3:Y:S04]  /*230070*/  LDL.LU.64 R8, [R1+0x2098] ;  /* 0x0020980001087983 */ /* 0x001ee80000300a00 */
[----:B------:R-:W4:Y:S04]  /*230080*/  LDL.LU R5, [R1+0x5c8] ;  /* 0x0005c80001057983 */ /* 0x000f280000300800 */
[----:B----4-:R0:W-:Y:S04]  /*230090*/  STL.64 [R1+0x7af8], R4 ;  /* 0x007af80401007387 */ /* 0x0101e80000100a00 */
[----:B0-----:R-:W4:Y:S01]  /*2300a0*/  LDL.LU.64 R4, [R1+0x2088] ;  /* 0x0020880001047983 */ /* 0x001f220000300a00 */
[----:B------:R-:W-:-:S02]  /*2300b0*/  LOP3.LUT P0, RZ, R16, 0x200, RZ, 0xc0, !PT ;  /* 0x0000020010ff7812 */ /* 0x000fc4000780c0ff */
[C---:B------:R-:W-:Y:S02]  /*2300c0*/  LOP3.LUT P5, RZ, R17.reuse, 0x80000000, RZ, 0xc0, !PT ;  /* 0x8000000011ff7812 */ /* 0x040fe400078ac0ff */
[----:B------:R-:W-:-:S09]  /*2300d0*/  LOP3.LUT R17, R17, 0xfbffffff, RZ, 0xc0, !PT ;  /* 0xfbffffff11117812 */ /* 0x000fd200078ec0ff */
        /* <DEDUP_REMOVED lines=22> */
[----:B------:R-:W-:Y:S02]  /*230240*/  LOP3.LUT P0, RZ, R16, 0x4, RZ, 0xc0, !PT ;  /* 0x0000000410ff7812 */ /* 0x000fe4000780c0ff */
[----:B------:R-:W-:Y:S02]  /*230250*/  PRMT R12, R29, 0x7771, RZ ;  /* 0x000077711d0c7816 */ /* 0x000fe400000000ff */
[----:B------:R-:W-:-:S03]  /*230260*/  LOP3.LUT R20, R20, 0xfffffffd, RZ, 0xc0, !PT ;  /* 0xfffffffd14147812 */ /* 0x000fc600078ec0ff */
[----:B--2---:R0:W-:Y:S06]  /*230270*/  @P5 STG.E.U8 desc[UR4][R14.64], R12 ;  /* 0x0000000c0e005986 */ /* 0x0041ec000c101104 */
[----:B------:R-:W-:Y:S02]  /*230280*/  @P0 LOP3.LUT R20, R20, 0x2, RZ, 0xfc, !PT ;  /* 0x0000000214140812 */ /* 0x000fe400078efcff */
[----:B------:R-:W-:Y:S02]  /*230290*/  LOP3.LUT P0, RZ, R16, 0x2, RZ, 0xc0, !PT ;  /* 0x0000000210ff7812 */ /* 0x000fe4000780c0ff */
[C---:B0-----:R-:W-:Y:S01]  /*2302a0*/  PRMT R12, R29.reuse, 0x7772, RZ ;  /* 0x000077721d0c7816 */ /* 0x041fe200000000ff */
[----:B------:R-:W2:Y:S04]  /*2302b0*/  LDL.LU.64 R14, [R1+0x2080] ;  /* 0x00208000010e7983 */ /* 0x000ea80000300a00 */
[----:B------:R-:W2:Y:S04]  /*2302c0*/  LDL.LU.64 R18, [R1+0x2960] ;  /* 0x0029600001127983 */ /* 0x000ea80000300a00 */
[----:B------:R-:W2:Y:S04]  /*2302d0*/  LDL.LU.64 R22, [R1+0x20a8] ;  /* 0x0020a80001167983 */ /* 0x000ea80000300a00 */
[----:B------:R-:W2:Y:S04]  /*2302e0*/  LDL.LU.64 R24, [R1+0x20a0] ;  /* 0x0020a00001187983 */ /* 0x000ea80000300a00 */
[----:B------:R0:W-:Y:S02]  /*2302f0*/  @P6 STG.E.U8 desc[UR4][R26.64], R12 ;  /* 0x0000000c1a006986 */ /* 0x0001e4000c101104 */
[----:B0-----:R-:W-:-:S02]  /*230300*/  PRMT R12, R29, 0x7773, RZ ;  /* 0x000077731d0c7816 */ /* 0x001fc400000000ff */
[----:B------:R-:W2:Y:S04]  /*230310*/  LDL.LU.64 R26, [R1+0x2988] ;  /* 0x00298800011a7983 */ /* 0x000ea80000300a00 */
[----:B------:R-:W2:Y:S04]  /*230320*/  LDL.LU.64 R28, [R1+0x2980] ;  /* 0x00298000011c7983 */ /* 0x000ea80000300a00 */
[----:B------:R0:W-:Y:S01]  /*230330*/  @P0 STG.E.U8 desc[UR4][R2.64], R12 ;  /* 0x0000000c02000986 */ /* 0x0001e2000c101104 */
[----:B------:R-:W-:Y:S02]  /*230340*/  LOP3.LUT P0, RZ, R20, 0x2, RZ, 0xc0, !PT ;  /* 0x0000000214ff7812 */ /* 0x000fe4000780c0ff */
[----:B0-----:R-:W-:Y:S01]  /*230350*/  PRMT R12, R0, 0x7770, RZ ;  /* 0x00007770000c7816 */ /* 0x001fe200000000ff */
[----:B------:R-:W2:Y:S10]  /*230360*/  LDL.LU.64 R2, [R1+0x2978] ;  /* 0x0029780001027983 */ /* 0x000eb40000300a00 */
[----:B------:R0:W-:Y:S01]  /*230370*/  @P0 STG.E.U8 desc[UR4][R6.64], R12 ;  /* 0x0000000c06000986 */ /* 0x0001e2000c101104 */
[----:B------:R-:W-:-:S02]  /*230380*/  LOP3.LUT P0, RZ, R20, 0x1, RZ, 0xc0, !PT ;  /* 0x0000000114ff7812 */ /* 0x000fc4000780c0ff */
[----:B0-----:R-:W-:Y:S01]  /*230390*/  PRMT R12, R0, 0x7771, RZ ;  /* 0x00007771000c7816 */ /* 0x001fe200000000ff */
[----:B------:R-:W2:Y:S04]  /*2303a0*/  LDL.LU.64 R6, [R1+0x2970] ;  /* 0x0029700001067983 */ /* 0x000ea80000300a00 */
[----:B------:R-:W2:Y:S06]  /*2303b0*/  LDL.LU R11, [R1+0x5ec] ;  /* 0x0005ec00010b7983 */ /* 0x000eac0000300800 */
[----:B---3--:R0:W-:Y:S01]  /*2303c0*/  @P0 STG.E.U8 desc[UR4][R8.64], R12 ;  /* 0x0000000c08000986 */ /* 0x0081e2000c101104 */
[----:B------:R-:W-:-:S03]  /*2303d0*/  LOP3.LUT P0, RZ, R17, 0x80000000, RZ, 0xc0, !PT ;  /* 0x8000000011ff7812 */ /* 0x000fc6000780c0ff */
[----:B------:R1:W-:Y:S01]  /*2303e0*/  STL [R1+0x7674], R21 ;  /* 0x0076741501007387 */ /* 0x0003e20000100800 */
[----:B0-----:R-:W-:-:S03]  /*2303f0*/  PRMT R12, R0, 0x7772, RZ ;  /* 0x00007772000c7816 */ /* 0x001fc600000000ff */
[----:B-1----:R-:W3:Y:S04]  /*230400*/  LDL.LU.64 R20, [R1+0x2078] ;  /* 0x0020780001147983 */ /* 0x002ee80000300a00 */
[----:B------:R-:W3:Y:S04]  /*230410*/  LDL.LU.64 R8, [R1+0x2968] ;  /* 0x0029680001087983 */ /* 0x000ee80000300a00 */
[----:B----4-:R0:W-:Y:S04]  /*230420*/  @P0 STG.E.U8 desc[UR4][R4.64], R12 ;  /* 0x0000000c04000986 */ /* 0x0101e8000c101104 */
[----:B0-----:R-:W4:Y:S01]  /*230430*/  LDL.LU.64 R4, [R1+0x7b00] ;  /* 0x007b000001047983 */ /* 0x001f220000300a00 */
[----:B------:R-:W-:-:S02]  /*230440*/  LOP3.LUT P0, RZ, R17, 0x40000000, RZ, 0xc0, !PT ;  /* 0x4000000011ff7812 */ /* 0x000fc4000780c0ff */
[----:B------:R-:W-:-:S11]  /*230450*/  PRMT R12, R0, 0x7773, RZ ;  /* 0x00007773000c7816 */ /* 0x000fd600000000ff */
[----:B----4-:R0:W-:Y:S04]  /*230460*/  @P0 STG.E.U8 desc[UR4][R4.64], R12 ;  /* 0x0000000c04000986 */ /* 0x0101e8000c101104 */
[----:B0-----:R-:W4:Y:S01]  /*230470*/  LDL.LU.64 R4, [R1+0x7af8] ;  /* 0x007af80001047983 */ /* 0x001f220000300a00 */
[----:B------:R-:W-:Y:S02]  /*230480*/  LOP3.LUT P0, RZ, R17, 0x20000000, RZ, 0xc0, !PT ;  /* 0x2000000011ff7812 */ /* 0x000fe4000780c0ff */
[----:B------:R-:W-:Y:S02]  /*230490*/  LOP3.LUT P1, RZ, R16, 0x400, RZ, 0xc0, !PT ;  /* 0x0000040010ff7812 */ /* 0x000fe4000782c0ff */
[----:B----4-:R-:W-:-:S09]  /*2304a0*/  PRMT R12, R5, 0x7770, RZ ;  /* 0x00007770050c7816 */ /* 0x010fd200000000ff */
[----:B--2---:R0:W-:Y:S04]  /*2304b0*/  @P0 STG.E.U8 desc[UR4][R14.64], R12 ;  /* 0x0000000c0e000986 */ /* 0x0041e8000c101104 */
[----:B0-----:R-:W2:Y:S01]  /*2304c0*/  LDL.LU.64 R14, [R1+0x7af0] ;  /* 0x007af000010e7983 */ /* 0x001ea20000300a00 */
[----:B------:R-:W-:Y:S02]  /*2304d0*/  LOP3.LUT P0, RZ, R17, 0x10000000, RZ, 0xc0, !PT ;  /* 0x1000000011ff7812 */ /* 0x000fe4000780c0ff */
[----:B------:R-:W-:-:S11]  /*2304e0*/  PRMT R12, R5, 0x7771, RZ ;  /* 0x00007771050c7816 */ /* 0x000fd600000000ff */
[----:B---3--:R0:W-:Y:S01]  /*2304f0*/  @P0 STG.E.U8 desc[UR4][R20.64], R12 ;  /* 0x0000000c14000986 */ /* 0x0081e2000c101104 */
        /* <DEDUP_REMOVED lines=8> */
[C---:B------:R-:W-:Y:S02]  /*230580*/  LOP3.LUT P4, RZ, R16.reuse, 0x2000, RZ, 0xc0, !PT ;  /* 0x0000200010ff7812 */ /* 0x040fe4000788c0ff */
        /* <DEDUP_REMOVED lines=19> */
[----:B------:R-:W2:Y:S04]  /*2306c0*/  LDL.LU.64 R28, [R1+0x29c0] ;  /* 0x0029c000011c7983 */ /* 0x000ea80000300a00 */
[----:B------:R-:W2:Y:S01]  /*2306d0*/  LDL.LU R5, [R1+0x5dc] ;  /* 0x0005dc0001057983 */ /* 0x000ea20000300800 */
[----:B------:R-:W-:-:S02]  /*2306e0*/  LOP3.LUT P3, RZ, R16, 0x10000, RZ, 0xc0, !PT ;  /* 0x0001000010ff7812 */ /* 0x000fc4000786c0ff */
[C---:B------:R-:W-:Y:S02]  /*2306f0*/  LOP3.LUT P4, RZ, R16.reuse, 0x20000, RZ, 0xc0, !PT ;  /* 0x0002000010ff7812 */ /* 0x040fe4000788c0ff */
[----:B------:R-:W-:Y:S02]  /*230700*/  PRMT R12, R11, 0x7772, RZ ;  /* 0x000077720b0c7816 */ /* 0x000fe400000000ff */
[----:B------:R-:W-:-:S07]  /*230710*/  LOP3.LUT P5, RZ, R16, 0x40000, RZ, 0xc0, !PT ;  /* 0x0004000010ff7812 */ /* 0x000fce00078ac0ff */
[----:B---3--:R0:W-:Y:S02]  /*230720*/  @P3 STG.E.U8 desc[UR4][R6.64], R12 ;  /* 0x0000000c06003986 */ /* 0x0081e4000c101104 */
[----:B0-----:R-:W-:Y:S02]  /*230730*/  PRMT R12, R11, 0x7773, RZ ;  /* 0x000077730b0c7816 */ /* 0x001fe400000000ff */
[----:B------:R-:W3:Y:S04]  /*230740*/  LDL.LU.64 R6, [R1+0x29b8] ;  /* 0x0029b80001067983 */ /* 0x000ee80000300a00 */
[----:B------:R-:W3:Y:S04]  /*230750*/  LDL.LU R0, [R1+0x5cc] ;  /* 0x0005cc0001007983 */ /* 0x000ee80000300800 */
[----:B----4-:R2:W-:Y:S02]  /*230760*/  @P4 STG.E.U8 desc[UR4][R8.64], R12 ;  /* 0x0000000c08004986 */ /* 0x0105e4000c101104 */
[----:B--2---:R-:W-:-:S02]  /*230770*/  PRMT R12, R5, 0x7770, RZ ;  /* 0x00007770050c7816 */ /* 0x004fc400000000ff */
[----:B------:R-:W2:Y:S04]  /*230780*/  LDL.LU.64 R8, [R1+0x29b0] ;  /* 0x0029b00001087983 */ /* 0x000ea80000300a00 */
[----:B------:R-:W-:Y:S04]  /*230790*/  STL [R1+0x77a8], R16 ;  /* 0x0077a81001007387 */ /* 0x000fe80000100800 */
[----:B------:R0:W-:Y:S04]  /*2307a0*/  @P5 STG.E.U8 desc[UR4][R2.64], R12 ;  /* 0x0000000c02005986 */ /* 0x0001e8000c101104 */
[----:B0-----:R-:W4:Y:S04]  /*2307b0*/  LDL.LU R2, [R1+0x5b0] ;  /* 0x0005b00001027983 */ /* 0x001f280000300800 */
[----:B------:R-:W3:Y:S04]  /*2307c0*/  LDL.LU.64 R20, [R1+0x29d0] ;  /* 0x0029d00001147983 */ /* 0x000ee80000300a00 */
[----:B---3--:R0:W-:Y:S04]  /*2307d0*/  STL.64 [R1+0x7ad0], R20 ;  /* 0x007ad01401007387 */ /* 0x0081e80000100a00 */
        /* <DEDUP_REMOVED lines=28> */
[----:B------:R-:W4:Y:S04]  /*2309a0*/  LDL.LU R3, [R1+0x5a0] ;  /* 0x0005a00001037983 */ /* 0x000f280000300800 */
[----:B------:R-:W4:Y:S04]  /*2309b0*/  LDL.LU.64 R22, [R1+0x2a00] ;  /* 0x002a000001167983 */ /* 0x000f280000300a00 */
        /* <DEDUP_REMOVED lines=17> */
[----:B------:R-:W4:Y:S04]  /*230ad0*/  LDL.LU.64 R6, [R1+0x2a18] ;  /* 0x002a180001067983 */ /* 0x000f280000300a00 */
[----:B------:R-:W4:Y:S06]  /*230ae0*/  LDL.LU R5, [R1+0x590] ;  /* 0x0005900001057983 */ /* 0x000f2c0000300800 */
        /* <DEDUP_REMOVED lines=15> */
[----:B----4-:R-:W-:Y:S02]  /*230be0*/  PRMT R12, R2, 0x7770, RZ ;  /* 0x00007770020c7816 */ /* 0x010fe400000000ff */
[C---:B------:R-:W-:Y:S02]  /*230bf0*/  LOP3.LUT P1, RZ, R16.reuse, 0x20000000, RZ, 0xc0, !PT ;  /* 0x2000000010ff7812 */ /* 0x040fe4000782c0ff */
[----:B------:R-:W-:-:S02]  /*230c00*/  LOP3.LUT P2, RZ, R16, 0x40000000, RZ, 0xc0, !PT ;  /* 0x4000000010ff7812 */ /* 0x000fc4000784c0ff */
[----:B------:R-:W-:Y:S02]  /*230c10*/  LOP3.LUT P3, RZ, R16, 0x80000000, RZ, 0xc0, !PT ;  /* 0x8000000010ff7812 */ /* 0x000fe4000786c0ff */
        /* <DEDUP_REMOVED lines=22> */
[----:B0-----:R-:W2:Y:S01]  /*230d80*/  LDL.LU.64 R8, [R1+0x2a48] ;  /* 0x002a480001087983 */ /* 0x001ea20000300a00 */
[----:B------:R-:W-:-:S03]  /*230d90*/  LOP3.LUT P3, RZ, R14, 0x8, RZ, 0xc0, !PT ;  /* 0x000000080eff7812 */ /* 0x000fc6000786c0ff */
[----:B------:R-:W3:Y:S01]  /*230da0*/  LDL.LU.64 R10, [R1+0x2a40] ;  /* 0x002a4000010a7983 */ /* 0x000ee20000300a00 */
[----:B------:R-:W-:-:S03]  /*230db0*/  PRMT R12, R5, 0x7771, RZ ;  /* 0x00007771050c7816 */ /* 0x000fc600000000ff */
[----:B------:R-:W4:Y:S04]  /*230dc0*/  LDL.LU.64 R26, [R1+0x2a38] ;  /* 0x002a3800011a7983 */ /* 0x000f280000300a00 */
[----:B------:R-:W4:Y:S04]  /*230dd0*/  LDL.LU.64 R28, [R1+0x2a30] ;  /* 0x002a3000011c7983 */ /* 0x000f280000300a00 */
[----:B------:R-:W4:Y:S04]  /*230de0*/  LDL.LU.64 R2, [R1+0x2a28] ;  /* 0x002a280001027983 */ /* 0x000f280000300a00 */
[----:B------:R-:W4:Y:S04]  /*230df0*/  LDL.LU R13, [R1+0x580] ;  /* 0x00058000010d7983 */ /* 0x000f280000300800 */
[----:B------:R-:W4:Y:S04]  /*230e00*/  LDL.LU.64 R6, [R1+0x2a60] ;  /* 0x002a600001067983 */ /* 0x000f280000300a00 */
[----:B--2---:R0:W-:Y:S04]  /*230e10*/  @P3 STG.E.U8 desc[UR4][R8.64], R12 ;  /* 0x0000000c08003986 */ /* 0x0041e8000c101104 */
        /* <DEDUP_REMOVED lines=27> */
[C---:B------:R-:W-:Y:S02]  /*230fd0*/  LOP3.LUT P5, RZ, R14.reuse, 0x20, RZ, 0xc0, !PT ;  /* 0x000000200eff7812 */ /* 0x040fe400078ac0ff */
[----:B------:R-:W-:Y:S02]  /*230fe0*/  LOP3.LUT R17, R17, 0xfffeffff, RZ, 0xc0, !PT ;  /* 0xfffeffff11117812 */ /* 0x000fe400078ec0ff */
[----:B------:R-:W-:Y:S02]  /*230ff0*/  PRMT R12, R5, 0x7772, RZ ;  /* 0x00007772050c7816 */ /* 0x000fe400000000ff */
[----:B------:R-:W-:Y:S01]  /*231000*/  LOP3.LUT P6, RZ, R14, 0x40, RZ, 0xc0, !PT ;  /* 0x000000400eff7812 */ /* 0x000fe200078cc0ff */
[----:B------:R-:W3:Y:S02]  /*231010*/  LDL.LU.64 R18, [R1+0x2a78] ;  /* 0x002a780001127983 */ /* 0x000ee40000300a00 */
[----:B------:R-:W-:-:S02]  /*231020*/  @P0 LOP3.LUT R17, R17, 0x10000, RZ, 0xfc, !PT ;  /* 0x0001000011110812 */ /* 0x000fc400078efcff */
[----:B------:R-:W-:Y:S01]  /*231030*/  LOP3.LUT P0, RZ, R14, 0x100, RZ, 0xc0, !PT ;  /* 0x000001000eff7812 */ /* 0x000fe2000780c0ff */
[----:B------:R0:W-:Y:S01]  /*231040*/  @P4 STG.E.U8 desc[UR4][R10.64], R12 ;  /* 0x0000000c0a004986 */ /* 0x0001e2000c101104 */
[----:B------:R-:W-:Y:S02]  /*231050*/  LOP3.LUT R17, R17, 0xfffdffff, RZ, 0xc0, !PT ;  /* 0xfffdffff11117812 */ /* 0x000fe400078ec0ff */
[----:B0-----:R-:W-:-:S09]  /*231060*/  PRMT R12, R5, 0x7773, RZ ;  /* 0x00007773050c7816 */ /* 0x001fd200000000ff */
[----:B------:R-:W-:Y:S02]  /*231070*/  @P0 LOP3.LUT R17, R17, 0x20000, RZ, 0xfc, !PT ;  /* 0x0002000011110812 */ /* 0x000fe400078efcff */
[----:B------:R-:W-:Y:S01]  /*231080*/  LOP3.LUT P0, RZ, R14, 0x80, RZ, 0xc0, !PT ;  /* 0x000000800eff7812 */ /* 0x000fe2000780c0ff */
[----:B------:R-:W3:Y:S04]  /*231090*/  LDL.LU R5, [R1+0x5a4] ;  /* 0x0005a40001057983 */ /* 0x000ee80000300800 */
[----:B----4-:R0:W-:Y:S04]  /*2310a0*/  @P5 STG.E.U8 desc[UR4][R26.64], R12 ;  /* 0x0000000c1a005986 */ /* 0x0101e8000c101104 */
        /* <DEDUP_REMOVED lines=40> */
[----:B----4-:R0:W-:Y:S01]  /*231330*/  @P0 STG.E.U8 desc[UR4][R22.64], R12 ;  /* 0x0000000c16000986 */ /* 0x0101e2000c101104 */
        /* <DEDUP_REMOVED lines=14> */
[----:B------:R-:W3:Y:S04]  /*231420*/  LDL.LU R15, [R1+0x7ab8] ;  /* 0x007ab800010f7983 */ /* 0x000ee80000300800 */
[----:B--2---:R0:W-:Y:S04]  /*231430*/  @P6 STG.E.U8 desc[UR4][R8.64], R12 ;  /* 0x0000000c08006986 */ /* 0x0041e8000c101104 */
[----:B------:R-:W2:Y:S04]  /*231440*/  LDL.LU.64 R6, [R1+0x2ab0] ;  /* 0x002ab00001067983 */ /* 0x000ea80000300a00 */
[----:B0-----:R-:W4:Y:S04]  /*231450*/  LDL.LU.64 R8, [R1+0x2aa8] ;  /* 0x002aa80001087983 */ /* 0x001f280000300a00 */
[----:B------:R-:W3:Y:S04]  /*231460*/  LDL.LU.64 R26, [R1+0x2ae0] ;  /* 0x002ae000011a7983 */ /* 0x000ee80000300a00 */
[----:B------:R-:W2:Y:S01]  /*231470*/  LDL.LU R5, [R1+0x584] ;  /* 0x0005840001057983 */ /* 0x000ea20000300800 */
[----:B------:R-:W-:-:S02]  /*231480*/  LOP3.LUT P3, RZ, R14, 0x400000, RZ, 0xc0, !PT ;  /* 0x004000000eff7812 */ /* 0x000fc4000786c0ff */
[----:B------:R-:W-:Y:S01]  /*231490*/  LOP3.LUT P4, RZ, R14, 0x800000, RZ, 0xc0, !PT ;  /* 0x008000000eff7812 */ /* 0x000fe2000788c0ff */
[----:B------:R-:W3:Y:S04]  /*2314a0*/  LDL.LU.64 R28, [R1+0x2ad8] ;  /* 0x002ad800011c7983 */ /* 0x000ee80000300a00 */
[----:B------:R-:W3:Y:S04]  /*2314b0*/  LDL.LU.64 R2, [R1+0x2ad0] ;  /* 0x002ad00001027983 */ /* 0x000ee80000300a00 */
[----:B------:R-:W3:Y:S01]  /*2314c0*/  LDL.LU R16, [R1+0x5b8] ;  /* 0x0005b80001107983 */ /* 0x000ee20000300800 */
[----:B--2---:R-:W-:-:S05]  /*2314d0*/  PRMT R12, R5, 0x7770, RZ ;  /* 0x00007770050c7816 */ /* 0x004fca00000000ff */
[----:B------:R0:W-:Y:S02]  /*2314e0*/  @P3 STG.E.U8 desc[UR4][R6.64], R12 ;  /* 0x0000000c06003986 */ /* 0x0001e4000c101104 */
[----:B0-----:R-:W-:Y:S02]  /*2314f0*/  PRMT R12, R5, 0x7771, RZ ;  /* 0x00007771050c7816 */ /* 0x001fe400000000ff */
[----:B------:R-:W2:Y:S04]  /*231500*/  LDL.LU.64 R6, [R1+0x2b08] ;  /* 0x002b080001067983 */ /* 0x000ea80000300a00 */
[----:B----4-:R0:W-:Y:S04]  /*231510*/  @P4 STG.E.U8 desc[UR4][R8.64], R12 ;  /* 0x0000000c08004986 */ /* 0x0101e8000c101104 */
[----:B0-----:R-:W4:Y:S04]  /*231520*/  LDL.LU.64 R8, [R1+0x2b00] ;  /* 0x002b000001087983 */ /* 0x001f280000300a00 */
[----:B------:R-:W4:Y:S04]  /*231530*/  LDL.LU R13, [R1+0x5a8] ;  /* 0x0005a800010d7983 */ /* 0x000f280000300800 */
        /* <DEDUP_REMOVED lines=27> */
[----:B------:R-:W-:Y:S01]  /*2316f0*/  PRMT R12, R5, 0x7772, RZ ;  /* 0x00007772050c7816 */ /* 0x000fe200000000ff */
[----:B------:R-:W3:Y:S04]  /*231700*/  LDL.LU.64 R18, [R1+0x2b20] ;  /* 0x002b200001127983 */ /* 0x000ee80000300a00 */
[----:B------:R-:W3:Y:S04]  /*231710*/  LDL.LU.64 R22, [R1+0x2b18] ;  /* 0x002b180001167983 */ /* 0x000ee80000300a00 */
[----:B------:R-:W3:Y:S04]  /*231720*/  LDL.LU R0, [R1+0x598] ;  /* 0x0005980001007983 */ /* 0x000ee80000300800 */
[----:B------:R-:W3:Y:S04]  /*231730*/  LDL.LU.64 R24, [R1+0x2b10] ;  /* 0x002b100001187983 */ /* 0x000ee80000300a00 */
[----:B------:R-:W3:Y:S01]  /*231740*/  LDL.LU.64 R10, [R1+0x2b48] ;  /* 0x002b4800010a7983 */ /* 0x000ee20000300a00 */
[----:B------:R-:W-:-:S02]  /*231750*/  @P0 LOP3.LUT R17, R17, 0x100, RZ, 0xfc, !PT ;  /* 0x0000010011110812 */ /* 0x000fc400078efcff */
[----:B------:R-:W-:Y:S02]  /*231760*/  LOP3.LUT P0, RZ, R14, 0x8000000, RZ, 0xc0, !PT ;  /* 0x080000000eff7812 */ /* 0x000fe4000780c0ff */
[----:B------:R-:W-:Y:S01]  /*231770*/  LOP3.LUT R17, R17, 0xfffffdff, RZ, 0xc0, !PT ;  /* 0xfffffdff11117812 */ /* 0x000fe200078ec0ff */
[----:B------:R0:W-:Y:S10]  /*231780*/  @P5 STG.E.U8 desc[UR4][R26.64], R12 ;  /* 0x0000000c1a005986 */ /* 0x0001f4000c101104 */
[----:B------:R-:W-:-:S02]  /*231790*/  @P0 LOP3.LUT R17, R17, 0x200, RZ, 0xfc, !PT ;  /* 0x0000020011110812 */ /* 0x000fc400078efcff */
[----:B------:R-:W-:Y:S02]  /*2317a0*/  LOP3.LUT P0, RZ, R14, 0x4000000, RZ, 0xc0, !PT ;  /* 0x040000000eff7812 */ /* 0x000fe4000780c0ff */
[----:B0-----:R-:W-:Y:S01]  /*2317b0*/  PRMT R12, R5, 0x7773, RZ ;  /* 0x00007773050c7816 */ /* 0x001fe200000000ff */
[----:B------:R-:W3:Y:S04]  /*2317c0*/  LDL.LU.64 R26, [R1+0x2b40] ;  /* 0x002b4000011a7983 */ /* 0x000ee80000300a00 */
[----:B------:R0:W-:Y:S02]  /*2317d0*/  @P6 STG.E.U8 desc[UR4][R28.64], R12 ;  /* 0x0000000c1c006986 */ /* 0x0001e4000c101104 */
[----:B0-----:R-:W-:Y:S02]  /*2317e0*/  PRMT R12, R16, 0x7770, RZ ;  /* 0x00007770100c7816 */ /* 0x001fe400000000ff */
[----:B------:R-:W3:Y:S04]  /*2317f0*/  LDL.LU.64 R28, [R1+0x2b38] ;  /* 0x002b3800011c7983 */ /* 0x000ee80000300a00 */
[----:B------:R-:W3:Y:S04]  /*231800*/  LDL.LU R5, [R1+0x588] ;  /* 0x0005880001057983 */ /* 0x000ee80000300800 */
[----:B------:R0:W-:Y:S01]  /*231810*/  @P0 STG.E.U8 desc[UR4][R2.64], R12 ;  /* 0x0000000c02000986 */ /* 0x0001e2000c101104 */
[----:B------:R-:W-:-:S02]  /*231820*/  LOP3.LUT P0, RZ, R17, 0x200, RZ, 0xc0, !PT ;  /* 0x0000020011ff7812 */ /* 0x000fc4000780c0ff */
[----:B0-----:R-:W-:Y:S01]  /*231830*/  PRMT R12, R16, 0x7771, RZ ;  /* 0x00007771100c7816 */ /* 0x001fe200000000ff */
[----:B------:R-:W3:Y:S10]  /*231840*/  LDL.LU.64 R2, [R1+0x2b30] ;  /* 0x002b300001027983 */ /* 0x000ef40000300a00 */
[----:B--2---:R0:W-:Y:S01]  /*231850*/  @P0 STG.E.U8 desc[UR4][R6.64], R12 ;  /* 0x0000000c06000986 */ /* 0x0041e2000c101104 */
[----:B------:R-:W-:-:S02]  /*231860*/  LOP3.LUT P0, RZ, R17, 0x100, RZ, 0xc0, !PT ;  /* 0x0000010011ff7812 */ /* 0x000fc4000780c0ff */
[----:B0-----:R-:W-:Y:S01]  /*231870*/  PRMT R12, R16, 0x7772, RZ ;  /* 0x00007772100c7816 */ /* 0x001fe200000000ff */
[----:B------:R-:W2:Y:S10]  /*231880*/  LDL.LU.64 R6, [R1+0x2b28] ;  /* 0x002b280001067983 */ /* 0x000eb40000300a00 */
[----:B----4-:R0:W-:Y:S01]  /*231890*/  @P0 STG.E.U8 desc[UR4][R8.64], R12 ;  /* 0x0000000c08000986 */ /* 0x0101e2000c101104 */
[----:B------:R-:W-:-:S02]  /*2318a0*/  LOP3.LUT P0, RZ, R17, 0x80, RZ, 0xc0, !PT ;  /* 0x0000008011ff7812 */ /* 0x000fc4000780c0ff */
[----:B0-----:R-:W-:Y:S01]  /*2318b0*/  PRMT R12, R16, 0x7773, RZ ;  /* 0x00007773100c7816 */ /* 0x001fe200000000ff */
[----:B------:R-:W4:Y:S10]  /*2318c0*/  LDL.LU.64 R8, [R1+0x2b50] ;  /* 0x002b500001087983 */ /* 0x000f340000300a00 */
        /* <DEDUP_REMOVED lines=33> */
[----:B--2---:R0:W-:Y:S02]  /*231ae0*/  @P5 STG.E.U8 desc[UR4][R6.64], R12 ;  /* 0x0000000c06005986 */ /* 0x0041e4000c101104 */
[----:B0-----:R-:W-:-:S05]  /*231af0*/  PRMT R12, R5, 0x7772, RZ ;  /* 0x00007772050c7816 */ /* 0x001fca00000000ff */
[----:B----4-:R0:W-:Y:S04]  /*231b00*/  @P6 STG.E.U8 desc[UR4][R8.64], R12 ;  /* 0x0000000c08006986 */ /* 0x0101e8000c101104 */
[----:B0-----:R-:W2:Y:S04]  /*231b10*/  LDL.LU.64 R8, [R1+0x2f10] ;  /* 0x002f100001087983 */ /* 0x001ea80000300a00 */
[----:B------:R-:W3:Y:S04]  /*231b20*/  LDL.LU.64 R10, [R1+0x2b58] ;  /* 0x002b5800010a7983 */ /* 0x000ee80000300a00 */
[----:B------:R-:W4:Y:S04]  /*231b30*/  LDL.LU.64 R26, [R1+0x31a0] ;  /* 0x0031a000011a7983 */ /* 0x000f280000300a00 */
[----:B------:R-:W4:Y:S04]  /*231b40*/  LDL.LU.64 R28, [R1+0x3198] ;  /* 0x00319800011c7983 */ /* 0x000f280000300a00 */
[----:B------:R-:W3:Y:S01]  /*231b50*/  LDL.LU R0, [R1+0x5bc] ;  /* 0x0005bc0001007983 */ /* 0x000ee20000300800 */
[----:B------:R-:W-:-:S02]  /*231b60*/  LOP3.LUT P3, RZ, R15, 0x200, RZ, 0xc0, !PT ;  /* 0x000002000fff7812 */ /* 0x000fc4000786c0ff */
[----:B------:R-:W-:Y:S02]  /*231b70*/  LOP3.LUT P4, RZ, R15, 0x400, RZ, 0xc0, !PT ;  /* 0x000004000fff7812 */ /* 0x000fe4000788c0ff */
[----:B------:R-:W-:Y:S01]  /*231b80*/  PRMT R12, R5, 0x7773, RZ ;  /* 0x00007773050c7816 */ /* 0x000fe200000000ff */
[----:B------:R-:W4:Y:S04]  /*231b90*/  LDL.LU.64 R2, [R1+0x3190] ;  /* 0x0031900001027983 */ /* 0x000f280000300a00 */
[----:B------:R-:W4:Y:S04]  /*231ba0*/  LDL.LU.64 R6, [R1+0x3188] ;  /* 0x0031880001067983 */ /* 0x000f280000300a00 */
[----:B------:R-:W4:Y:S04]  /*231bb0*/  LDL.LU R13, [R1+0x5ac] ;  /* 0x0005ac00010d7983 */ /* 0x000f280000300800 */
[----:B--2---:R3:W-:Y:S02]  /*231bc0*/  @P3 STG.E.U8 desc[UR4][R8.64], R12 ;  /* 0x0000000c08003986 */ /* 0x0047e4000c101104 */
[----:B---3--:R-:W-:-:S02]  /*231bd0*/  PRMT R12, R0, 0x7770, RZ ;  /* 0x00007770000c7816 */ /* 0x008fc400000000ff */
[----:B------:R-:W2:Y:S04]  /*231be0*/  LDL.LU.64 R8, [R1+0x3180] ;  /* 0x0031800001087983 */ /* 0x000ea80000300a00 */
[----:B------:R0:W-:Y:S04]  /*231bf0*/  @P4 STG.E.U8 desc[UR4][R10.64], R12 ;  /* 0x0000000c0a004986 */ /* 0x0001e8000c101104 */
[----:B0-----:R-:W3:Y:S01]  /*231c00*/  LDL.LU.64 R10, [R1+0x31b0] ;  /* 0x0031b000010a7983 */ /* 0x001ee20000300a00 */
        /* <DEDUP_REMOVED lines=20> */
[----:B------:R-:W-:Y:S02]  /*231d50*/  LOP3.LUT P0, RZ, R15, 0x8000, RZ, 0xc0, !PT ;  /* 0x000080000fff7812 */ /* 0x000fe4000780c0ff */
[----:B------:R-:W-:Y:S02]  /*231d60*/  LOP3.LUT R17, R17, 0xfffffffe, RZ, 0xc0, !PT ;  /* 0xfffffffe11117812 */ /* 0x000fe400078ec0ff */
[C---:B------:R-:W-:Y:S02]  /*231d70*/  LOP3.LUT P5, RZ, R15.reuse, 0x800, RZ, 0xc0, !PT ;  /* 0x000008000fff7812 */ /* 0x040fe400078ac0ff */
[----:B------:R-:W-:Y:S02]  /*231d80*/  LOP3.LUT P6, RZ, R15, 0x1000, RZ, 0xc0, !PT ;  /* 0x000010000fff7812 */ /* 0x000fe400078cc0ff */
[----:B------:R-:W-:Y:S01]  /*231d90*/  PRMT R12, R0, 0x7771, RZ ;  /* 0x00007771000c7816 */ /* 0x000fe200000000ff */
[----:B------:R-:W3:Y:S04]  /*231da0*/  LDL.LU R5, [R1+0x59c] ;  /* 0x00059c0001057983 */ /* 0x000ee80000300800 */
[----:B------:R-:W3:Y:S04]  /*231db0*/  LDL.LU.64 R20, [R1+0x31e0] ;  /* 0x0031e00001147983 */ /* 0x000ee80000300a00 */
[----:B------:R-:W3:Y:S04]  /*231dc0*/  LDL.LU.64 R18, [R1+0x31d8] ;  /* 0x0031d80001127983 */ /* 0x000ee80000300a00 */
[----:B------:R-:W3:Y:S04]  /*231dd0*/  LDL.LU.64 R22, [R1+0x31d0] ;  /* 0x0031d00001167983 */ /* 0x000ee80000300a00 */
[----:B------:R-:W3:Y:S01]  /*231de0*/  LDL.LU.64 R24, [R1+0x31c8] ;  /* 0x0031c80001187983 */ /* 0x000ee20000300a00 */
[----:B------:R-:W-:-:S02]  /*231df0*/  @P0 LOP3.LUT R17, R17, 0x1, RZ, 0xfc, !PT ;  /* 0x0000000111110812 */ /* 0x000fc400078efcff */
[----:B------:R-:W-:Y:S02]  /*231e00*/  LOP3.LUT P0, RZ, R15, 0x4000, RZ, 0xc0, !PT ;  /* 0x000040000fff7812 */ /* 0x000fe4000780c0ff */
[----:B------:R-:W-:Y:S01]  /*231e10*/  LOP3.LUT R17, R17, 0xfffffffd, RZ, 0xc0, !PT ;  /* 0xfffffffd11117812 */ /* 0x000fe200078ec0ff */
[----:B----4-:R0:W-:Y:S10]  /*231e20*/  @P5 STG.E.U8 desc[UR4][R26.64], R12 ;  /* 0x0000000c1a005986 */ /* 0x0101f4000c101104 */
[----:B------:R-:W-:-:S02]  /*231e30*/  @P0 LOP3.LUT R17, R17, 0x2, RZ, 0xfc, !PT ;  /* 0x0000000211110812 */ /* 0x000fc400078efcff */
[----:B------:R-:W-:Y:S02]  /*231e40*/  LOP3.LUT P0, RZ, R15, 0x2000, RZ, 0xc0, !PT ;  /* 0x000020000fff7812 */ /* 0x000fe4000780c0ff */
[C---:B0-----:R-:W-:Y:S01]  /*231e50*/  PRMT R12, R0.reuse, 0x7772, RZ ;  /* 0x00007772000c7816 */ /* 0x041fe200000000ff */
[----:B------:R-:W4:Y:S04]  /*231e60*/  LDL.LU.64 R26, [R1+0x31c0] ;  /* 0x0031c000011a7983 */ /* 0x000f280000300a00 */
[----:B------:R0:W-:Y:S02]  /*231e70*/  @P6 STG.E.U8 desc[UR4][R28.64], R12 ;  /* 0x0000000c1c006986 */ /* 0x0001e4000c101104 */
[----:B0-----:R-:W-:Y:S02]  /*231e80*/  PRMT R12, R0, 0x7773, RZ ;  /* 0x00007773000c7816 */ /* 0x001fe400000000ff */
[----:B------:R-:W4:Y:S04]  /*231e90*/  LDL.LU.64 R28, [R1+0x31f8] ;  /* 0x0031f800011c7983 */ /* 0x000f280000300a00 */
[----:B------:R-:W4:Y:S04]  /*231ea0*/  LDL.LU R0, [R1+0x570] ;  /* 0x0005700001007983 */ /* 0x000f280000300800 */
        /* <DEDUP_REMOVED lines=8> */
[----:B------:R-:W4:Y:S06]  /*231f30*/  LDL.LU.64 R16, [R1+0x31a8] ;  /* 0x0031a80001107983 */ /* 0x000f2c0000300a00 */
[----:B--2---:R0:W-:Y:S01]  /*231f40*/  @P0 STG.E.U8 desc[UR4][R8.64], R12 ;  /* 0x0000000c08000986 */ /* 0x0041e2000c101104 */
[----:B------:R-:W-:-:S02]  /*231f50*/  LOP3.LUT P0, RZ, R14, 0x80000000, RZ, 0xc0, !PT ;  /* 0x800000000eff7812 */ /* 0x000fc4000780c0ff */
[----:B0-----:R-:W-:Y:S01]  /*231f60*/  PRMT R12, R13, 0x7772, RZ ;  /* 0x000077720d0c7816 */ /* 0x001fe200000000ff */
[----:B------:R-:W2:Y:S10]  /*231f70*/  LDL.LU.64 R8, [R1+0x3220] ;  /* 0x0032200001087983 */ /* 0x000eb40000300a00 */
[----:B---3--:R0:W-:Y:S04]  /*231f80*/  @P0 STG.E.U8 desc[UR4][R10.64], R12 ;  /* 0x0000000c0a000986 */ /* 0x0081e8000c101104 */
[----:B0-----:R-:W3:Y:S01]  /*231f90*/  LDL.LU.64 R10, [R1+0x7aa0] ;  /* 0x007aa000010a7983 */ /* 0x001ee20000300a00 */
[----:B------:R-:W-:-:S02]  /*231fa0*/  LOP3.LUT P0, RZ, R14, 0x40000000, RZ, 0xc0, !PT ;  /* 0x400000000eff7812 */ /* 0x000fc4000780c0ff */
[----:B------:R-:W-:Y:S02]  /*231fb0*/  PRMT R12, R13, 0x7773, RZ ;  /* 0x000077730d0c7816 */ /* 0x000fe400000000ff */
[----:B------:R-:W-:-:S09]  /*231fc0*/  LOP3.LUT P1, RZ, R15, 0x400000, RZ, 0xc0, !PT ;  /* 0x004000000fff7812 */ /* 0x000fd2000782c0ff */
[----:B---3--:R0:W-:Y:S04]  /*231fd0*/  @P0 STG.E.U8 desc[UR4][R10.64], R12 ;  /* 0x0000000c0a000986 */ /* 0x0081e8000c101104 */
[----:B0-----:R-:W3:Y:S01]  /*231fe0*/  LDL.LU R10, [R1+0x7a9c] ;  /* 0x007a9c00010a7983 */ /* 0x001ee20000300800 */
[----:B------:R-:W-:Y:S02]  /*231ff0*/  LOP3.LUT P0, RZ, R14, 0x20000000, RZ, 0xc0, !PT ;  /* 0x200000000eff7812 */ /* 0x000fe4000780c0ff */
[----:B------:R-:W-:-:S11]  /*232000*/  PRMT R12, R5, 0x7770, RZ ;  /* 0x00007770050c7816 */ /* 0x000fd600000000ff */
[----:B----4-:R0:W-:Y:S01]  /*232010*/  @P0 STG.E.U8 desc[UR4][R16.64], R12 ;  /* 0x0000000c10000986 */ /* 0x0101e2000c101104 */
[----:B------:R-:W-:Y:S02]  /*232020*/  LOP3.LUT P0, RZ, R14, 0x10000000, RZ, 0xc0, !PT ;  /* 0x100000000eff7812 */ /* 0x000fe4000780c0ff */
[----:B0-----:R-:W-:-:S11]  /*232030*/  PRMT R12, R5, 0x7771, RZ ;  /* 0x00007771050c7816 */ /* 0x001fd600000000ff */
        /* <DEDUP_REMOVED lines=12> */
[----:B---3--:R-:W-:-:S05]  /*232100*/  PRMT R12, R10, 0x7770, RZ ;  /* 0x000077700a0c7816 */ /* 0x008fca00000000ff */
[----:B------:R0:W-:Y:S02]  /*232110*/  @P1 STG.E.U8 desc[UR4][R24.64], R12 ;  /* 0x0000000c18001986 */ /* 0x0001e4000c101104 */
[----:B0-----:R-:W-:-:S05]  /*232120*/  PRMT R12, R10, 0x7771, RZ ;  /* 0x000077710a0c7816 */ /* 0x001fca00000000ff */
[----:B------:R0:W-:Y:S02]  /*232130*/  @P2 STG.E.U8 desc[UR4][R26.64], R12 ;  /* 0x0000000c1a002986 */ /* 0x0001e4000c101104 */
[----:B0-----:R-:W-:-:S05]  /*232140*/  PRMT R12, R10, 0x7772, RZ ;  /* 0x000077720a0c7816 */ /* 0x001fca00000000ff */
[----:B------:R0:W-:Y:S02]  /*232150*/  @P3 STG.E.U8 desc[UR4][R28.64], R12 ;  /* 0x0000000c1c003986 */ /* 0x0001e4000c101104 */
[----:B0-----:R-:W-:Y:S02]  /*232160*/  PRMT R12, R10, 0x7773, RZ ;  /* 0x000077730a0c7816 */ /* 0x001fe400000000ff */
[----:B------:R-:W3:Y:S04]  /*232170*/  LDL.LU R10, [R1+0x7a98] ;  /* 0x007a9800010a7983 */ /* 0x000ee80000300800 */
[----:B------:R0:W-:Y:S04]  /*232180*/  @P4 STG.E.U8 desc[UR4][R2.64], R12 ;  /* 0x0000000c02004986 */ /* 0x0001e8000c101104 */
[----:B------:R-:W4:Y:S01]  /*232190*/  LDL.LU.64 R24, [R1+0x3218] ;  /* 0x0032180001187983 */ /* 0x000f220000300a00 */
[----:B0-----:R-:W-:-:S05]  /*2321a0*/  PRMT R12, R0, 0x7770, RZ ;  /* 0x00007770000c7816 */ /* 0x001fca00000000ff */
[----:B------:R0:W-:Y:S02]  /*2321b0*/  @P5 STG.E.U8 desc[UR4][R6.64], R12 ;  /* 0x0000000c06005986 */ /* 0x0001e4000c101104 */
[----:B0-----:R-:W-:Y:S02]  /*2321c0*/  PRMT R12, R0, 0x7771, RZ ;  /* 0x00007771000c7816 */ /* 0x001fe400000000ff */
[----:B------:R-:W3:Y:S04]  /*2321d0*/  LDL.LU.64 R6, [R1+0x3210] ;  /* 0x0032100001067983 */ /* 0x000ee80000300a00 */
[----:B--2---:R0:W-:Y:S04]  /*2321e0*/  @P6 STG.E.U8 desc[UR4][R8.64], R12 ;  /* 0x0000000c08006986 */ /* 0x0041e8000c101104 */
[----:B0-----:R-:W2:Y:S04]  /*2321f0*/  LDL.LU.64 R8, [R1+0x3208] ;  /* 0x0032080001087983 */ /* 0x001ea80000300a00 */
[----:B------:R-:W2:Y:S04]  /*232200*/  LDL.LU.64 R26, [R1+0x3200] ;  /* 0x00320000011a7983 */ /* 0x000ea80000300a00 */
[----:B------:R-:W2:Y:S04]  /*232210*/  LDL.LU.64 R28, [R1+0x3238] ;  /* 0x00323800011c7983 */ /* 0x000ea80000300a00 */
[----:B------:R-:W2:Y:S01]  /*232220*/  LDL.LU R5, [R1+0x560] ;  /* 0x0005600001057983 */ /* 0x000ea20000300800 */
[----:B------:R-:W-:-:S02]  /*232230*/  LOP3.LUT P3, RZ, R15, 0x10000000, RZ, 0xc0, !PT ;  /* 0x100000000fff7812 */ /* 0x000fc4000786c0ff */
[C---:B------:R-:W-:Y:S02]  /*232240*/  LOP3.LUT P4, RZ, R15.reuse, 0x20000000, RZ, 0xc0, !PT ;  /* 0x200000000fff7812 */ /* 0x040fe4000788c0ff */
[C---:B------:R-:W-:Y:S02]  /*232250*/  PRMT R12, R0.reuse, 0x7772, RZ ;  /* 0x00007772000c7816 */ /* 0x040fe400000000ff */
[----:B------:R-:W-:Y:S01]  /*232260*/  LOP3.LUT P5, RZ, R15, 0x40000000, RZ, 0xc0, !PT ;  /* 0x400000000fff7812 */ /* 0x000fe200078ac0ff */
[----:B------:R-:W2:Y:S04]  /*232270*/  LDL.LU.64 R2, [R1+0x3230] ;  /* 0x0032300001027983 */ /* 0x000ea80000300a00 */
[----:B------:R-:W2:Y:S04]  /*232280*/  LDL.LU R11, [R1+0x550] ;  /* 0x00055000010b7983 */ /* 0x000ea80000300800 */
[----:B----4-:R0:W-:Y:S02]  /*232290*/  @P3 STG.E.U8 desc[UR4][R24.64], R12 ;  /* 0x0000000c18003986 */ /* 0x0101e4000c101104 */
[----:B0-----:R-:W-:-:S05]  /*2322a0*/  PRMT R12, R0, 0x7773, RZ ;  /* 0x00007773000c7816 */ /* 0x001fca00000000ff */
[----:B---3--:R0:W-:Y:S04]  /*2322b0*/  @P4 STG.E.U8 desc[UR4][R6.64], R12 ;  /* 0x0000000c06004986 */ /* 0x0081e8000c101104 */
[----:B0-----:R-:W3:Y:S04]  /*2322c0*/  LDL.LU.64 R6, [R1+0x3228] ;  /* 0x0032280001067983 */ /* 0x001ee80000300a00 */
[----:B------:R-:W4:Y:S01]  /*2322d0*/  LDL.LU R0, [R1+0x540] ;  /* 0x0005400001007983 */ /* 0x000f220000300800 */
[----:B--2---:R-:W-:-:S05]  /*2322e0*/  PRMT R12, R5, 0x7770, RZ ;  /* 0x00007770050c7816 */ /* 0x004fca00000000ff */
        /* <DEDUP_REMOVED lines=25> */
[----:B------:R-:W-:Y:S02]  /*232480*/  LOP3.LUT P6, RZ, R15, 0x80000000, RZ, 0xc0, !PT ;  /* 0x800000000fff7812 */ /* 0x000fe400078cc0ff */
[----:B------:R-:W-:Y:S02]  /*232490*/  PRMT R12, R5, 0x7771, RZ ;  /* 0x00007771050c7816 */ /* 0x000fe400000000ff */
[----:B------:R-:W-:Y:S01]  /*2324a0*/  LOP3.LUT R14, R14, 0xfeffffff, RZ, 0xc0, !PT ;  /* 0xfeffffff0e0e7812 */ /* 0x000fe200078ec0ff */
[----:B------:R-:W4:Y:S04]  /*2324b0*/  LDL.LU.64 R16, [R1+0x3248] ;  /* 0x0032480001107983 */ /* 0x000f280000300a00 */
[----:B------:R-:W4:Y:S04]  /*2324c0*/  LDL.LU.64 R20, [R1+0x3240] ;  /* 0x0032400001147983 */ /* 0x000f280000300a00 */
        /* <DEDUP_REMOVED lines=20> */
[----:B---3--:R0:W-:Y:S01]  /*232610*/  @P0 STG.E.U8 desc[UR4][R6.64], R12 ;  /* 0x0000000c06000986 */ /* 0x0081e2000c101104 */
[----:B------:R-:W-:-:S02]  /*232620*/  LOP3.LUT P0, RZ, R14, 0x800000, RZ, 0xc0, !PT ;  /* 0x008000000eff7812 */ /* 0x000fc4000780c0ff */
[----:B0-----:R-:W-:Y:S01]  /*232630*/  PRMT R12, R11, 0x7771, RZ ;  /* 0x000077710b0c7816 */ /* 0x001fe200000000ff */
        /* <DEDUP_REMOVED lines=10> */
[----:B------:R-:W-:-:S07]  /*2326e0*/  LOP3.LUT P2, RZ, R10, 0x400, RZ, 0xc0, !PT ;  /* 0x000004000aff7812 */ /* 0x000fce000784c0ff */
[----:B--2---:R0:W-:Y:S04]  /*2326f0*/  @P0 STG.E.U8 desc[UR4][R8.64], R12 ;  /* 0x0000000c08000986 */ /* 0x0041e8000c101104 */
[----:B0-----:R-:W2:Y:S01]  /*232700*/  LDL.LU.64 R8, [R1+0x7a80] ;  /* 0x007a800001087983 */ /* 0x001ea20000300a00 */
[----:B------:R-:W-:Y:S02]  /*232710*/  LOP3.LUT P0, RZ, R14, 0x100000, RZ, 0xc0, !PT ;  /* 0x001000000eff7812 */ /* 0x000fe4000780c0ff */
[----:B----4-:R-:W-:-:S11]  /*232720*/  PRMT R12, R0, 0x7770, RZ ;  /* 0x00007770000c7816 */ /* 0x010fd600000000ff */
        /* <DEDUP_REMOVED lines=22> */
[----:B0-----:R-:W-:-:S02]  /*232890*/  PRMT R12, R5, 0x7770, RZ ;  /* 0x00007770050c7816 */ /* 0x001fc400000000ff */
[----:B------:R-:W4:Y:S04]  /*2328a0*/  LDL.LU.64 R2, [R1+0x3280] ;  /* 0x0032800001027983 */ /* 0x000f280000300a00 */
[----:B---3--:R0:W-:Y:S04]  /*2328b0*/  @P6 STG.E.U8 desc[UR4][R6.64], R12 ;  /* 0x0000000c06006986 */ /* 0x0081e8000c101104 */
[----:B0-----:R-:W3:Y:S01]  /*2328c0*/  LDL.LU.64 R6, [R1+0x32b8] ;  /* 0x0032b80001067983 */ /* 0x001ee20000300a00 */
[C---:B------:R-:W-:Y:S02]  /*2328d0*/  LOP3.LUT P3, RZ, R10.reuse, 0x8000, RZ, 0xc0, !PT ;  /* 0x000080000aff7812 */ /* 0x040fe4000786c0ff */
[----:B------:R-:W-:-:S02]  /*2328e0*/  LOP3.LUT P4, RZ, R10, 0x10000, RZ, 0xc0, !PT ;  /* 0x000100000aff7812 */ /* 0x000fc4000788c0ff */
[C---:B------:R-:W-:Y:S01]  /*2328f0*/  PRMT R12, R5.reuse, 0x7771, RZ ;  /* 0x00007771050c7816 */ /* 0x040fe200000000ff */
[----:B------:R-:W2:Y:S04]  /*232900*/  LDL.LU.64 R24, [R1+0x32b0] ;  /* 0x0032b00001187983 */ /* 0x000ea80000300a00 */
[----:B------:R-:W2:Y:S04]  /*232910*/  LDL.LU.64 R26, [R1+0x32a8] ;  /* 0x0032a800011a7983 */ /* 0x000ea80000300a00 */
[----:B------:R-:W2:Y:S04]  /*232920*/  LDL.LU.64 R28, [R1+0x32e0] ;  /* 0x0032e000011c7983 */ /* 0x000ea80000300a00 */
[----:B------:R-:W2:Y:S04]  /*232930*/  LDL.LU R13, [R1+0x554] ;  /* 0x00055400010d7983 */ /* 0x000ea80000300800 */
[----:B----4-:R0:W-:Y:S02]  /*232940*/  @P3 STG.E.U8 desc[UR4][R2.64], R12 ;  /* 0x0000000c02003986 */ /* 0x0101e4000c101104 */
[----:B0-----:R-:W-:-:S02]  /*232950*/  PRMT R12, R5, 0x7772, RZ ;  /* 0x00007772050c7816 */ /* 0x001fc400000000ff */
[----:B------:R-:W4:Y:S04]  /*232960*/  LDL.LU.64 R2, [R1+0x32d8] ;  /* 0x0032d80001027983 */ /* 0x000f280000300a00 */
[----:B------:R-:W4:Y:S04]  /*232970*/  LDL.LU R11, [R1+0x544] ;  /* 0x00054400010b7983 */ /* 0x000f280000300800 */
[----:B---3--:R0:W-:Y:S04]  /*232980*/  @P4 STG.E.U8 desc[UR4][R6.64], R12 ;  /* 0x0000000c06004986 */ /* 0x0081e8000c101104 */
[----:B0-----:R-:W3:Y:S04]  /*232990*/  LDL.LU.64 R6, [R1+0x32d0] ;  /* 0x0032d00001067983 */ /* 0x001ee80000300a00 */
[----:B------:R-:W-:Y:S04]  /*2329a0*/  STL [R1+0x7a44], R10 ;  /* 0x007a440a01007387 */ /* 0x000fe80000100800 */
        /* <DEDUP_REMOVED lines=50> */
[----:B----4-:R0:W-:Y:S01]  /*232cd0*/  @P0 STG.E.U8 desc[UR4][R2.64], R12 ;  /* 0x0000000c02000986 */ /* 0x0101e2000c101104 */
        /* <DEDUP_REMOVED lines=22> */
[----:B------:R-:W-:Y:S02]  /*232e40*/  LOP3.LUT P4, RZ, R10, 0x80000000, RZ, 0xc0, !PT ;  /* 0x800000000aff7812 */ /* 0x000fe4000788c0ff */
        /* <DEDUP_REMOVED lines=18> */
[----:B----4-:R0:W-:Y:S02]  /*232f70*/  @P5 STG.E.U8 desc[UR4][R2.64], R12 ;  /* 0x0000000c02005986 */ /* 0x0101e4000c101104 */
        /* <DEDUP_REMOVED lines=9> */
[----:B------:R-:W4:Y:S01]  /*233010*/  LDL.LU.64 R2, [R1+0x3340] ;  /* 0x0033400001027983 */ /* 0x000f220000300a00 */
[----:B--2---:R-:W-:-:S05]  /*233020*/  PRMT R12, R0, 0x7770, RZ ;  /* 0x00007770000c7816 */ /* 0x004fca00000000ff */
[----:B------:R0:W-:Y:S04]  /*233030*/  @P3 STG.E.U8 desc[UR4][R6.64], R12 ;  /* 0x0000000c06003986 */ /* 0x0001e8000c101104 */
[----:B0-----:R-:W2:Y:S04]  /*233040*/  LDL.LU.64 R6, [R1+0x3378] ;  /* 0x0033780001067983 */ /* 0x001ea80000300a00 */
[----:B------:R-:W3:Y:S01]  /*233050*/  LDL.LU R5, [R1+0x57c] ;  /* 0x00057c0001057983 */ /* 0x000ee20000300800 */
        /* <DEDUP_REMOVED lines=18> */
[----:B0-----:R-:W3:Y:S04]  /*233180*/  LDL.LU.64 R4, [R1+0x3370] ;  /* 0x0033700001047983 */ /* 0x001ee80000300a00 */
[----:B------:R-:W3:Y:S02]  /*233190*/  LDL.LU.64 R10, [R1+0x33a0] ;  /* 0x0033a000010a7983 */ /* 0x000ee40000300a00 */
[----:B------:R-:W-:-:S02]  /*2331a0*/  @P0 LOP3.LUT R14, R14, 0x80, RZ, 0xfc, !PT ;  /* 0x000000800e0e0812 */ /* 0x000fc400078efcff */
[C---:B------:R-:W-:Y:S02]  /*2331b0*/  LOP3.LUT P0, RZ, R9.reuse, 0x100, RZ, 0xc0, !PT ;  /* 0x0000010009ff7812 */ /* 0x040fe4000780c0ff */
[C---:B------:R-:W-:Y:S02]  /*2331c0*/  LOP3.LUT P4, RZ, R9.reuse, 0x8, RZ, 0xc0, !PT ;  /* 0x0000000809ff7812 */ /* 0x040fe4000788c0ff */
[----:B------:R-:W-:Y:S02]  /*2331d0*/  LOP3.LUT R14, R14, 0xfffffeff, RZ, 0xc0, !PT ;  /* 0xfffffeff0e0e7812 */ /* 0x000fe400078ec0ff */
[----:B------:R-:W-:Y:S02]  /*2331e0*/  LOP3.LUT P5, RZ, R9, 0x10, RZ, 0xc0, !PT ;  /* 0x0000001009ff7812 */ /* 0x000fe400078ac0ff */
[----:B------:R-:W-:-:S05]  /*2331f0*/  PRMT R12, R0, 0x7771, RZ ;  /* 0x00007771000c7816 */ /* 0x000fca00000000ff */
        /* <DEDUP_REMOVED lines=8> */
[----:B----4-:R0:W-:Y:S02]  /*233280*/  @P5 STG.E.U8 desc[UR4][R24.64], R12 ;  /* 0x0000000c18005986 */ /* 0x0101e4000c101104 */
[----:B0-----:R-:W-:-:S05]  /*233290*/  PRMT R12, R0, 0x7773, RZ ;  /* 0x00007773000c7816 */ /* 0x001fca00000000ff */
[----:B------:R0:W-:Y:S02]  /*2332a0*/  @P6 STG.E.U8 desc[UR4][R26.64], R12 ;  /* 0x0000000c1a006986 */ /* 0x0001e4000c101104 */
[----:B0-----:R-:W-:-:S05]  /*2332b0*/  PRMT R12, R8, 0x7770, RZ ;  /* 0x00007770080c7816 */ /* 0x001fca00000000ff */
        /* <DEDUP_REMOVED lines=8> */
[----:B0-----:R-:W-:Y:S01]  /*233340*/  PRMT R12, R8, 0x7773, RZ ;  /* 0x00007773080c7816 */ /* 0x001fe200000000ff */
[----:B---3--:R0:W-:Y:S10]  /*233350*/  STL.64 [R1+0x7a48], R10 ;  /* 0x007a480a01007387 */ /* 0x0081f40000100a00 */
[----:B------:R1:W-:Y:S04]  /*233360*/  @P0 STG.E.U8 desc[UR4][R4.64], R12 ;  /* 0x0000000c04000986 */ /* 0x0003e8000c101104 */
[----:B0-----:R-:W2:Y:S04]  /*233370*/  LDL.LU.64 R10, [R1+0x3368] ;  /* 0x00336800010a7983 */ /* 0x001ea80000300a00 */
[----:B------:R-:W3:Y:S04]  /*233380*/  LDL.LU.64 R16, [R1+0x3398] ;  /* 0x0033980001107983 */ /* 0x000ee80000300a00 */
[----:B------:R-:W4:Y:S04]  /*233390*/  LDL.LU.64 R20, [R1+0x3390] ;  /* 0x0033900001147983 */ /* 0x000f280000300a00 */
        /* <DEDUP_REMOVED lines=8> */
[----:B------:R-:W4:Y:S04]  /*233420*/  LDL.LU R8, [R1+0x7a58] ;  /* 0x007a580001087983 */ /* 0x000f280000300800 */
[----:B-1----:R-:W2:Y:S01]  /*233430*/  LDL.LU.64 R4, [R1+0x7a50] ;  /* 0x007a500001047983 */ /* 0x002ea20000300a00 */
[----:B------:R-:W-:-:S02]  /*233440*/  LOP3.LUT P0, RZ, R14, 0x40, RZ, 0xc0, !PT ;  /* 0x000000400eff7812 */ /* 0x000fc4000780c0ff */
[----:B--2---:R-:W-:-:S11]  /*233450*/  PRMT R12, R5, 0x7770, RZ ;  /* 0x00007770050c7816 */ /* 0x004fd600000000ff */
[----:B------:R0:W-:Y:S04]  /*233460*/  @P0 STG.E.U8 desc[UR4][R10.64], R12 ;  /* 0x0000000c0a000986 */ /* 0x0001e8000c101104 */
        /* <DEDUP_REMOVED lines=10> */
[C---:B------:R-:W-:Y:S02]  /*233510*/  LOP3.LUT P0, RZ, R14.reuse, 0x10, RZ, 0xc0, !PT ;  /* 0x000000100eff7812 */ /* 0x040fe4000780c0ff */
[----:B0-----:R-:W-:Y:S01]  /*233520*/  PRMT R12, R5, 0x7772, RZ ;  /* 0x00007772050c7816 */ /* 0x001fe200000000ff */
[----:B------:R-:W2:Y:S10]  /*233530*/  LDL.LU R10, [R1+0x7a44] ;  /* 0x007a4400010a7983 */ /* 0x000eb40000300800 */
[----:B---3--:R0:W-:Y:S01]  /*233540*/  @P0 STG.E.U8 desc[UR4][R16.64], R12 ;  /* 0x0000000c10000986 */ /* 0x0081e2000c101104 */
[----:B------:R-:W-:-:S02]  /*233550*/  LOP3.LUT P0, RZ, R14, 0x8, RZ, 0xc0, !PT ;  /* 0x000000080eff7812 */ /* 0x000fc4000780c0ff */
        /* <DEDUP_REMOVED lines=17> */
[----:B0-----:R-:W-:-:S05]  /*233670*/  PRMT R12, R0, 0x7772, RZ ;  /* 0x00007772000c7816 */ /* 0x001fca00000000ff */
[----:B------:R0:W-:Y:S04]  /*233680*/  @P6 STG.E.U8 desc[UR4][R6.64], R12 ;  /* 0x0000000c06006986 */ /* 0x0001e8000c101104 */
[----:B0-----:R-:W2:Y:S04]  /*233690*/  LDL.LU.64 R6, [R1+0x33d8] ;  /* 0x0033d80001067983 */ /* 0x001ea80000300a00 */
[----:B------:R-:W3:Y:S04]  /*2336a0*/  LDL.LU.64 R24, [R1+0x33d0] ;  /* 0x0033d00001187983 */ /* 0x000ee80000300a00 */
[----:B------:R-:W3:Y:S04]  /*2336b0*/  LDL.LU.64 R26, [R1+0x33f8] ;  /* 0x0033f800011a7983 */ /* 0x000ee80000300a00 */
[----:B------:R-:W2:Y:S01]  /*2336c0*/  LDL.LU R5, [R1+0x54c] ;  /* 0x00054c0001057983 */ /* 0x000ea20000300800 */
[----:B------:R-:W-:-:S02]  /*2336d0*/  LOP3.LUT P3, RZ, R9, 0x200000, RZ, 0xc0, !PT ;  /* 0x0020000009ff7812 */ /* 0x000fc4000786c0ff */
[----:B------:R-:W-:Y:S02]  /*2336e0*/  LOP3.LUT P4, RZ, R9, 0x400000, RZ, 0xc0, !PT ;  /* 0x0040000009ff7812 */ /* 0x000fe4000788c0ff */
[----:B------:R-:W-:Y:S01]  /*2336f0*/  PRMT R12, R0, 0x7773, RZ ;  /* 0x00007773000c7816 */ /* 0x000fe200000000ff */
[----:B------:R-:W3:Y:S04]  /*233700*/  LDL.LU.64 R28, [R1+0x33f0] ;  /* 0x0033f000011c7983 */ /* 0x000ee80000300a00 */
[----:B------:R-:W3:Y:S04]  /*233710*/  LDL.LU.64 R2, [R1+0x33e8] ;  /* 0x0033e80001027983 */ /* 0x000ee80000300a00 */
[----:B------:R-:W3:Y:S04]  /*233720*/  LDL.LU R13, [R1+0x530] ;  /* 0x00053000010d7983 */ /* 0x000ee80000300800 */
[----:B------:R-:W-:Y:S04]  /*233730*/  STL [R1+0x77b8], R9 ;  /* 0x0077b80901007387 */ /* 0x000fe80000100800 */
[----:B----4-:R2:W-:Y:S02]  /*233740*/  @P3 STG.E.U8 desc[UR4][R22.64], R12 ;  /* 0x0000000c16003986 */ /* 0x0105e4000c101104 */
[----:B--2---:R-:W-:-:S05]  /*233750*/  PRMT R12, R5, 0x7770, RZ ;  /* 0x00007770050c7816 */ /* 0x004fca00000000ff */
[----:B------:R0:W-:Y:S04]  /*233760*/  @P4 STG.E.U8 desc[UR4][R6.64], R12 ;  /* 0x0000000c06004986 */ /* 0x0001e8000c101104 */
[----:B0-----:R-:W2:Y:S04]  /*233770*/  LDL.LU.64 R6, [R1+0x3420] ;  /* 0x0034200001067983 */ /* 0x001ea80000300a00 */
        /* <DEDUP_REMOVED lines=25> */
[----:B------:R-:W-:Y:S02]  /*233910*/  LOP3.LUT R14, R14, 0xfffffffe, RZ, 0xc0, !PT ;  /* 0xfffffffe0e0e7812 */ /* 0x000fe400078ec0ff */
[C---:B------:R-:W-:Y:S02]  /*233920*/  LOP3.LUT P5, RZ, R9.reuse, 0x800000, RZ, 0xc0, !PT ;  /* 0x0080000009ff7812 */ /* 0x040fe400078ac0ff */
[----:B------:R-:W-:Y:S02]  /*233930*/  LOP3.LUT P6, RZ, R9, 0x1000000, RZ, 0xc0, !PT ;  /* 0x0100000009ff7812 */ /* 0x000fe400078cc0ff */
[----:B------:R-:W-:Y:S01]  /*233940*/  PRMT R12, R5, 0x7771, RZ ;  /* 0x00007771050c7816 */ /* 0x000fe200000000ff */
[----:B------:R-:W4:Y:S04]  /*233950*/  LDL.LU.64 R20, [R1+0x3438] ;  /* 0x0034380001147983 */ /* 0x000f280000300a00 */
[----:B------:R-:W-:-:S02]  /*233960*/  @P0 LOP3.LUT R14, R14, 0x1, RZ, 0xfc, !PT ;  /* 0x000000010e0e0812 */ /* 0x000fc400078efcff */
[----:B------:R-:W-:Y:S02]  /*233970*/  LOP3.LUT P0, RZ, R9, 0x4000000, RZ, 0xc0, !PT ;  /* 0x0400000009ff7812 */ /* 0x000fe4000780c0ff */
[----:B------:R-:W-:Y:S01]  /*233980*/  LOP3.LUT R14, R14, 0xfffffffd, RZ, 0xc0, !PT ;  /* 0xfffffffd0e0e7812 */ /* 0x000fe200078ec0ff */
[----:B------:R0:W-:Y:S10]  /*233990*/  @P5 STG.E.U8 desc[UR4][R24.64], R12 ;  /* 0x0000000c18005986 */ /* 0x0001f4000c101104 */
[----:B------:R-:W-:-:S02]  /*2339a0*/  @P0 LOP3.LUT R14, R14, 0x2, RZ, 0xfc, !PT ;  /* 0x000000020e0e0812 */ /* 0x000fc400078efcff */
[----:B------:R-:W-:Y:S02]  /*2339b0*/  LOP3.LUT P0, RZ, R9, 0x2000000, RZ, 0xc0, !PT ;  /* 0x0200000009ff7812 */ /* 0x000fe4000780c0ff */
[----:B0-----:R-:W-:-:S05]  /*2339c0*/  PRMT R12, R5, 0x7772, RZ ;  /* 0x00007772050c7816 */ /* 0x001fca00000000ff */
[----:B------:R0:W-:Y:S02]  /*2339d0*/  @P6 STG.E.U8 desc[UR4][R26.64], R12 ;  /* 0x0000000c1a006986 */ /* 0x0001e4000c101104 */
[----:B0-----:R-:W-:Y:S02]  /*2339e0*/  PRMT R12, R5, 0x7773, RZ ;  /* 0x00007773050c7816 */ /* 0x001fe400000000ff */
[----:B------:R-:W4:Y:S04]  /*2339f0*/  LDL.LU R5, [R1+0x510] ;  /* 0x0005100001057983 */ /* 0x000f280000300800 */
[----:B------:R0:W-:Y:S01]  /*233a00*/  @P0 STG.E.U8 desc[UR4][R28.64], R12 ;  /* 0x0000000c1c000986 */ /* 0x0001e2000c101104 */
[----:B------:R-:W-:-:S03]  /*233a10*/  LOP3.LUT P0, RZ, R14, 0x2, RZ, 0xc0, !PT ;  /* 0x000000020eff7812 */ /* 0x000fc6000780c0ff */
[----:B------:R-:W4:Y:S04]  /*233a20*/  LDL.LU.64 R18, [R1+0x3430] ;  /* 0x0034300001127983 */ /* 0x000f280000300a00 */
[----:B------:R-:W4:Y:S04]  /*233a30*/  LDL.LU.64 R22, [R1+0x3428] ;  /* 0x0034280001167983 */ /* 0x000f280000300a00 */
[----:B------:R-:W4:Y:S04]  /*233a40*/  LDL.LU.64 R24, [R1+0x3460] ;  /* 0x0034600001187983 */ /* 0x000f280000300a00 */
[----:B------:R-:W4:Y:S01]  /*233a50*/  LDL.LU.64 R26, [R1+0x3458] ;  /* 0x00345800011a7983 */ /* 0x000f220000300a00 */
[----:B0-----:R-:W-:-:S03]  /*233a60*/  PRMT R12, R13, 0x7770, RZ ;  /* 0x000077700d0c7816 */ /* 0x001fc600000000ff */
[----:B------:R-:W4:Y:S04]  /*233a70*/  LDL.LU.64 R28, [R1+0x3450] ;  /* 0x00345000011c7983 */ /* 0x000f280000300a00 */
[----:B------:R0:W-:Y:S01]  /*233a80*/  @P0 STG.E.U8 desc[UR4][R2.64], R12 ;  /* 0x0000000c02000986 */ /* 0x0001e2000c101104 */
[----:B------:R-:W-:Y:S02]  /*233a90*/  LOP3.LUT P0, RZ, R14, 0x1, RZ, 0xc0, !PT ;  /* 0x000000010eff7812 */ /* 0x000fe4000780c0ff */
[----:B0-----:R-:W-:Y:S01]  /*233aa0*/  PRMT R12, R13, 0x7771, RZ ;  /* 0x000077710d0c7816 */ /* 0x001fe200000000ff */
[----:B------:R-:W4:Y:S04]  /*233ab0*/  LDL.LU.64 R2, [R1+0x3448] ;  /* 0x0034480001027983 */ /* 0x000f280000300a00 */
[----:B------:R-:W4:Y:S06]  /*233ac0*/  LDL.LU R0, [R1+0x500] ;  /* 0x0005000001007983 */ /* 0x000f2c0000300800 */
[----:B--2---:R0:W-:Y:S01]  /*233ad0*/  @P0 STG.E.U8 desc[UR4][R6.64], R12 ;  /* 0x0000000c06000986 */ /* 0x0041e2000c101104 */
[----:B------:R-:W-:-:S03]  /*233ae0*/  LOP3.LUT P0, RZ, R10, 0x80000000, RZ, 0xc0, !PT ;  /* 0x800000000aff7812 */ /* 0x000fc6000780c0ff */
[----:B------:R1:W-:Y:S01]  /*233af0*/  STL [R1+0x7788], R15 ;  /* 0x0077880f01007387 */ /* 0x0003e20000100800 */
[----:B0-----:R-:W-:-:S03]  /*233b00*/  PRMT R12, R13, 0x7772, RZ ;  /* 0x000077720d0c7816 */ /* 0x001fc600000000ff */
[----:B-1----:R-:W2:Y:S04]  /*233b10*/  LDL.LU.64 R14, [R1+0x3408] ;  /* 0x00340800010e7983 */ /* 0x002ea80000300a00 */
[----:B------:R-:W2:Y:S04]  /*233b20*/  LDL.LU.64 R6, [R1+0x3440] ;  /* 0x0034400001067983 */ /* 0x000ea80000300a00 */
[----:B---3--:R0:W-:Y:S04]  /*233b30*/  @P0 STG.E.U8 desc[UR4][R16.64], R12 ;  /* 0x0000000c10000986 */ /* 0x0081e8000c101104 */
[----:B0-----:R-:W3:Y:S01]  /*233b40*/  LDL.LU.64 R16, [R1+0x7a38] ;  /* 0x007a380001107983 */ /* 0x001ee20000300a00 */
[----:B------:R-:W-:-:S02]  /*233b50*/  LOP3.LUT P0, RZ, R10, 0x40000000, RZ, 0xc0, !PT ;  /* 0x400000000aff7812 */ /* 0x000fc4000780c0ff */
[----:B------:R-:W-:-:S11]  /*233b60*/  PRMT R12, R13, 0x7773, RZ ;  /* 0x000077730d0c7816 */ /* 0x000fd600000000ff */
[----:B---3--:R0:W-:Y:S04]  /*233b70*/  @P0 STG.E.U8 desc[UR4][R16.64], R12 ;  /* 0x0000000c10000986 */ /* 0x0081e8000c101104 */
[----:B0-----:R-:W3:Y:S01]  /*233b80*/  LDL.LU.64 R16, [R1+0x7a30] ;  /* 0x007a300001107983 */ /* 0x001ee20000300a00 */
[----:B------:R-:W-:Y:S02]  /*233b90*/  LOP3.LUT P0, RZ, R10, 0x20000000, RZ, 0xc0, !PT ;  /* 0x200000000aff7812 */ /* 0x000fe4000780c0ff */
[----:B----4-:R-:W-:-:S11]  /*233ba0*/  PRMT R12, R11, 0x7770, RZ ;  /* 0x000077700b0c7816 */ /* 0x010fd600000000ff */
[----:B--2---:R0:W-:Y:S01]  /*233bb0*/  @P0 STG.E.U8 desc[UR4][R14.64], R12 ;  /* 0x0000000c0e000986 */ /* 0x0041e2000c101104 */
[----:B------:R-:W-:Y:S02]  /*233bc0*/  LOP3.LUT P0, RZ, R10, 0x10000000, RZ, 0xc0, !PT ;  /* 0x100000000aff7812 */ /* 0x000fe4000780c0ff */
[----:B0-----:R-:W-:Y:S02]  /*233bd0*/  PRMT R12, R11, 0x7771, RZ ;  /* 0x000077710b0c7816 */ /* 0x001fe400000000ff */
[C---:B------:R-:W-:Y:S02]  /*233be0*/  LOP3.LUT P1, RZ, R8.reuse, 0x4, RZ, 0xc0, !PT ;  /* 0x0000000408ff7812 */ /* 0x040fe4000782c0ff */
[C---:B------:R-:W-:Y:S02]  /*233bf0*/  LOP3.LUT P2, RZ, R8.reuse, 0x8, RZ, 0xc0, !PT ;  /* 0x0000000808ff7812 */ /* 0x040fe4000784c0ff */
[C---:B------:R-:W-:Y:S02]  /*233c00*/  LOP3.LUT P3, RZ, R8.reuse, 0x10, RZ, 0xc0, !PT ;  /* 0x0000001008ff7812 */ /* 0x040fe4000786c0ff */
[----:B------:R-:W-:-:S02]  /*233c10*/  LOP3.LUT P4, RZ, R8, 0x20, RZ, 0xc0, !PT ;  /* 0x0000002008ff7812 */ /* 0x000fc4000788c0ff */
        /* <DEDUP_REMOVED lines=11> */
[C---:B0-----:R-:W-:Y:S02]  /*233cd0*/  PRMT R12, R5.reuse, 0x7771, RZ ;  /* 0x00007771050c7816 */ /* 0x041fe400000000ff */
[----:B------:R-:W2:Y:S04]  /*233ce0*/  LDL.LU.64 R22, [R1+0x3478] ;  /* 0x0034780001167983 */ /* 0x000ea80000300a00 */
        /* <DEDUP_REMOVED lines=14> */
[----:B------:R-:W-:-:S02]  /*233dd0*/  LOP3.LUT P3, RZ, R8, 0x100, RZ, 0xc0, !PT ;  /* 0x0000010008ff7812 */ /* 0x000fc4000786c0ff */
[----:B------:R-:W-:Y:S02]  /*233de0*/  LOP3.LUT P4, RZ, R8, 0x200, RZ, 0xc0, !PT ;  /* 0x0000020008ff7812 */ /* 0x000fe4000788c0ff */
[----:B------:R-:W-:Y:S02]  /*233df0*/  PRMT R12, R0, 0x7772, RZ ;  /* 0x00007772000c7816 */ /* 0x000fe400000000ff */
[----:B------:R-:W-:Y:S01]  /*233e00*/  LOP3.LUT P5, RZ, R8, 0x400, RZ, 0xc0, !PT ;  /* 0x0000040008ff7812 */ /* 0x000fe200078ac0ff */
[----:B------:R-:W4:Y:S04]  /*233e10*/  LDL.LU.64 R28, [R1+0x3490] ;  /* 0x00349000011c7983 */ /* 0x000f280000300a00 */
[----:B------:R-:W4:Y:S04]  /*233e20*/  LDL.LU R11, [R1+0x524] ;  /* 0x00052400010b7983 */ /* 0x000f280000300800 */
[----:B--2---:R0:W-:Y:S02]  /*233e30*/  @P3 STG.E.U8 desc[UR4][R22.64], R12 ;  /* 0x0000000c16003986 */ /* 0x0041e4000c101104 */
[----:B0-----:R-:W-:-:S05]  /*233e40*/  PRMT R12, R0, 0x7773, RZ ;  /* 0x00007773000c7816 */ /* 0x001fca00000000ff */
[----:B---3--:R0:W-:Y:S04]  /*233e50*/  @P4 STG.E.U8 desc[UR4][R2.64], R12 ;  /* 0x0000000c02004986 */ /* 0x0081e8000c101104 */
[----:B0-----:R-:W2:Y:S04]  /*233e60*/  LDL.LU.64 R2, [R1+0x3488] ;  /* 0x0034880001027983 */ /* 0x001ea80000300a00 */
[----:B------:R-:W3:Y:S01]  /*233e70*/  LDL.LU R0, [R1+0x514] ;  /* 0x0005140001007983 */ /* 0x000ee20000300800 */
[----:B----4-:R-:W-:-:S05]  /*233e80*/  PRMT R12, R5, 0x7770, RZ ;  /* 0x00007770050c7816 */ /* 0x010fca00000000ff */
[----:B------:R0:W-:Y:S04]  /*233e90*/  @P5 STG.E.U8 desc[UR4][R6.64], R12 ;  /* 0x0000000c06005986 */ /* 0x0001e8000c101104 */
        /* <DEDUP_REMOVED lines=24> */
[----:B------:R-:W-:Y:S02]  /*234020*/  LOP3.LUT P6, RZ, R8, 0x800, RZ, 0xc0, !PT ;  /* 0x0000080008ff7812 */ /* 0x000fe400078cc0ff */
[----:B------:R-:W-:Y:S02]  /*234030*/  PRMT R12, R5, 0x7771, RZ ;  /* 0x00007771050c7816 */ /* 0x000fe400000000ff */
[----:B------:R-:W-:Y:S01]  /*234040*/  LOP3.LUT R10, R10, 0xfeffffff, RZ, 0xc0, !PT ;  /* 0xfeffffff0a0a7812 */ /* 0x000fe200078ec0ff */
[----:B------:R-:W3:Y:S04]  /*234050*/  LDL.LU.64 R14, [R1+0x34a8] ;  /* 0x0034a800010e7983 */ /* 0x000ee80000300a00 */
[----:B------:R-:W3:Y:S04]  /*234060*/  LDL.LU.64 R16, [R1+0x34e0] ;  /* 0x0034e00001107983 */ /* 0x000ee80000300a00 */
[----:B------:R-:W3:Y:S04]  /*234070*/  LDL.LU.64 R20, [R1+0x34d8] ;  /* 0x0034d80001147983 */ /* 0x000ee80000300a00 */
        /* <DEDUP_REMOVED lines=9> */
[----:B------:R-:W3:Y:S10]  /*234110*/  LDL.LU.64 R24, [R1+0x34c0] ;  /* 0x0034c00001187983 */ /* 0x000ef40000300a00 */
[----:B------:R0:W-:Y:S01]  /*234120*/  @P0 STG.E.U8 desc[UR4][R26.64], R12 ;  /* 0x0000000c1a000986 */ /* 0x0001e2000c101104 */
[----:B------:R-:W-:-:S02]  /*234130*/  LOP3.LUT P0, RZ, R10, 0x2000000, RZ, 0xc0, !PT ;  /* 0x020000000aff7812 */ /* 0x000fc4000780c0ff */
[----:B0-----:R-:W-:Y:S01]  /*234140*/  PRMT R12, R5, 0x7773, RZ ;  /* 0x00007773050c7816 */ /* 0x001fe200000000ff */
[----:B------:R-:W3:Y:S10]  /*234150*/  LDL.LU.64 R26, [R1+0x34f8] ;  /* 0x0034f800011a7983 */ /* 0x000ef40000300a00 */
[----:B------:R0:W-:Y:S01]  /*234160*/  @P0 STG.E.U8 desc[UR4][R28.64], R12 ;  /* 0x0000000c1c000986 */ /* 0x0001e2000c101104 */
[----:B------:R-:W-:-:S02]  /*234170*/  LOP3.LUT P0, RZ, R10, 0x1000000, RZ, 0xc0, !PT ;  /* 0x010000000aff7812 */ /* 0x000fc4000780c0ff */
[----:B0-----:R-:W-:Y:S01]  /*234180*/  PRMT R12, R11, 0x7770, RZ ;  /* 0x000077700b0c7816 */ /* 0x001fe200000000ff */
[----:B------:R-:W3:Y:S04]  /*234190*/  LDL.LU.64 R28, [R1+0x34f0] ;  /* 0x0034f000011c7983 */ /* 0x000ee80000300a00 */
[----:B------:R-:W3:Y:S06]  /*2341a0*/  LDL.LU R5, [R1+0x538] ;  /* 0x0005380001057983 */ /* 0x000eec0000300800 */
[----:B--2---:R0:W-:Y:S01]  /*2341b0*/  @P0 STG.E.U8 desc[UR4][R2.64], R12 ;  /* 0x0000000c02000986 */ /* 0x0041e2000c101104 */
[----:B------:R-:W-:-:S02]  /*2341c0*/  LOP3.LUT P0, RZ, R10, 0x800000, RZ, 0xc0, !PT ;  /* 0x008000000aff7812 */ /* 0x000fc4000780c0ff */
[----:B0-----:R-:W-:Y:S01]  /*2341d0*/  PRMT R12, R11, 0x7771, RZ ;  /* 0x000077710b0c7816 */ /* 0x001fe200000000ff */
[----:B------:R-:W2:Y:S10]  /*2341e0*/  LDL.LU.64 R2, [R1+0x34e8] ;  /* 0x0034e80001027983 */ /* 0x000eb40000300a00 */
[----:B----4-:R0:W-:Y:S04]  /*2341f0*/  @P0 STG.E.U8 desc[UR4][R6.64], R12 ;  /* 0x0000000c06000986 */ /* 0x0101e8000c101104 */
[----:B0-----:R-:W4:Y:S01]  /*234200*/  LDL.LU.64 R6, [R1+0x7a28] ;  /* 0x007a280001067983 */ /* 0x001f220000300a00 */
[----:B------:R-:W-:-:S02]  /*234210*/  LOP3.LUT P0, RZ, R10, 0x400000, RZ, 0xc0, !PT ;  /* 0x004000000aff7812 */ /* 0x000fc4000780c0ff */
[----:B------:R-:W-:-:S11]  /*234220*/  PRMT R12, R11, 0x7772, RZ ;  /* 0x000077720b0c7816 */ /* 0x000fd600000000ff */
[----:B----4-:R0:W-:Y:S04]  /*234230*/  @P0 STG.E.U8 desc[UR4][R6.64], R12 ;  /* 0x0000000c06000986 */ /* 0x0101e8000c101104 */
[----:B0-----:R-:W4:Y:S01]  /*234240*/  LDL.LU.64 R6, [R1+0x7a20] ;  /* 0x007a200001067983 */ /* 0x001f220000300a00 */
[----:B------:R-:W-:Y:S02]  /*234250*/  LOP3.LUT P0, RZ, R10, 0x200000, RZ, 0xc0, !PT ;  /* 0x002000000aff7812 */ /* 0x000fe4000780c0ff */
[----:B------:R-:W-:Y:S02]  /*234260*/  PRMT R12, R11, 0x7773, RZ ;  /* 0x000077730b0c7816 */ /* 0x000fe400000000ff */
[C---:B------:R-:W-:Y:S02]  /*234270*/  LOP3.LUT P1, RZ, R8.reuse, 0x200000, RZ, 0xc0, !PT ;  /* 0x0020000008ff7812 */ /* 0x040fe4000782c0ff */
[----:B------:R-:W-:-:S07]  /*234280*/  LOP3.LUT P2, RZ, R8, 0x400000, RZ, 0xc0, !PT ;  /* 0x0040000008ff7812 */ /* 0x000fce000784c0ff */
[----:B----4-:R0:W-:Y:S04]  /*234290*/  @P0 STG.E.U8 desc[UR4][R6.64], R12 ;  /* 0x0000000c06000986 */ /* 0x0101e8000c101104 */
[----:B0-----:R-:W4:Y:S01]  /*2342a0*/  LDL.LU.64 R6, [R1+0x7a18] ;  /* 0x007a180001067983 */ /* 0x001f220000300a00 */
[----:B------:R-:W-:Y:S02]  /*2342b0*/  LOP3.LUT P0, RZ, R10, 0x100000, RZ, 0xc0, !PT ;  /* 0x001000000aff7812 */ /* 0x000fe4000780c0ff */
[----:B---3--:R-:W-:-:S11]  /*2342c0*/  PRMT R12, R0, 0x7770, RZ ;  /* 0x00007770000c7816 */ /* 0x008fd600000000ff */
        /* <DEDUP_REMOVED lines=20> */
[----:B------:R-:W3:Y:S04]  /*234410*/  LDL.LU R7, [R1+0x7a10] ;  /* 0x007a100001077983 */ /* 0x000ee80000300800 */
[----:B------:R0:W-:Y:S02]  /*234420*/  @P5 STG.E.U8 desc[UR4][R28.64], R12 ;  /* 0x0000000c1c005986 */ /* 0x0001e4000c101104 */
[----:B0-----:R-:W-:-:S05]  /*234430*/  PRMT R12, R5, 0x7770, RZ ;  /* 0x00007770050c7816 */ /* 0x001fca00000000ff */
[----:B--2---:R0:W-:Y:S04]  /*234440*/  @P6 STG.E.U8 desc[UR4][R2.64], R12 ;  /* 0x0000000c02006986 */ /* 0x0041e8000c101104 */
[----:B0-----:R-:W2:Y:S01]  /*234450*/  LDL.LU.64 R2, [R1+0x3520] ;  /* 0x0035200001027983 */ /* 0x001ea20000300a00 */
[----:B------:R-:W-:Y:S02]  /*234460*/  LOP3.LUT R10, R10, 0xfffffbff, RZ, 0xc0, !PT ;  /* 0xfffffbff0a0a7812 */ /* 0x000fe400078ec0ff */
[----:B------:R-:W-:Y:S01]  /*234470*/  LOP3.LUT P3, RZ, R8, 0x8000000, RZ, 0xc0, !PT ;  /* 0x0800000008ff7812 */ /* 0x000fe2000786c0ff */
[----:B------:R-:W4:Y:S04]  /*234480*/  LDL.LU.64 R18, [R1+0x3518] ;  /* 0x0035180001127983 */ /* 0x000f280000300a00 */
[----:B------:R-:W4:Y:S01]  /*234490*/  LDL.LU.64 R22, [R1+0x3510] ;  /* 0x0035100001167983 */ /* 0x000f220000300a00 */
[----:B------:R-:W-:-:S03]  /*2344a0*/  PRMT R12, R5, 0x7771, RZ ;  /* 0x00007771050c7816 */ /* 0x000fc600000000ff */
[----:B------:R-:W4:Y:S04]  /*2344b0*/  LDL.LU.64 R24, [R1+0x3508] ;  /* 0x0035080001187983 */ /* 0x000f280000300a00 */
[----:B------:R-:W4:Y:S04]  /*2344c0*/  LDL.LU.64 R26, [R1+0x3500] ;  /* 0x00350000011a7983 */ /* 0x000f280000300a00 */
[----:B------:R-:W4:Y:S04]  /*2344d0*/  LDL.LU.64 R28, [R1+0x3538] ;  /* 0x00353800011c7983 */ /* 0x000f280000300a00 */
[----:B------:R-:W4:Y:S04]  /*2344e0*/  LDL.LU R0, [R1+0x528] ;  /* 0x0005280001007983 */ /* 0x000f280000300800 */
[----:B------:R-:W-:Y:S01]  /*2344f0*/  STL [R1+0x77f0], R8 ;  /* 0x0077f00801007387 */ /* 0x000fe20000100800 */
[----:B------:R-:W-:-:S02]  /*234500*/  LOP3.LUT P4, RZ, R8, 0x10000000, RZ, 0xc0, !PT ;  /* 0x1000000008ff7812 */ /* 0x000fc4000788c0ff */
[C---:B------:R-:W-:Y:S02]  /*234510*/  LOP3.LUT P5, RZ, R8.reuse, 0x20000000, RZ, 0xc0, !PT ;  /* 0x2000000008ff7812 */ /* 0x040fe400078ac0ff */
[----:B------:R-:W-:Y:S02]  /*234520*/  LOP3.LUT P6, RZ, R8, 0x40000000, RZ, 0xc0, !PT ;  /* 0x4000000008ff7812 */ /* 0x000fe400078cc0ff */
[----:B---3--:R-:W-:-:S13]  /*234530*/  LOP3.LUT P0, RZ, R7, 0x80, RZ, 0xc0, !PT ;  /* 0x0000008007ff7812 */ /* 0x008fda000780c0ff */
        /* <DEDUP_REMOVED lines=23> */
[----:B------:R-:W-:Y:S01]  /*2346b0*/  LOP3.LUT P0, RZ, R8, 0x80000000, RZ, 0xc0, !PT ;  /* 0x8000000008ff7812 */ /* 0x000fe2000780c0ff */
[----:B0-----:R-:W2:Y:S04]  /*2346c0*/  LDL.LU.64 R2, [R1+0x3530] ;  /* 0x0035300001027983 */ /* 0x001ea80000300a00 */
[----:B------:R-:W3:Y:S04]  /*2346d0*/  LDL.LU.64 R8, [R1+0x3558] ;  /* 0x0035580001087983 */ /* 0x000ee80000300a00 */
[----:B---3--:R0:W-:Y:S04]  /*2346e0*/  STL.64 [R1+0x7a00], R8 ;  /* 0x007a000801007387 */ /* 0x0081e80000100a00 */
[----:B0-----:R-:W3:Y:S01]  /*2346f0*/  LDL.LU.64 R8, [R1+0x3560] ;  /* 0x0035600001087983 */ /* 0x001ee20000300a00 */
[----:B------:R-:W-:-:S05]  /*234700*/  PRMT R12, R5, 0x7772, RZ ;  /* 0x00007772050c7816 */ /* 0x000fca00000000ff */
[----:B----4-:R0:W-:Y:S02]  /*234710*/  @P4 STG.E.U8 desc[UR4][R18.64], R12 ;  /* 0x0000000c12004986 */ /* 0x0101e4000c101104 */
[----:B0-----:R-:W-:-:S05]  /*234720*/  PRMT R12, R5, 0x7773, RZ ;  /* 0x00007773050c7816 */ /* 0x001fca00000000ff */
[----:B------:R0:W-:Y:S02]  /*234730*/  @P5 STG.E.U8 desc[UR4][R22.64], R12 ;  /* 0x0000000c16005986 */ /* 0x0001e4000c101104 */
[----:B0-----:R-:W-:-:S05]  /*234740*/  PRMT R12, R0, 0x7770, RZ ;  /* 0x00007770000c7816 */ /* 0x001fca00000000ff */
[----:B------:R-:W-:Y:S04]  /*234750*/  @P6 STG.E.U8 desc[UR4][R24.64], R12 ;  /* 0x0000000c18006986 */ /* 0x000fe8000c101104 */
[----:B---3--:R0:W-:Y:S04]  /*234760*/  STL.64 [R1+0x7a08], R8 ;  /* 0x007a080801007387 */ /* 0x0081e80000100a00 */
[----:B0-----:R-:W3:Y:S01]  /*234770*/  LDL.LU.64 R8, [R1+0x3528] ;  /* 0x0035280001087983 */ /* 0x001ee20000300a00 */
[----:B------:R-:W-:-:S03]  /*234780*/  PRMT R12, R0, 0x7771, RZ ;  /* 0x00007771000c7816 */ /* 0x000fc600000000ff */
[----:B------:R-:W4:Y:S04]  /*234790*/  LDL.LU.64 R14, [R1+0x3550] ;  /* 0x00355000010e7983 */ /* 0x000f280000300a00 */
[----:B------:R-:W4:Y:S04]  /*2347a0*/  LDL.LU R5, [R1+0x508] ;  /* 0x0005080001057983 */ /* 0x000f280000300800 */
[----:B------:R-:W4:Y:S04]  /*2347b0*/  LDL.LU.64 R16, [R1+0x3548] ;  /* 0x0035480001107983 */ /* 0x000f280000300a00 */
        /* <DEDUP_REMOVED lines=26> */
[----:B------:R-:W-:-:S05]  /*234960*/  LOP3.LUT P3, RZ, R7, 0x400, RZ, 0xc0, !PT ;  /* 0x0000040007ff7812 */ /* 0x000fca000786c0ff */
[----:B---3--:R0:W-:Y:S02]  /*234970*/  @P0 STG.E.U8 desc[UR4][R8.64], R12 ;  /* 0x0000000c08000986 */ /* 0x0081e4000c101104 */
[----:B0-----:R-:W-:Y:S02]  /*234980*/  PRMT R12, R6, 0x7773, RZ ;  /* 0x00007773060c7816 */ /* 0x001fe400000000ff */
[----:B------:R-:W3:Y:S01]  /*234990*/  LDL.LU R6, [R1+0x79fc] ;  /* 0x0079fc0001067983 */ /* 0x000ee20000300800 */
[----:B------:R-:W-:-:S13]  /*2349a0*/  LOP3.LUT P0, RZ, R10, 0x1000, RZ, 0xc0, !PT ;  /* 0x000010000aff7812 */ /* 0x000fda000780c0ff */
        /* <DEDUP_REMOVED lines=108> */
[----:B------:R-:W-:Y:S02]  /*235070*/  LOP3.LUT P5, RZ, R7, 0x80000000, RZ, 0xc0, !PT ;  /* 0x8000000007ff7812 */ /* 0x000fe400078ac0ff */
        /* <DEDUP_REMOVED lines=21> */
[----:B0-----:R-:W-:Y:S02]  /*2351d0*/  PRMT R12, R5, 0x7772, RZ ;  /* 0x00007772050c7816 */ /* 0x001fe400000000ff */
[----:B------:R-:W2:Y:S04]  /*2351e0*/  LDL.LU.64 R28, [R1+0x3638] ;  /* 0x00363800011c7983 */ /* 0x000ea80000300a00 */
[----:B----4-:R0:W-:Y:S04]  /*2351f0*/  @P6 STG.E.U8 desc[UR4][R2.64], R12 ;  /* 0x0000000c02006986 */ /* 0x0101e8000c101104 */
[----:B0-----:R-:W3:Y:S04]  /*235200*/  LDL.LU.64 R2, [R1+0x3630] ;  /* 0x0036300001027983 */ /* 0x001ee80000300a00 */
        /* <DEDUP_REMOVED lines=9> */
[----:B--2---:R0:W-:Y:S04]  /*2352a0*/  @P3 STG.E.U8 desc[UR4][R28.64], R12 ;  /* 0x0000000c1c003986 */ /* 0x0041e8000c101104 */
[----:B0-----:R-:W2:Y:S01]  /*2352b0*/  LDL.LU.64 R28, [R1+0x3640] ;  /* 0x00364000011c7983 */ /* 0x001ea20000300a00 */
[----:B---3--:R-:W-:-:S05]  /*2352c0*/  PRMT R12, R0, 0x7770, RZ ;  /* 0x00007770000c7816 */ /* 0x008fca00000000ff */
[----:B------:R0:W-:Y:S02]  /*2352d0*/  @P4 STG.E.U8 desc[UR4][R2.64], R12 ;  /* 0x0000000c02004986 */ /* 0x0001e4000c101104 */
[----:B0-----:R-:W-:Y:S02]  /*2352e0*/  IMAD.MOV.U32 R3, RZ, RZ, R4 ;  /* 0x000000ffff037224 */ /* 0x001fe400078e0004 */
[----:B------:R-:W3:Y:S01]  /*2352f0*/  LDL.LU.64 R4, [R1+0x3670] ;  /* 0x0036700001047983 */ /* 0x000ee20000300a00 */
        /* <DEDUP_REMOVED lines=40> */
[----:B------:R-:W4:Y:S04]  /*235580*/  LDL.LU R0, [R1+0x4d4] ;  /* 0x0004d40001007983 */ /* 0x000f280000300800 */
[----:B------:R0:W-:Y:S01]  /*235590*/  @P0 STG.E.U8 desc[UR4][R24.64], R12 ;  /* 0x0000000c18000986 */ /* 0x0001e2000c101104 */
[----:B------:R-:W-:-:S02]  /*2355a0*/  LOP3.LUT P0, RZ, R10, 0x2, RZ, 0xc0, !PT ;  /* 0x000000020aff7812 */ /* 0x000fc4000780c0ff */
[----:B0-----:R-:W-:-:S11]  /*2355b0*/  PRMT R12, R11, 0x7770, RZ ;  /* 0x000077700b0c7816 */ /* 0x001fd600000000ff */
[----:B------:R0:W-:Y:S01]  /*2355c0*/  @P0 STG.E.U8 desc[UR4][R26.64], R12 ;  /* 0x0000000c1a000986 */ /* 0x0001e2000c101104 */
[----:B------:R-:W-:Y:S02]  /*2355d0*/  LOP3.LUT P0, RZ, R10, 0x1, RZ, 0xc0, !PT ;  /* 0x000000010aff7812 */ /* 0x000fe4000780c0ff */
[----:B------:R-:W-:Y:S01]  /*2355e0*/  PRMT R10, R11, 0x7771, RZ ;  /* 0x000077710b0a7816 */ /* 0x000fe200000000ff */
[----:B0-----:R-:W4:Y:S10]  /*2355f0*/  LDL.LU.64 R12, [R1+0x3668] ;  /* 0x00366800010c7983 */ /* 0x001f340000300a00 */
[----:B--2---:R0:W-:Y:S01]  /*235600*/  @P0 STG.E.U8 desc[UR4][R28.64], R10 ;  /* 0x0000000a1c000986 */ /* 0x0041e2000c101104 */
[----:B------:R-:W-:-:S03]  /*235610*/  LOP3.LUT P0, RZ, R7, 0x80000000, RZ, 0xc0, !PT ;  /* 0x8000000007ff7812 */ /* 0x000fc6000780c0ff */
[----:B------:R-:W2:Y:S04]  /*235620*/  LDL.LU.64 R22, [R1+0x36b8] ;  /* 0x0036b80001167983 */ /* 0x000ea80000300a00 */
[----:B------:R-:W2:Y:S04]  /*235630*/  LDL.LU.64 R24, [R1+0x36b0] ;  /* 0x0036b00001187983 */ /* 0x000ea80000300a00 */
[----:B------:R-:W2:Y:S01]  /*235640*/  LDL.LU.64 R26, [R1+0x36a8] ;  /* 0x0036a800011a7983 */ /* 0x000ea20000300a00 */
[----:B0-----:R-:W-:-:S03]  /*235650*/  PRMT R10, R11, 0x7772, RZ ;  /* 0x000077720b0a7816 */ /* 0x001fc600000000ff */
[----:B------:R-:W2:Y:S04]  /*235660*/  LDL.LU.64 R28, [R1+0x36e0] ;  /* 0x0036e000011c7983 */ /* 0x000ea80000300a00 */
[----:B---3--:R0:W-:Y:S04]  /*235670*/  @P0 STG.E.U8 desc[UR4][R4.64], R10 ;  /* 0x0000000a04000986 */ /* 0x0081e8000c101104 */
[----:B0-----:R-:W3:Y:S01]  /*235680*/  LDL.LU.64 R4, [R1+0x79e0] ;  /* 0x0079e00001047983 */ /* 0x001ee20000300a00 */
[----:B------:R-:W-:Y:S02]  /*235690*/  LOP3.LUT P0, RZ, R7, 0x40000000, RZ, 0xc0, !PT ;  /* 0x4000000007ff7812 */ /* 0x000fe4000780c0ff */
[----:B------:R-:W-:-:S02]  /*2356a0*/  PRMT R10, R11, 0x7773, RZ ;  /* 0x000077730b0a7816 */ /* 0x000fc400000000ff */
[----:B------:R-:W2:Y:S01]  /*2356b0*/  LDL.LU R11, [R1+0x79d8] ;  /* 0x0079d800010b7983 */ /* 0x000ea20000300800 */
[----:B------:R-:W-:-:S08]  /*2356c0*/  LOP3.LUT P1, RZ, R6, 0x4000, RZ, 0xc0, !PT ;  /* 0x0000400006ff7812 */ /* 0x000fd0000782c0ff */
[----:B---3--:R0:W-:Y:S04]  /*2356d0*/  @P0 STG.E.U8 desc[UR4][R4.64], R10 ;  /* 0x0000000a04000986 */ /* 0x0081e8000c101104 */
[----:B0-----:R-:W3:Y:S01]  /*2356e0*/  LDL.LU.64 R4, [R1+0x79d0] ;  /* 0x0079d00001047983 */ /* 0x001ee20000300a00 */
        /* <DEDUP_REMOVED lines=22> */
[----:B--2---:R0:W-:Y:S02]  /*235850*/  @P3 STG.E.U8 desc[UR4][R22.64], R10 ;  /* 0x0000000a16003986 */ /* 0x0041e4000c101104 */
        /* <DEDUP_REMOVED lines=8> */
[----:B0-----:R-:W4:Y:S01]  /*2358e0*/  LDL.LU.64 R28, [R1+0x36d0] ;  /* 0x0036d000011c7983 */ /* 0x001f220000300a00 */
[----:B------:R-:W-:-:S02]  /*2358f0*/  LOP3.LUT R7, R7, 0xfffbffff, RZ, 0xc0, !PT ;  /* 0xfffbffff07077812 */ /* 0x000fc400078ec0ff */
[C---:B------:R-:W-:Y:S02]  /*235900*/  LOP3.LUT P3, RZ, R6.reuse, 0x100000, RZ, 0xc0, !PT ;  /* 0x0010000006ff7812 */ /* 0x040fe4000786c0ff */
[----:B------:R-:W-:Y:S02]  /*235910*/  LOP3.LUT P4, RZ, R6, 0x200000, RZ, 0xc0, !PT ;  /* 0x0020000006ff7812 */ /* 0x000fe4000788c0ff */
[----:B------:R-:W-:Y:S01]  /*235920*/  PRMT R10, R0, 0x7772, RZ ;  /* 0x00007772000a7816 */ /* 0x000fe200000000ff */
[----:B------:R-:W4:Y:S04]  /*235930*/  LDL.LU.64 R18, [R1+0x36c8] ;  /* 0x0036c80001127983 */ /* 0x000f280000300a00 */
[----:B------:R-:W4:Y:S04]  /*235940*/  LDL.LU.64 R22, [R1+0x36c0] ;  /* 0x0036c00001167983 */ /* 0x000f280000300a00 */
[----:B------:R-:W4:Y:S04]  /*235950*/  LDL.LU.64 R24, [R1+0x36f8] ;  /* 0x0036f80001187983 */ /* 0x000f280000300a00 */
[----:B------:R-:W4:Y:S04]  /*235960*/  LDL.LU R2, [R1+0x4c4] ;  /* 0x0004c40001027983 */ /* 0x000f280000300800 */
        /* <DEDUP_REMOVED lines=24> */
[----:B---3--:R0:W-:Y:S01]  /*235af0*/  @P3 STG.E.U8 desc[UR4][R26.64], R10 ;  /* 0x0000000a1a003986 */ /* 0x0081e2000c101104 */
[----:B------:R-:W-:Y:S02]  /*235b00*/  LOP3.LUT R7, R7, 0xfdffffff, RZ, 0xc0, !PT ;  /* 0xfdffffff07077812 */ /* 0x000fe400078ec0ff */
[----:B0-----:R-:W-:-:S09]  /*235b10*/  PRMT R10, R0, 0x7773, RZ ;  /* 0x00007773000a7816 */ /* 0x001fd200000000ff */
[----:B------:R-:W-:Y:S02]  /*235b20*/  @P0 LOP3.LUT R7, R7, 0x2000000, RZ, 0xfc, !PT ;  /* 0x0200000007070812 */ /* 0x000fe400078efcff */
[----:B------:R-:W-:Y:S01]  /*235b30*/  LOP3.LUT P0, RZ, R6, 0x1000000, RZ, 0xc0, !PT ;  /* 0x0100000006ff7812 */ /* 0x000fe2000780c0ff */
[----:B------:R-:W2:Y:S04]  /*235b40*/  LDL.LU.64 R26, [R1+0x36f0] ;  /* 0x0036f000011a7983 */ /* 0x000ea80000300a00 */
[----:B------:R-:W3:Y:S04]  /*235b50*/  LDL.LU R6, [R1+0x4f8] ;  /* 0x0004f80001067983 */ /* 0x000ee80000300800 */
[----:B----4-:R0:W-:Y:S04]  /*235b60*/  @P4 STG.E.U8 desc[UR4][R28.64], R10 ;  /* 0x0000000a1c004986 */ /* 0x0101e8000c101104 */
[----:B0-----:R-:W4:Y:S04]  /*235b70*/  LDL.LU.64 R28, [R1+0x36e8] ;  /* 0x0036e800011c7983 */ /* 0x001f280000300a00 */
[----:B------:R-:W2:Y:S04]  /*235b80*/  LDL.LU R13, [R1+0x4e8] ;  /* 0x0004e800010d7983 */ /* 0x000ea80000300800 */
[----:B--2---:R0:W-:Y:S04]  /*235b90*/  STL [R1+0x79b0], R13 ;  /* 0x0079b00d01007387 */ /* 0x0041e80000100800 */
        /* <DEDUP_REMOVED lines=11> */
[C---:B------:R-:W-:Y:S02]  /*235c50*/  LOP3.LUT P0, RZ, R7.reuse, 0x2000000, RZ, 0xc0, !PT ;  /* 0x0200000007ff7812 */ /* 0x040fe4000780c0ff */
[----:B------:R-:W-:Y:S01]  /*235c60*/  PRMT R10, R2, 0x7773, RZ ;  /* 0x00007773020a7816 */ /* 0x000fe200000000ff */
[----:B------:R-:W2:Y:S04]  /*235c70*/  LDL.LU.64 R8, [R1+0x3708] ;  /* 0x0037080001087983 */ /* 0x000ea80000300a00 */
        /* <DEDUP_REMOVED lines=25> */
[----:B0-----:R-:W2:Y:S01]  /*235e10*/  LDL.LU R13, [R1+0x79b0] ;  /* 0x0079b000010d7983 */ /* 0x001ea20000300800 */
[----:B------:R-:W-:Y:S02]  /*235e20*/  LOP3.LUT P0, RZ, R7, 0x100000, RZ, 0xc0, !PT ;  /* 0x0010000007ff7812 */ /* 0x000fe4000780c0ff */
[C---:B------:R-:W-:Y:S02]  /*235e30*/  LOP3.LUT P1, RZ, R5.reuse, 0x2, RZ, 0xc0, !PT ;  /* 0x0000000205ff7812 */ /* 0x040fe4000782c0ff */
[C---:B------:R-:W-:Y:S02]  /*235e40*/  LOP3.LUT P2, RZ, R5.reuse, 0x4, RZ, 0xc0, !PT ;  /* 0x0000000405ff7812 */ /* 0x040fe4000784c0ff */
[----:B------:R-:W-:-:S02]  /*235e50*/  LOP3.LUT P3, RZ, R5, 0x8, RZ, 0xc0, !PT ;  /* 0x0000000805ff7812 */ /* 0x000fc4000786c0ff */
[C---:B------:R-:W-:Y:S02]  /*235e60*/  LOP3.LUT P4, RZ, R5.reuse, 0x10, RZ, 0xc0, !PT ;  /* 0x0000001005ff7812 */ /* 0x040fe4000788c0ff */
[C---:B------:R-:W-:Y:S02]  /*235e70*/  LOP3.LUT P5, RZ, R5.reuse, 0x20, RZ, 0xc0, !PT ;  /* 0x0000002005ff7812 */ /* 0x040fe400078ac0ff */
[----:B------:R-:W-:Y:S02]  /*235e80*/  LOP3.LUT P6, RZ, R5, 0x40, RZ, 0xc0, !PT ;  /* 0x0000004005ff7812 */ /* 0x000fe400078cc0ff */
[----:B--2---:R-:W-:-:S05]  /*235e90*/  PRMT R10, R13, 0x7770, RZ ;  /* 0x000077700d0a7816 */ /* 0x004fca00000000ff */
        /* <DEDUP_REMOVED lines=17> */
[----:B---3--:R0:W-:Y:S02]  /*235fb0*/  @P5 STG.E.U8 desc[UR4][R26.64], R10 ;  /* 0x0000000a1a005986 */ /* 0x0081e4000c101104 */
[----:B0-----:R-:W-:-:S05]  /*235fc0*/  PRMT R10, R2, 0x7770, RZ ;  /* 0x00007770020a7816 */ /* 0x001fca00000000ff */
[----:B----4-:R0:W-:Y:S04]  /*235fd0*/  @P6 STG.E.U8 desc[UR4][R28.64], R10 ;  /* 0x0000000a1c006986 */ /* 0x0101e8000c101104 */
[----:B0-----:R-:W3:Y:S01]  /*235fe0*/  LDL.LU.64 R28, [R1+0x3780] ;  /* 0x00378000011c7983 */ /* 0x001ee20000300a00 */
[C---:B------:R-:W-:Y:S02]  /*235ff0*/  LOP3.LUT P3, RZ, R5.reuse, 0x80, RZ, 0xc0, !PT ;  /* 0x0000008005ff7812 */ /* 0x040fe4000786c0ff */
[----:B------:R-:W-:Y:S02]  /*236000*/  LOP3.LUT P4, RZ, R5, 0x100, RZ, 0xc0, !PT ;  /* 0x0000010005ff7812 */ /* 0x000fe4000788c0ff */
[C---:B------:R-:W-:Y:S01]  /*236010*/  PRMT R10, R2.reuse, 0x7771, RZ ;  /* 0x00007771020a7816 */ /* 0x040fe200000000ff */
        /* <DEDUP_REMOVED lines=34> */
[C---:B------:R-:W-:Y:S02]  /*236240*/  LOP3.LUT P5, RZ, R5.reuse, 0x200, RZ, 0xc0, !PT ;  /* 0x0000020005ff7812 */ /* 0x040fe400078ac0ff */
[----:B------:R-:W-:Y:S02]  /*236250*/  LOP3.LUT P6, RZ, R5, 0x400, RZ, 0xc0, !PT ;  /* 0x0000040005ff7812 */ /* 0x000fe400078cc0ff */
[----:B------:R-:W-:Y:S02]  /*236260*/  LOP3.LUT R7, R7, 0xfffeffff, RZ, 0xc0, !PT ;  /* 0xfffeffff07077812 */ /* 0x000fe400078ec0ff */
[----:B------:R-:W-:Y:S01]  /*236270*/  PRMT R10, R2, 0x7773, RZ ;  /* 0x00007773020a7816 */ /* 0x000fe200000000ff */
        /* <DEDUP_REMOVED lines=10> */
[C---:B0-----:R-:W-:Y:S01]  /*236320*/  PRMT R10, R27.reuse, 0x7770, RZ ;  /* 0x000077701b0a7816 */ /* 0x041fe200000000ff */
        /* <DEDUP_REMOVED lines=12> */
[----:B------:R-:W2:Y:S06]  /*2363f0*/  LDL.LU.64 R26, [R1+0x3800] ;  /* 0x00380000011a7983 */ /* 0x000eac0000300a00 */
        /* <DEDUP_REMOVED lines=46> */
[----:B------:R-:W-:Y:S01]  /*2366e0*/  LOP3.LUT P4, RZ, R5, 0x8000000, RZ, 0xc0, !PT ;  /* 0x0800000005ff7812 */ /* 0x000fe2000788c0ff */
[----:B------:R-:W2:Y:S04]  /*2366f0*/  LDL.LU.64 R22, [R1+0x3818] ;  /* 0x0038180001167983 */ /* 0x000ea80000300a00 */
[----:B------:R-:W2:Y:S04]  /*236700*/  LDL.LU.64 R24, [R1+0x3810] ;  /* 0x0038100001187983 */ /* 0x000ea80000300a00 */
[----:B------:R-:W2:Y:S01]  /*236710*/  LDL.LU R12, [R1+0x4a0] ;  /* 0x0004a000010c7983 */ /* 0x000ea20000300800 */
[----:B---3--:R-:W-:-:S05]  /*236720*/  PRMT R10, R2, 0x7770, RZ ;  /* 0x00007770020a7816 */ /* 0x008fca00000000ff */
[----:B------:R0:W-:Y:S02]  /*236730*/  @P3 STG.E.U8 desc[UR4][R26.64], R10 ;  /* 0x0000000a1a003986 */ /* 0x0001e4000c101104 */
[----:B0-----:R-:W-:Y:S02]  /*236740*/  PRMT R10, R2, 0x7771, RZ ;  /* 0x00007771020a7816 */ /* 0x001fe400000000ff */
[----:B------:R-:W3:Y:S04]  /*236750*/  LDL.LU.64 R26, [R1+0x3808] ;  /* 0x00380800011a7983 */ /* 0x000ee80000300a00 */
[----:B----4-:R0:W-:Y:S04]  /*236760*/  @P4 STG.E.U8 desc[UR4][R28.64], R10 ;  /* 0x0000000a1c004986 */ /* 0x0101e8000c101104 */
[----:B0-----:R-:W4:Y:S04]  /*236770*/  LDL.LU.64 R28, [R1+0x3840] ;  /* 0x00384000011c7983 */ /* 0x001f280000300a00 */
[----:B------:R-:W4:Y:S04]  /*236780*/  LDL.LU R0, [R1+0x490] ;  /* 0x0004900001007983 */ /* 0x000f280000300800 */
        /* <DEDUP_REMOVED lines=26> */
[C---:B------:R-:W-:Y:S02]  /*236930*/  LOP3.LUT P5, RZ, R5.reuse, 0x10000000, RZ, 0xc0, !PT ;  /* 0x1000000005ff7812 */ /* 0x040fe400078ac0ff */
[----:B------:R-:W-:Y:S02]  /*236940*/  LOP3.LUT P6, RZ, R5, 0x20000000, RZ, 0xc0, !PT ;  /* 0x2000000005ff7812 */ /* 0x000fe400078cc0ff */
[----:B------:R-:W-:Y:S02]  /*236950*/  LOP3.LUT R7, R7, 0xfffffeff, RZ, 0xc0, !PT ;  /* 0xfffffeff07077812 */ /* 0x000fe400078ec0ff */
[----:B------:R-:W-:Y:S01]  /*236960*/  PRMT R10, R2, 0x7772, RZ ;  /* 0x00007772020a7816 */ /* 0x000fe200000000ff */
[----:B------:R-:W2:Y:S04]  /*236970*/  LDL.LU.64 R14, [R1+0x3858] ;  /* 0x00385800010e7983 */ /* 0x000ea80000300a00 */
[----:B------:R-:W-:-:S02]  /*236980*/  @P0 LOP3.LUT R7, R7, 0x100, RZ, 0xfc, !PT ;  /* 0x0000010007070812 */ /* 0x000fc400078efcff */
[----:B------:R-:W-:Y:S02]  /*236990*/  LOP3.LUT P0, RZ, R5, 0x80000000, RZ, 0xc0, !PT ;  /* 0x8000000005ff7812 */ /* 0x000fe4000780c0ff */
[----:B------:R-:W-:Y:S01]  /*2369a0*/  LOP3.LUT R7, R7, 0xfffffdff, RZ, 0xc0, !PT ;  /* 0xfffffdff07077812 */ /* 0x000fe200078ec0ff */
[----:B------:R0:W-:Y:S10]  /*2369b0*/  @P5 STG.E.U8 desc[UR4][R18.64], R10 ;  /* 0x0000000a12005986 */ /* 0x0001f4000c101104 */
[----:B------:R-:W-:-:S02]  /*2369c0*/  @P0 LOP3.LUT R7, R7, 0x200, RZ, 0xfc, !PT ;  /* 0x0000020007070812 */ /* 0x000fc400078efcff */
[----:B------:R-:W-:Y:S02]  /*2369d0*/  LOP3.LUT P0, RZ, R5, 0x40000000, RZ, 0xc0, !PT ;  /* 0x4000000005ff7812 */ /* 0x000fe4000780c0ff */
[----:B0-----:R-:W-:Y:S02]  /*2369e0*/  PRMT R10, R2, 0x7773, RZ ;  /* 0x00007773020a7816 */ /* 0x001fe400000000ff */
[----:B------:R-:W2:Y:S04]  /*2369f0*/  LDL.LU R2, [R1+0x480] ;  /* 0x0004800001027983 */ /* 0x000ea80000300800 */
[----:B------:R0:W-:Y:S04]  /*236a00*/  @P6 STG.E.U8 desc[UR4][R22.64], R10 ;  /* 0x0000000a16006986 */ /* 0x0001e8000c101104 */
[----:B------:R-:W2:Y:S04]  /*236a10*/  LDL.LU.64 R16, [R1+0x3850] ;  /* 0x0038500001107983 */ /* 0x000ea80000300a00 */
[----:B------:R-:W2:Y:S04]  /*236a20*/  LDL.LU.64 R20, [R1+0x3848] ;  /* 0x0038480001147983 */ /* 0x000ea80000300a00 */
[----:B------:R-:W2:Y:S04]  /*236a30*/  LDL.LU.64 R18, [R1+0x3880] ;  /* 0x0038800001127983 */ /* 0x000ea80000300a00 */
[----:B------:R-:W2:Y:S01]  /*236a40*/  LDL.LU R13, [R1+0x4b4] ;  /* 0x0004b400010d7983 */ /* 0x000ea20000300800 */
[----:B0-----:R-:W-:-:S03]  /*236a50*/  PRMT R10, R12, 0x7770, RZ ;  /* 0x000077700c0a7816 */ /* 0x001fc600000000ff */
[----:B------:R-:W2:Y:S04]  /*236a60*/  LDL.LU.64 R22, [R1+0x3878] ;  /* 0x0038780001167983 */ /* 0x000ea80000300a00 */
[----:B------:R0:W-:Y:S01]  /*236a70*/  @P0 STG.E.U8 desc[UR4][R24.64], R10 ;  /* 0x0000000a18000986 */ /* 0x0001e2000c101104 */
[C---:B------:R-:W-:Y:S02]  /*236a80*/  LOP3.LUT P0, RZ, R7.reuse, 0x200, RZ, 0xc0, !PT ;  /* 0x0000020007ff7812 */ /* 0x040fe4000780c0ff */
        /* <DEDUP_REMOVED lines=42> */
[----:B------:R0:W-:Y:S01]  /*236d30*/  @P4 STG.E.U8 desc[UR4][R24.64], R10 ;  /* 0x0000000a18004986 */ /* 0x0001e2000c101104 */
[----:B------:R-:W-:Y:S01]  /*236d40*/  IMAD.MOV.U32 R0, RZ, RZ, R3 ;  /* 0x000000ffff007224 */ /* 0x000fe200078e0003 */
[----:B0-----:R-:W-:-:S05]  /*236d50*/  PRMT R10, R13, 0x7771, RZ ;  /* 0x000077710d0a7816 */ /* 0x001fca00000000ff */
[----:B---3--:R0:W-:Y:S04]  /*236d60*/  @P5 STG.E.U8 desc[UR4][R26.64], R10 ;  /* 0x0000000a1a005986 */ /* 0x0081e8000c101104 */
[----:B0-----:R-:W3:Y:S04]  /*236d70*/  LDL.LU.64 R26, [R1+0x38a0] ;  /* 0x0038a000011a7983 */ /* 0x001ee80000300a00 */
[----:B------:R-:W3:Y:S04]  /*236d80*/  LDL.LU.64 R2, [R1+0x3898] ;  /* 0x0038980001027983 */ /* 0x000ee80000300a00 */
[----:B------:R-:W3:Y:S04]  /*236d90*/  LDL.LU.64 R18, [R1+0x38c0] ;  /* 0x0038c00001127983 */ /* 0x000ee80000300a00 */
[----:B------:R-:W3:Y:S01]  /*236da0*/  LDL.LU R23, [R1+0x4a4] ;  /* 0x0004a40001177983 */ /* 0x000ee20000300800 */
[----:B------:R-:W-:-:S02]  /*236db0*/  LOP3.LUT P6, RZ, R4, 0x1000, RZ, 0xc0, !PT ;  /* 0x0000100004ff7812 */ /* 0x000fc400078cc0ff */
[C---:B------:R-:W-:Y:S02]  /*236dc0*/  LOP3.LUT P3, RZ, R4.reuse, 0x2000, RZ, 0xc0, !PT ;  /* 0x0000200004ff7812 */ /* 0x040fe4000786c0ff */
[----:B------:R-:W-:Y:S02]  /*236dd0*/  PRMT R10, R13, 0x7772, RZ ;  /* 0x000077720d0a7816 */ /* 0x000fe400000000ff */
[C---:B------:R-:W-:Y:S02]  /*236de0*/  LOP3.LUT P4, RZ, R4.reuse, 0x4000, RZ, 0xc0, !PT ;  /* 0x0000400004ff7812 */ /* 0x040fe4000788c0ff */
[----:B------:R-:W-:-:S05]  /*236df0*/  LOP3.LUT P5, RZ, R4, 0x8000, RZ, 0xc0, !PT ;  /* 0x0000800004ff7812 */ /* 0x000fca00078ac0ff */
[----:B----4-:R0:W-:Y:S02]  /*236e00*/  @P6 STG.E.U8 desc[UR4][R28.64], R10 ;  /* 0x0000000a1c006986 */ /* 0x0101e4000c101104 */
[----:B0-----:R-:W-:Y:S02]  /*236e10*/  PRMT R10, R13, 0x7773, RZ ;  /* 0x000077730d0a7816 */ /* 0x001fe400000000ff */
[----:B------:R-:W4:Y:S04]  /*236e20*/  LDL.LU.64 R28, [R1+0x38b8] ;  /* 0x0038b800011c7983 */ /* 0x000f280000300a00 */
[----:B------:R-:W4:Y:S04]  /*236e30*/  LDL.LU.64 R24, [R1+0x38b0] ;  /* 0x0038b00001187983 */ /* 0x000f280000300a00 */
[----:B------:R-:W4:Y:S04]  /*236e40*/  LDL.LU R6, [R1+0x494] ;  /* 0x0004940001067983 */ /* 0x000f280000300800 */
[----:B--2---:R3:W-:Y:S02]  /*236e50*/  @P3 STG.E.U8 desc[UR4][R20.64], R10 ;  /* 0x0000000a14003986 */ /* 0x0047e4000c101104 */
[----:B---3--:R-:W-:-:S05]  /*236e60*/  PRMT R10, R23, 0x7770, RZ ;  /* 0x00007770170a7816 */ /* 0x008fca00000000ff */
[----:B------:R0:W-:Y:S02]  /*236e70*/  @P4 STG.E.U8 desc[UR4][R26.64], R10 ;  /* 0x0000000a1a004986 */ /* 0x0001e4000c101104 */
[----:B0-----:R-:W-:Y:S02]  /*236e80*/  PRMT R10, R23, 0x7771, RZ ;  /* 0x00007771170a7816 */ /* 0x001fe400000000ff */
[----:B------:R-:W2:Y:S04]  /*236e90*/  LDL.LU.64 R26, [R1+0x38e8] ;  /* 0x0038e800011a7983 */ /* 0x000ea80000300a00 */
[----:B------:R0:W-:Y:S04]  /*236ea0*/  @P5 STG.E.U8 desc[UR4][R2.64], R10 ;  /* 0x0000000a02005986 */ /* 0x0001e8000c101104 */
        /* <DEDUP_REMOVED lines=23> */
[----:B------:R-:W-:Y:S02]  /*237020*/  LOP3.LUT P6, RZ, R4, 0x10000, RZ, 0xc0, !PT ;  /* 0x0001000004ff7812 */ /* 0x000fe400078cc0ff */
[----:B------:R-:W-:Y:S01]  /*237030*/  PRMT R10, R23, 0x7772, RZ ;  /* 0x00007772170a7816 */ /* 0x000fe200000000ff */
        /* <DEDUP_REMOVED lines=9> */
[----:B0-----:R-:W-:-:S11]  /*2370d0*/  PRMT R10, R23, 0x7773, RZ ;  /* 0x00007773170a7816 */ /* 0x001fd600000000ff */
[----:B----4-:R0:W-:Y:S01]  /*2370e0*/  @P0 STG.E.U8 desc[UR4][R28.64], R10 ;  /* 0x0000000a1c000986 */ /* 0x0101e2000c101104 */
[C---:B------:R-:W-:Y:S02]  /*2370f0*/  LOP3.LUT P0, RZ, R7.reuse, 0x2, RZ, 0xc0, !PT ;  /* 0x0000000207ff7812 */ /* 0x040fe4000780c0ff */
[----:B0-----:R-:W-:Y:S01]  /*237100*/  PRMT R10, R6, 0x7770, RZ ;  /* 0x00007770060a7816 */ /* 0x001fe200000000ff */
[----:B------:R-:W4:Y:S04]  /*237110*/  LDL.LU R29, [R1+0x4b8] ;  /* 0x0004b800011d7983 */ /* 0x000f280000300800 */
[----:B------:R-:W4:Y:S04]  /*237120*/  LDL.LU.64 R16, [R1+0x38f0] ;  /* 0x0038f00001107983 */ /* 0x000f280000300a00 */
[----:B------:R-:W4:Y:S04]  /*237130*/  LDL.LU.64 R20, [R1+0x3928] ;  /* 0x0039280001147983 */ /* 0x000f280000300a00 */
[----:B------:R-:W4:Y:S04]  /*237140*/  LDL.LU.64 R18, [R1+0x3920] ;  /* 0x0039200001127983 */ /* 0x000f280000300a00 */
[----:B------:R0:W-:Y:S01]  /*237150*/  @P0 STG.E.U8 desc[UR4][R24.64], R10 ;  /* 0x0000000a18000986 */ /* 0x0001e2000c101104 */
[----:B------:R-:W-:-:S02]  /*237160*/  LOP3.LUT P0, RZ, R7, 0x1, RZ, 0xc0, !PT ;  /* 0x0000000107ff7812 */ /* 0x000fc4000780c0ff */
[----:B------:R-:W-:Y:S01]  /*237170*/  PRMT R7, R6, 0x7771, RZ ;  /* 0x0000777106077816 */ /* 0x000fe200000000ff */
[----:B------:R-:W4:Y:S04]  /*237180*/  LDL.LU.64 R22, [R1+0x3918] ;  /* 0x0039180001167983 */ /* 0x000f280000300a00 */
[----:B0-----:R-:W4:Y:S06]  /*237190*/  LDL.LU.64 R24, [R1+0x3910] ;  /* 0x0039100001187983 */ /* 0x001f2c0000300a00 */
[----:B--2---:R0:W-:Y:S01]  /*2371a0*/  @P0 STG.E.U8 desc[UR4][R26.64], R7 ;  /* 0x000000071a000986 */ /* 0x0041e2000c101104 */
[----:B------:R-:W-:-:S03]  /*2371b0*/  LOP3.LUT P0, RZ, R5, 0x80000000, RZ, 0xc0, !PT ;  /* 0x8000000005ff7812 */ /* 0x000fc6000780c0ff */
[----:B------:R-:W2:Y:S04]  /*2371c0*/  LDL.LU R28, [R1+0x4a8] ;  /* 0x0004a800011c7983 */ /* 0x000ea80000300800 */
[----:B------:R1:W-:Y:S01]  /*2371d0*/  STL [R1+0x75d4], R11 ;  /* 0x0075d40b01007387 */ /* 0x0003e20000100800 */
[----:B0-----:R-:W-:-:S03]  /*2371e0*/  PRMT R7, R6, 0x7772, RZ ;  /* 0x0000777206077816 */ /* 0x001fc600000000ff */
[----:B-1----:R-:W4:Y:S04]  /*2371f0*/  LDL.LU.64 R10, [R1+0x38d0] ;  /* 0x0038d000010a7983 */ /* 0x002f280000300a00 */
[----:B------:R-:W2:Y:S04]  /*237200*/  LDL.LU.64 R26, [R1+0x3908] ;  /* 0x00390800011a7983 */ /* 0x000ea80000300a00 */
[----:B---3--:R0:W-:Y:S04]  /*237210*/  @P0 STG.E.U8 desc[UR4][R2.64], R7 ;  /* 0x0000000702000986 */ /* 0x0081e8000c101104 */
[----:B0-----:R-:W3:Y:S01]  /*237220*/  LDL.LU.64 R2, [R1+0x7978] ;  /* 0x0079780001027983 */ /* 0x001ee20000300a00 */
[----:B------:R-:W-:-:S02]  /*237230*/  LOP3.LUT P0, RZ, R5, 0x40000000, RZ, 0xc0, !PT ;  /* 0x4000000005ff7812 */ /* 0x000fc4000780c0ff */
[----:B------:R-:W-:Y:S02]  /*237240*/  PRMT R7, R6, 0x7773, RZ ;  /* 0x0000777306077816 */ /* 0x000fe400000000ff */
[----:B------:R-:W2:Y:S09]  /*237250*/  LDL.LU R6, [R1+0x7970] ;  /* 0x0079700001067983 */ /* 0x000eb20000300800 */
[----:B---3--:R0:W-:Y:S04]  /*237260*/  @P0 STG.E.U8 desc[UR4][R2.64], R7 ;  /* 0x0000000702000986 */ /* 0x0081e8000c101104 */
[----:B0-----:R-:W3:Y:S01]  /*237270*/  LDL.LU.64 R2, [R1+0x7968] ;  /* 0x0079680001027983 */ /* 0x001ee20000300a00 */
[----:B------:R-:W-:-:S02]  /*237280*/  LOP3.LUT P0, RZ, R5, 0x20000000, RZ, 0xc0, !PT ;  /* 0x2000000005ff7812 */ /* 0x000fc4000780c0ff */
[C---:B------:R-:W-:Y:S02]  /*237290*/  LOP3.LUT P1, RZ, R4.reuse, 0x4000000, RZ, 0xc0, !PT ;  /* 0x0400000004ff7812 */ /* 0x040fe4000782c0ff */
[C---:B------:R-:W-:Y:S02]  /*2372a0*/  LOP3.LUT P2, RZ, R4.reuse, 0x8000000, RZ, 0xc0, !PT ;  /* 0x0800000004ff7812 */ /* 0x040fe4000784c0ff */
[C---:B------:R-:W-:Y:S02]  /*2372b0*/  LOP3.LUT P3, RZ, R4.reuse, 0x10000000, RZ, 0xc0, !PT ;  /* 0x1000000004ff7812 */ /* 0x040fe4000786c0ff */
[C---:B------:R-:W-:Y:S02]  /*2372c0*/  LOP3.LUT P4, RZ, R4.reuse, 0x20000000, RZ, 0xc0, !PT ;  /* 0x2000000004ff7812 */ /* 0x040fe4000788c0ff */
[C---:B------:R-:W-:Y:S02]  /*2372d0*/  LOP3.LUT P5, RZ, R4.reuse, 0x40000000, RZ, 0xc0, !PT ;  /* 0x4000000004ff7812 */ /* 0x040fe400078ac0ff */
[----:B------:R-:W-:-:S02]  /*2372e0*/  LOP3.LUT P6, RZ, R4, 0x80000000, RZ, 0xc0, !PT ;  /* 0x8000000004ff7812 */ /* 0x000fc400078cc0ff */
[----:B---3--:R-:W-:-:S05]  /*2372f0*/  PRMT R7, R3, 0x7770, RZ ;  /* 0x0000777003077816 */ /* 0x008fca00000000ff */
        /* <DEDUP_REMOVED lines=8> */
[----:B0-----:R-:W-:Y:S02]  /*237380*/  PRMT R7, R3, 0x7773, RZ ;  /* 0x0000777303077816 */ /* 0x001fe400000000ff */
[----:B------:R-:W3:Y:S09]  /*237390*/  LDL.LU R3, [R1+0x7960] ;  /* 0x0079600001037983 */ /* 0x000ef20000300800 */
[----:B------:R0:W-:Y:S02]  /*2373a0*/  @P0 STG.E.U8 desc[UR4][R14.64], R7 ;  /* 0x000000070e000986 */ /* 0x0001e4000c101104 */
[----:B0-----:R-:W-:-:S05]  /*2373b0*/  PRMT R7, R29, 0x7770, RZ ;  /* 0x000077701d077816 */ /* 0x001fca00000000ff */
[----:B------:R0:W-:Y:S02]  /*2373c0*/  @P1 STG.E.U8 desc[UR4][R16.64], R7 ;  /* 0x0000000710001986 */ /* 0x0001e4000c101104 */
[C---:B0-----:R-:W-:Y:S02]  /*2373d0*/  PRMT R7, R29.reuse, 0x7771, RZ ;  /* 0x000077711d077816 */ /* 0x041fe400000000ff */
[----:B------:R-:W4:Y:S04]  /*2373e0*/  LDL.LU.64 R16, [R1+0x3940] ;  /* 0x0039400001107983 */ /* 0x000f280000300a00 */
[----:B------:R0:W-:Y:S02]  /*2373f0*/  @P2 STG.E.U8 desc[UR4][R20.64], R7 ;  /* 0x0000000714002986 */ /* 0x0001e4000c101104 */
[----:B0-----:R-:W-:-:S05]  /*237400*/  PRMT R7, R29, 0x7772, RZ ;  /* 0x000077721d077816 */ /* 0x001fca00000000ff */
[----:B------:R0:W-:Y:S02]  /*237410*/  @P3 STG.E.U8 desc[UR4][R18.64], R7 ;  /* 0x0000000712003986 */ /* 0x0001e4000c101104 */
[----:B0-----:R-:W-:-:S05]  /*237420*/  PRMT R7, R29, 0x7773, RZ ;  /* 0x000077731d077816 */ /* 0x001fca00000000ff */
[----:B------:R2:W-:Y:S02]  /*237430*/  @P4 STG.E.U8 desc[UR4][R22.64], R7 ;  /* 0x0000000716004986 */ /* 0x0005e4000c101104 */
[----:B--2---:R-:W-:-:S05]  /*237440*/  PRMT R7, R28, 0x7770, RZ ;  /* 0x000077701c077816 */ /* 0x004fca00000000ff */
[----:B------:R0:W-:Y:S02]  /*237450*/  @P5 STG.E.U8 desc[UR4][R24.64], R7 ;  /* 0x0000000718005986 */ /* 0x0001e4000c101104 */
[----:B0-----:R-:W-:-:S05]  /*237460*/  PRMT R7, R28, 0x7771, RZ ;  /* 0x000077711c077816 */ /* 0x001fca00000000ff */
[----:B------:R0:W-:Y:S04]  /*237470*/  @P6 STG.E.U8 desc[UR4][R26.64], R7 ;  /* 0x000000071a006986 */ /* 0x0001e8000c101104 */
[----:B0-----:R-:W2:Y:S01]  /*237480*/  LDL.LU.64 R26, [R1+0x3938] ;  /* 0x00393800011a7983 */ /* 0x001ea20000300a00 */
[----:B------:R-:W-:-:S03]  /*237490*/  PRMT R7, R28, 0x7772, RZ ;  /* 0x000077721c077816 */ /* 0x000fc600000000ff */
[----:B------:R-:W2:Y:S04]  /*2374a0*/  LDL.LU.64 R20, [R1+0x3930] ;  /* 0x0039300001147983 */ /* 0x000ea80000300a00 */
[----:B------:R-:W2:Y:S01]  /*2374b0*/  LDL.LU.64 R18, [R1+0x3968] ;  /* 0x0039680001127983 */ /* 0x000ea20000300a00 */
[----:B------:R-:W-:-:S03]  /*2374c0*/  IMAD.MOV.U32 R29, RZ, RZ, R0 ;  /* 0x000000ffff1d7224 */ /* 0x000fc600078e0000 */
[----:B------:R-:W2:Y:S04]  /*2374d0*/  LDL.LU.64 R22, [R1+0x3960] ;  /* 0x0039600001167983 */ /* 0x000ea80000300a00 */
[----:B------:R-:W2:Y:S04]  /*2374e0*/  LDL.LU R0, [R1+0x498] ;  /* 0x0004980001007983 */ /* 0x000ea80000300800 */
[----:B------:R-:W2:Y:S01]  /*2374f0*/  LDL.LU.64 R24, [R1+0x3958] ;  /* 0x0039580001187983 */ /* 0x000ea20000300a00 */
[C---:B---3--:R-:W-:Y:S02]  /*237500*/  LOP3.LUT P3, RZ, R3.reuse, 0x1, RZ, 0xc0, !PT ;  /* 0x0000000103ff7812 */ /* 0x048fe4000786c0ff */
[----:B------:R-:W-:-:S11]  /*237510*/  LOP3.LUT P4, RZ, R3, 0x2, RZ, 0xc0, !PT ;  /* 0x0000000203ff7812 */ /* 0x000fd6000788c0ff */
[----:B----4-:R0:W-:Y:S02]  /*237520*/  @P3 STG.E.U8 desc[UR4][R16.64], R7 ;  /* 0x0000000710003986 */ /* 0x0101e4000c101104 */
[----:B0-----:R-:W-:-:S05]  /*237530*/  PRMT R7, R28, 0x7773, RZ ;  /* 0x000077731c077816 */ /* 0x001fca00000000ff */
[----:B--2---:R0:W-:Y:S04]  /*237540*/  @P4 STG.E.U8 desc[UR4][R26.64], R7 ;  /* 0x000000071a004986 */ /* 0x0041e8000c101104 */
[----:B0-----:R-:W2:Y:S04]  /*237550*/  LDL.LU.64 R26, [R1+0x3950] ;  /* 0x00395000011a7983 */ /* 0x001ea80000300a00 */
        /* <DEDUP_REMOVED lines=28> */
[----:B------:R-:W4:Y:S04]  /*237720*/  LDL.LU R28, [R1+0x4bc] ;  /* 0x0004bc00011c7983 */ /* 0x000f280000300800 */
        /* <DEDUP_REMOVED lines=34> */
[----:B------:R-:W-:-:S03]  /*237950*/  PRMT R7, R2, 0x7773, RZ ;  /* 0x0000777302077816 */ /* 0x000fc600000000ff */
[----:B------:R-:W2:Y:S01]  /*237960*/  LDL.LU R2, [R1+0x794c] ;  /* 0x00794c0001027983 */ /* 0x000ea20000300800 */
[----:B------:R-:W-:Y:S02]  /*237970*/  LOP3.LUT P0, RZ, R5, 0x200000, RZ, 0xc0, !PT ;  /* 0x0020000005ff7812 */ /* 0x000fe4000780c0ff */
[C---:B------:R-:W-:Y:S02]  /*237980*/  LOP3.LUT P1, RZ, R3.reuse, 0x2000, RZ, 0xc0, !PT ;  /* 0x0000200003ff7812 */ /* 0x040fe4000782c0ff */
[C---:B------:R-:W-:Y:S02]  /*237990*/  LOP3.LUT P2, RZ, R3.reuse, 0x4000, RZ, 0xc0, !PT ;  /* 0x0000400003ff7812 */ /* 0x040fe4000784c0ff */
[C---:B------:R-:W-:Y:S02]  /*2379a0*/  LOP3.LUT P3, RZ, R3.reuse, 0x8000, RZ, 0xc0, !PT ;  /* 0x0000800003ff7812 */ /* 0x040fe4000786c0ff */
[C---:B------:R-:W-:Y:S02]  /*2379b0*/  LOP3.LUT P4, RZ, R3.reuse, 0x10000, RZ, 0xc0, !PT ;  /* 0x0001000003ff7812 */ /* 0x040fe4000788c0ff */
[----:B------:R-:W-:-:S02]  /*2379c0*/  LOP3.LUT P5, RZ, R3, 0x20000, RZ, 0xc0, !PT ;  /* 0x0002000003ff7812 */ /* 0x000fc400078ac0ff */
[----:B------:R-:W-:Y:S01]  /*2379d0*/  LOP3.LUT P6, RZ, R3, 0x40000, RZ, 0xc0, !PT ;  /* 0x0004000003ff7812 */ /* 0x000fe200078cc0ff */
[----:B---3--:R4:W-:Y:S01]  /*2379e0*/  @P0 STG.E.U8 desc[UR4][R10.64], R7 ;  /* 0x000000070a000986 */ /* 0x0089e2000c101104 */
[----:B------:R-:W-:Y:S02]  /*2379f0*/  LOP3.LUT P0, RZ, R5, 0x100000, RZ, 0xc0, !PT ;  /* 0x0010000005ff7812 */ /* 0x000fe4000780c0ff */
[----:B----4-:R-:W-:-:S11]  /*237a00*/  PRMT R7, R28, 0x7770, RZ ;  /* 0x000077701c077816 */ /* 0x010fd600000000ff */
        /* <DEDUP_REMOVED lines=19> */
[----:B------:R-:W3:Y:S04]  /*237b40*/  LDL.LU.64 R24, [R1+0x3a10] ;  /* 0x003a100001187983 */ /* 0x000ee80000300a00 */
[----:B------:R0:W-:Y:S02]  /*237b50*/  @P6 STG.E.U8 desc[UR4][R26.64], R7 ;  /* 0x000000071a006986 */ /* 0x0001e4000c101104 */
[----:B0-----:R-:W-:Y:S02]  /*237b60*/  IMAD.MOV.U32 R27, RZ, RZ, R29 ;  /* 0x000000ffff1b7224 */ /* 0x001fe400078e001d */
[----:B------:R-:W4:Y:S01]  /*237b70*/  LDL.LU.64 R28, [R1+0x3a08] ;  /* 0x003a0800011c7983 */ /* 0x000f220000300a00 */
[C---:B------:R-:W-:Y:S02]  /*237b80*/  LOP3.LUT P3, RZ, R3.reuse, 0x80000, RZ, 0xc0, !PT ;  /* 0x0008000003ff7812 */ /* 0x040fe4000786c0ff */
[----:B------:R-:W-:-:S02]  /*237b90*/  LOP3.LUT P4, RZ, R3, 0x100000, RZ, 0xc0, !PT ;  /* 0x0010000003ff7812 */ /* 0x000fc4000788c0ff */
[C---:B------:R-:W-:Y:S01]  /*237ba0*/  PRMT R7, R0.reuse, 0x7771, RZ ;  /* 0x0000777100077816 */ /* 0x040fe200000000ff */
[----:B------:R-:W2:Y:S04]  /*237bb0*/  LDL.LU.64 R20, [R1+0x3a00] ;  /* 0x003a000001147983 */ /* 0x000ea80000300a00 */
[----:B------:R-:W2:Y:S04]  /*237bc0*/  LDL.LU.64 R18, [R1+0x39f8] ;  /* 0x0039f80001127983 */ /* 0x000ea80000300a00 */
[----:B------:R-:W2:Y:S04]  /*237bd0*/  LDL.LU.64 R22, [R1+0x39f0] ;  /* 0x0039f00001167983 */ /* 0x000ea80000300a00 */
        /* <DEDUP_REMOVED lines=34> */
[----:B------:R-:W2:Y:S04]  /*237e00*/  LDL.LU.64 R8, [R1+0x3a38] ;  /* 0x003a380001087983 */ /* 0x000ea80000300a00 */
[----:B------:R-:W2:Y:S04]  /*237e10*/  LDL.LU R13, [R1+0x460] ;  /* 0x00046000010d7983 */ /* 0x000ea80000300800 */
[----:B------:R-:W2:Y:S04]  /*237e20*/  LDL.LU.64 R14, [R1+0x3a30] ;  /* 0x003a3000010e7983 */ /* 0x000ea80000300a00 */
[----:B------:R-:W2:Y:S04]  /*237e30*/  LDL.LU.64 R16, [R1+0x3a50] ;  /* 0x003a500001107983 */ /* 0x000ea80000300a00 */
[----:B------:R-:W2:Y:S01]  /*237e40*/  LDL.LU R0, [R1+0x450] ;  /* 0x0004500001007983 */ /* 0x000ea20000300800 */
        /* <DEDUP_REMOVED lines=16> */
[----:B------:R-:W-:Y:S01]  /*237f50*/  LOP3.LUT P0, RZ, R5, 0x10000, RZ, 0xc0, !PT ;  /* 0x0001000005ff7812 */ /* 0x000fe2000780c0ff */
[----:B0-----:R-:W-:-:S02]  /*237f60*/  IMAD.MOV.U32 R7, RZ, RZ, R27 ;  /* 0x000000ffff077224 */ /* 0x001fc400078e001b */
[----:B------:R-:W3:Y:S04]  /*237f70*/  LDL.LU.64 R24, [R1+0x3a70] ;  /* 0x003a700001187983 */ /* 0x000ee80000300a00 */
[----:B------:R-:W3:Y:S01]  /*237f80*/  LDL.LU.64 R26, [R1+0x3a78] ;  /* 0x003a7800011a7983 */ /* 0x000ee20000300a00 */
[----:B------:R-:W-:-:S05]  /*237f90*/  PRMT R7, R7, 0x7773, RZ ;  /* 0x0000777307077816 */ /* 0x000fca00000000ff */
[----:B----4-:R0:W-:Y:S01]  /*237fa0*/  @P0 STG.E.U8 desc[UR4][R28.64], R7 ;  /* 0x000000071c000986 */ /* 0x0101e2000c101104 */
[C---:B------:R-:W-:Y:S02]  /*237fb0*/  LOP3.LUT P0, RZ, R5.reuse, 0x8000, RZ, 0xc0, !PT ;  /* 0x0000800005ff7812 */ /* 0x040fe4000780c0ff */
        /* <DEDUP_REMOVED lines=34> */
[----:B0-----:R-:W-:-:S05]  /*2381e0*/  PRMT R7, R0, 0x7772, RZ ;  /* 0x0000777200077816 */ /* 0x001fca00000000ff */
[----:B------:R0:W-:Y:S02]  /*2381f0*/  @P5 STG.E.U8 desc[UR4][R26.64], R7 ;  /* 0x000000071a005986 */ /* 0x0001e4000c101104 */
[----:B0-----:R-:W-:-:S05]  /*238200*/  PRMT R7, R0, 0x7773, RZ ;  /* 0x0000777300077816 */ /* 0x001fca00000000ff */
[----:B----4-:R0:W-:Y:S04]  /*238210*/  @P6 STG.E.U8 desc[UR4][R28.64], R7 ;  /* 0x000000071c006986 */ /* 0x0101e8000c101104 */
        /* <DEDUP_REMOVED lines=72> */
[----:B------:R-:W4:Y:S06]  /*2386a0*/  LDL.LU R0, [R1+0x7930] ;  /* 0x0079300001007983 */ /* 0x000f2c0000300800 */
        /* <DEDUP_REMOVED lines=22> */
[----:B----4-:R-:W-:-:S11]  /*238810*/  PRMT R7, R0, 0x7770, RZ ;  /* 0x0000777000077816 */ /* 0x010fd600000000ff */
        /* <DEDUP_REMOVED lines=14> */
[----:B--2---:R0:W-:Y:S04]  /*238900*/  @P6 STG.E.U8 desc[UR4][R28.64], R7 ;  /* 0x000000071c006986 */ /* 0x0041e8000c101104 */
[----:B0-----:R-:W2:Y:S04]  /*238910*/  LDL.LU.64 R28, [R1+0x3b28] ;  /* 0x003b2800011c7983 */ /* 0x001ea80000300a00 */
[----:B------:R-:W2:Y:S04]  /*238920*/  LDL.LU.64 R20, [R1+0x3b30] ;  /* 0x003b300001147983 */ /* 0x000ea80000300a00 */
[----:B------:R-:W2:Y:S04]  /*238930*/  LDL.LU.64 R18, [R1+0x3b38] ;  /* 0x003b380001127983 */ /* 0x000ea80000300a00 */
[----:B------:R-:W2:Y:S01]  /*238940*/  LDL.LU R24, [R1+0x478] ;  /* 0x0004780001187983 */ /* 0x000ea20000300800 */
[----:B------:R-:W-:-:S02]  /*238950*/  LOP3.LUT R3, R3, 0xfbffffff, RZ, 0xc0, !PT ;  /* 0xfbffffff03037812 */ /* 0x000fc400078ec0ff */
[----:B------:R-:W-:Y:S02]  /*238960*/  LOP3.LUT R5, R5, 0xfffffffe, RZ, 0xc0, !PT ;  /* 0xfffffffe05057812 */ /* 0x000fe400078ec0ff */
[C---:B------:R-:W-:Y:S02]  /*238970*/  LOP3.LUT P3, RZ, R2.reuse, 0x2000000, RZ, 0xc0, !PT ;  /* 0x0200000002ff7812 */ /* 0x040fe4000786c0ff */
[C---:B------:R-:W-:Y:S02]  /*238980*/  LOP3.LUT P4, RZ, R2.reuse, 0x4000000, RZ, 0xc0, !PT ;  /* 0x0400000002ff7812 */ /* 0x040fe4000788c0ff */
[----:B------:R-:W-:Y:S01]  /*238990*/  PRMT R7, R25, 0x7773, RZ ;  /* 0x0000777319077816 */ /* 0x000fe200000000ff */
[----:B------:R-:W2:Y:S04]  /*2389a0*/  LDL.LU.64 R22, [R1+0x3b40] ;  /* 0x003b400001167983 */ /* 0x000ea80000300a00 */
[----:B------:R-:W2:Y:S01]  /*2389b0*/  LDL.LU.64 R26, [R1+0x3b48] ;  /* 0x003b4800011a7983 */ /* 0x000ea20000300a00 */
[----:B------:R-:W-:-:S02]  /*2389c0*/  LOP3.LUT P5, RZ, R2, 0x8000000, RZ, 0xc0, !PT ;  /* 0x0800000002ff7812 */ /* 0x000fc400078ac0ff */
[----:B------:R-:W-:Y:S01]  /*2389d0*/  LOP3.LUT P6, RZ, R2, 0x10000000, RZ, 0xc0, !PT ;  /* 0x1000000002ff7812 */ /* 0x000fe200078cc0ff */
[----:B------:R-:W-:Y:S01]  /*2389e0*/  STL [R1+0x78a0], R2 ;  /* 0x0078a00201007387 */ /* 0x000fe20000100800 */
        /* <DEDUP_REMOVED lines=18> */
[----:B----4-:R2:W-:-:S12]  /*238b10*/  @P3 STG.E.U8 desc[UR4][R16.64], R7 ;  /* 0x0000000710003986 */ /* 0x0105d8000c101104 */
[----:B------:R-:W-:Y:S02]  /*238b20*/  @P0 LOP3.LUT R5, R5, 0x1, RZ, 0xfc, !PT ;  /* 0x0000000105050812 */ /* 0x000fe400078efcff */
[----:B------:R-:W-:Y:S02]  /*238b30*/  LOP3.LUT P0, RZ, R2, 0x40000000, RZ, 0xc0, !PT ;  /* 0x4000000002ff7812 */ /* 0x000fe4000780c0ff */
[----:B--2---:R-:W-:Y:S02]  /*238b40*/  PRMT R7, R24, 0x7770, RZ ;  /* 0x0000777018077816 */ /* 0x004fe400000000ff */
[----:B------:R-:W-:-:S03]  /*238b50*/  LOP3.LUT R5, R5, 0xfffffffd, RZ, 0xc0, !PT ;  /* 0xfffffffd05057812 */ /* 0x000fc600078ec0ff */
[----:B------:R0:W-:Y:S06]  /*238b60*/  @P4 STG.E.U8 desc[UR4][R28.64], R7 ;  /* 0x000000071c004986 */ /* 0x0001ec000c101104 */
[----:B------:R-:W-:Y:S02]  /*238b70*/  @P0 LOP3.LUT R5, R5, 0x2, RZ, 0xfc, !PT ;  /* 0x0000000205050812 */ /* 0x000fe400078efcff */
[----:B------:R-:W-:Y:S02]  /*238b80*/  LOP3.LUT P0, RZ, R2, 0x20000000, RZ, 0xc0, !PT ;  /* 0x2000000002ff7812 */ /* 0x000fe4000780c0ff */
[----:B------:R-:W2:Y:S04]  /*238b90*/  LDL.LU R2, [R1+0x468] ;  /* 0x0004680001027983 */ /* 0x000ea80000300800 */
[----:B0-----:R-:W3:Y:S04]  /*238ba0*/  LDL.LU.64 R28, [R1+0x3b50] ;  /* 0x003b5000011c7983 */ /* 0x001ee80000300a00 */
[----:B------:R-:W4:Y:S04]  /*238bb0*/  LDL.LU R13, [R1+0x458] ;  /* 0x00045800010d7983 */ /* 0x000f280000300800 */
[----:B----4-:R0:W-:Y:S04]  /*238bc0*/  STL [R1+0x7908], R13 ;  /* 0x0079080d01007387 */ /* 0x0101e80000100800 */
        /* <DEDUP_REMOVED lines=9> */
[C---:B------:R-:W-:Y:S02]  /*238c60*/  LOP3.LUT P0, RZ, R5.reuse, 0x2, RZ, 0xc0, !PT ;  /* 0x0000000205ff7812 */ /* 0x040fe4000780c0ff */
[----:B--2---:R-:W-:Y:S01]  /*238c70*/  PRMT R7, R2, 0x7770, RZ ;  /* 0x0000777002077816 */ /* 0x004fe200000000ff */
[----:B------:R-:W2:Y:S04]  /*238c80*/  LDL.LU.64 R10, [R1+0x3b70] ;  /* 0x003b7000010a7983 */ /* 0x000ea80000300a00 */
[----:B------:R-:W2:Y:S04]  /*238c90*/  LDL.LU.64 R8, [R1+0x3b78] ;  /* 0x003b780001087983 */ /* 0x000ea80000300a00 */
[----:B------:R-:W2:Y:S04]  /*238ca0*/  LDL.LU R24, [R1+0x448] ;  /* 0x0004480001187983 */ /* 0x000ea80000300800 */
[----:B------:R-:W2:Y:S04]  /*238cb0*/  LDL.LU.64 R14, [R1+0x3b80] ;  /* 0x003b8000010e7983 */ /* 0x000ea80000300a00 */
[----:B------:R-:W2:Y:S04]  /*238cc0*/  LDL.LU.64 R16, [R1+0x3b88] ;  /* 0x003b880001107983 */ /* 0x000ea80000300a00 */
[----:B------:R-:W2:Y:S04]  /*238cd0*/  LDL.LU.64 R20, [R1+0x3b90] ;  /* 0x003b900001147983 */ /* 0x000ea80000300a00 */
[----:B------:R-:W2:Y:S04]  /*238ce0*/  LDL.LU.64 R18, [R1+0x3b98] ;  /* 0x003b980001127983 */ /* 0x000ea80000300a00 */
[----:B------:R-:W2:Y:S04]  /*238cf0*/  LDL.LU.64 R22, [R1+0x3ba0] ;  /* 0x003ba00001167983 */ /* 0x000ea80000300a00 */
[----:B------:R0:W-:Y:S01]  /*238d00*/  @P0 STG.E.U8 desc[UR4][R26.64], R7 ;  /* 0x000000071a000986 */ /* 0x0001e2000c101104 */
[----:B------:R-:W-:-:S02]  /*238d10*/  LOP3.LUT P0, RZ, R5, 0x1, RZ, 0xc0, !PT ;  /* 0x0000000105ff7812 */ /* 0x000fc4000780c0ff */
[----:B------:R-:W-:Y:S01]  /*238d20*/  PRMT R5, R2, 0x7771, RZ ;  /* 0x0000777102057816 */ /* 0x000fe200000000ff */
[----:B0-----:R-:W2:Y:S10]  /*238d30*/  LDL.LU.64 R26, [R1+0x3ba8] ;  /* 0x003ba800011a7983 */ /* 0x001eb40000300a00 */
[----:B---3--:R0:W-:Y:S01]  /*238d40*/  @P0 STG.E.U8 desc[UR4][R28.64], R5 ;  /* 0x000000051c000986 */ /* 0x0081e2000c101104 */
[----:B------:R-:W-:-:S03]  /*238d50*/  LOP3.LUT P0, RZ, R3, 0x80000000, RZ, 0xc0, !PT ;  /* 0x8000000003ff7812 */ /* 0x000fc6000780c0ff */
[----:B------:R-:W3:Y:S04]  /*238d60*/  LDL.LU R25, [R1+0x47c] ;  /* 0x00047c0001197983 */ /* 0x000ee80000300800 */
[----:B------:R1:W-:Y:S01]  /*238d70*/  STL [R1+0x781c], R6 ;  /* 0x00781c0601007387 */ /* 0x0003e20000100800 */
[----:B0-----:R-:W-:-:S03]  /*238d80*/  PRMT R5, R2, 0x7772, RZ ;  /* 0x0000777202057816 */ /* 0x001fc600000000ff */
[----:B-1----:R-:W2:Y:S04]  /*238d90*/  LDL.LU.64 R6, [R1+0x3b68] ;  /* 0x003b680001067983 */ /* 0x002ea80000300a00 */
[----:B------:R-:W3:Y:S04]  /*238da0*/  LDL.LU.64 R28, [R1+0x3bb0] ;  /* 0x003bb000011c7983 */ /* 0x000ee80000300a00 */
[----:B----4-:R0:W-:Y:S04]  /*238db0*/  @P0 STG.E.U8 desc[UR4][R12.64], R5 ;  /* 0x000000050c000986 */ /* 0x0101e8000c101104 */
[----:B0-----:R-:W4:Y:S01]  /*238dc0*/  LDL.LU.64 R12, [R1+0x7910] ;  /* 0x00791000010c7983 */ /* 0x001f220000300a00 */
[----:B------:R-:W-:-:S02]  /*238dd0*/  LOP3.LUT P0, RZ, R3, 0x40000000, RZ, 0xc0, !PT ;  /* 0x4000000003ff7812 */ /* 0x000fc4000780c0ff */
[----:B------:R-:W-:-:S11]  /*238de0*/  PRMT R5, R2, 0x7773, RZ ;  /* 0x0000777302057816 */ /* 0x000fd600000000ff */
[----:B----4-:R0:W-:Y:S04]  /*238df0*/  @P0 STG.E.U8 desc[UR4][R12.64], R5 ;  /* 0x000000050c000986 */ /* 0x0101e8000c101104 */
[----:B0-----:R-:W4:Y:S01]  /*238e00*/  LDL.LU R13, [R1+0x7908] ;  /* 0x00790800010d7983 */ /* 0x001f220000300800 */
[----:B------:R-:W-:Y:S02]  /*238e10*/  LOP3.LUT P0, RZ, R3, 0x20000000, RZ, 0xc0, !PT ;  /* 0x2000000003ff7812 */ /* 0x000fe4000780c0ff */
[C---:B------:R-:W-:Y:S02]  /*238e20*/  LOP3.LUT P1, RZ, R0.reuse, 0x40, RZ, 0xc0, !PT ;  /* 0x0000004000ff7812 */ /* 0x040fe4000782c0ff */
[C---:B------:R-:W-:Y:S02]  /*238e30*/  LOP3.LUT P2, RZ, R0.reuse, 0x80, RZ, 0xc0, !PT ;  /* 0x0000008000ff7812 */ /* 0x040fe4000784c0ff */
[----:B------:R-:W-:-:S02]  /*238e40*/  LOP3.LUT P3, RZ, R0, 0x100, RZ, 0xc0, !PT ;  /* 0x0000010000ff7812 */ /* 0x000fc4000786c0ff */
[C---:B------:R-:W-:Y:S02]  /*238e50*/  LOP3.LUT P4, RZ, R0.reuse, 0x200, RZ, 0xc0, !PT ;  /* 0x0000020000ff7812 */ /* 0x040fe4000788c0ff */
[C---:B------:R-:W-:Y:S02]  /*238e60*/  LOP3.LUT P5, RZ, R0.reuse, 0x400, RZ, 0xc0, !PT ;  /* 0x0000040000ff7812 */ /* 0x040fe400078ac0ff */
[----:B------:R-:W-:Y:S02]  /*238e70*/  LOP3.LUT P6, RZ, R0, 0x800, RZ, 0xc0, !PT ;  /* 0x0000080000ff7812 */ /* 0x000fe400078cc0ff */
[----:B----4-:R-:W-:-:S05]  /*238e80*/  PRMT R5, R13, 0x7770, RZ ;  /* 0x000077700d057816 */ /* 0x010fca00000000ff */
        /* <DEDUP_REMOVED lines=19> */
[----:B---3--:R-:W-:-:S05]  /*238fc0*/  PRMT R5, R25, 0x7770, RZ ;  /* 0x0000777019057816 */ /* 0x008fca00000000ff */
[----:B------:R0:W-:Y:S02]  /*238fd0*/  @P5 STG.E.U8 desc[UR4][R26.64], R5 ;  /* 0x000000051a005986 */ /* 0x0001e4000c101104 */
[----:B0-----:R-:W-:-:S05]  /*238fe0*/  PRMT R5, R25, 0x7771, RZ ;  /* 0x0000777119057816 */ /* 0x001fca00000000ff */
[----:B------:R0:W-:Y:S04]  /*238ff0*/  @P6 STG.E.U8 desc[UR4][R28.64], R5 ;  /* 0x000000051c006986 */ /* 0x0001e8000c101104 */
        /* <DEDUP_REMOVED lines=8> */
[----:B------:R-:W4:Y:S04]  /*239080*/  LDL.LU.64 R26, [R1+0x3be0] ;  /* 0x003be000011a7983 */ /* 0x000f280000300a00 */
[----:B------:R-:W4:Y:S04]  /*239090*/  LDL.LU R22, [R1+0x45c] ;  /* 0x00045c0001167983 */ /* 0x000f280000300800 */
[----:B--2---:R0:W-:Y:S02]  /*2390a0*/  @P3 STG.E.U8 desc[UR4][R14.64], R5 ;  /* 0x000000050e003986 */ /* 0x0041e4000c101104 */
[----:B0-----:R-:W-:-:S05]  /*2390b0*/  PRMT R5, R25, 0x7773, RZ ;  /* 0x0000777319057816 */ /* 0x001fca00000000ff */
[----:B---3--:R0:W-:Y:S04]  /*2390c0*/  @P4 STG.E.U8 desc[UR4][R28.64], R5 ;  /* 0x000000051c004986 */ /* 0x0081e8000c101104 */
[----:B0-----:R-:W2:Y:S04]  /*2390d0*/  LDL.LU.64 R28, [R1+0x3be8] ;  /* 0x003be800011c7983 */ /* 0x001ea80000300a00 */
[----:B------:R-:W3:Y:S04]  /*2390e0*/  LDL.LU R13, [R1+0x44c] ;  /* 0x00044c00010d7983 */ /* 0x000ee80000300800 */
[----:B---3--:R0:W-:Y:S04]  /*2390f0*/  STL [R1+0x78f0], R13 ;  /* 0x0078f00d01007387 */ /* 0x0081e80000100800 */
        /* <DEDUP_REMOVED lines=27> */
[----:B----4-:R-:W-:Y:S01]  /*2392b0*/  PRMT R5, R24, 0x7770, RZ ;  /* 0x0000777018057816 */ /* 0x010fe200000000ff */
[----:B------:R-:W4:Y:S04]  /*2392c0*/  LDL.LU.64 R6, [R1+0x3c08] ;  /* 0x003c080001067983 */ /* 0x000f280000300a00 */
[----:B------:R-:W4:Y:S04]  /*2392d0*/  LDL.LU.64 R10, [R1+0x3c10] ;  /* 0x003c1000010a7983 */ /* 0x000f280000300a00 */
[----:B------:R-:W4:Y:S04]  /*2392e0*/  LDL.LU.64 R8, [R1+0x3c18] ;  /* 0x003c180001087983 */ /* 0x000f280000300a00 */
[----:B------:R-:W4:Y:S04]  /*2392f0*/  LDL.LU R23, [R1+0x430] ;  /* 0x0004300001177983 */ /* 0x000f280000300800 */
        /* <DEDUP_REMOVED lines=15> */
[----:B------:R-:W4:Y:S04]  /*2393f0*/  LDL.LU.64 R18, [R1+0x3c38] ;  /* 0x003c380001127983 */ /* 0x000f280000300a00 */
[----:B------:R-:W4:Y:S06]  /*239400*/  LDL.LU.64 R24, [R1+0x3c40] ;  /* 0x003c400001187983 */ /* 0x000f2c0000300a00 */
[----:B------:R0:W-:Y:S01]  /*239410*/  @P0 STG.E.U8 desc[UR4][R26.64], R5 ;  /* 0x000000051a000986 */ /* 0x0001e2000c101104 */
[----:B------:R-:W-:-:S02]  /*239420*/  LOP3.LUT P0, RZ, R3, 0x1000000, RZ, 0xc0, !PT ;  /* 0x0100000003ff7812 */ /* 0x000fc4000780c0ff */
[----:B0-----:R-:W-:-:S11]  /*239430*/  PRMT R5, R22, 0x7770, RZ ;  /* 0x0000777016057816 */ /* 0x001fd600000000ff */
[----:B--2---:R0:W-:Y:S01]  /*239440*/  @P0 STG.E.U8 desc[UR4][R28.64], R5 ;  /* 0x000000051c000986 */ /* 0x0041e2000c101104 */
[C---:B------:R-:W-:Y:S02]  /*239450*/  LOP3.LUT P0, RZ, R3.reuse, 0x800000, RZ, 0xc0, !PT ;  /* 0x0080000003ff7812 */ /* 0x040fe4000780c0ff */
[----:B0-----:R-:W-:Y:S01]  /*239460*/  PRMT R5, R22, 0x7771, RZ ;  /* 0x0000777116057816 */ /* 0x001fe200000000ff */
[----:B------:R-:W2:Y:S04]  /*239470*/  LDL.LU.64 R28, [R1+0x3c48] ;  /* 0x003c4800011c7983 */ /* 0x000ea80000300a00 */
[----:B------:R-:W2:Y:S04]  /*239480*/  LDL.LU R26, [R1+0x420] ;  /* 0x00042000011a7983 */ /* 0x000ea80000300800 */
[----:B------:R-:W2:Y:S04]  /*239490*/  LDL.LU R27, [R1] ;  /* 0x00000000011b7983 */ /* 0x000ea80000300800 */
        /* <DEDUP_REMOVED lines=9> */
[----:B0-----:R-:W3:Y:S01]  /*239530*/  LDL.LU R13, [R1+0x78f0] ;  /* 0x0078f000010d7983 */ /* 0x001ee20000300800 */
[----:B------:R-:W-:Y:S02]  /*239540*/  LOP3.LUT P0, RZ, R3, 0x100000, RZ, 0xc0, !PT ;  /* 0x0010000003ff7812 */ /* 0x000fe4000780c0ff */
[C---:B------:R-:W-:Y:S02]  /*239550*/  LOP3.LUT P1, RZ, R0.reuse, 0x2000000, RZ, 0xc0, !PT ;  /* 0x0200000000ff7812 */ /* 0x040fe4000782c0ff */
[C---:B------:R-:W-:Y:S02]  /*239560*/  LOP3.LUT P2, RZ, R0.reuse, 0x4000000, RZ, 0xc0, !PT ;  /* 0x0400000000ff7812 */ /* 0x040fe4000784c0ff */
[----:B------:R-:W-:-:S02]  /*239570*/  LOP3.LUT P3, RZ, R0, 0x8000000, RZ, 0xc0, !PT ;  /* 0x0800000000ff7812 */ /* 0x000fc4000786c0ff */
[C---:B------:R-:W-:Y:S02]  /*239580*/  LOP3.LUT P4, RZ, R0.reuse, 0x10000000, RZ, 0xc0, !PT ;  /* 0x1000000000ff7812 */ /* 0x040fe4000788c0ff */
[C---:B------:R-:W-:Y:S02]  /*239590*/  LOP3.LUT P5, RZ, R0.reuse, 0x20000000, RZ, 0xc0, !PT ;  /* 0x2000000000ff7812 */ /* 0x040fe400078ac0ff */
[----:B------:R-:W-:Y:S02]  /*2395a0*/  LOP3.LUT P6, RZ, R0, 0x40000000, RZ, 0xc0, !PT ;  /* 0x4000000000ff7812 */ /* 0x000fe400078cc0ff */
[----:B---3--:R-:W-:-:S05]  /*2395b0*/  PRMT R5, R13, 0x7770, RZ ;  /* 0x000077700d057816 */ /* 0x008fca00000000ff */
        /* <DEDUP_REMOVED lines=17> */
[----:B--2---:R-:W-:Y:S02]  /*2396d0*/  PRMT R5, R26, 0x7770, RZ ;  /* 0x000077701a057816 */ /* 0x004fe400000000ff */
[----:B------:R-:W2:Y:S04]  /*2396e0*/  LDL.LU.64 R24, [R1+0x3c50] ;  /* 0x003c500001187983 */ /* 0x000ea80000300a00 */
[----:B------:R0:W-:Y:S04]  /*2396f0*/  @P6 STG.E.U8 desc[UR4][R28.64], R5 ;  /* 0x000000051c006986 */ /* 0x0001e8000c101104 */
[----:B0-----:R-:W3:Y:S01]  /*239700*/  LDL.LU.64 R28, [R1+0x3c58] ;  /* 0x003c5800011c7983 */ /* 0x001ee20000300a00 */
[----:B------:R-:W-:-:S02]  /*239710*/  LOP3.LUT P3, RZ, R0, 0x80000000, RZ, 0xc0, !PT ;  /* 0x8000000000ff7812 */ /* 0x000fc4000786c0ff */
        /* <DEDUP_REMOVED lines=95> */
[----:B0-----:R-:W-:Y:S02]  /*239d10*/  PRMT R5, R13, 0x7773, RZ ;  /* 0x000077730d057816 */ /* 0x001fe400000000ff */
[----:B------:R-:W4:Y:S04]  /*239d20*/  LDL.LU.64 R16, [R1+0x3ce8] ;  /* 0x003ce80001107983 */ /* 0x000f280000300a00 */
        /* <DEDUP_REMOVED lines=8> */
[----:B---3--:R0:W-:Y:S04]  /*239db0*/  @P6 STG.E.U8 desc[UR4][R28.64], R5 ;  /* 0x000000051c006986 */ /* 0x0081e8000c101104 */
[----:B0-----:R-:W2:Y:S04]  /*239dc0*/  LDL.LU.64 R28, [R1+0x3cf0] ;  /* 0x003cf000011c7983 */ /* 0x001ea80000300a00 */
[----:B------:R-:W3:Y:S04]  /*239dd0*/  LDL.LU.64 R20, [R1+0x3cf8] ;  /* 0x003cf80001147983 */ /* 0x000ee80000300a00 */
[----:B------:R-:W4:Y:S01]  /*239de0*/  LDL.LU R19, [R1+0x414] ;  /* 0x0004140001137983 */ /* 0x000f220000300800 */
[----:B------:R-:W-:-:S02]  /*239df0*/  LOP3.LUT P0, RZ, R27, 0x40000000, RZ, 0xc0, !PT ;  /* 0x400000001bff7812 */ /* 0x000fc4000780c0ff */
[----:B------:R-:W-:Y:S02]  /*239e00*/  LOP3.LUT R3, R3, 0xfffffffb, RZ, 0xc0, !PT ;  /* 0xfffffffb03037812 */ /* 0x000fe400078ec0ff */
[C---:B------:R-:W-:Y:S02]  /*239e10*/  LOP3.LUT P3, RZ, R27.reuse, 0x40000, RZ, 0xc0, !PT ;  /* 0x000400001bff7812 */ /* 0x040fe4000786c0ff */
[----:B------:R-:W-:Y:S01]  /*239e20*/  LOP3.LUT P4, RZ, R27, 0x80000, RZ, 0xc0, !PT ;  /* 0x000800001bff7812 */ /* 0x000fe2000788c0ff */
[----:B------:R-:W3:Y:S04]  /*239e30*/  LDL.LU.64 R22, [R1+0x3d00] ;  /* 0x003d000001167983 */ /* 0x000ee80000300a00 */
[----:B------:R-:W3:Y:S04]  /*239e40*/  LDL.LU.64 R24, [R1+0x3d08] ;  /* 0x003d080001187983 */ /* 0x000ee80000300a00 */
[----:B------:R-:W3:Y:S04]  /*239e50*/  LDL.LU R2, [R1+0x404] ;  /* 0x0004040001027983 */ /* 0x000ee80000300800 */
[----:B------:R-:W3:Y:S01]  /*239e60*/  LDL.LU R13, [R1+0x4] ;  /* 0x00000400010d7983 */ /* 0x000ee20000300800 */
        /* <DEDUP_REMOVED lines=20> */
[----:B------:R-:W-:Y:S02]  /*239fb0*/  LOP3.LUT R3, R3, 0xfffffdff, RZ, 0xc0, !PT ;  /* 0xfffffdff03037812 */ /* 0x000fe400078ec0ff */
[C---:B------:R-:W-:Y:S02]  /*239fc0*/  LOP3.LUT P5, RZ, R27.reuse, 0x100000, RZ, 0xc0, !PT ;  /* 0x001000001bff7812 */ /* 0x040fe400078ac0ff */
[C---:B------:R-:W-:Y:S02]  /*239fd0*/  LOP3.LUT P6, RZ, R27.reuse, 0x200000, RZ, 0xc0, !PT ;  /* 0x002000001bff7812 */ /* 0x040fe400078cc0ff */
[----:B------:R-:W-:-:S05]  /*239fe0*/  LOP3.LUT P1, RZ, R27, 0x80000000, RZ, 0xc0, !PT ;  /* 0x800000001bff7812 */ /* 0x000fca000782c0ff */
[----:B------:R-:W-:Y:S02]  /*239ff0*/  @P0 LOP3.LUT R3, R3, 0x200, RZ, 0xfc, !PT ;  /* 0x0000020003030812 */ /* 0x000fe400078efcff */
[----:B------:R-:W-:Y:S02]  /*23a000*/  LOP3.LUT P0, RZ, R27, 0x400000, RZ, 0xc0, !PT ;  /* 0x004000001bff7812 */ /* 0x000fe4000780c0ff */
[----:B------:R-:W3:Y:S01]  /*23a010*/  LDL.LU.64 R26, [R1+0x3d10] ;  /* 0x003d1000011a7983 */ /* 0x000ee20000300a00 */
[----:B----4-:R-:W-:-:S05]  /*23a020*/  PRMT R5, R19, 0x7770, RZ ;  /* 0x0000777013057816 */ /* 0x010fca00000000ff */
[----:B------:R0:W-:Y:S02]  /*23a030*/  @P3 STG.E.U8 desc[UR4][R16.64], R5 ;  /* 0x0000000510003986 */ /* 0x0001e4000c101104 */
[----:B0-----:R-:W-:-:S05]  /*23a040*/  PRMT R5, R19, 0x7771, RZ ;  /* 0x0000777113057816 */ /* 0x001fca00000000ff */
[----:B--2---:R0:W-:Y:S04]  /*23a050*/  @P4 STG.E.U8 desc[UR4][R28.64], R5 ;  /* 0x000000051c004986 */ /* 0x0041e8000c101104 */
[----:B0-----:R-:W2:Y:S04]  /*23a060*/  LDL.LU.64 R28, [R1+0x3d18] ;  /* 0x003d1800011c7983 */ /* 0x001ea80000300a00 */
[----:B------:R-:W4:Y:S04]  /*23a070*/  LDL.LU R12, [R1+0x438] ;  /* 0x00043800010c7983 */ /* 0x000f280000300800 */
[----:B------:R-:W3:Y:S04]  /*23a080*/  LDL.LU.64 R6, [R1+0x3d30] ;  /* 0x003d300001067983 */ /* 0x000ee80000300a00 */
[----:B---3--:R0:W-:Y:S04]  /*23a090*/  STL.64 [R1+0x78d0], R6 ;  /* 0x0078d00601007387 */ /* 0x0081e80000100a00 */
[----:B0-----:R-:W3:Y:S01]  /*23a0a0*/  LDL.LU.64 R6, [R1+0x3d28] ;  /* 0x003d280001067983 */ /* 0x001ee20000300a00 */
[----:B------:R-:W-:-:S05]  /*23a0b0*/  PRMT R5, R19, 0x7772, RZ ;  /* 0x0000777213057816 */ /* 0x000fca00000000ff */
[----:B------:R0:W-:Y:S02]  /*23a0c0*/  @P5 STG.E.U8 desc[UR4][R20.64], R5 ;  /* 0x0000000514005986 */ /* 0x0001e4000c101104 */
[----:B0-----:R-:W-:-:S05]  /*23a0d0*/  PRMT R5, R19, 0x7773, RZ ;  /* 0x0000777313057816 */ /* 0x001fca00000000ff */
[----:B------:R0:W-:Y:S02]  /*23a0e0*/  @P6 STG.E.U8 desc[UR4][R22.64], R5 ;  /* 0x0000000516006986 */ /* 0x0001e4000c101104 */
[----:B0-----:R-:W-:-:S05]  /*23a0f0*/  PRMT R5, R2, 0x7770, RZ ;  /* 0x0000777002057816 */ /* 0x001fca00000000ff */
[----:B------:R-:W-:Y:S04]  /*23a100*/  @P0 STG.E.U8 desc[UR4][R24.64], R5 ;  /* 0x0000000518000986 */ /* 0x000fe8000c101104 */
[----:B---3--:R0:W-:Y:S04]  /*23a110*/  STL.64 [R1+0x78d8], R6 ;  /* 0x0078d80601007387 */ /* 0x0081e80000100a00 */
[----:B0-----:R-:W3:Y:S01]  /*23a120*/  LDL.LU.64 R6, [R1+0x3d20] ;  /* 0x003d200001067983 */ /* 0x001ee20000300a00 */
[C---:B------:R-:W-:Y:S02]  /*23a130*/  LOP3.LUT P0, RZ, R3.reuse, 0x200, RZ, 0xc0, !PT ;  /* 0x0000020003ff7812 */ /* 0x040fe4000780c0ff */
[----:B------:R-:W-:Y:S01]  /*23a140*/  PRMT R5, R2, 0x7771, RZ ;  /* 0x0000777102057816 */ /* 0x000fe200000000ff */
[----:B------:R-:W4:Y:S04]  /*23a150*/  LDL.LU.64 R10, [R1+0x3d38] ;  /* 0x003d3800010a7983 */ /* 0x000f280000300a00 */
[----:B------:R-:W4:Y:S04]  /*23a160*/  LDL.LU.64 R8, [R1+0x3d40] ;  /* 0x003d400001087983 */ /* 0x000f280000300a00 */
[----:B------:R-:W4:Y:S04]  /*23a170*/  LDL.LU R23, [R1+0x428] ;  /* 0x0004280001177983 */ /* 0x000f280000300800 */
[----:B------:R-:W4:Y:S04]  /*23a180*/  LDL.LU.64 R14, [R1+0x3d48] ;  /* 0x003d4800010e7983 */ /* 0x000f280000300a00 */
[----:B------:R-:W4:Y:S04]  /*23a190*/  LDL.LU.64 R16, [R1+0x3d50] ;  /* 0x003d500001107983 */ /* 0x000f280000300a00 */
[----:B------:R-:W4:Y:S04]  /*23a1a0*/  LDL.LU.64 R20, [R1+0x3d58] ;  /* 0x003d580001147983 */ /* 0x000f280000300a00 */
[----:B------:R-:W4:Y:S04]  /*23a1b0*/  LDL.LU.64 R18, [R1+0x3d60] ;  /* 0x003d600001127983 */ /* 0x000f280000300a00 */
[----:B------:R-:W4:Y:S04]  /*23a1c0*/  LDL.LU R22, [R1+0x418] ;  /* 0x0004180001167983 */ /* 0x000f280000300800 */
        /* <DEDUP_REMOVED lines=12> */
[----:B----4-:R-:W-:-:S11]  /*23a290*/  PRMT R5, R12, 0x7770, RZ ;  /* 0x000077700c057816 */ /* 0x010fd600000000ff */
[----:B---3--:R0:W-:Y:S04]  /*23a2a0*/  @P0 STG.E.U8 desc[UR4][R6.64], R5 ;  /* 0x0000000506000986 */ /* 0x0081e8000c101104 */
[----:B0-----:R-:W3:Y:S01]  /*23a2b0*/  LDL.LU.64 R6, [R1+0x78d0] ;  /* 0x0078d00001067983 */ /* 0x001ee20000300a00 */
[----:B------:R-:W-:Y:S02]  /*23a2c0*/  LOP3.LUT P0, RZ, R3, 0x20, RZ, 0xc0, !PT ;  /* 0x0000002003ff7812 */ /* 0x000fe4000780c0ff */
[----:B------:R-:W-:Y:S02]  /*23a2d0*/  PRMT R5, R12, 0x7771, RZ ;  /* 0x000077710c057816 */ /* 0x000fe400000000ff */
[C---:B------:R-:W-:Y:S02]  /*23a2e0*/  LOP3.LUT P2, RZ, R13.reuse, 0x1, RZ, 0xc0, !PT ;  /* 0x000000010dff7812 */ /* 0x040fe4000784c0ff */
[----:B------:R-:W-:-:S02]  /*23a2f0*/  LOP3.LUT P3, RZ, R13, 0x2, RZ, 0xc0, !PT ;  /* 0x000000020dff7812 */ /* 0x000fc4000786c0ff */
[C---:B------:R-:W-:Y:S02]  /*23a300*/  LOP3.LUT P4, RZ, R13.reuse, 0x4, RZ, 0xc0, !PT ;  /* 0x000000040dff7812 */ /* 0x040fe4000788c0ff */
[----:B------:R-:W-:Y:S02]  /*23a310*/  LOP3.LUT P5, RZ, R13, 0x8, RZ, 0xc0, !PT ;  /* 0x000000080dff7812 */ /* 0x000fe400078ac0ff */
[----:B------:R-:W-:Y:S01]  /*23a320*/  LOP3.LUT R0, R0, 0xfbffffff, RZ, 0xc0, !PT ;  /* 0xfbffffff00007812 */ /* 0x000fe200078ec0ff */
        /* <DEDUP_REMOVED lines=13> */
[----:B------:R-:W3:Y:S04]  /*23a400*/  LDL.LU.64 R16, [R1+0x3d80] ;  /* 0x003d800001107983 */ /* 0x000ee80000300a00 */
[----:B------:R0:W-:Y:S02]  /*23a410*/  @P2 STG.E.U8 desc[UR4][R20.64], R5 ;  /* 0x0000000514002986 */ /* 0x0001e4000c101104 */
[----:B0-----:R-:W-:-:S05]  /*23a420*/  PRMT R5, R23, 0x7773, RZ ;  /* 0x0000777317057816 */ /* 0x001fca00000000ff */
[----:B------:R0:W-:Y:S02]  /*23a430*/  @P3 STG.E.U8 desc[UR4][R18.64], R5 ;  /* 0x0000000512003986 */ /* 0x0001e4000c101104 */
[----:B0-----:R-:W-:-:S05]  /*23a440*/  PRMT R5, R22, 0x7770, RZ ;  /* 0x0000777016057816 */ /* 0x001fca00000000ff */
[----:B------:R0:W-:Y:S02]  /*23a450*/  @P4 STG.E.U8 desc[UR4][R24.64], R5 ;  /* 0x0000000518004986 */ /* 0x0001e4000c101104 */
[----:B0-----:R-:W-:-:S05]  /*23a460*/  PRMT R5, R22, 0x7771, RZ ;  /* 0x0000777116057816 */ /* 0x001fca00000000ff */
[----:B------:R0:W-:Y:S04]  /*23a470*/  @P5 STG.E.U8 desc[UR4][R26.64], R5 ;  /* 0x000000051a005986 */ /* 0x0001e8000c101104 */
[----:B0-----:R-:W4:Y:S04]  /*23a480*/  LDL.LU.64 R26, [R1+0x3d88] ;  /* 0x003d8800011a7983 */ /* 0x001f280000300a00 */
[----:B------:R-:W4:Y:S04]  /*23a490*/  LDL.LU.64 R18, [R1+0x3d90] ;  /* 0x003d900001127983 */ /* 0x000f280000300a00 */
[----:B------:R-:W4:Y:S04]  /*23a4a0*/  LDL.LU.64 R20, [R1+0x3d98] ;  /* 0x003d980001147983 */ /* 0x000f280000300a00 */
[----:B------:R-:W4:Y:S01]  /*23a4b0*/  LDL.LU R23, [R1+0x408] ;  /* 0x0004080001177983 */ /* 0x000f220000300800 */
[----:B------:R-:W-:-:S02]  /*23a4c0*/  LOP3.LUT P0, RZ, R13, 0x20000, RZ, 0xc0, !PT ;  /* 0x000200000dff7812 */ /* 0x000fc4000780c0ff */
[C---:B------:R-:W-:Y:S02]  /*23a4d0*/  LOP3.LUT P6, RZ, R13.reuse, 0x10, RZ, 0xc0, !PT ;  /* 0x000000100dff7812 */ /* 0x040fe400078cc0ff */
[C---:B------:R-:W-:Y:S02]  /*23a4e0*/  LOP3.LUT P3, RZ, R13.reuse, 0x20, RZ, 0xc0, !PT ;  /* 0x000000200dff7812 */ /* 0x040fe4000786c0ff */
[----:B------:R-:W-:Y:S02]  /*23a4f0*/  PRMT R5, R22, 0x7772, RZ ;  /* 0x0000777216057816 */ /* 0x000fe400000000ff */
[C---:B------:R-:W-:Y:S02]  /*23a500*/  LOP3.LUT P4, RZ, R13.reuse, 0x40, RZ, 0xc0, !PT ;  /* 0x000000400dff7812 */ /* 0x040fe4000788c0ff */
[----:B------:R-:W-:Y:S02]  /*23a510*/  LOP3.LUT P5, RZ, R13, 0x80, RZ, 0xc0, !PT ;  /* 0x000000800dff7812 */ /* 0x000fe400078ac0ff */
[----:B------:R-:W-:Y:S01]  /*23a520*/  LOP3.LUT R3, R3, 0xfffffffe, RZ, 0xc0, !PT ;  /* 0xfffffffe03037812 */ /* 0x000fe200078ec0ff */
[----:B------:R-:W4:Y:S01]  /*23a530*/  LDL.LU.64 R24, [R1+0x3da0] ;  /* 0x003da00001187983 */ /* 0x000f220000300a00 */
        /* <DEDUP_REMOVED lines=17> */
[C---:B------:R-:W-:Y:S02]  /*23a650*/  LOP3.LUT P0, RZ, R13.reuse, 0x800, RZ, 0xc0, !PT ;  /* 0x000008000dff7812 */ /* 0x040fe4000780c0ff */
[----:B0-----:R-:W-:Y:S02]  /*23a660*/  PRMT R5, R22, 0x7773, RZ ;  /* 0x0000777316057816 */ /* 0x001fe400000000ff */
[----:B------:R-:W-:Y:S01]  /*23a670*/  LOP3.LUT P6, RZ, R13, 0x100, RZ, 0xc0, !PT ;  /* 0x000001000dff7812 */ /* 0x000fe200078cc0ff */
[----:B------:R-:W2:Y:S04]  /*23a680*/  LDL.LU.64 R28, [R1+0x3da8] ;  /* 0x003da800011c7983 */ /* 0x000ea80000300a00 */
[----:B------:R-:W2:Y:S04]  /*23a690*/  LDL.LU R2, [R1+0x43c] ;  /* 0x00043c0001027983 */ /* 0x000ea80000300800 */
[----:B------:R-:W-:-:S02]  /*23a6a0*/  @P0 LOP3.LUT R3, R3, 0x1, RZ, 0xfc, !PT ;  /* 0x0000000103030812 */ /* 0x000fc400078efcff */
[----:B------:R-:W-:Y:S02]  /*23a6b0*/  LOP3.LUT P0, RZ, R13, 0x400, RZ, 0xc0, !PT ;  /* 0x000004000dff7812 */ /* 0x000fe4000780c0ff */
[----:B------:R-:W-:Y:S02]  /*23a6c0*/  LOP3.LUT R3, R3, 0xfffffffd, RZ, 0xc0, !PT ;  /* 0xfffffffd03037812 */ /* 0x000fe400078ec0ff */
[C---:B------:R-:W-:Y:S02]  /*23a6d0*/  LOP3.LUT P1, RZ, R13.reuse, 0x40000, RZ, 0xc0, !PT ;  /* 0x000400000dff7812 */ /* 0x040fe4000782c0ff */
[----:B------:R-:W-:-:S07]  /*23a6e0*/  LOP3.LUT P2, RZ, R13, 0x80000, RZ, 0xc0, !PT ;  /* 0x000800000dff7812 */ /* 0x000fce000784c0ff */
[----:B------:R-:W-:Y:S02]  /*23a6f0*/  @P0 LOP3.LUT R3, R3, 0x2, RZ, 0xfc, !PT ;  /* 0x0000000203030812 */ /* 0x000fe400078efcff */
[C---:B------:R-:W-:Y:S01]  /*23a700*/  LOP3.LUT P0, RZ, R13.reuse, 0x200, RZ, 0xc0, !PT ;  /* 0x000002000dff7812 */ /* 0x040fe2000780c0ff */
[----:B---3--:R4:W-:Y:S01]  /*23a710*/  @P3 STG.E.U8 desc[UR4][R16.64], R5 ;  /* 0x0000000510003986 */ /* 0x0089e2000c101104 */
[----:B------:R-:W-:Y:S02]  /*23a720*/  LOP3.LUT P3, RZ, R13, 0x100000, RZ, 0xc0, !PT ;  /* 0x001000000dff7812 */ /* 0x000fe4000786c0ff */
[----:B----4-:R-:W-:-:S05]  /*23a730*/  PRMT R5, R23, 0x7770, RZ ;  /* 0x0000777017057816 */ /* 0x010fca00000000ff */
[----:B------:R0:W-:Y:S02]  /*23a740*/  @P4 STG.E.U8 desc[UR4][R26.64], R5 ;  /* 0x000000051a004986 */ /* 0x0001e4000c101104 */
[----:B0-----:R-:W-:Y:S02]  /*23a750*/  PRMT R5, R23, 0x7771, RZ ;  /* 0x0000777117057816 */ /* 0x001fe400000000ff */
[----:B------:R-:W3:Y:S04]  /*23a760*/  LDL.LU.64 R26, [R1+0x3db0] ;  /* 0x003db000011a7983 */ /* 0x000ee80000300a00 */
[----:B------:R0:W-:Y:S01]  /*23a770*/  @P5 STG.E.U8 desc[UR4][R18.64], R5 ;  /* 0x0000000512005986 */ /* 0x0001e2000c101104 */
[C---:B------:R-:W-:Y:S02]  /*23a780*/  LOP3.LUT P4, RZ, R13.reuse, 0x200000, RZ, 0xc0, !PT ;  /* 0x002000000dff7812 */ /* 0x040fe4000788c0ff */
[----:B------:R-:W-:-:S02]  /*23a790*/  LOP3.LUT P5, RZ, R13, 0x400000, RZ, 0xc0, !PT ;  /* 0x004000000dff7812 */ /* 0x000fc400078ac0ff */
[----:B0-----:R-:W-:Y:S01]  /*23a7a0*/  PRMT R5, R23, 0x7772, RZ ;  /* 0x0000777217057816 */ /* 0x001fe200000000ff */
[----:B------:R-:W4:Y:S04]  /*23a7b0*/  LDL.LU R18, [R1+0x42c] ;  /* 0x00042c0001127983 */ /* 0x000f280000300800 */
[----:B------:R0:W-:Y:S04]  /*23a7c0*/  STL [R1+0x78c0], R13 ;  /* 0x0078c00d01007387 */ /* 0x0001e80000100800 */
[----:B------:R1:W-:Y:S01]  /*23a7d0*/  @P6 STG.E.U8 desc[UR4][R20.64], R5 ;  /* 0x0000000514006986 */ /* 0x0003e2000c101104 */
[----:B------:R-:W-:-:S03]  /*23a7e0*/  LOP3.LUT P6, RZ, R13, 0x800000, RZ, 0xc0, !PT ;  /* 0x008000000dff7812 */ /* 0x000fc600078cc0ff */
[----:B0-----:R-:W2:Y:S01]  /*23a7f0*/  LDL.LU.64 R12, [R1+0x3dc0] ;  /* 0x003dc000010c7983 */ /* 0x001ea20000300a00 */
[----:B-1----:R-:W-:-:S05]  /*23a800*/  PRMT R5, R23, 0x7773, RZ ;  /* 0x0000777317057816 */ /* 0x002fca00000000ff */
[----:B------:R-:W-:Y:S01]  /*23a810*/  @P0 STG.E.U8 desc[UR4][R24.64], R5 ;  /* 0x0000000518000986 */ /* 0x000fe2000c101104 */
[----:B------:R-:W-:-:S03]  /*23a820*/  LOP3.LUT P0, RZ, R3, 0x2, RZ, 0xc0, !PT ;  /* 0x0000000203ff7812 */ /* 0x000fc6000780c0ff */
[----:B--2---:R0:W-:Y:S04]  /*23a830*/  STL.64 [R1+0x78c8], R12 ;  /* 0x0078c80c01007387 */ /* 0x0041e80000100a00 */
[----:B0-----:R-:W2:Y:S01]  /*23a840*/  LDL.LU.64 R12, [R1+0x3db8] ;  /* 0x003db800010c7983 */ /* 0x001ea20000300a00 */
[----:B------:R-:W-:-:S03]  /*23a850*/  PRMT R5, R2, 0x7770, RZ ;  /* 0x0000777002057816 */ /* 0x000fc600000000ff */
[----:B------:R-:W4:Y:S04]  /*23a860*/  LDL.LU.64 R6, [R1+0x3dd0] ;  /* 0x003dd00001067983 */ /* 0x000f280000300a00 */
[----:B------:R-:W4:Y:S04]  /*23a870*/  LDL.LU.64 R10, [R1+0x3dd8] ;  /* 0x003dd800010a7983 */ /* 0x000f280000300a00 */
[----:B------:R-:W4:Y:S04]  /*23a880*/  LDL.LU.64 R8, [R1+0x3de0] ;  /* 0x003de00001087983 */ /* 0x000f280000300a00 */
[----:B------:R0:W-:Y:S01]  /*23a890*/  @P0 STG.E.U8 desc[UR4][R28.64], R5 ;  /* 0x000000051c000986 */ /* 0x0001e2000c101104 */
[----:B------:R-:W-:-:S02]  /*23a8a0*/  LOP3.LUT P0, RZ, R3, 0x1, RZ, 0xc0, !PT ;  /* 0x0000000103ff7812 */ /* 0x000fc4000780c0ff */
[----:B------:R-:W-:Y:S01]  /*23a8b0*/  PRMT R3, R2, 0x7771, RZ ;  /* 0x0000777102037816 */ /* 0x000fe200000000ff */
[----:B------:R-:W4:Y:S04]  /*23a8c0*/  LDL.LU R19, [R1+0x41c] ;  /* 0x00041c0001137983 */ /* 0x000f280000300800 */
[----:B------:R-:W4:Y:S04]  /*23a8d0*/  LDL.LU.64 R14, [R1+0x3de8] ;  /* 0x003de800010e7983 */ /* 0x000f280000300a00 */
[----:B------:R-:W4:Y:S04]  /*23a8e0*/  LDL.LU.64 R16, [R1+0x3df0] ;  /* 0x003df00001107983 */ /* 0x000f280000300a00 */
[----:B------:R-:W4:Y:S04]  /*23a8f0*/  LDL.LU.64 R20, [R1+0x3df8] ;  /* 0x003df80001147983 */ /* 0x000f280000300a00 */
[----:B------:R-:W4:Y:S04]  /*23a900*/  LDL.LU.64 R22, [R1+0x3e00] ;  /* 0x003e000001167983 */ /* 0x000f280000300a00 */
[----:B------:R-:W4:Y:S04]  /*23a910*/  LDL.LU.64 R24, [R1+0x3e08] ;  /* 0x003e080001187983 */ /* 0x000f280000300a00 */
[----:B0-----:R-:W4:Y:S04]  /*23a920*/  LDL.LU R28, [R1+0x40c] ;  /* 0x00040c00011c7983 */ /* 0x001f280000300800 */
[----:B---3--:R0:W-:Y:S01]  /*23a930*/  @P0 STG.E.U8 desc[UR4][R26.64], R3 ;  /* 0x000000031a000986 */ /* 0x0081e2000c101104 */
[----:B------:R-:W-:-:S03]  /*23a940*/  LOP3.LUT P0, RZ, R0, 0x80000000, RZ, 0xc0, !PT ;  /* 0x8000000000ff7812 */ /* 0x000fc6000780c0ff */
[----:B------:R1:W-:Y:S01]  /*23a950*/  STL [R1+0x7858], R4 ;  /* 0x0078580401007387 */ /* 0x0003e20000100800 */
[----:B0-----:R-:W-:-:S03]  /*23a960*/  PRMT R3, R2, 0x7772, RZ ;  /* 0x0000777202037816 */ /* 0x001fc600000000ff */
[----:B-1----:R-:W3:Y:S04]  /*23a970*/  LDL.LU.64 R4, [R1+0x3dc8] ;  /* 0x003dc80001047983 */ /* 0x002ee80000300a00 */
[----:B------:R-:W3:Y:S04]  /*23a980*/  LDL.LU.64 R26, [R1+0x3e10] ;  /* 0x003e1000011a7983 */ /* 0x000ee80000300a00 */
[----:B--2---:R0:W-:Y:S04]  /*23a990*/  @P0 STG.E.U8 desc[UR4][R12.64], R3 ;  /* 0x000000030c000986 */ /* 0x0041e8000c101104 */
[----:B0-----:R-:W2:Y:S01]  /*23a9a0*/  LDL.LU.64 R12, [R1+0x78c8] ;  /* 0x0078c800010c7983 */ /* 0x001ea20000300a00 */
[----:B------:R-:W-:-:S02]  /*23a9b0*/  LOP3.LUT P0, RZ, R0, 0x40000000, RZ, 0xc0, !PT ;  /* 0x4000000000ff7812 */ /* 0x000fc4000780c0ff */
[----:B------:R-:W-:Y:S01]  /*23a9c0*/  PRMT R3, R2, 0x7773, RZ ;  /* 0x0000777302037816 */ /* 0x000fe200000000ff */
[----:B------:R-:W3:Y:S10]  /*23a9d0*/  LDL.LU R29, [R1+0x8] ;  /* 0x00000800011d7983 */ /* 0x000ef40000300800 */
[----:B--2---:R4:W-:Y:S01]  /*23a9e0*/  @P0 STG.E.U8 desc[UR4][R12.64], R3 ;  /* 0x000000030c000986 */ /* 0x0049e2000c101104 */
[----:B------:R-:W-:-:S02]  /*23a9f0*/  LOP3.LUT P0, RZ, R0, 0x20000000, RZ, 0xc0, !PT ;  /* 0x2000000000ff7812 */ /* 0x000fc4000780c0ff */
[----:B----4-:R-:W-:Y:S01]  /*23aa00*/  PRMT R3, R18, 0x7770, RZ ;  /* 0x0000777012037816 */ /* 0x010fe200000000ff */
[----:B------:R-:W2:Y:S10]  /*23aa10*/  LDL.LU R13, [R1+0x78c0] ;  /* 0x0078c000010d7983 */ /* 0x000eb40000300800 */
[----:B---3--:R0:W-:Y:S01]  /*23aa20*/  @P0 STG.E.U8 desc[UR4][R4.64], R3 ;  /* 0x0000000304000986 */ /* 0x0081e2000c101104 */
        /* <DEDUP_REMOVED lines=19> */
[C---:B0-----:R-:W-:Y:S02]  /*23ab60*/  PRMT R3, R28.reuse, 0x7771, RZ ;  /* 0x000077711c037816 */ /* 0x041fe400000000ff */
[----:B------:R-:W3:Y:S04]  /*23ab70*/  LDL.LU.64 R24, [R1+0x3e18] ;  /* 0x003e180001187983 */ /* 0x000ee80000300a00 */
[----:B------:R0:W-:Y:S04]  /*23ab80*/  @P6 STG.E.U8 desc[UR4][R26.64], R3 ;  /* 0x000000031a006986 */ /* 0x0001e8000c101104 */
[----:B0-----:R-:W4:Y:S01]  /*23ab90*/  LDL.LU.64 R26, [R1+0x3e20] ;  /* 0x003e2000011a7983 */ /* 0x001f220000300a00 */
[----:B------:R-:W-:-:S03]  /*23aba0*/  PRMT R3, R28, 0x7772, RZ ;  /* 0x000077721c037816 */ /* 0x000fc600000000ff */
[----:B------:R-:W4:Y:S04]  /*23abb0*/  LDL.LU.64 R16, [R1+0x3e28] ;  /* 0x003e280001107983 */ /* 0x000f280000300a00 */
[----:B------:R-:W4:Y:S04]  /*23abc0*/  LDL.LU.64 R20, [R1+0x3e30] ;  /* 0x003e300001147983 */ /* 0x000f280000300a00 */
[----:B------:R-:W4:Y:S04]  /*23abd0*/  LDL.LU.64 R18, [R1+0x3e38] ;  /* 0x003e380001127983 */ /* 0x000f280000300a00 */
[----:B------:R-:W4:Y:S01]  /*23abe0*/  LDL.LU R23, [R1+0x3f0] ;  /* 0x0003f00001177983 */ /* 0x000f220000300800 */
[----:B--2---:R-:W-:-:S02]  /*23abf0*/  LOP3.LUT P3, RZ, R13, 0x1000000, RZ, 0xc0, !PT ;  /* 0x010000000dff7812 */ /* 0x004fc4000786c0ff */
[----:B------:R-:W-:-:S11]  /*23ac00*/  LOP3.LUT P4, RZ, R13, 0x2000000, RZ, 0xc0, !PT ;  /* 0x020000000dff7812 */ /* 0x000fd6000788c0ff */
[----:B---3--:R0:W-:Y:S02]  /*23ac10*/  @P3 STG.E.U8 desc[UR4][R24.64], R3 ;  /* 0x0000000318003986 */ /* 0x0081e4000c101104 */
[----:B0-----:R-:W-:Y:S02]  /*23ac20*/  PRMT R3, R28, 0x7773, RZ ;  /* 0x000077731c037816 */ /* 0x001fe400000000ff */
[----:B------:R-:W2:Y:S04]  /*23ac30*/  LDL.LU.64 R24, [R1+0x3e40] ;  /* 0x003e400001187983 */ /* 0x000ea80000300a00 */
        /* <DEDUP_REMOVED lines=50> */
[----:B------:R-:W2:Y:S04]  /*23af60*/  LDL.LU.64 R18, [R1+0x3e90] ;  /* 0x003e900001127983 */ /* 0x000ea80000300a00 */
[----:B------:R-:W2:Y:S06]  /*23af70*/  LDL.LU.64 R22, [R1+0x3e98] ;  /* 0x003e980001167983 */ /* 0x000eac0000300a00 */
        /* <DEDUP_REMOVED lines=44> */
[----:B----4-:R0:W-:Y:S04]  /*23b240*/  @P6 STG.E.U8 desc[UR4][R26.64], R3 ;  /* 0x000000031a006986 */ /* 0x0101e8000c101104 */
[----:B0-----:R-:W2:Y:S01]  /*23b250*/  LDL.LU.64 R26, [R1+0x3eb0] ;  /* 0x003eb000011a7983 */ /* 0x001ea20000300a00 */
[----:B------:R-:W-:-:S03]  /*23b260*/  LOP3.LUT P3, RZ, R29, 0x800, RZ, 0xc0, !PT ;  /* 0x000008001dff7812 */ /* 0x000fc6000786c0ff */
[----:B------:R-:W3:Y:S01]  /*23b270*/  LDL.LU.64 R16, [R1+0x3eb8] ;  /* 0x003eb80001107983 */ /* 0x000ee20000300a00 */
[----:B------:R-:W-:-:S03]  /*23b280*/  PRMT R3, R13, 0x7771, RZ ;  /* 0x000077710d037816 */ /* 0x000fc600000000ff */
[----:B------:R-:W4:Y:S04]  /*23b290*/  LDL.LU.64 R24, [R1+0x3ec0] ;  /* 0x003ec00001187983 */ /* 0x000f280000300a00 */
[----:B------:R-:W4:Y:S04]  /*23b2a0*/  LDL.LU.64 R20, [R1+0x3ec8] ;  /* 0x003ec80001147983 */ /* 0x000f280000300a00 */
[----:B------:R-:W4:Y:S04]  /*23b2b0*/  LDL.LU.64 R18, [R1+0x3ed0] ;  /* 0x003ed00001127983 */ /* 0x000f280000300a00 */
[----:B------:R-:W4:Y:S04]  /*23b2c0*/  LDL.LU.64 R22, [R1+0x3ed8] ;  /* 0x003ed80001167983 */ /* 0x000f280000300a00 */
[----:B------:R-:W4:Y:S04]  /*23b2d0*/  LDL.LU R28, [R1+0x3e4] ;  /* 0x0003e400011c7983 */ /* 0x000f280000300800 */
[----:B--2---:R0:W-:Y:S04]  /*23b2e0*/  @P3 STG.E.U8 desc[UR4][R26.64], R3 ;  /* 0x000000031a003986 */ /* 0x0041e8000c101104 */
[----:B0-----:R-:W2:Y:S04]  /*23b2f0*/  LDL.LU.64 R26, [R1+0x3ee0] ;  /* 0x003ee000011a7983 */ /* 0x001ea80000300a00 */
[----:B------:R-:W2:Y:S04]  /*23b300*/  LDL.LU R2, [R1+0x3d4] ;  /* 0x0003d40001027983 */ /* 0x000ea80000300800 */
[----:B------:R-:W3:Y:S01]  /*23b310*/  LDL.LU.64 R4, [R1+0x3ef0] ;  /* 0x003ef00001047983 */ /* 0x000ee20000300a00 */
        /* <DEDUP_REMOVED lines=34> */
[----:B----4-:R0:W-:Y:S02]  /*23b540*/  @P5 STG.E.U8 desc[UR4][R24.64], R3 ;  /* 0x0000000318005986 */ /* 0x0101e4000c101104 */
[C---:B0-----:R-:W-:Y:S02]  /*23b550*/  PRMT R3, R28.reuse, 0x7770, RZ ;  /* 0x000077701c037816 */ /* 0x041fe400000000ff */
[----:B------:R-:W4:Y:S04]  /*23b560*/  LDL.LU R25, [R1+0x3c4] ;  /* 0x0003c40001197983 */ /* 0x000f280000300800 */
[----:B------:R-:W4:Y:S04]  /*23b570*/  LDL.LU.64 R10, [R1+0x3f00] ;  /* 0x003f0000010a7983 */ /* 0x000f280000300a00 */
[----:B------:R-:W4:Y:S04]  /*23b580*/  LDL.LU.64 R12, [R1+0x3f08] ;  /* 0x003f0800010c7983 */ /* 0x000f280000300a00 */
[----:B------:R-:W4:Y:S04]  /*23b590*/  LDL.LU.64 R8, [R1+0x3f10] ;  /* 0x003f100001087983 */ /* 0x000f280000300a00 */
[----:B------:R0:W-:Y:S04]  /*23b5a0*/  @P6 STG.E.U8 desc[UR4][R20.64], R3 ;  /* 0x0000000314006986 */ /* 0x0001e8000c101104 */
[----:B------:R-:W4:Y:S04]  /*23b5b0*/  LDL.LU.64 R14, [R1+0x3f18] ;  /* 0x003f1800010e7983 */ /* 0x000f280000300a00 */
[----:B------:R-:W4:Y:S04]  /*23b5c0*/  LDL.LU.64 R16, [R1+0x3f20] ;  /* 0x003f200001107983 */ /* 0x000f280000300a00 */
[----:B------:R-:W4:Y:S01]  /*23b5d0*/  LDL.LU R24, [R1+0x3f8] ;  /* 0x0003f80001187983 */ /* 0x000f220000300800 */
[----:B0-----:R-:W-:-:S03]  /*23b5e0*/  PRMT R3, R28, 0x7771, RZ ;  /* 0x000077711c037816 */ /* 0x001fc600000000ff */
[----:B------:R-:W4:Y:S04]  /*23b5f0*/  LDL.LU.64 R20, [R1+0x3f28] ;  /* 0x003f280001147983 */ /* 0x000f280000300a00 */
[----:B------:R0:W-:Y:S01]  /*23b600*/  @P0 STG.E.U8 desc[UR4][R18.64], R3 ;  /* 0x0000000312000986 */ /* 0x0001e2000c101104 */
[----:B------:R-:W-:Y:S02]  /*23b610*/  LOP3.LUT P0, RZ, R0, 0x20000, RZ, 0xc0, !PT ;  /* 0x0002000000ff7812 */ /* 0x000fe4000780c0ff */
        /* <DEDUP_REMOVED lines=14> */
[----:B------:R-:W-:Y:S02]  /*23b700*/  PRMT R3, R2, 0x7771, RZ ;  /* 0x0000777102037816 */ /* 0x000fe400000000ff */
        /* <DEDUP_REMOVED lines=28> */
[----:B------:R0:W-:Y:S01]  /*23b8d0*/  @P5 STG.E.U8 desc[UR4][R22.64], R3 ;  /* 0x0000000316005986 */ /* 0x0001e2000c101104 */
[C---:B------:R-:W-:Y:S02]  /*23b8e0*/  LOP3.LUT P3, RZ, R29.reuse, 0x40000000, RZ, 0xc0, !PT ;  /* 0x400000001dff7812 */ /* 0x040fe4000786c0ff */
[----:B------:R-:W-:Y:S02]  /*23b8f0*/  LOP3.LUT P4, RZ, R29, 0x80000000, RZ, 0xc0, !PT ;  /* 0x800000001dff7812 */ /* 0x000fe4000788c0ff */
[----:B0-----:R-:W-:Y:S02]  /*23b900*/  PRMT R3, R24, 0x7773, RZ ;  /* 0x0000777318037816 */ /* 0x001fe400000000ff */
[----:B------:R-:W3:Y:S04]  /*23b910*/  LDL.LU.64 R24, [R1+0x3f48] ;  /* 0x003f480001187983 */ /* 0x000ee80000300a00 */
[----:B--2---:R0:W-:Y:S04]  /*23b920*/  @P6 STG.E.U8 desc[UR4][R26.64], R3 ;  /* 0x000000031a006986 */ /* 0x0041e8000c101104 */
[----:B0-----:R-:W2:Y:S04]  /*23b930*/  LDL.LU.64 R26, [R1+0x3f50] ;  /* 0x003f5000011a7983 */ /* 0x001ea80000300a00 */
[----:B------:R-:W4:Y:S04]  /*23b940*/  LDL.LU.64 R16, [R1+0x3f58] ;  /* 0x003f580001107983 */ /* 0x000f280000300a00 */
[----:B------:R-:W3:Y:S04]  /*23b950*/  LDL.LU R29, [R1+0x3e8] ;  /* 0x0003e800011d7983 */ /* 0x000ee80000300800 */
[----:B------:R-:W4:Y:S04]  /*23b960*/  LDL.LU.64 R20, [R1+0x3f60] ;  /* 0x003f600001147983 */ /* 0x000f280000300a00 */
[----:B------:R-:W4:Y:S04]  /*23b970*/  LDL.LU.64 R18, [R1+0x3f68] ;  /* 0x003f680001127983 */ /* 0x000f280000300a00 */
[----:B------:R-:W4:Y:S04]  /*23b980*/  LDL.LU R2, [R1+0x3d8] ;  /* 0x0003d80001027983 */ /* 0x000f280000300800 */
[----:B------:R-:W4:Y:S01]  /*23b990*/  LDL.LU.64 R22, [R1+0x3f70] ;  /* 0x003f700001167983 */ /* 0x000f220000300a00 */
[----:B---3--:R-:W-:-:S05]  /*23b9a0*/  PRMT R3, R29, 0x7770, RZ ;  /* 0x000077701d037816 */ /* 0x008fca00000000ff */
[----:B------:R0:W-:Y:S02]  /*23b9b0*/  @P3 STG.E.U8 desc[UR4][R24.64], R3 ;  /* 0x0000000318003986 */ /* 0x0001e4000c101104 */
[----:B0-----:R-:W-:-:S05]  /*23b9c0*/  PRMT R3, R29, 0x7771, RZ ;  /* 0x000077711d037816 */ /* 0x001fca00000000ff */
[----:B--2---:R0:W-:Y:S04]  /*23b9d0*/  @P4 STG.E.U8 desc[UR4][R26.64], R3 ;  /* 0x000000031a004986 */ /* 0x0041e8000c101104 */
[----:B0-----:R-:W2:Y:S04]  /*23b9e0*/  LDL.LU.64 R26, [R1+0x3f78] ;  /* 0x003f7800011a7983 */ /* 0x001ea80000300a00 */
        /* <DEDUP_REMOVED lines=26> */
[----:B------:R-:W3:Y:S04]  /*23bb90*/  LDL.LU R24, [R1+0x3c8] ;  /* 0x0003c80001187983 */ /* 0x000ee80000300800 */
        /* <DEDUP_REMOVED lines=9> */
[----:B0-----:R-:W-:Y:S02]  /*23bc30*/  PRMT R3, R29, 0x7773, RZ ;  /* 0x000077731d037816 */ /* 0x001fe400000000ff */
[----:B------:R-:W4:Y:S04]  /*23bc40*/  LDL.LU R29, [R1+0x3fc] ;  /* 0x0003fc00011d7983 */ /* 0x000f280000300800 */
[----:B------:R0:W-:Y:S04]  /*23bc50*/  @P6 STG.E.U8 desc[UR4][R20.64], R3 ;  /* 0x0000000314006986 */ /* 0x0001e8000c101104 */
[----:B------:R-:W4:Y:S04]  /*23bc60*/  LDL.LU.64 R8, [R1+0x3fa8] ;  /* 0x003fa80001087983 */ /* 0x000f280000300a00 */
[----:B------:R-:W4:Y:S04]  /*23bc70*/  LDL.LU.64 R14, [R1+0x3fb0] ;  /* 0x003fb000010e7983 */ /* 0x000f280000300a00 */
[----:B------:R-:W4:Y:S01]  /*23bc80*/  LDL.LU.64 R16, [R1+0x3fb8] ;  /* 0x003fb80001107983 */ /* 0x000f220000300a00 */
[----:B0-----:R-:W-:-:S03]  /*23bc90*/  PRMT R3, R2, 0x7770, RZ ;  /* 0x0000777002037816 */ /* 0x001fc600000000ff */
[----:B------:R-:W4:Y:S04]  /*23bca0*/  LDL.LU.64 R20, [R1+0x3fc0] ;  /* 0x003fc00001147983 */ /* 0x000f280000300a00 */
[----:B------:R-:W4:Y:S04]  /*23bcb0*/  LDL.LU R25, [R1+0x3ec] ;  /* 0x0003ec0001197983 */ /* 0x000f280000300800 */
        /* <DEDUP_REMOVED lines=50> */
[----:B------:R-:W4:Y:S04]  /*23bfe0*/  LDL.LU.64 R16, [R1+0x3ff0] ;  /* 0x003ff00001107983 */ /* 0x000f280000300a00 */
[----:B------:R-:W4:Y:S04]  /*23bff0*/  LDL.LU.64 R20, [R1+0x3ff8] ;  /* 0x003ff80001147983 */ /* 0x000f280000300a00 */
[----:B------:R-:W2:Y:S01]  /*23c000*/  LDL.LU R29, [R1+0x3dc] ;  /* 0x0003dc00011d7983 */ /* 0x000ea20000300800 */
[----:B------:R-:W-:-:S02]  /*23c010*/  LOP3.LUT P3, RZ, R28, 0x20000, RZ, 0xc0, !PT ;  /* 0x000200001cff7812 */ /* 0x000fc4000786c0ff */
[C---:B------:R-:W-:Y:S02]  /*23c020*/  LOP3.LUT P4, RZ, R28.reuse, 0x40000, RZ, 0xc0, !PT ;  /* 0x000400001cff7812 */ /* 0x040fe4000788c0ff */
[----:B------:R-:W-:Y:S01]  /*23c030*/  PRMT R3, R25, 0x7773, RZ ;  /* 0x0000777319037816 */ /* 0x000fe200000000ff */
[----:B------:R-:W4:Y:S04]  /*23c040*/  LDL.LU.64 R18, [R1+0x4000] ;  /* 0x0040000001127983 */ /* 0x000f280000300a00 */
[----:B------:R-:W4:Y:S01]  /*23c050*/  LDL.LU R24, [R1+0x10] ;  /* 0x0000100001187983 */ /* 0x000f220000300800 */
        /* <DEDUP_REMOVED lines=8> */
[----:B---3--:R0:W-:Y:S04]  /*23c0e0*/  @P3 STG.E.U8 desc[UR4][R22.64], R3 ;  /* 0x0000000316003986 */ /* 0x0081e8000c101104 */
[----:B0-----:R-:W3:Y:S01]  /*23c0f0*/  LDL.LU.64 R22, [R1+0x4008] ;  /* 0x0040080001167983 */ /* 0x001ee20000300a00 */
[----:B--2---:R-:W-:-:S05]  /*23c100*/  PRMT R3, R29, 0x7770, RZ ;  /* 0x000077701d037816 */ /* 0x004fca00000000ff */
[----:B------:R0:W-:Y:S04]  /*23c110*/  @P4 STG.E.U8 desc[UR4][R26.64], R3 ;  /* 0x000000031a004986 */ /* 0x0001e8000c101104 */
[----:B0-----:R-:W2:Y:S04]  /*23c120*/  LDL.LU.64 R26, [R1+0x4010] ;  /* 0x00401000011a7983 */ /* 0x001ea80000300a00 */
[----:B------:R-:W4:Y:S01]  /*23c130*/  LDL.LU.64 R4, [R1+0x4020] ;  /* 0x0040200001047983 */ /* 0x000f220000300a00 */
[----:B------:R-:W-:Y:S02]  /*23c140*/  @P0 LOP3.LUT R2, R2, 0x10000000, RZ, 0xfc, !PT ;  /* 0x1000000002020812 */ /* 0x000fe400078efcff */
        /* <DEDUP_REMOVED lines=16> */
[----:B------:R-:W-:-:S02]  /*23c250*/  LOP3.LUT P1, RZ, R28, 0x40000000, RZ, 0xc0, !PT ;  /* 0x400000001cff7812 */ /* 0x000fc4000782c0ff */
[----:B------:R-:W-:-:S03]  /*23c260*/  LOP3.LUT P2, RZ, R28, 0x80000000, RZ, 0xc0, !PT ;  /* 0x800000001cff7812 */ /* 0x000fc6000784c0ff */
[----:B------:R-:W-:Y:S02]  /*23c270*/  @P0 LOP3.LUT R0, R0, 0x2, RZ, 0xfc, !PT ;  /* 0x0000000200000812 */ /* 0x000fe400078efcff */
[----:B------:R-:W-:Y:S01]  /*23c280*/  LOP3.LUT P0, RZ, R28, 0x200000, RZ, 0xc0, !PT ;  /* 0x002000001cff7812 */ /* 0x000fe2000780c0ff */
[----:B----4-:R0:W-:Y:S04]  /*23c290*/  STL.64 [R1+0x7890], R4 ;  /* 0x0078900401007387 */ /* 0x0101e80000100a00 */
[----:B0-----:R-:W4:Y:S04]  /*23c2a0*/  LDL.LU.64 R4, [R1+0x4018] ;  /* 0x0040180001047983 */ /* 0x001f280000300a00 */
[----:B------:R-:W4:Y:S04]  /*23c2b0*/  LDL.LU R25, [R1+0x3b0] ;  /* 0x0003b00001197983 */ /* 0x000f280000300800 */
[----:B------:R-:W4:Y:S04]  /*23c2c0*/  LDL.LU.64 R6, [R1+0x4028] ;  /* 0x0040280001067983 */ /* 0x000f280000300a00 */
[----:B------:R-:W4:Y:S04]  /*23c2d0*/  LDL.LU.64 R10, [R1+0x4030] ;  /* 0x00403000010a7983 */ /* 0x000f280000300a00 */
[----:B------:R-:W4:Y:S04]  /*23c2e0*/  LDL.LU.64 R12, [R1+0x4038] ;  /* 0x00403800010c7983 */ /* 0x000f280000300a00 */
[----:B------:R-:W3:Y:S01]  /*23c2f0*/  LDL.LU R28, [R1+0x3a0] ;  /* 0x0003a000011c7983 */ /* 0x000ee20000300800 */
[----:B------:R-:W-:-:S05]  /*23c300*/  PRMT R3, R29, 0x7771, RZ ;  /* 0x000077711d037816 */ /* 0x000fca00000000ff */
[----:B------:R0:W-:Y:S02]  /*23c310*/  @P5 STG.E.U8 desc[UR4][R16.64], R3 ;  /* 0x0000000310005986 */ /* 0x0001e4000c101104 */
[C---:B0-----:R-:W-:Y:S02]  /*23c320*/  PRMT R3, R29.reuse, 0x7772, RZ ;  /* 0x000077721d037816 */ /* 0x041fe400000000ff */
[----:B---3--:R0:W-:Y:S04]  /*23c330*/  STL [R1+0x7888], R28 ;  /* 0x0078881c01007387 */ /* 0x0081e80000100800 */
[----:B0-----:R-:W3:Y:S04]  /*23c340*/  LDL.LU R28, [R1+0x3cc] ;  /* 0x0003cc00011c7983 */ /* 0x001ee80000300800 */
        /* <DEDUP_REMOVED lines=8> */
[----:B------:R-:W-:-:S03]  /*23c3d0*/  LOP3.LUT P0, RZ, R0, 0x2, RZ, 0xc0, !PT ;  /* 0x0000000200ff7812 */ /* 0x000fc6000780c0ff */
[----:B0-----:R-:W4:Y:S01]  /*23c3e0*/  LDL.LU.64 R18, [R1+0x4060] ;  /* 0x0040600001127983 */ /* 0x001f220000300a00 */
[----:B---3--:R-:W-:-:S09]  /*23c3f0*/  PRMT R3, R28, 0x7770, RZ ;  /* 0x000077701c037816 */ /* 0x008fd200000000ff */
[----:B------:R0:W-:Y:S01]  /*23c400*/  @P0 STG.E.U8 desc[UR4][R22.64], R3 ;  /* 0x0000000316000986 */ /* 0x0001e2000c101104 */
[----:B------:R-:W-:Y:S02]  /*23c410*/  LOP3.LUT P0, RZ, R0, 0x1, RZ, 0xc0, !PT ;  /* 0x0000000100ff7812 */ /* 0x000fe4000780c0ff */
[----:B------:R-:W-:Y:S01]  /*23c420*/  PRMT R0, R28, 0x7771, RZ ;  /* 0x000077711c007816 */ /* 0x000fe200000000ff */
[----:B0-----:R-:W3:Y:S10]  /*23c430*/  LDL.LU.64 R22, [R1+0x4068] ;  /* 0x0040680001167983 */ /* 0x001ef40000300a00 */
[----:B--2---:R0:W-:Y:S01]  /*23c440*/  @P0 STG.E.U8 desc[UR4][R26.64], R0 ;  /* 0x000000001a000986 */ /* 0x0041e2000c101104 */
[----:B------:R-:W-:-:S02]  /*23c450*/  LOP3.LUT P0, RZ, R2, 0x80000000, RZ, 0xc0, !PT ;  /* 0x8000000002ff7812 */ /* 0x000fc4000780c0ff */
[----:B0-----:R-:W-:Y:S01]  /*23c460*/  PRMT R0, R28, 0x7772, RZ ;  /* 0x000077721c007816 */ /* 0x001fe200000000ff */
[----:B------:R-:W2:Y:S10]  /*23c470*/  LDL.LU.64 R26, [R1+0x4070] ;  /* 0x00407000011a7983 */ /* 0x000eb40000300a00 */
[----:B----4-:R0:W-:Y:S04]  /*23c480*/  @P0 STG.E.U8 desc[UR4][R4.64], R0 ;  /* 0x0000000004000986 */ /* 0x0101e8000c101104 */
[----:B0-----:R-:W4:Y:S01]  /*23c490*/  LDL.LU.64 R4, [R1+0x7890] ;  /* 0x0078900001047983 */ /* 0x001f220000300a00 */
[----:B------:R-:W-:-:S02]  /*23c4a0*/  LOP3.LUT P0, RZ, R2, 0x40000000, RZ, 0xc0, !PT ;  /* 0x4000000002ff7812 */ /* 0x000fc4000780c0ff */
[----:B------:R-:W-:Y:S02]  /*23c4b0*/  PRMT R0, R28, 0x7773, RZ ;  /* 0x000077731c007816 */ /* 0x000fe400000000ff */
[----:B------:R-:W3:Y:S09]  /*23c4c0*/  LDL.LU R28, [R1+0x7888] ;  /* 0x00788800011c7983 */ /* 0x000ef20000300800 */
[----:B----4-:R0:W-:Y:S01]  /*23c4d0*/  @P0 STG.E.U8 desc[UR4][R4.64], R0 ;  /* 0x0000000004000986 */ /* 0x0101e2000c101104 */
        /* <DEDUP_REMOVED lines=11> */
[----:B------:R0:W-:Y:S04]  /*23c590*/  @P0 STG.E.U8 desc[UR4][R8.64], R0 ;  /* 0x0000000008000986 */ /* 0x0001e8000c101104 */
[----:B0-----:R-:W4:Y:S01]  /*23c5a0*/  LDL.LU.64 R8, [R1+0x4078] ;  /* 0x0040780001087983 */ /* 0x001f220000300a00 */
[----:B---3--:R-:W-:Y:S02]  /*23c5b0*/  PRMT R0, R28, 0x7770, RZ ;  /* 0x000077701c007816 */ /* 0x008fe400000000ff */
[----:B------:R-:W-:-:S03]  /*23c5c0*/  LOP3.LUT P3, RZ, R24, 0x1, RZ, 0xc0, !PT ;  /* 0x0000000118ff7812 */ /* 0x000fc6000786c0ff */
[----:B------:R0:W-:Y:S01]  /*23c5d0*/  @P1 STG.E.U8 desc[UR4][R14.64], R0 ;  /* 0x000000000e001986 */ /* 0x0001e2000c101104 */
[C---:B------:R-:W-:Y:S02]  /*23c5e0*/  LOP3.LUT P4, RZ, R24.reuse, 0x2, RZ, 0xc0, !PT ;  /* 0x0000000218ff7812 */ /* 0x040fe4000788c0ff */
[----:B------:R-:W-:Y:S02]  /*23c5f0*/  LOP3.LUT P5, RZ, R24, 0x4, RZ, 0xc0, !PT ;  /* 0x0000000418ff7812 */ /* 0x000fe400078ac0ff */
[----:B0-----:R-:W-:Y:S02]  /*23c600*/  PRMT R0, R28, 0x7771, RZ ;  /* 0x000077711c007816 */ /* 0x001fe400000000ff */
[----:B------:R-:W-:Y:S01]  /*23c610*/  LOP3.LUT P6, RZ, R24, 0x8, RZ, 0xc0, !PT ;  /* 0x0000000818ff7812 */ /* 0x000fe200078cc0ff */
[----:B------:R-:W3:Y:S04]  /*23c620*/  LDL.LU.64 R14, [R1+0x4080] ;  /* 0x00408000010e7983 */ /* 0x000ee80000300a00 */
[----:B------:R0:W-:Y:S02]  /*23c630*/  @P2 STG.E.U8 desc[UR4][R16.64], R0 ;  /* 0x0000000010002986 */ /* 0x0001e4000c101104 */
[----:B0-----:R-:W-:-:S02]  /*23c640*/  PRMT R0, R28, 0x7772, RZ ;  /* 0x000077721c007816 */ /* 0x001fc400000000ff */
[----:B------:R-:W3:Y:S04]  /*23c650*/  LDL.LU.64 R16, [R1+0x4088] ;  /* 0x0040880001107983 */ /* 0x000ee80000300a00 */
[----:B------:R0:W-:Y:S01]  /*23c660*/  @P3 STG.E.U8 desc[UR4][R20.64], R0 ;  /* 0x0000000014003986 */ /* 0x0001e2000c101104 */
[----:B------:R-:W-:Y:S02]  /*23c670*/  LOP3.LUT P3, RZ, R24, 0x10, RZ, 0xc0, !PT ;  /* 0x0000001018ff7812 */ /* 0x000fe4000786c0ff */
[----:B0-----:R-:W-:Y:S01]  /*23c680*/  PRMT R0, R28, 0x7773, RZ ;  /* 0x000077731c007816 */ /* 0x001fe200000000ff */
[----:B------:R-:W3:Y:S04]  /*23c690*/  LDL.LU.64 R20, [R1+0x4090] ;  /* 0x0040900001147983 */ /* 0x000ee80000300a00 */
[----:B------:R0:W-:Y:S02]  /*23c6a0*/  @P4 STG.E.U8 desc[UR4][R18.64], R0 ;  /* 0x0000000012004986 */ /* 0x0001e4000c101104 */
[----:B0-----:R-:W-:-:S02]  /*23c6b0*/  PRMT R0, R29, 0x7770, RZ ;  /* 0x000077701d007816 */ /* 0x001fc400000000ff */
[----:B------:R-:W3:Y:S04]  /*23c6c0*/  LDL.LU.64 R18, [R1+0x4098] ;  /* 0x0040980001127983 */ /* 0x000ee80000300a00 */
[----:B------:R0:W-:Y:S02]  /*23c6d0*/  @P5 STG.E.U8 desc[UR4][R22.64], R0 ;  /* 0x0000000016005986 */ /* 0x0001e4000c101104 */
[C---:B0-----:R-:W-:Y:S02]  /*23c6e0*/  PRMT R0, R29.reuse, 0x7771, RZ ;  /* 0x000077711d007816 */ /* 0x041fe400000000ff */
[----:B------:R-:W3:Y:S04]  /*23c6f0*/  LDL.LU R23, [R1+0x380] ;  /* 0x0003800001177983 */ /* 0x000ee80000300800 */
[----:B--2---:R0:W-:Y:S02]  /*23c700*/  @P6 STG.E.U8 desc[UR4][R26.64], R0 ;  /* 0x000000001a006986 */ /* 0x0041e4000c101104 */
[----:B0-----:R-:W-:-:S02]  /*23c710*/  PRMT R0, R29, 0x7772, RZ ;  /* 0x000077721d007816 */ /* 0x001fc400000000ff */
[----:B------:R-:W2:Y:S04]  /*23c720*/  LDL.LU.64 R26, [R1+0x40a0] ;  /* 0x0040a000011a7983 */ /* 0x000ea80000300a00 */
[----:B------:R-:W2:Y:S04]  /*23c730*/  LDL.LU R12, [R1+0x3b4] ;  /* 0x0003b400010c7983 */ /* 0x000ea80000300800 */
[----:B----4-:R0:W-:Y:S02]  /*23c740*/  @P3 STG.E.U8 desc[UR4][R8.64], R0 ;  /* 0x0000000008003986 */ /* 0x0101e4000c101104 */
[----:B0-----:R-:W-:-:S02]  /*23c750*/  PRMT R0, R29, 0x7773, RZ ;  /* 0x000077731d007816 */ /* 0x001fc400000000ff */
[----:B------:R-:W4:Y:S04]  /*23c760*/  LDL.LU.64 R28, [R1+0x40a8] ;  /* 0x0040a800011c7983 */ /* 0x000f280000300a00 */
        /* <DEDUP_REMOVED lines=28> */
[----:B------:R-:W3:Y:S04]  /*23c930*/  LDL.LU R13, [R1+0x3a4] ;  /* 0x0003a400010d7983 */ /* 0x000ee80000300800 */
[----:B------:R-:W3:Y:S04]  /*23c940*/  LDL.LU.64 R6, [R1+0x40c8] ;  /* 0x0040c80001067983 */ /* 0x000ee80000300a00 */
[----:B------:R-:W3:Y:S04]  /*23c950*/  LDL.LU.64 R10, [R1+0x40d0] ;  /* 0x0040d000010a7983 */ /* 0x000ee80000300a00 */
[----:B------:R-:W3:Y:S04]  /*23c960*/  LDL.LU.64 R8, [R1+0x40d8] ;  /* 0x0040d80001087983 */ /* 0x000ee80000300a00 */
[----:B------:R-:W3:Y:S01]  /*23c970*/  LDL.LU R25, [R1+0x394] ;  /* 0x0003940001197983 */ /* 0x000ee20000300800 */
        /* <DEDUP_REMOVED lines=8> */
[----:B------:R0:W-:Y:S02]  /*23ca00*/  @P5 STG.E.U8 desc[UR4][R16.64], R0 ;  /* 0x0000000010005986 */ /* 0x0001e4000c101104 */
[C---:B0-----:R-:W-:Y:S02]  /*23ca10*/  PRMT R0, R23.reuse, 0x7771, RZ ;  /* 0x0000777117007816 */ /* 0x041fe400000000ff */
[----:B------:R-:W3:Y:S04]  /*23ca20*/  LDL.LU.64 R16, [R1+0x40e8] ;  /* 0x0040e80001107983 */ /* 0x000ee80000300a00 */
[----:B------:R0:W-:Y:S02]  /*23ca30*/  @P6 STG.E.U8 desc[UR4][R20.64], R0 ;  /* 0x0000000014006986 */ /* 0x0001e4000c101104 */
[----:B0-----:R-:W-:-:S02]  /*23ca40*/  PRMT R0, R23, 0x7772, RZ ;  /* 0x0000777217007816 */ /* 0x001fc400000000ff */
[----:B------:R-:W3:Y:S04]  /*23ca50*/  LDL.LU.64 R20, [R1+0x40f0] ;  /* 0x0040f00001147983 */ /* 0x000ee80000300a00 */
[----:B------:R0:W-:Y:S01]  /*23ca60*/  @P0 STG.E.U8 desc[UR4][R18.64], R0 ;  /* 0x0000000012000986 */ /* 0x0001e2000c101104 */
[C---:B------:R-:W-:Y:S02]  /*23ca70*/  LOP3.LUT P0, RZ, R2.reuse, 0x2000000, RZ, 0xc0, !PT ;  /* 0x0200000002ff7812 */ /* 0x040fe4000780c0ff */
[----:B0-----:R-:W-:Y:S01]  /*23ca80*/  PRMT R0, R23, 0x7773, RZ ;  /* 0x0000777317007816 */ /* 0x001fe200000000ff */
[----:B------:R-:W3:Y:S04]  /*23ca90*/  LDL.LU.64 R18, [R1+0x40f8] ;  /* 0x0040f80001127983 */ /* 0x000ee80000300a00 */
[----:B------:R-:W3:Y:S06]  /*23caa0*/  LDL.LU.64 R22, [R1+0x4100] ;  /* 0x0041000001167983 */ /* 0x000eec0000300a00 */
[----:B--2---:R0:W-:Y:S01]  /*23cab0*/  @P0 STG.E.U8 desc[UR4][R26.64], R0 ;  /* 0x000000001a000986 */ /* 0x0041e2000c101104 */
[----:B------:R-:W-:-:S02]  /*23cac0*/  LOP3.LUT P0, RZ, R2, 0x1000000, RZ, 0xc0, !PT ;  /* 0x0100000002ff7812 */ /* 0x000fc4000780c0ff */
[----:B0-----:R-:W-:-:S11]  /*23cad0*/  PRMT R0, R12, 0x7770, RZ ;  /* 0x000077700c007816 */ /* 0x001fd600000000ff */
[----:B----4-:R0:W-:Y:S01]  /*23cae0*/  @P0 STG.E.U8 desc[UR4][R28.64], R0 ;  /* 0x000000001c000986 */ /* 0x0101e2000c101104 */
[----:B------:R-:W-:Y:S02]  /*23caf0*/  LOP3.LUT P0, RZ, R2, 0x800000, RZ, 0xc0, !PT ;  /* 0x0080000002ff7812 */ /* 0x000fe4000780c0ff */
[----:B0-----:R-:W-:Y:S01]  /*23cb00*/  PRMT R0, R12, 0x7771, RZ ;  /* 0x000077710c007816 */ /* 0x001fe200000000ff */
[----:B------:R-:W2:Y:S04]  /*23cb10*/  LDL.LU.64 R28, [R1+0x4108] ;  /* 0x00410800011c7983 */ /* 0x000ea80000300a00 */
[----:B------:R-:W4:Y:S06]  /*23cb20*/  LDL.LU R26, [R1+0x384] ;  /* 0x00038400011a7983 */ /* 0x000f2c0000300800 */
[----:B---3--:R0:W-:Y:S04]  /*23cb30*/  @P0 STG.E.U8 desc[UR4][R4.64], R0 ;  /* 0x0000000004000986 */ /* 0x0081e8000c101104 */
[----:B0-----:R-:W3:Y:S01]  /*23cb40*/  LDL.LU.64 R4, [R1+0x7880] ;  /* 0x0078800001047983 */ /* 0x001ee20000300a00 */
[----:B------:R-:W-:-:S02]  /*23cb50*/  LOP3.LUT P0, RZ, R2, 0x400000, RZ, 0xc0, !PT ;  /* 0x0040000002ff7812 */ /* 0x000fc4000780c0ff */
[----:B------:R-:W-:Y:S01]  /*23cb60*/  PRMT R0, R12, 0x7772, RZ ;  /* 0x000077720c007816 */ /* 0x000fe200000000ff */
[----:B------:R-:W2:Y:S10]  /*23cb70*/  LDL.LU R27, [R1+0x14] ;  /* 0x00001400011b7983 */ /* 0x000eb40000300800 */
        /* <DEDUP_REMOVED lines=30> */
[----:B----4-:R-:W-:-:S05]  /*23cd60*/  PRMT R0, R26, 0x7770, RZ ;  /* 0x000077701a007816 */ /* 0x010fca00000000ff */
[----:B--2---:R0:W-:Y:S04]  /*23cd70*/  @P6 STG.E.U8 desc[UR4][R28.64], R0 ;  /* 0x000000001c006986 */ /* 0x0041e8000c101104 */
[----:B0-----:R-:W2:Y:S01]  /*23cd80*/  LDL.LU.64 R28, [R1+0x4110] ;  /* 0x00411000011c7983 */ /* 0x001ea20000300a00 */
[----:B------:R-:W-:Y:S02]  /*23cd90*/  LOP3.LUT P0, RZ, R27, 0x8, RZ, 0xc0, !PT ;  /* 0x000000081bff7812 */ /* 0x000fe4000780c0ff */
[----:B------:R-:W-:Y:S02]  /*23cda0*/  LOP3.LUT R2, R2, 0xfffffbff, RZ, 0xc0, !PT ;  /* 0xfffffbff02027812 */ /* 0x000fe400078ec0ff */
[----:B------:R-:W-:Y:S01]  /*23cdb0*/  LOP3.LUT P3, RZ, R24, 0x800000, RZ, 0xc0, !PT ;  /* 0x0080000018ff7812 */ /* 0x000fe2000786c0ff */
[----:B------:R-:W3:Y:S01]  /*23cdc0*/  LDL.LU.64 R16, [R1+0x4118] ;  /* 0x0041180001107983 */ /* 0x000ee20000300a00 */
[----:B------:R-:W-:-:S03]  /*23cdd0*/  PRMT R0, R26, 0x7771, RZ ;  /* 0x000077711a007816 */ /* 0x000fc600000000ff */
[----:B------:R-:W4:Y:S04]  /*23cde0*/  LDL.LU.64 R20, [R1+0x4120] ;  /* 0x0041200001147983 */ /* 0x000f280000300a00 */
[----:B------:R-:W4:Y:S04]  /*23cdf0*/  LDL.LU.64 R18, [R1+0x4128] ;  /* 0x0041280001127983 */ /* 0x000f280000300a00 */
[----:B------:R-:W4:Y:S04]  /*23ce00*/  LDL.LU.64 R22, [R1+0x4130] ;  /* 0x0041300001167983 */ /* 0x000f280000300a00 */
[----:B------:R-:W4:Y:S01]  /*23ce10*/  LDL.LU R3, [R1+0x3b8] ;  /* 0x0003b80001037983 */ /* 0x000f220000300800 */
        /* <DEDUP_REMOVED lines=26> */
[----:B------:R-:W4:Y:S04]  /*23cfc0*/  LDL.LU.64 R24, [R1+0x4138] ;  /* 0x0041380001187983 */ /* 0x000f280000300a00 */
[----:B--2---:R0:W-:Y:S04]  /*23cfd0*/  @P3 STG.E.U8 desc[UR4][R28.64], R0 ;  /* 0x000000001c003986 */ /* 0x0041e8000c101104 */
[----:B0-----:R-:W2:Y:S04]  /*23cfe0*/  LDL.LU.64 R28, [R1+0x4140] ;  /* 0x00414000011c7983 */ /* 0x001ea80000300a00 */
[----:B------:R-:W2:Y:S04]  /*23cff0*/  LDL.LU R12, [R1+0x3a8] ;  /* 0x0003a800010c7983 */ /* 0x000ea80000300800 */
[----:B------:R-:W2:Y:S01]  /*23d000*/  LDL.LU.64 R4, [R1+0x4150] ;  /* 0x0041500001047983 */ /* 0x000ea20000300a00 */
[----:B------:R-:W-:-:S05]  /*23d010*/  PRMT R0, R26, 0x7772, RZ ;  /* 0x000077721a007816 */ /* 0x000fca00000000ff */
[----:B---3--:R0:W-:Y:S02]  /*23d020*/  @P4 STG.E.U8 desc[UR4][R16.64], R0 ;  /* 0x0000000010004986 */ /* 0x0081e4000c101104 */
[----:B0-----:R-:W-:-:S05]  /*23d030*/  PRMT R0, R26, 0x7773, RZ ;  /* 0x000077731a007816 */ /* 0x001fca00000000ff */
[----:B----4-:R0:W-:Y:S02]  /*23d040*/  @P5 STG.E.U8 desc[UR4][R20.64], R0 ;  /* 0x0000000014005986 */ /* 0x0101e4000c101104 */
[----:B0-----:R-:W-:-:S05]  /*23d050*/  PRMT R0, R3, 0x7770, RZ ;  /* 0x0000777003007816 */ /* 0x001fca00000000ff */
[----:B------:R-:W-:Y:S04]  /*23d060*/  @P6 STG.E.U8 desc[UR4][R18.64], R0 ;  /* 0x0000000012006986 */ /* 0x000fe8000c101104 */
[----:B--2---:R0:W-:Y:S04]  /*23d070*/  STL.64 [R1+0x7870], R4 ;  /* 0x0078700401007387 */ /* 0x0041e80000100a00 */
[----:B0-----:R-:W2:Y:S01]  /*23d080*/  LDL.LU.64 R4, [R1+0x4148] ;  /* 0x0041480001047983 */ /* 0x001ea20000300a00 */
[----:B------:R-:W-:-:S03]  /*23d090*/  PRMT R0, R3, 0x7771, RZ ;  /* 0x0000777103007816 */ /* 0x000fc600000000ff */
[----:B------:R-:W3:Y:S04]  /*23d0a0*/  LDL.LU.64 R6, [R1+0x4158] ;  /* 0x0041580001067983 */ /* 0x000ee80000300a00 */
[----:B------:R-:W4:Y:S04]  /*23d0b0*/  LDL.LU.64 R10, [R1+0x4160] ;  /* 0x00416000010a7983 */ /* 0x000f280000300a00 */
[----:B------:R-:W4:Y:S04]  /*23d0c0*/  LDL.LU R13, [R1+0x398] ;  /* 0x00039800010d7983 */ /* 0x000f280000300800 */
[----:B------:R0:W-:Y:S01]  /*23d0d0*/  @P0 STG.E.U8 desc[UR4][R22.64], R0 ;  /* 0x0000000016000986 */ /* 0x0001e2000c101104 */
[----:B------:R-:W-:-:S03]  /*23d0e0*/  LOP3.LUT P0, RZ, R2, 0x20000, RZ, 0xc0, !PT ;  /* 0x0002000002ff7812 */ /* 0x000fc6000780c0ff */
[----:B------:R-:W4:Y:S04]  /*23d0f0*/  LDL.LU.64 R8, [R1+0x4168] ;  /* 0x0041680001087983 */ /* 0x000f280000300a00 */
[----:B------:R-:W4:Y:S04]  /*23d100*/  LDL.LU.64 R14, [R1+0x4170] ;  /* 0x00417000010e7983 */ /* 0x000f280000300a00 */
[----:B------:R-:W4:Y:S04]  /*23d110*/  LDL.LU R26, [R1+0x388] ;  /* 0x00038800011a7983 */ /* 0x000f280000300800 */
[----:B------:R-:W4:Y:S04]  /*23d120*/  LDL.LU.64 R16, [R1+0x4178] ;  /* 0x0041780001107983 */ /* 0x000f280000300a00 */
[----:B------:R-:W4:Y:S04]  /*23d130*/  LDL.LU.64 R20, [R1+0x4180] ;  /* 0x0041800001147983 */ /* 0x000f280000300a00 */
[----:B------:R-:W4:Y:S01]  /*23d140*/  LDL.LU.64 R18, [R1+0x4188] ;  /* 0x0041880001127983 */ /* 0x000f220000300a00 */
[----:B0-----:R-:W-:-:S03]  /*23d150*/  PRMT R0, R3, 0x7772, RZ ;  /* 0x0000777203007816 */ /* 0x001fc600000000ff */
        /* <DEDUP_REMOVED lines=9> */
[----:B--2---:R0:W-:Y:S04]  /*23d1f0*/  @P0 STG.E.U8 desc[UR4][R4.64], R0 ;  /* 0x0000000004000986 */ /* 0x0041e8000c101104 */
[----:B0-----:R-:W2:Y:S01]  /*23d200*/  LDL.LU.64 R4, [R1+0x7870] ;  /* 0x0078700001047983 */ /* 0x001ea20000300a00 */
        /* <DEDUP_REMOVED lines=8> */
[----:B--2---:R0:W-:Y:S01]  /*23d290*/  @P0 STG.E.U8 desc[UR4][R4.64], R0 ;  /* 0x0000000004000986 */ /* 0x0041e2000c101104 */
[----:B------:R-:W-:Y:S02]  /*23d2a0*/  LOP3.LUT P0, RZ, R2, 0x2000, RZ, 0xc0, !PT ;  /* 0x0000200002ff7812 */ /* 0x000fe4000780c0ff */
[----:B0-----:R-:W-:-:S11]  /*23d2b0*/  PRMT R0, R12, 0x7772, RZ ;  /* 0x000077720c007816 */ /* 0x001fd600000000ff */
[----:B---3--:R0:W-:Y:S01]  /*23d2c0*/  @P0 STG.E.U8 desc[UR4][R6.64], R0 ;  /* 0x0000000006000986 */ /* 0x0081e2000c101104 */
        /* <DEDUP_REMOVED lines=18> */
[----:B------:R-:W2:Y:S04]  /*23d3f0*/  LDL.LU.64 R22, [R1+0x41a8] ;  /* 0x0041a80001167983 */ /* 0x000ea80000300a00 */
[----:B------:R0:W-:Y:S02]  /*23d400*/  @P5 STG.E.U8 desc[UR4][R24.64], R0 ;  /* 0x0000000018005986 */ /* 0x0001e4000c101104 */
[----:B0-----:R-:W-:-:S02]  /*23d410*/  PRMT R0, R26, 0x7773, RZ ;  /* 0x000077731a007816 */ /* 0x001fc400000000ff */
[----:B------:R-:W3:Y:S04]  /*23d420*/  LDL.LU.64 R24, [R1+0x41b0] ;  /* 0x0041b00001187983 */ /* 0x000ee80000300a00 */
[----:B------:R-:W4:Y:S04]  /*23d430*/  LDL.LU.64 R16, [R1+0x41b8] ;  /* 0x0041b80001107983 */ /* 0x000f280000300a00 */
[----:B------:R0:W-:Y:S04]  /*23d440*/  @P6 STG.E.U8 desc[UR4][R28.64], R0 ;  /* 0x000000001c006986 */ /* 0x0001e8000c101104 */
[----:B0-----:R-:W2:Y:S01]  /*23d450*/  LDL.LU R28, [R1+0x3bc] ;  /* 0x0003bc00011c7983 */ /* 0x001ea20000300800 */
[----:B------:R-:W-:-:S02]  /*23d460*/  LOP3.LUT P3, RZ, R27, 0x400, RZ, 0xc0, !PT ;  /* 0x000004001bff7812 */ /* 0x000fc4000786c0ff */
[----:B------:R-:W-:Y:S01]  /*23d470*/  LOP3.LUT P4, RZ, R27, 0x800, RZ, 0xc0, !PT ;  /* 0x000008001bff7812 */ /* 0x000fe2000788c0ff */
[----:B------:R-:W4:Y:S04]  /*23d480*/  LDL.LU.64 R20, [R1+0x41c0] ;  /* 0x0041c00001147983 */ /* 0x000f280000300a00 */
[----:B------:R-:W4:Y:S04]  /*23d490*/  LDL.LU.64 R18, [R1+0x41c8] ;  /* 0x0041c80001127983 */ /* 0x000f280000300a00 */
[----:B------:R-:W4:Y:S01]  /*23d4a0*/  LDL.LU R29, [R1+0x3ac] ;  /* 0x0003ac00011d7983 */ /* 0x000f220000300800 */
[----:B--2---:R-:W-:-:S05]  /*23d4b0*/  PRMT R0, R28, 0x7770, RZ ;  /* 0x000077701c007816 */ /* 0x004fca00000000ff */
[----:B------:R0:W-:Y:S02]  /*23d4c0*/  @P3 STG.E.U8 desc[UR4][R22.64], R0 ;  /* 0x0000000016003986 */ /* 0x0001e4000c101104 */
[----:B0-----:R-:W-:Y:S02]  /*23d4d0*/  PRMT R0, R28, 0x7771, RZ ;  /* 0x000077711c007816 */ /* 0x001fe400000000ff */
[----:B------:R-:W2:Y:S04]  /*23d4e0*/  LDL.LU.64 R22, [R1+0x41d0] ;  /* 0x0041d00001167983 */ /* 0x000ea80000300a00 */
[----:B---3--:R0:W-:Y:S04]  /*23d4f0*/  @P4 STG.E.U8 desc[UR4][R24.64], R0 ;  /* 0x0000000018004986 */ /* 0x0081e8000c101104 */
[----:B0-----:R-:W3:Y:S04]  /*23d500*/  LDL.LU.64 R24, [R1+0x41d8] ;  /* 0x0041d80001187983 */ /* 0x001ee80000300a00 */
[----:B------:R-:W4:Y:S01]  /*23d510*/  LDL.LU R10, [R1+0x39c] ;  /* 0x00039c00010a7983 */ /* 0x000f220000300800 */
        /* <DEDUP_REMOVED lines=17> */
[----:B----4-:R0:W-:Y:S04]  /*23d630*/  STL [R1+0x7868], R10 ;  /* 0x0078680a01007387 */ /* 0x0101e80000100800 */
[----:B0-----:R-:W4:Y:S04]  /*23d640*/  LDL.LU.64 R10, [R1+0x41e0] ;  /* 0x0041e000010a7983 */ /* 0x001f280000300a00 */
[----:B------:R-:W4:Y:S02]  /*23d650*/  LDL.LU.64 R4, [R1+0x41f0] ;  /* 0x0041f00001047983 */ /* 0x000f240000300a00 */
[----:B------:R-:W-:-:S02]  /*23d660*/  @P0 LOP3.LUT R2, R2, 0x80, RZ, 0xfc, !PT ;  /* 0x0000008002020812 */ /* 0x000fc400078efcff */
[C---:B------:R-:W-:Y:S02]  /*23d670*/  LOP3.LUT P0, RZ, R27.reuse, 0x10000, RZ, 0xc0, !PT ;  /* 0x000100001bff7812 */ /* 0x040fe4000780c0ff */
        /* <DEDUP_REMOVED lines=16> */
[----:B--2---:R0:W-:Y:S01]  /*23d780*/  @P0 STG.E.U8 desc[UR4][R22.64], R0 ;  /* 0x0000000016000986 */ /* 0x0041e2000c101104 */
[----:B------:R-:W-:Y:S02]  /*23d790*/  LOP3.LUT P0, RZ, R2, 0x100, RZ, 0xc0, !PT ;  /* 0x0000010002ff7812 */ /* 0x000fe4000780c0ff */
[----:B0-----:R-:W-:-:S11]  /*23d7a0*/  PRMT R0, R29, 0x7772, RZ ;  /* 0x000077721d007816 */ /* 0x001fd600000000ff */
[----:B---3--:R0:W-:Y:S01]  /*23d7b0*/  @P0 STG.E.U8 desc[UR4][R24.64], R0 ;  /* 0x0000000018000986 */ /* 0x0081e2000c101104 */
[C---:B------:R-:W-:Y:S02]  /*23d7c0*/  LOP3.LUT P0, RZ, R2.reuse, 0x80, RZ, 0xc0, !PT ;  /* 0x0000008002ff7812 */ /* 0x040fe4000780c0ff */
[----:B0-----:R-:W-:Y:S01]  /*23d7d0*/  PRMT R0, R29, 0x7773, RZ ;  /* 0x000077731d007816 */ /* 0x001fe200000000ff */
[----:B----4-:R0:W-:Y:S10]  /*23d7e0*/  STL.64 [R1+0x7860], R4 ;  /* 0x0078600401007387 */ /* 0x0101f40000100a00 */
[----:B------:R1:W-:Y:S04]  /*23d7f0*/  @P0 STG.E.U8 desc[UR4][R10.64], R0 ;  /* 0x000000000a000986 */ /* 0x0003e8000c101104 */
[----:B0-----:R-:W2:Y:S04]  /*23d800*/  LDL.LU.64 R4, [R1+0x41e8] ;  /* 0x0041e80001047983 */ /* 0x001ea80000300a00 */
[----:B------:R-:W3:Y:S04]  /*23d810*/  LDL.LU.64 R6, [R1+0x41f8] ;  /* 0x0041f80001067983 */ /* 0x000ee80000300a00 */
[----:B------:R-:W4:Y:S04]  /*23d820*/  LDL.LU.64 R12, [R1+0x4200] ;  /* 0x00420000010c7983 */ /* 0x000f280000300a00 */
[----:B------:R-:W4:Y:S04]  /*23d830*/  LDL.LU R26, [R1+0x38c] ;  /* 0x00038c00011a7983 */ /* 0x000f280000300800 */
[----:B------:R-:W4:Y:S04]  /*23d840*/  LDL.LU.64 R8, [R1+0x4208] ;  /* 0x0042080001087983 */ /* 0x000f280000300a00 */
[----:B------:R-:W4:Y:S04]  /*23d850*/  LDL.LU.64 R14, [R1+0x4210] ;  /* 0x00421000010e7983 */ /* 0x000f280000300a00 */
[----:B------:R-:W4:Y:S04]  /*23d860*/  LDL.LU.64 R16, [R1+0x4218] ;  /* 0x0042180001107983 */ /* 0x000f280000300a00 */
[----:B------:R-:W4:Y:S04]  /*23d870*/  LDL.LU R28, [R1+0x370] ;  /* 0x00037000011c7983 */ /* 0x000f280000300800 */
[----:B------:R-:W4:Y:S04]  /*23d880*/  LDL.LU.64 R20, [R1+0x4220] ;  /* 0x0042200001147983 */ /* 0x000f280000300a00 */
[----:B------:R-:W4:Y:S04]  /*23d890*/  LDL.LU.64 R18, [R1+0x4228] ;  /* 0x0042280001127983 */ /* 0x000f280000300a00 */
[----:B------:R-:W4:Y:S04]  /*23d8a0*/  LDL.LU.64 R22, [R1+0x4230] ;  /* 0x0042300001167983 */ /* 0x000f280000300a00 */
[----:B------:R-:W4:Y:S04]  /*23d8b0*/  LDL.LU.64 R24, [R1+0x4238] ;  /* 0x0042380001187983 */ /* 0x000f280000300a00 */
[----:B-1----:R-:W2:Y:S01]  /*23d8c0*/  LDL.LU R10, [R1+0x7868] ;  /* 0x00786800010a7983 */ /* 0x002ea20000300800 */
[----:B------:R-:W-:-:S03]  /*23d8d0*/  LOP3.LUT P0, RZ, R2, 0x40, RZ, 0xc0, !PT ;  /* 0x0000004002ff7812 */ /* 0x000fc6000780c0ff */
[----:B------:R-:W4:Y:S01]  /*23d8e0*/  LDL.LU R29, [R1+0x18] ;  /* 0x00001800011d7983 */ /* 0x000f220000300800 */
[----:B--2---:R-:W-:-:S09]  /*23d8f0*/  PRMT R0, R10, 0x7770, RZ ;  /* 0x000077700a007816 */ /* 0x004fd200000000ff */
        /* <DEDUP_REMOVED lines=32> */
[C---:B------:R-:W-:Y:S02]  /*23db00*/  LOP3.LUT P4, RZ, R27.reuse, 0x40000000, RZ, 0xc0, !PT ;  /* 0x400000001bff7812 */ /* 0x040fe4000788c0ff */
[----:B------:R-:W-:Y:S02]  /*23db10*/  LOP3.LUT P5, RZ, R27, 0x80000000, RZ, 0xc0, !PT ;  /* 0x800000001bff7812 */ /* 0x000fe400078ac0ff */
[----:B0-----:R-:W-:-:S05]  /*23db20*/  PRMT R0, R28, 0x7772, RZ ;  /* 0x000077721c007816 */ /* 0x001fca00000000ff */
[----:B------:R0:W-:Y:S04]  /*23db30*/  @P6 STG.E.U8 desc[UR4][R24.64], R0 ;  /* 0x0000000018006986 */ /* 0x0001e8000c101104 */
[----:B0-----:R-:W3:Y:S04]  /*23db40*/  LDL.LU.64 R24, [R1+0x4240] ;  /* 0x0042400001187983 */ /* 0x001ee80000300a00 */
[----:B------:R-:W4:Y:S04]  /*23db50*/  LDL.LU.64 R26, [R1+0x4248] ;  /* 0x00424800011a7983 */ /* 0x000f280000300a00 */
[----:B------:R-:W2:Y:S04]  /*23db60*/  LDL.LU.64 R14, [R1+0x4250] ;  /* 0x00425000010e7983 */ /* 0x000ea80000300a00 */
[----:B------:R-:W2:Y:S04]  /*23db70*/  LDL.LU.64 R20, [R1+0x4258] ;  /* 0x0042580001147983 */ /* 0x000ea80000300a00 */
[----:B------:R-:W4:Y:S01]  /*23db80*/  LDL.LU R19, [R1+0x360] ;  /* 0x0003600001137983 */ /* 0x000f220000300800 */
[----:B------:R-:W-:-:S03]  /*23db90*/  PRMT R0, R28, 0x7773, RZ ;  /* 0x000077731c007816 */ /* 0x000fc600000000ff */
[----:B------:R-:W2:Y:S04]  /*23dba0*/  LDL.LU.64 R22, [R1+0x4260] ;  /* 0x0042600001167983 */ /* 0x000ea80000300a00 */
[----:B------:R-:W2:Y:S04]  /*23dbb0*/  LDL.LU R17, [R1+0x350] ;  /* 0x0003500001117983 */ /* 0x000ea80000300800 */
[----:B---3--:R4:W-:Y:S02]  /*23dbc0*/  @P3 STG.E.U8 desc[UR4][R24.64], R0 ;  /* 0x0000000018003986 */ /* 0x0089e4000c101104 */
[----:B----4-:R-:W-:-:S02]  /*23dbd0*/  PRMT R0, R19, 0x7770, RZ ;  /* 0x0000777013007816 */ /* 0x010fc400000000ff */
[----:B------:R-:W3:Y:S04]  /*23dbe0*/  LDL.LU.64 R24, [R1+0x4268] ;  /* 0x0042680001187983 */ /* 0x000ee80000300a00 */
[----:B------:R0:W-:Y:S04]  /*23dbf0*/  @P4 STG.E.U8 desc[UR4][R26.64], R0 ;  /* 0x000000001a004986 */ /* 0x0001e8000c101104 */
[----:B0-----:R-:W4:Y:S04]  /*23dc00*/  LDL.LU.64 R26, [R1+0x4270] ;  /* 0x00427000011a7983 */ /* 0x001f280000300a00 */
[----:B------:R-:W2:Y:S04]  /*23dc10*/  LDL.LU R13, [R1+0x340] ;  /* 0x00034000010d7983 */ /* 0x000ea80000300800 */
[----:B--2---:R0:W-:Y:S04]  /*23dc20*/  STL [R1+0x7848], R13 ;  /* 0x0078480d01007387 */ /* 0x0041e80000100800 */
        /* <DEDUP_REMOVED lines=22> */
[----:B------:R-:W-:Y:S02]  /*23dd90*/  LOP3.LUT R2, R2, 0xfffffffe, RZ, 0xc0, !PT ;  /* 0xfffffffe02027812 */ /* 0x000fe400078ec0ff */
[----:B------:R-:W-:Y:S02]  /*23dda0*/  LOP3.LUT P6, RZ, R29, 0x1, RZ, 0xc0, !PT ;  /* 0x000000011dff7812 */ /* 0x000fe400078cc0ff */
[----:B------:R-:W-:Y:S01]  /*23ddb0*/  PRMT R0, R19, 0x7771, RZ ;  /* 0x0000777113007816 */ /* 0x000fe200000000ff */
        /* <DEDUP_REMOVED lines=25> */
[----:B------:R-:W3:Y:S06]  /*23df50*/  LDL.LU.64 R2, [R1+0x4288] ;  /* 0x0042880001027983 */ /* 0x000eec0000300a00 */
        /* <DEDUP_REMOVED lines=40> */
[----:B----4-:R0:W-:Y:S04]  /*23e1e0*/  @P6 STG.E.U8 desc[UR4][R26.64], R0 ;  /* 0x000000001a006986 */ /* 0x0101e8000c101104 */
        /* <DEDUP_REMOVED lines=40> */
[C---:B------:R-:W-:Y:S02]  /*23e470*/  LOP3.LUT P6, RZ, R29.reuse, 0x80000, RZ, 0xc0, !PT ;  /* 0x000800001dff7812 */ /* 0x040fe400078cc0ff */
[----:B------:R-:W-:Y:S02]  /*23e480*/  LOP3.LUT R4, R4, 0xfeffffff, RZ, 0xc0, !PT ;  /* 0xfeffffff04047812 */ /* 0x000fe400078ec0ff */
[----:B------:R-:W-:Y:S01]  /*23e490*/  PRMT R0, R28, 0x7770, RZ ;  /* 0x000077701c007816 */ /* 0x000fe200000000ff */
[----:B------:R-:W4:Y:S04]  /*23e4a0*/  LDL.LU R9, [R1+0x378] ;  /* 0x0003780001097983 */ /* 0x000f280000300800 */
[----:B------:R-:W4:Y:S01]  /*23e4b0*/  LDL.LU.64 R6, [R1+0x4328] ;  /* 0x0043280001067983 */ /* 0x000f220000300a00 */
[----:B------:R-:W-:-:S02]  /*23e4c0*/  LOP3.LUT P1, RZ, R29, 0x20000000, RZ, 0xc0, !PT ;  /* 0x200000001dff7812 */ /* 0x000fc4000782c0ff */
[C---:B------:R-:W-:Y:S02]  /*23e4d0*/  LOP3.LUT P2, RZ, R29.reuse, 0x40000000, RZ, 0xc0, !PT ;  /* 0x400000001dff7812 */ /* 0x040fe4000784c0ff */
[C---:B------:R-:W-:Y:S01]  /*23e4e0*/  LOP3.LUT P3, RZ, R29.reuse, 0x80000000, RZ, 0xc0, !PT ;  /* 0x800000001dff7812 */ /* 0x040fe2000786c0ff */
[----:B------:R-:W4:Y:S01]  /*23e4f0*/  LDL.LU.64 R10, [R1+0x4330] ;  /* 0x00433000010a7983 */ /* 0x000f220000300a00 */
[----:B------:R-:W-:Y:S02]  /*23e500*/  @P0 LOP3.LUT R4, R4, 0x1000000, RZ, 0xfc, !PT ;  /* 0x0100000004040812 */ /* 0x000fe400078efcff */
[----:B------:R-:W-:Y:S02]  /*23e510*/  LOP3.LUT P0, RZ, R29, 0x200000, RZ, 0xc0, !PT ;  /* 0x002000001dff7812 */ /* 0x000fe4000780c0ff */
[----:B------:R-:W-:Y:S01]  /*23e520*/  LOP3.LUT R4, R4, 0xfdffffff, RZ, 0xc0, !PT ;  /* 0xfdffffff04047812 */ /* 0x000fe200078ec0ff */
[----:B------:R0:W-:Y:S10]  /*23e530*/  @P5 STG.E.U8 desc[UR4][R20.64], R0 ;  /* 0x0000000014005986 */ /* 0x0001f4000c101104 */
[----:B------:R-:W-:-:S02]  /*23e540*/  @P0 LOP3.LUT R4, R4, 0x2000000, RZ, 0xfc, !PT ;  /* 0x0200000004040812 */ /* 0x000fc400078efcff */
[----:B------:R-:W-:Y:S02]  /*23e550*/  LOP3.LUT P0, RZ, R29, 0x100000, RZ, 0xc0, !PT ;  /* 0x001000001dff7812 */ /* 0x000fe4000780c0ff */
[C---:B0-----:R-:W-:Y:S01]  /*23e560*/  PRMT R0, R28.reuse, 0x7771, RZ ;  /* 0x000077711c007816 */ /* 0x041fe200000000ff */
[----:B------:R-:W4:Y:S04]  /*23e570*/  LDL.LU R29, [R1+0x368] ;  /* 0x00036800011d7983 */ /* 0x000f280000300800 */
[----:B------:R-:W4:Y:S04]  /*23e580*/  LDL.LU.64 R14, [R1+0x4338] ;  /* 0x00433800010e7983 */ /* 0x000f280000300a00 */
[----:B------:R-:W4:Y:S04]  /*23e590*/  LDL.LU.64 R16, [R1+0x4340] ;  /* 0x0043400001107983 */ /* 0x000f280000300a00 */
[----:B------:R-:W4:Y:S04]  /*23e5a0*/  LDL.LU.64 R20, [R1+0x4348] ;  /* 0x0043480001147983 */ /* 0x000f280000300a00 */
[----:B------:R0:W-:Y:S02]  /*23e5b0*/  @P6 STG.E.U8 desc[UR4][R18.64], R0 ;  /* 0x0000000012006986 */ /* 0x0001e4000c101104 */
[----:B0-----:R-:W-:-:S02]  /*23e5c0*/  PRMT R0, R28, 0x7772, RZ ;  /* 0x000077721c007816 */ /* 0x001fc400000000ff */
        /* <DEDUP_REMOVED lines=24> */
[----:B------:R-:W-:-:S05]  /*23e750*/  LOP3.LUT P6, RZ, R13, 0x4, RZ, 0xc0, !PT ;  /* 0x000000040dff7812 */ /* 0x000fca00078cc0ff */
        /* <DEDUP_REMOVED lines=22> */
[----:B---3--:R0:W-:Y:S04]  /*23e8c0*/  @P6 STG.E.U8 desc[UR4][R26.64], R0 ;  /* 0x000000001a006986 */ /* 0x0081e8000c101104 */
        /* <DEDUP_REMOVED lines=55> */
[----:B------:R-:W4:Y:S04]  /*23ec40*/  LDL.LU R28, [R1+0x35c] ;  /* 0x00035c00011c7983 */ /* 0x000f280000300800 */
[----:B------:R0:W-:Y:S02]  /*23ec50*/  @P6 STG.E.U8 desc[UR4][R18.64], R0 ;  /* 0x0000000012006986 */ /* 0x0001e4000c101104 */
[----:B0-----:R-:W-:-:S02]  /*23ec60*/  PRMT R0, R29, 0x7771, RZ ;  /* 0x000077711d007816 */ /* 0x001fc400000000ff */
[----:B------:R-:W4:Y:S04]  /*23ec70*/  LDL.LU.64 R18, [R1+0x43e8] ;  /* 0x0043e80001127983 */ /* 0x000f280000300a00 */
[----:B------:R0:W-:Y:S01]  /*23ec80*/  @P0 STG.E.U8 desc[UR4][R22.64], R0 ;  /* 0x0000000016000986 */ /* 0x0001e2000c101104 */
[C---:B------:R-:W-:Y:S02]  /*23ec90*/  LOP3.LUT P0, RZ, R4.reuse, 0x20000, RZ, 0xc0, !PT ;  /* 0x0002000004ff7812 */ /* 0x040fe4000780c0ff */
        /* <DEDUP_REMOVED lines=13> */
[----:B------:R-:W-:Y:S01]  /*23ed70*/  PRMT R0, R17, 0x7771, RZ ;  /* 0x0000777111007816 */ /* 0x000fe200000000ff */
[----:B------:R-:W3:Y:S10]  /*23ed80*/  LDL.LU R29, [R1+0x20] ;  /* 0x00002000011d7983 */ /* 0x000ef40000300800 */
[----:B----4-:R0:W-:Y:S04]  /*23ed90*/  @P0 STG.E.U8 desc[UR4][R2.64], R0 ;  /* 0x0000000002000986 */ /* 0x0101e8000c101104 */
[----:B0-----:R-:W4:Y:S01]  /*23eda0*/  LDL.LU.64 R2, [R1+0x7828] ;  /* 0x0078280001027983 */ /* 0x001f220000300a00 */
        /* <DEDUP_REMOVED lines=31> */
[----:B0-----:R-:W3:Y:S04]  /*23efa0*/  LDL.LU.64 R26, [R1+0x4410] ;  /* 0x00441000011a7983 */ /* 0x001ee80000300a00 */
[----:B------:R-:W4:Y:S04]  /*23efb0*/  LDL.LU.64 R20, [R1+0x4418] ;  /* 0x0044180001147983 */ /* 0x000f280000300a00 */
[----:B------:R-:W2:Y:S01]  /*23efc0*/  LDL.LU R28, [R1+0x34c] ;  /* 0x00034c00011c7983 */ /* 0x000ea20000300800 */
        /* <DEDUP_REMOVED lines=80> */
[----:B0-----:R-:W-:Y:S01]  /*23f4d0*/  PRMT R0, R12, 0x7771, RZ ;  /* 0x000077710c007816 */ /* 0x001fe200000000ff */
[----:B------:R-:W4:Y:S10]  /*23f4e0*/  LDL.LU R6, [R1+0x781c] ;  /* 0x00781c0001067983 */ /* 0x000f340000300800 */
        /* <DEDUP_REMOVED lines=33> */
[----:B----4-:R2:W-:Y:S02]  /*23f700*/  @P3 STG.E.U8 desc[UR4][R16.64], R0 ;  /* 0x0000000010003986 */ /* 0x0105e4000c101104 */
[----:B--2---:R-:W-:-:S05]  /*23f710*/  PRMT R0, R28, 0x7770, RZ ;  /* 0x000077701c007816 */ /* 0x004fca00000000ff */
[----:B------:R0:W-:Y:S04]  /*23f720*/  @P4 STG.E.U8 desc[UR4][R26.64], R0 ;  /* 0x000000001a004986 */ /* 0x0001e8000c101104 */
[----:B0-----:R-:W2:Y:S04]  /*23f730*/  LDL.LU.64 R26, [R1+0x44d0] ;  /* 0x0044d000011a7983 */ /* 0x001ea80000300a00 */
[----:B------:R-:W4:Y:S04]  /*23f740*/  LDL.LU R17, [R1+0x314] ;  /* 0x0003140001117983 */ /* 0x000f280000300800 */
[----:B----4-:R0:W-:Y:S04]  /*23f750*/  STL [R1+0x7818], R17 ;  /* 0x0078181101007387 */ /* 0x0101e80000100800 */
[----:B0-----:R-:W4:Y:S04]  /*23f760*/  LDL.LU.64 R16, [R1+0x44d8] ;  /* 0x0044d80001107983 */ /* 0x001f280000300a00 */
        /* <DEDUP_REMOVED lines=30> */
[----:B------:R-:W-:-:S02]  /*23f950*/  @P0 LOP3.LUT R4, R4, 0x2, RZ, 0xfc, !PT ;  /* 0x0000000204040812 */ /* 0x000fc400078efcff */
[----:B------:R-:W-:Y:S01]  /*23f960*/  LOP3.LUT P0, RZ, R29, 0x2000, RZ, 0xc0, !PT ;  /* 0x000020001dff7812 */ /* 0x000fe2000780c0ff */
[----:B------:R0:W-:Y:S02]  /*23f970*/  @P5 STG.E.U8 desc[UR4][R20.64], R0 ;  /* 0x0000000014005986 */ /* 0x0001e4000c101104 */
[----:B0-----:R-:W-:-:S05]  /*23f980*/  PRMT R0, R28, 0x7772, RZ ;  /* 0x000077721c007816 */ /* 0x001fca00000000ff */
[----:B------:R0:W-:Y:S02]  /*23f990*/  @P6 STG.E.U8 desc[UR4][R18.64], R0 ;  /* 0x0000000012006986 */ /* 0x0001e4000c101104 */
[----:B0-----:R-:W-:Y:S02]  /*23f9a0*/  PRMT R0, R28, 0x7773, RZ ;  /* 0x000077731c007816 */ /* 0x001fe400000000ff */
[----:B------:R-:W3:Y:S04]  /*23f9b0*/  LDL.LU R28, [R1+0x304] ;  /* 0x00030400011c7983 */ /* 0x000ee80000300800 */
[----:B------:R0:W-:Y:S01]  /*23f9c0*/  @P0 STG.E.U8 desc[UR4][R22.64], R0 ;  /* 0x0000000016000986 */ /* 0x0001e2000c101104 */
[----:B------:R-:W-:-:S03]  /*23f9d0*/  LOP3.LUT P0, RZ, R4, 0x2, RZ, 0xc0, !PT ;  /* 0x0000000204ff7812 */ /* 0x000fc6000780c0ff */
[----:B------:R-:W3:Y:S04]  /*23f9e0*/  LDL.LU.64 R8, [R1+0x4500] ;  /* 0x0045000001087983 */ /* 0x000ee80000300a00 */
[----:B------:R-:W3:Y:S04]  /*23f9f0*/  LDL.LU.64 R14, [R1+0x4508] ;  /* 0x00450800010e7983 */ /* 0x000ee80000300a00 */
[----:B------:R-:W3:Y:S04]  /*23fa00*/  LDL.LU.64 R20, [R1+0x4510] ;  /* 0x0045100001147983 */ /* 0x000ee80000300a00 */
[----:B------:R-:W3:Y:S01]  /*23fa10*/  LDL.LU.64 R18, [R1+0x4518] ;  /* 0x0045180001127983 */ /* 0x000ee20000300a00 */
[----:B0-----:R-:W-:-:S03]  /*23fa20*/  PRMT R0, R12, 0x7770, RZ ;  /* 0x000077700c007816 */ /* 0x001fc600000000ff */
[----:B------:R-:W3:Y:S04]  /*23fa30*/  LDL.LU.64 R22, [R1+0x4520] ;  /* 0x0045200001167983 */ /* 0x000ee80000300a00 */
[----:B------:R0:W-:Y:S01]  /*23fa40*/  @P0 STG.E.U8 desc[UR4][R24.64], R0 ;  /* 0x0000000018000986 */ /* 0x0001e2000c101104 */
[----:B------:R-:W-:Y:S02]  /*23fa50*/  LOP3.LUT P0, RZ, R4, 0x1, RZ, 0xc0, !PT ;  /* 0x0000000104ff7812 */ /* 0x000fe4000780c0ff */
[----:B0-----:R-:W-:Y:S01]  /*23fa60*/  PRMT R0, R12, 0x7771, RZ ;  /* 0x000077710c007816 */ /* 0x001fe200000000ff */
[----:B------:R-:W3:Y:S04]  /*23fa70*/  LDL.LU.64 R24, [R1+0x4528] ;  /* 0x0045280001187983 */ /* 0x000ee80000300a00 */
[----:B------:R-:W3:Y:S04]  /*23fa80*/  LDL.LU R13, [R1+0x338] ;  /* 0x00033800010d7983 */ /* 0x000ee80000300800 */
[----:B------:R-:W3:Y:S04]  /*23fa90*/  LDL.LU.64 R4, [R1+0x44e8] ;  /* 0x0044e80001047983 */ /* 0x000ee80000300a00 */
[----:B--2---:R0:W-:Y:S01]  /*23faa0*/  @P0 STG.E.U8 desc[UR4][R26.64], R0 ;  /* 0x000000001a000986 */ /* 0x0041e2000c101104 */
[----:B------:R-:W-:-:S02]  /*23fab0*/  LOP3.LUT P0, RZ, R6, 0x80000000, RZ, 0xc0, !PT ;  /* 0x8000000006ff7812 */ /* 0x000fc4000780c0ff */
[----:B0-----:R-:W-:Y:S01]  /*23fac0*/  PRMT R0, R12, 0x7772, RZ ;  /* 0x000077720c007816 */ /* 0x001fe200000000ff */
[----:B------:R-:W2:Y:S10]  /*23fad0*/  LDL.LU.64 R26, [R1+0x4530] ;  /* 0x00453000011a7983 */ /* 0x000eb40000300a00 */
[----:B----4-:R0:W-:Y:S01]  /*23fae0*/  @P0 STG.E.U8 desc[UR4][R16.64], R0 ;  /* 0x0000000010000986 */ /* 0x0101e2000c101104 */
[----:B------:R-:W-:-:S03]  /*23faf0*/  LOP3.LUT P0, RZ, R6, 0x40000000, RZ, 0xc0, !PT ;  /* 0x4000000006ff7812 */ /* 0x000fc6000780c0ff */
[----:B0-----:R-:W4:Y:S01]  /*23fb00*/  LDL.LU R17, [R1+0x7818] ;  /* 0x0078180001117983 */ /* 0x001f220000300800 */
[----:B------:R-:W-:-:S03]  /*23fb10*/  PRMT R0, R12, 0x7773, RZ ;  /* 0x000077730c007816 */ /* 0x000fc600000000ff */
[----:B------:R-:W2:Y:S06]  /*23fb20*/  LDL.LU R16, [R1+0x24] ;  /* 0x0000240001107983 */ /* 0x000eac0000300800 */
        /* <DEDUP_REMOVED lines=9> */
[----:B----4-:R-:W-:-:S05]  /*23fbc0*/  PRMT R0, R17, 0x7770, RZ ;  /* 0x0000777011007816 */ /* 0x010fca00000000ff */
[----:B------:R0:W-:Y:S01]  /*23fbd0*/  @P0 STG.E.U8 desc[UR4][R4.64], R0 ;  /* 0x0000000004000986 */ /* 0x0001e2000c101104 */
[----:B------:R-:W-:Y:S02]  /*23fbe0*/  LOP3.LUT P0, RZ, R6, 0x10000000, RZ, 0xc0, !PT ;  /* 0x1000000006ff7812 */ /* 0x000fe4000780c0ff */
[----:B0-----:R-:W-:-:S11]  /*23fbf0*/  PRMT R0, R17, 0x7771, RZ ;  /* 0x0000777111007816 */ /* 0x001fd600000000ff */
        /* <DEDUP_REMOVED lines=17> */
[----:B------:R-:W-:Y:S02]  /*23fd10*/  LOP3.LUT P3, RZ, R29, 0x10000000, RZ, 0xc0, !PT ;  /* 0x100000001dff7812 */ /* 0x000fe4000786c0ff */
[----:B0-----:R-:W-:-:S05]  /*23fd20*/  PRMT R0, R13, 0x7771, RZ ;  /* 0x000077710d007816 */ /* 0x001fca00000000ff */
[----:B--2---:R0:W-:Y:S01]  /*23fd30*/  @P6 STG.E.U8 desc[UR4][R26.64], R0 ;  /* 0x000000001a006986 */ /* 0x0041e2000c101104 */
[C---:B------:R-:W-:Y:S02]  /*23fd40*/  LOP3.LUT P4, RZ, R29.reuse, 0x20000000, RZ, 0xc0, !PT ;  /* 0x200000001dff7812 */ /* 0x040fe4000788c0ff */
[C---:B------:R-:W-:Y:S02]  /*23fd50*/  LOP3.LUT P5, RZ, R29.reuse, 0x40000000, RZ, 0xc0, !PT ;  /* 0x400000001dff7812 */ /* 0x040fe400078ac0ff */
[----:B------:R-:W-:Y:S01]  /*23fd60*/  LOP3.LUT P6, RZ, R29, 0x80000000, RZ, 0xc0, !PT ;  /* 0x800000001dff7812 */ /* 0x000fe200078cc0ff */
[----:B0-----:R-:W2:Y:S04]  /*23fd70*/  LDL.LU.64 R26, [R1+0x4538] ;  /* 0x00453800011a7983 */ /* 0x001ea80000300a00 */
[----:B------:R-:W3:Y:S01]  /*23fd80*/  LDL.LU.64 R28, [R1+0x4540] ;  /* 0x00454000011c7983 */ /* 0x000ee20000300a00 */
[----:B------:R-:W-:-:S03]  /*23fd90*/  PRMT R0, R13, 0x7772, RZ ;  /* 0x000077720d007816 */ /* 0x000fc600000000ff */
        /* <DEDUP_REMOVED lines=34> */
[----:B------:R-:W-:-:S11]  /*23ffc0*/  LOP3.LUT R6, R6, 0xfeffffff, RZ, 0xc0, !PT ;  /* 0xfeffffff06067812 */ /* 0x000fd600078ec0ff */
[----:B------:R-:W-:Y:S02]  /*23ffd0*/  @P0 LOP3.LUT R6, R6, 0x1000000, RZ, 0xfc, !PT ;  /* 0x0100000006060812 */ /* 0x000fe400078efcff */
[----:B------:R-:W-:Y:S02]  /*23ffe0*/  LOP3.LUT P0, RZ, R16, 0x2, RZ, 0xc0, !PT ;  /* 0x0000000210ff7812 */ /* 0x000fe4000780c0ff */
[----:B------:R-:W-:Y:S02]  /*23fff0*/  PRMT R0, R23, 0x7770, RZ ;  /* 0x0000777017007816 */ /* 0x000fe400000000ff */
[----:B------:R-:W-:-:S03]  /*240000*/  LOP3.LUT R6, R6, 0xfdffffff, RZ, 0xc0, !PT ;  /* 0xfdffffff06067812 */ /* 0x000fc600078ec0ff */
[----:B------:R0:W-:Y:S06]  /*240010*/  @P5 STG.E.U8 desc[UR4][R24.64], R0 ;  /* 0x0000000018005986 */ /* 0x0001ec000c101104 */
[----:B------:R-:W-:Y:S02]  /*240020*/  @P0 LOP3.LUT R6, R6, 0x2000000, RZ, 0xfc, !PT ;  /* 0x0200000006060812 */ /* 0x000fe400078efcff */
[----:B------:R-:W-:Y:S02]  /*240030*/  LOP3.LUT P0, RZ, R16, 0x1, RZ, 0xc0, !PT ;  /* 0x0000000110ff7812 */ /* 0x000fe4000780c0ff */
[C---:B0-----:R-:W-:Y:S01]  /*240040*/  PRMT R0, R23.reuse, 0x7771, RZ ;  /* 0x0000777117007816 */ /* 0x041fe200000000ff */
[----:B------:R-:W4:Y:S04]  /*240050*/  LDL.LU R25, [R1+0x308] ;  /* 0x0003080001197983 */ /* 0x000f280000300800 */
[----:B------:R-:W4:Y:S04]  /*240060*/  LDL.LU.64 R2, [R1+0x4588] ;  /* 0x0045880001027983 */ /* 0x000f280000300a00 */
[----:B------:R-:W4:Y:S04]  /*240070*/  LDL.LU.64 R10, [R1+0x4590] ;  /* 0x00459000010a7983 */ /* 0x000f280000300a00 */
[----:B------:R-:W4:Y:S04]  /*240080*/  LDL.LU R24, [R1+0x33c] ;  /* 0x00033c0001187983 */ /* 0x000f280000300800 */
[----:B------:R0:W-:Y:S04]  /*240090*/  @P6 STG.E.U8 desc[UR4][R20.64], R0 ;  /* 0x0000000014006986 */ /* 0x0001e8000c101104 */
[----:B------:R-:W4:Y:S04]  /*2400a0*/  LDL.LU.64 R8, [R1+0x4598] ;  /* 0x0045980001087983 */ /* 0x000f280000300a00 */
[----:B------:R-:W4:Y:S01]  /*2400b0*/  LDL.LU.64 R14, [R1+0x45a0] ;  /* 0x0045a000010e7983 */ /* 0x000f220000300a00 */
[----:B0-----:R-:W-:-:S03]  /*2400c0*/  PRMT R0, R23, 0x7772, RZ ;  /* 0x0000777217007816 */ /* 0x001fc600000000ff */
        /* <DEDUP_REMOVED lines=51> */
[----:B0-----:R-:W2:Y:S01]  /*240400*/  LDL.LU.64 R28, [R1+0x45d0] ;  /* 0x0045d000011c7983 */ /* 0x001ea20000300a00 */
[----:B------:R-:W-:-:S03]  /*240410*/  LOP3.LUT P3, RZ, R16, 0x8000, RZ, 0xc0, !PT ;  /* 0x0000800010ff7812 */ /* 0x000fc6000786c0ff */
[----:B------:R-:W3:Y:S04]  /*240420*/  LDL.LU.64 R14, [R1+0x45d8] ;  /* 0x0045d800010e7983 */ /* 0x000ee80000300a00 */
[----:B------:R-:W4:Y:S01]  /*240430*/  LDL.LU.64 R26, [R1+0x45e0] ;  /* 0x0045e000011a7983 */ /* 0x000f220000300a00 */
[----:B------:R-:W-:-:S03]  /*240440*/  PRMT R0, R13, 0x7771, RZ ;  /* 0x000077710d007816 */ /* 0x000fc600000000ff */
[----:B------:R-:W4:Y:S04]  /*240450*/  LDL.LU.64 R20, [R1+0x45e8] ;  /* 0x0045e80001147983 */ /* 0x000f280000300a00 */
[----:B------:R-:W4:Y:S04]  /*240460*/  LDL.LU.64 R18, [R1+0x45f0] ;  /* 0x0045f00001127983 */ /* 0x000f280000300a00 */
[----:B------:R-:W4:Y:S04]  /*240470*/  LDL.LU R7, [R1+0x31c] ;  /* 0x00031c0001077983 */ /* 0x000f280000300800 */
[----:B------:R-:W4:Y:S04]  /*240480*/  LDL.LU R25, [R1+0x28] ;  /* 0x0000280001197983 */ /* 0x000f280000300800 */
[----:B------:R-:W4:Y:S04]  /*240490*/  LDL.LU.64 R22, [R1+0x45f8] ;  /* 0x0045f80001167983 */ /* 0x000f280000300a00 */
        /* <DEDUP_REMOVED lines=38> */
[C---:B------:R-:W-:Y:S01]  /*240700*/  LOP3.LUT P0, RZ, R16.reuse, 0x80000, RZ, 0xc0, !PT ;  /* 0x0008000010ff7812 */ /* 0x040fe2000780c0ff */
[----:B----4-:R0:W-:Y:S02]  /*240710*/  @P5 STG.E.U8 desc[UR4][R26.64], R0 ;  /* 0x000000001a005986 */ /* 0x0101e4000c101104 */
[----:B0-----:R-:W-:Y:S02]  /*240720*/  PRMT R0, R7, 0x7770, RZ ;  /* 0x0000777007007816 */ /* 0x001fe400000000ff */
[----:B------:R-:W4:Y:S04]  /*240730*/  LDL.LU R26, [R1+0x2f0] ;  /* 0x0002f000011a7983 */ /* 0x000f280000300800 */
[----:B------:R-:W4:Y:S04]  /*240740*/  LDL.LU.64 R10, [R1+0x4628] ;  /* 0x00462800010a7983 */ /* 0x000f280000300a00 */
[----:B------:R-:W4:Y:S04]  /*240750*/  LDL.LU.64 R12, [R1+0x4630] ;  /* 0x00463000010c7983 */ /* 0x000f280000300a00 */
[----:B------:R-:W4:Y:S04]  /*240760*/  LDL.LU R27, [R1+0x2e0] ;  /* 0x0002e000011b7983 */ /* 0x000f280000300800 */
[----:B------:R0:W-:Y:S01]  /*240770*/  @P6 STG.E.U8 desc[UR4][R20.64], R0 ;  /* 0x0000000014006986 */ /* 0x0001e2000c101104 */
[----:B------:R-:W-:-:S02]  /*240780*/  LOP3.LUT P1, RZ, R16, 0x10000000, RZ, 0xc0, !PT ;  /* 0x1000000010ff7812 */ /* 0x000fc4000782c0ff */
[C---:B------:R-:W-:Y:S02]  /*240790*/  LOP3.LUT P2, RZ, R16.reuse, 0x20000000, RZ, 0xc0, !PT ;  /* 0x2000000010ff7812 */ /* 0x040fe4000784c0ff */
[C---:B------:R-:W-:Y:S02]  /*2407a0*/  LOP3.LUT P3, RZ, R16.reuse, 0x40000000, RZ, 0xc0, !PT ;  /* 0x4000000010ff7812 */ /* 0x040fe4000786c0ff */
[----:B------:R-:W-:Y:S01]  /*2407b0*/  LOP3.LUT P4, RZ, R16, 0x80000000, RZ, 0xc0, !PT ;  /* 0x8000000010ff7812 */ /* 0x000fe2000788c0ff */
        /* <DEDUP_REMOVED lines=21> */
[----:B---3--:R0:W-:Y:S01]  /*240910*/  @P0 STG.E.U8 desc[UR4][R8.64], R0 ;  /* 0x0000000008000986 */ /* 0x0081e2000c101104 */
[----:B------:R-:W-:Y:S02]  /*240920*/  LOP3.LUT P0, RZ, R6, 0x2000, RZ, 0xc0, !PT ;  /* 0x0000200006ff7812 */ /* 0x000fe4000780c0ff */
[----:B0-----:R-:W-:Y:S01]  /*240930*/  PRMT R0, R24, 0x7772, RZ ;  /* 0x0000777218007816 */ /* 0x001fe200000000ff */
[----:B------:R-:W3:Y:S10]  /*240940*/  LDL.LU R8, [R1+0x77f0] ;  /* 0x0077f00001087983 */ /* 0x000ef40000300800 */
[----:B------:R0:W-:Y:S01]  /*240950*/  @P0 STG.E.U8 desc[UR4][R4.64], R0 ;  /* 0x0000000004000986 */ /* 0x0001e2000c101104 */
[----:B------:R-:W-:-:S02]  /*240960*/  LOP3.LUT P0, RZ, R6, 0x1000, RZ, 0xc0, !PT ;  /* 0x0000100006ff7812 */ /* 0x000fc4000780c0ff */
[----:B0-----:R-:W-:-:S11]  /*240970*/  PRMT R0, R24, 0x7773, RZ ;  /* 0x0000777318007816 */ /* 0x001fd600000000ff */
[----:B------:R4:W-:Y:S01]  /*240980*/  @P0 STG.E.U8 desc[UR4][R2.64], R0 ;  /* 0x0000000002000986 */ /* 0x0009e2000c101104 */
[----:B------:R-:W-:Y:S02]  /*240990*/  LOP3.LUT P0, RZ, R6, 0x800, RZ, 0xc0, !PT ;  /* 0x0000080006ff7812 */ /* 0x000fe4000780c0ff */
[----:B----4-:R-:W-:-:S11]  /*2409a0*/  PRMT R0, R26, 0x7770, RZ ;  /* 0x000077701a007816 */ /* 0x010fd600000000ff */
        /* <DEDUP_REMOVED lines=15> */
[----:B------:R-:W4:Y:S04]  /*240aa0*/  LDL.LU.64 R22, [R1+0x4668] ;  /* 0x0046680001167983 */ /* 0x000f280000300a00 */
[----:B------:R-:W3:Y:S04]  /*240ab0*/  LDL.LU.64 R26, [R1+0x4670] ;  /* 0x00467000011a7983 */ /* 0x000ee80000300a00 */
[----:B------:R-:W3:Y:S04]  /*240ac0*/  LDL.LU.64 R20, [R1+0x4678] ;  /* 0x0046780001147983 */ /* 0x000ee80000300a00 */
[----:B------:R-:W4:Y:S01]  /*240ad0*/  LDL.LU R13, [R1+0x2d0] ;  /* 0x0002d000010d7983 */ /* 0x000f220000300800 */
[----:B------:R-:W-:-:S02]  /*240ae0*/  LOP3.LUT P6, RZ, R25, 0x2, RZ, 0xc0, !PT ;  /* 0x0000000219ff7812 */ /* 0x000fc400078cc0ff */
[C---:B------:R-:W-:Y:S02]  /*240af0*/  LOP3.LUT P3, RZ, R25.reuse, 0x4, RZ, 0xc0, !PT ;  /* 0x0000000419ff7812 */ /* 0x040fe4000786c0ff */
[----:B------:R-:W-:-:S09]  /*240b00*/  LOP3.LUT P4, RZ, R25, 0x8, RZ, 0xc0, !PT ;  /* 0x0000000819ff7812 */ /* 0x000fd2000788c0ff */
[----:B--2---:R0:W-:Y:S04]  /*240b10*/  @P6 STG.E.U8 desc[UR4][R28.64], R0 ;  /* 0x000000001c006986 */ /* 0x0041e8000c101104 */
[----:B0-----:R-:W2:Y:S04]  /*240b20*/  LDL.LU.64 R28, [R1+0x4680] ;  /* 0x00468000011c7983 */ /* 0x001ea80000300a00 */
[----:B------:R-:W2:Y:S04]  /*240b30*/  LDL.LU.64 R18, [R1+0x4688] ;  /* 0x0046880001127983 */ /* 0x000ea80000300a00 */
[----:B------:R-:W2:Y:S01]  /*240b40*/  LDL.LU R24, [R1+0x2c0] ;  /* 0x0002c00001187983 */ /* 0x000ea20000300800 */
[----:B----4-:R-:W-:-:S05]  /*240b50*/  PRMT R0, R13, 0x7770, RZ ;  /* 0x000077700d007816 */ /* 0x010fca00000000ff */
[----:B------:R0:W-:Y:S02]  /*240b60*/  @P3 STG.E.U8 desc[UR4][R22.64], R0 ;  /* 0x0000000016003986 */ /* 0x0001e4000c101104 */
[----:B0-----:R-:W-:Y:S02]  /*240b70*/  PRMT R0, R13, 0x7771, RZ ;  /* 0x000077710d007816 */ /* 0x001fe400000000ff */
[----:B------:R-:W4:Y:S04]  /*240b80*/  LDL.LU.64 R22, [R1+0x4690] ;  /* 0x0046900001167983 */ /* 0x000f280000300a00 */
[----:B---3--:R0:W-:Y:S04]  /*240b90*/  @P4 STG.E.U8 desc[UR4][R26.64], R0 ;  /* 0x000000001a004986 */ /* 0x0081e8000c101104 */
[----:B0-----:R-:W3:Y:S04]  /*240ba0*/  LDL.LU.64 R26, [R1+0x4698] ;  /* 0x00469800011a7983 */ /* 0x001ee80000300a00 */
[----:B------:R-:W2:Y:S01]  /*240bb0*/  LDL.LU R9, [R1+0x2f4] ;  /* 0x0002f40001097983 */ /* 0x000ea20000300800 */
        /* <DEDUP_REMOVED lines=38> */
[----:B----4-:R0:W-:Y:S01]  /*240e20*/  @P0 STG.E.U8 desc[UR4][R22.64], R0 ;  /* 0x0000000016000986 */ /* 0x0101e2000c101104 */
[----:B------:R-:W-:Y:S02]  /*240e30*/  LOP3.LUT P0, RZ, R6, 0x100, RZ, 0xc0, !PT ;  /* 0x0000010006ff7812 */ /* 0x000fe4000780c0ff */
[----:B0-----:R-:W-:-:S11]  /*240e40*/  PRMT R0, R24, 0x7772, RZ ;  /* 0x0000777218007816 */ /* 0x001fd600000000ff */
[----:B---3--:R0:W-:Y:S01]  /*240e50*/  @P0 STG.E.U8 desc[UR4][R26.64], R0 ;  /* 0x000000001a000986 */ /* 0x0081e2000c101104 */
[----:B------:R-:W-:Y:S02]  /*240e60*/  LOP3.LUT P0, RZ, R6, 0x80, RZ, 0xc0, !PT ;  /* 0x0000008006ff7812 */ /* 0x000fe4000780c0ff */
[----:B0-----:R-:W-:Y:S01]  /*240e70*/  PRMT R0, R24, 0x7773, RZ ;  /* 0x0000777318007816 */ /* 0x001fe200000000ff */
[----:B--2---:R0:W-:Y:S10]  /*240e80*/  STL.64 [R1+0x77e0], R4 ;  /* 0x0077e00401007387 */ /* 0x0041f40000100a00 */
        /* <DEDUP_REMOVED lines=13> */
[----:B-1----:R-:W2:Y:S01]  /*240f60*/  LDL.LU.64 R8, [R1+0x77e8] ;  /* 0x0077e80001087983 */ /* 0x002ea20000300a00 */
        /* <DEDUP_REMOVED lines=12> */
[----:B------:R-:W-:Y:S02]  /*241030*/  LOP3.LUT P6, RZ, R25, 0x100000, RZ, 0xc0, !PT ;  /* 0x0010000019ff7812 */ /* 0x000fe400078cc0ff */
[----:B------:R-:W-:Y:S01]  /*241040*/  LOP3.LUT R8, R8, 0xfbffffff, RZ, 0xc0, !PT ;  /* 0xfbffffff08087812 */ /* 0x000fe200078ec0ff */
[----:B--2---:R0:W-:Y:S01]  /*241050*/  @P0 STG.E.U8 desc[UR4][R4.64], R0 ;  /* 0x0000000004000986 */ /* 0x0041e2000c101104 */
[----:B------:R-:W-:-:S02]  /*241060*/  LOP3.LUT P0, RZ, R6, 0x10, RZ, 0xc0, !PT ;  /* 0x0000001006ff7812 */ /* 0x000fc4000780c0ff */
[----:B0-----:R-:W-:-:S11]  /*241070*/  PRMT R0, R9, 0x7772, RZ ;  /* 0x0000777209007816 */ /* 0x001fd600000000ff */
[----:B---3--:R0:W-:Y:S01]  /*241080*/  @P0 STG.E.U8 desc[UR4][R2.64], R0 ;  /* 0x0000000002000986 */ /* 0x0081e2000c101104 */
        /* <DEDUP_REMOVED lines=18> */
[----:B------:R0:W-:Y:S04]  /*2411b0*/  @P6 STG.E.U8 desc[UR4][R26.64], R0 ;  /* 0x000000001a006986 */ /* 0x0001e8000c101104 */
[----:B0-----:R-:W3:Y:S04]  /*2411c0*/  LDL.LU.64 R26, [R1+0x4708] ;  /* 0x00470800011a7983 */ /* 0x001ee80000300a00 */
[----:B------:R-:W4:Y:S04]  /*2411d0*/  LDL.LU.64 R16, [R1+0x4710] ;  /* 0x0047100001107983 */ /* 0x000f280000300a00 */
[----:B------:R-:W4:Y:S04]  /*2411e0*/  LDL.LU.64 R20, [R1+0x4718] ;  /* 0x0047180001147983 */ /* 0x000f280000300a00 */
[----:B------:R-:W3:Y:S01]  /*2411f0*/  LDL.LU R29, [R1+0x2c4] ;  /* 0x0002c400011d7983 */ /* 0x000ee20000300800 */
[----:B------:R-:W-:-:S02]  /*241200*/  LOP3.LUT P0, RZ, R24, 0x2, RZ, 0xc0, !PT ;  /* 0x0000000218ff7812 */ /* 0x000fc4000780c0ff */
[C---:B------:R-:W-:Y:S02]  /*241210*/  LOP3.LUT P3, RZ, R25.reuse, 0x200000, RZ, 0xc0, !PT ;  /* 0x0020000019ff7812 */ /* 0x040fe4000786c0ff */
[----:B------:R-:W-:Y:S02]  /*241220*/  LOP3.LUT R6, R6, 0xfffffffe, RZ, 0xc0, !PT ;  /* 0xfffffffe06067812 */ /* 0x000fe400078ec0ff */
[----:B------:R-:W-:Y:S02]  /*241230*/  LOP3.LUT P4, RZ, R25, 0x400000, RZ, 0xc0, !PT ;  /* 0x0040000019ff7812 */ /* 0x000fe4000788c0ff */
[----:B------:R-:W-:Y:S01]  /*241240*/  PRMT R0, R28, 0x7773, RZ ;  /* 0x000077731c007816 */ /* 0x000fe200000000ff */
[----:B------:R-:W4:Y:S04]  /*241250*/  LDL.LU.64 R18, [R1+0x4720] ;  /* 0x0047200001127983 */ /* 0x000f280000300a00 */
[----:B------:R-:W4:Y:S04]  /*241260*/  LDL.LU R9, [R1+0x2f8] ;  /* 0x0002f80001097983 */ /* 0x000f280000300800 */
        /* <DEDUP_REMOVED lines=17> */
[----:B------:R-:W-:-:S13]  /*241380*/  LOP3.LUT P0, RZ, R25, 0x8000000, RZ, 0xc0, !PT ;  /* 0x0800000019ff7812 */ /* 0x000fda000780c0ff */
[----:B------:R-:W-:Y:S02]  /*241390*/  @P0 LOP3.LUT R6, R6, 0x1, RZ, 0xfc, !PT ;  /* 0x0000000106060812 */ /* 0x000fe400078efcff */
[C---:B------:R-:W-:Y:S02]  /*2413a0*/  LOP3.LUT P0, RZ, R25.reuse, 0x4000000, RZ, 0xc0, !PT ;  /* 0x0400000019ff7812 */ /* 0x040fe4000780c0ff */
[----:B------:R-:W-:Y:S02]  /*2413b0*/  LOP3.LUT R6, R6, 0xfffffffd, RZ, 0xc0, !PT ;  /* 0xfffffffd06067812 */ /* 0x000fe400078ec0ff */
[C---:B------:R-:W-:Y:S02]  /*2413c0*/  LOP3.LUT P5, RZ, R25.reuse, 0x800000, RZ, 0xc0, !PT ;  /* 0x0080000019ff7812 */ /* 0x040fe400078ac0ff */
[----:B------:R-:W-:-:S07]  /*2413d0*/  LOP3.LUT P6, RZ, R25, 0x1000000, RZ, 0xc0, !PT ;  /* 0x0100000019ff7812 */ /* 0x000fce00078cc0ff */
[----:B------:R-:W-:Y:S02]  /*2413e0*/  @P0 LOP3.LUT R6, R6, 0x2, RZ, 0xfc, !PT ;  /* 0x0000000206060812 */ /* 0x000fe400078efcff */
[----:B------:R-:W-:Y:S01]  /*2413f0*/  LOP3.LUT P0, RZ, R25, 0x2000000, RZ, 0xc0, !PT ;  /* 0x0200000019ff7812 */ /* 0x000fe2000780c0ff */
[----:B--2---:R3:W-:Y:S02]  /*241400*/  @P3 STG.E.U8 desc[UR4][R14.64], R0 ;  /* 0x000000000e003986 */ /* 0x0047e4000c101104 */
[----:B---3--:R-:W-:-:S05]  /*241410*/  PRMT R0, R29, 0x7770, RZ ;  /* 0x000077701d007816 */ /* 0x008fca00000000ff */
[----:B------:R0:W-:Y:S04]  /*241420*/  @P4 STG.E.U8 desc[UR4][R26.64], R0 ;  /* 0x000000001a004986 */ /* 0x0001e8000c101104 */
[----:B0-----:R-:W2:Y:S04]  /*241430*/  LDL.LU.64 R26, [R1+0x4730] ;  /* 0x00473000011a7983 */ /* 0x001ea80000300a00 */
[----:B------:R-:W3:Y:S04]  /*241440*/  LDL.LU R25, [R1+0x2e8] ;  /* 0x0002e80001197983 */ /* 0x000ee80000300800 */
[----:B------:R-:W2:Y:S01]  /*241450*/  LDL.LU.64 R4, [R1+0x4748] ;  /* 0x0047480001047983 */ /* 0x000ea20000300a00 */
[----:B------:R-:W-:-:S05]  /*241460*/  PRMT R0, R29, 0x7771, RZ ;  /* 0x000077711d007816 */ /* 0x000fca00000000ff */
[----:B----4-:R0:W-:Y:S02]  /*241470*/  @P5 STG.E.U8 desc[UR4][R16.64], R0 ;  /* 0x0000000010005986 */ /* 0x0101e4000c101104 */
        /* <DEDUP_REMOVED lines=20> */
[----:B------:R-:W4:Y:S04]  /*2415c0*/  LDL.LU.64 R22, [R1+0x4788] ;  /* 0x0047880001167983 */ /* 0x000f280000300a00 */
[----:B------:R-:W3:Y:S06]  /*2415d0*/  LDL.LU.64 R6, [R1+0x4740] ;  /* 0x0047400001067983 */ /* 0x000eec0000300a00 */
[----:B------:R0:W-:Y:S01]  /*2415e0*/  @P0 STG.E.U8 desc[UR4][R26.64], R0 ;  /* 0x000000001a000986 */ /* 0x0001e2000c101104 */
[----:B------:R-:W-:-:S02]  /*2415f0*/  LOP3.LUT P0, RZ, R8, 0x80000000, RZ, 0xc0, !PT ;  /* 0x8000000008ff7812 */ /* 0x000fc4000780c0ff */
[----:B0-----:R-:W-:Y:S01]  /*241600*/  PRMT R0, R9, 0x7772, RZ ;  /* 0x0000777209007816 */ /* 0x001fe200000000ff */
[----:B------:R-:W4:Y:S10]  /*241610*/  LDL.LU.64 R26, [R1+0x4790] ;  /* 0x00479000011a7983 */ /* 0x000f340000300a00 */
[----:B--2---:R0:W-:Y:S04]  /*241620*/  @P0 STG.E.U8 desc[UR4][R4.64], R0 ;  /* 0x0000000004000986 */ /* 0x0041e8000c101104 */
[----:B0-----:R-:W2:Y:S01]  /*241630*/  LDL.LU.64 R4, [R1+0x77d8] ;  /* 0x0077d80001047983 */ /* 0x001ea20000300a00 */
[----:B------:R-:W-:-:S02]  /*241640*/  LOP3.LUT P0, RZ, R8, 0x40000000, RZ, 0xc0, !PT ;  /* 0x4000000008ff7812 */ /* 0x000fc4000780c0ff */
[----:B------:R-:W-:-:S11]  /*241650*/  PRMT R0, R9, 0x7773, RZ ;  /* 0x0000777309007816 */ /* 0x000fd600000000ff */
[----:B---3--:R0:W-:Y:S01]  /*241660*/  @P0 STG.E.U8 desc[UR4][R6.64], R0 ;  /* 0x0000000006000986 */ /* 0x0081e2000c101104 */
[----:B------:R-:W-:Y:S02]  /*241670*/  LOP3.LUT P0, RZ, R8, 0x20000000, RZ, 0xc0, !PT ;  /* 0x2000000008ff7812 */ /* 0x000fe4000780c0ff */
[----:B0-----:R-:W-:-:S11]  /*241680*/  PRMT R0, R25, 0x7770, RZ ;  /* 0x0000777019007816 */ /* 0x001fd600000000ff */
[----:B--2---:R0:W-:Y:S01]  /*241690*/  @P0 STG.E.U8 desc[UR4][R4.64], R0 ;  /* 0x0000000004000986 */ /* 0x0041e2000c101104 */
        /* <DEDUP_REMOVED lines=8> */
[----:B------:R0:W-:Y:S04]  /*241720*/  @P0 STG.E.U8 desc[UR4][R12.64], R0 ;  /* 0x000000000c000986 */ /* 0x0001e8000c101104 */
[----:B0-----:R-:W2:Y:S01]  /*241730*/  LDL.LU.64 R12, [R1+0x4798] ;  /* 0x00479800010c7983 */ /* 0x001ea20000300a00 */
[C---:B------:R-:W-:Y:S02]  /*241740*/  LOP3.LUT P1, RZ, R24.reuse, 0x4, RZ, 0xc0, !PT ;  /* 0x0000000418ff7812 */ /* 0x040fe4000782c0ff */
[----:B------:R-:W-:Y:S02]  /*241750*/  LOP3.LUT P2, RZ, R24, 0x8, RZ, 0xc0, !PT ;  /* 0x0000000818ff7812 */ /* 0x000fe4000784c0ff */
[----:B------:R-:W-:Y:S02]  /*241760*/  PRMT R0, R28, 0x7770, RZ ;  /* 0x000077701c007816 */ /* 0x000fe400000000ff */
[----:B------:R-:W-:-:S02]  /*241770*/  LOP3.LUT P3, RZ, R24, 0x10, RZ, 0xc0, !PT ;  /* 0x0000001018ff7812 */ /* 0x000fc4000786c0ff */
[----:B------:R-:W-:-:S05]  /*241780*/  LOP3.LUT P4, RZ, R24, 0x20, RZ, 0xc0, !PT ;  /* 0x0000002018ff7812 */ /* 0x000fca000788c0ff */
[----:B------:R0:W-:Y:S01]  /*241790*/  @P1 STG.E.U8 desc[UR4][R14.64], R0 ;  /* 0x000000000e001986 */ /* 0x0001e2000c101104 */
[----:B------:R-:W-:Y:S02]  /*2417a0*/  LOP3.LUT P5, RZ, R24, 0x40, RZ, 0xc0, !PT ;  /* 0x0000004018ff7812 */ /* 0x000fe400078ac0ff */
[----:B0-----:R-:W-:Y:S02]  /*2417b0*/  PRMT R0, R28, 0x7771, RZ ;  /* 0x000077711c007816 */ /* 0x001fe400000000ff */
[----:B------:R-:W-:Y:S01]  /*2417c0*/  LOP3.LUT P6, RZ, R24, 0x80, RZ, 0xc0, !PT ;  /* 0x0000008018ff7812 */ /* 0x000fe200078cc0ff */
[----:B------:R-:W3:Y:S04]  /*2417d0*/  LDL.LU.64 R14, [R1+0x47a0] ;  /* 0x0047a000010e7983 */ /* 0x000ee80000300a00 */
[----:B------:R0:W-:Y:S02]  /*2417e0*/  @P2 STG.E.U8 desc[UR4][R16.64], R0 ;  /* 0x0000000010002986 */ /* 0x0001e4000c101104 */
[----:B0-----:R-:W-:-:S05]  /*2417f0*/  PRMT R0, R28, 0x7772, RZ ;  /* 0x000077721c007816 */ /* 0x001fca00000000ff */
[----:B------:R0:W-:Y:S01]  /*241800*/  @P3 STG.E.U8 desc[UR4][R20.64], R0 ;  /* 0x0000000014003986 */ /* 0x0001e2000c101104 */
[----:B------:R-:W-:Y:S02]  /*241810*/  LOP3.LUT P3, RZ, R24, 0x100, RZ, 0xc0, !PT ;  /* 0x0000010018ff7812 */ /* 0x000fe4000786c0ff */
[----:B0-----:R-:W-:-:S05]  /*241820*/  PRMT R0, R28, 0x7773, RZ ;  /* 0x000077731c007816 */ /* 0x001fca00000000ff */
[----:B------:R0:W-:Y:S02]  /*241830*/  @P4 STG.E.U8 desc[UR4][R18.64], R0 ;  /* 0x0000000012004986 */ /* 0x0001e4000c101104 */
[C---:B0-----:R-:W-:Y:S02]  /*241840*/  PRMT R0, R29.reuse, 0x7770, RZ ;  /* 0x000077701d007816 */ /* 0x041fe400000000ff */
[----:B------:R-:W4:Y:S04]  /*241850*/  LDL.LU.64 R18, [R1+0x47a8] ;  /* 0x0047a80001127983 */ /* 0x000f280000300a00 */
[----:B------:R-:W4:Y:S04]  /*241860*/  LDL.LU.64 R16, [R1+0x47b0] ;  /* 0x0047b00001107983 */ /* 0x000f280000300a00 */
[----:B------:R-:W4:Y:S04]  /*241870*/  LDL.LU.64 R20, [R1+0x47c0] ;  /* 0x0047c00001147983 */ /* 0x000f280000300a00 */
[----:B------:R0:W-:Y:S02]  /*241880*/  @P5 STG.E.U8 desc[UR4][R22.64], R0 ;  /* 0x0000000016005986 */ /* 0x0001e4000c101104 */
[----:B0-----:R-:W-:-:S02]  /*241890*/  PRMT R0, R29, 0x7771, RZ ;  /* 0x000077711d007816 */ /* 0x001fc400000000ff */
[----:B------:R-:W4:Y:S04]  /*2418a0*/  LDL.LU R23, [R1+0x2fc] ;  /* 0x0002fc0001177983 */ /* 0x000f280000300800 */
[----:B------:R0:W-:Y:S02]  /*2418b0*/  @P6 STG.E.U8 desc[UR4][R26.64], R0 ;  /* 0x000000001a006986 */ /* 0x0001e4000c101104 */
[C---:B0-----:R-:W-:Y:S02]  /*2418c0*/  PRMT R0, R29.reuse, 0x7772, RZ ;  /* 0x000077721d007816 */ /* 0x041fe400000000ff */
[----:B------:R-:W4:Y:S04]  /*2418d0*/  LDL.LU.64 R26, [R1+0x47d8] ;  /* 0x0047d800011a7983 */ /* 0x000f280000300a00 */
[----:B------:R-:W4:Y:S04]  /*2418e0*/  LDL.LU R9, [R1+0x2ec] ;  /* 0x0002ec0001097983 */ /* 0x000f280000300800 */
[----:B--2---:R0:W-:Y:S02]  /*2418f0*/  @P3 STG.E.U8 desc[UR4][R12.64], R0 ;  /* 0x000000000c003986 */ /* 0x0041e4000c101104 */
[----:B0-----:R-:W-:-:S02]  /*241900*/  PRMT R0, R29, 0x7773, RZ ;  /* 0x000077731d007816 */ /* 0x001fc400000000ff */
[----:B------:R-:W2:Y:S04]  /*241910*/  LDL.LU.64 R28, [R1+0x47f8] ;  /* 0x0047f800011c7983 */ /* 0x000ea80000300a00 */
        /* <DEDUP_REMOVED lines=25> */
[----:B------:R-:W-:Y:S02]  /*241ab0*/  LOP3.LUT R8, R8, 0xfeffffff, RZ, 0xc0, !PT ;  /* 0xfeffffff08087812 */ /* 0x000fe400078ec0ff */
[----:B------:R-:W-:-:S07]  /*241ac0*/  LOP3.LUT P5, RZ, R24, 0x400, RZ, 0xc0, !PT ;  /* 0x0000040018ff7812 */ /* 0x000fce00078ac0ff */
[----:B------:R-:W-:Y:S02]  /*241ad0*/  @P0 LOP3.LUT R8, R8, 0x1000000, RZ, 0xfc, !PT ;  /* 0x0100000008080812 */ /* 0x000fe400078efcff */
[C---:B------:R-:W-:Y:S02]  /*241ae0*/  LOP3.LUT P0, RZ, R24.reuse, 0x2000, RZ, 0xc0, !PT ;  /* 0x0000200018ff7812 */ /* 0x040fe4000780c0ff */
[----:B------:R-:W-:Y:S01]  /*241af0*/  LOP3.LUT P6, RZ, R24, 0x800, RZ, 0xc0, !PT ;  /* 0x0000080018ff7812 */ /* 0x000fe200078cc0ff */
[----:B------:R4:W-:Y:S01]  /*241b00*/  @P4 STG.E.U8 desc[UR4][R14.64], R0 ;  /* 0x000000000e004986 */ /* 0x0009e2000c101104 */
[----:B------:R-:W-:Y:S02]  /*241b10*/  LOP3.LUT R8, R8, 0xfdffffff, RZ, 0xc0, !PT ;  /* 0xfdffffff08087812 */ /* 0x000fe400078ec0ff */
[----:B----4-:R-:W-:-:S07]  /*241b20*/  PRMT R0, R23, 0x7770, RZ ;  /* 0x0000777017007816 */ /* 0x010fce00000000ff */
[----:B------:R-:W-:Y:S02]  /*241b30*/  @P0 LOP3.LUT R8, R8, 0x2000000, RZ, 0xfc, !PT ;  /* 0x0200000008080812 */ /* 0x000fe400078efcff */
[----:B------:R-:W-:Y:S01]  /*241b40*/  LOP3.LUT P0, RZ, R24, 0x1000, RZ, 0xc0, !PT ;  /* 0x0000100018ff7812 */ /* 0x000fe2000780c0ff */
[----:B------:R0:W-:Y:S02]  /*241b50*/  @P5 STG.E.U8 desc[UR4][R18.64], R0 ;  /* 0x0000000012005986 */ /* 0x0001e4000c101104 */
[C---:B0-----:R-:W-:Y:S02]  /*241b60*/  PRMT R0, R23.reuse, 0x7771, RZ ;  /* 0x0000777117007816 */ /* 0x041fe400000000ff */
[----:B------:R-:W4:Y:S04]  /*241b70*/  LDL.LU R18, [R1+0x2dc] ;  /* 0x0002dc0001127983 */ /* 0x000f280000300800 */
[----:B------:R-:W4:Y:S04]  /*241b80*/  LDL.LU.64 R4, [R1+0x4850] ;  /* 0x0048500001047983 */ /* 0x000f280000300a00 */
[----:B------:R-:W4:Y:S04]  /*241b90*/  LDL.LU.64 R2, [R1+0x4878] ;  /* 0x0048780001027983 */ /* 0x000f280000300a00 */
[----:B------:R-:W4:Y:S04]  /*241ba0*/  LDL.LU.64 R10, [R1+0x4890] ;  /* 0x00489000010a7983 */ /* 0x000f280000300a00 */
[----:B------:R0:W-:Y:S04]  /*241bb0*/  @P6 STG.E.U8 desc[UR4][R16.64], R0 ;  /* 0x0000000010006986 */ /* 0x0001e8000c101104 */
[----:B------:R-:W4:Y:S04]  /*241bc0*/  LDL.LU R25, [R1+0x2cc] ;  /* 0x0002cc0001197983 */ /* 0x000f280000300800 */
        /* <DEDUP_REMOVED lines=52> */
[----:B--2---:R-:W-:-:S05]  /*241f10*/  PRMT R0, R13, 0x7770, RZ ;  /* 0x000077700d007816 */ /* 0x004fca00000000ff */
[----:B------:R0:W-:Y:S04]  /*241f20*/  @P6 STG.E.U8 desc[UR4][R28.64], R0 ;  /* 0x000000001c006986 */ /* 0x0001e8000c101104 */
        /* <DEDUP_REMOVED lines=107> */
[----:B0-----:R-:W3:Y:S04]  /*2425e0*/  LDL.LU.64 R28, [R1+0x4a78] ;  /* 0x004a7800011c7983 */ /* 0x001ee80000300a00 */
[----:B------:R-:W4:Y:S04]  /*2425f0*/  LDL.LU.64 R20, [R1+0x4a80] ;  /* 0x004a800001147983 */ /* 0x000f280000300a00 */
[----:B------:R-:W2:Y:S01]  /*242600*/  LDL.LU R13, [R1+0x2a4] ;  /* 0x0002a400010d7983 */ /* 0x000ea20000300800 */
[----:B------:R-:W-:-:S02]  /*242610*/  LOP3.LUT P3, RZ, R19, 0x4000, RZ, 0xc0, !PT ;  /* 0x0000400013ff7812 */ /* 0x000fc4000786c0ff */
[----:B------:R-:W-:Y:S01]  /*242620*/  LOP3.LUT P4, RZ, R19, 0x8000, RZ, 0xc0, !PT ;  /* 0x0000800013ff7812 */ /* 0x000fe2000788c0ff */
[----:B------:R-:W4:Y:S04]  /*242630*/  LDL.LU.64 R26, [R1+0x4a88] ;  /* 0x004a8800011a7983 */ /* 0x000f280000300a00 */
[----:B------:R-:W4:Y:S04]  /*242640*/  LDL.LU.64 R22, [R1+0x4a90] ;  /* 0x004a900001167983 */ /* 0x000f280000300a00 */
[----:B------:R-:W4:Y:S04]  /*242650*/  LDL.LU R9, [R1+0x294] ;  /* 0x0002940001097983 */ /* 0x000f280000300800 */
        /* <DEDUP_REMOVED lines=47> */
[----:B------:R-:W4:Y:S04]  /*242950*/  LDL.LU.64 R12, [R1+0x4ad0] ;  /* 0x004ad000010c7983 */ /* 0x000f280000300a00 */
[----:B------:R-:W4:Y:S01]  /*242960*/  LDL.LU.64 R14, [R1+0x4ad8] ;  /* 0x004ad800010e7983 */ /* 0x000f220000300a00 */
[----:B------:R-:W-:-:S03]  /*242970*/  LOP3.LUT P1, RZ, R19, 0x8000000, RZ, 0xc0, !PT ;  /* 0x0800000013ff7812 */ /* 0x000fc6000782c0ff */
[----:B------:R0:W-:Y:S01]  /*242980*/  @P0 STG.E.U8 desc[UR4][R22.64], R0 ;  /* 0x0000000016000986 */ /* 0x0001e2000c101104 */
[----:B------:R-:W-:Y:S02]  /*242990*/  LOP3.LUT P0, RZ, R8, 0x200, RZ, 0xc0, !PT ;  /* 0x0000020008ff7812 */ /* 0x000fe4000780c0ff */
[C---:B------:R-:W-:Y:S02]  /*2429a0*/  LOP3.LUT P2, RZ, R19.reuse, 0x10000000, RZ, 0xc0, !PT ;  /* 0x1000000013ff7812 */ /* 0x040fe4000784c0ff */
[C---:B------:R-:W-:Y:S02]  /*2429b0*/  LOP3.LUT P3, RZ, R19.reuse, 0x20000000, RZ, 0xc0, !PT ;  /* 0x2000000013ff7812 */ /* 0x040fe4000786c0ff */
[C---:B------:R-:W-:Y:S02]  /*2429c0*/  LOP3.LUT P4, RZ, R19.reuse, 0x40000000, RZ, 0xc0, !PT ;  /* 0x4000000013ff7812 */ /* 0x040fe4000788c0ff */
[----:B------:R-:W-:Y:S01]  /*2429d0*/  LOP3.LUT P5, RZ, R19, 0x80000000, RZ, 0xc0, !PT ;  /* 0x8000000013ff7812 */ /* 0x000fe200078ac0ff */
[----:B------:R-:W4:Y:S04]  /*2429e0*/  LDL.LU.64 R20, [R1+0x4ae0] ;  /* 0x004ae00001147983 */ /* 0x000f280000300a00 */
[----:B------:R-:W4:Y:S04]  /*2429f0*/  LDL.LU.64 R18, [R1+0x4ae8] ;  /* 0x004ae80001127983 */ /* 0x000f280000300a00 */
[----:B------:R-:W4:Y:S01]  /*242a00*/  LDL.LU R26, [R1+0x2a8] ;  /* 0x0002a800011a7983 */ /* 0x000f220000300800 */
[----:B0-----:R-:W-:-:S03]  /*242a10*/  PRMT R0, R9, 0x7771, RZ ;  /* 0x0000777109007816 */ /* 0x001fc600000000ff */
[----:B------:R-:W4:Y:S04]  /*242a20*/  LDL.LU.64 R22, [R1+0x4af0] ;  /* 0x004af00001167983 */ /* 0x000f280000300a00 */
[----:B--2---:R0:W-:Y:S01]  /*242a30*/  @P0 STG.E.U8 desc[UR4][R24.64], R0 ;  /* 0x0000000018000986 */ /* 0x0041e2000c101104 */
[C---:B------:R-:W-:Y:S02]  /*242a40*/  LOP3.LUT P0, RZ, R8.reuse, 0x100, RZ, 0xc0, !PT ;  /* 0x0000010008ff7812 */ /* 0x040fe4000780c0ff */
[----:B0-----:R-:W-:Y:S01]  /*242a50*/  PRMT R0, R9, 0x7772, RZ ;  /* 0x0000777209007816 */ /* 0x001fe200000000ff */
[----:B------:R-:W2:Y:S10]  /*242a60*/  LDL.LU.64 R24, [R1+0x4af8] ;  /* 0x004af80001187983 */ /* 0x000eb40000300a00 */
[----:B---3--:R0:W-:Y:S01]  /*242a70*/  @P0 STG.E.U8 desc[UR4][R28.64], R0 ;  /* 0x000000001c000986 */ /* 0x0081e2000c101104 */
[----:B------:R-:W-:-:S02]  /*242a80*/  LOP3.LUT P0, RZ, R8, 0x80, RZ, 0xc0, !PT ;  /* 0x0000008008ff7812 */ /* 0x000fc4000780c0ff */
[----:B0-----:R-:W-:Y:S01]  /*242a90*/  PRMT R0, R9, 0x7773, RZ ;  /* 0x0000777309007816 */ /* 0x001fe200000000ff */
[----:B------:R-:W3:Y:S04]  /*242aa0*/  LDL.LU.64 R28, [R1+0x4b00] ;  /* 0x004b0000011c7983 */ /* 0x000ee80000300a00 */
[----:B------:R-:W3:Y:S06]  /*242ab0*/  LDL.LU R9, [R1+0x77b8] ;  /* 0x0077b80001097983 */ /* 0x000eec0000300800 */
[----:B----4-:R0:W-:Y:S04]  /*242ac0*/  @P0 STG.E.U8 desc[UR4][R6.64], R0 ;  /* 0x0000000006000986 */ /* 0x0101e8000c101104 */
[----:B0-----:R-:W4:Y:S01]  /*242ad0*/  LDL.LU.64 R6, [R1+0x77b0] ;  /* 0x0077b00001067983 */ /* 0x001f220000300a00 */
[----:B------:R-:W-:-:S02]  /*242ae0*/  LOP3.LUT P0, RZ, R8, 0x40, RZ, 0xc0, !PT ;  /* 0x0000004008ff7812 */ /* 0x000fc4000780c0ff */
[----:B------:R-:W-:Y:S02]  /*242af0*/  PRMT R0, R16, 0x7770, RZ ;  /* 0x0000777010007816 */ /* 0x000fe400000000ff */
[----:B------:R-:W-:-:S09]  /*242b00*/  LOP3.LUT P6, RZ, R17, 0x1, RZ, 0xc0, !PT ;  /* 0x0000000111ff7812 */ /* 0x000fd200078cc0ff */
        /* <DEDUP_REMOVED lines=73> */
[----:B------:R-:W3:Y:S01]  /*242fa0*/  LDL.LU.64 R2, [R1+0x4b60] ;  /* 0x004b600001027983 */ /* 0x000ee20000300a00 */
        /* <DEDUP_REMOVED lines=19> */
[----:B------:R-:W3:Y:S06]  /*2430e0*/  LDL.LU R26, [R1+0x29c] ;  /* 0x00029c00011a7983 */ /* 0x000eec0000300800 */
[----:B--2---:R0:W-:Y:S01]  /*2430f0*/  @P0 STG.E.U8 desc[UR4][R28.64], R0 ;  /* 0x000000001c000986 */ /* 0x0041e2000c101104 */
[----:B------:R-:W-:-:S02]  /*243100*/  LOP3.LUT P0, RZ, R9, 0x80000000, RZ, 0xc0, !PT ;  /* 0x8000000009ff7812 */ /* 0x000fc4000780c0ff */
[----:B0-----:R-:W-:Y:S01]  /*243110*/  PRMT R0, R16, 0x7772, RZ ;  /* 0x0000777210007816 */ /* 0x001fe200000000ff */
[----:B------:R-:W2:Y:S10]  /*243120*/  LDL.LU.64 R28, [R1+0x4b98] ;  /* 0x004b9800011c7983 */ /* 0x000eb40000300a00 */
[----:B----4-:R0:W-:Y:S01]  /*243130*/  @P0 STG.E.U8 desc[UR4][R12.64], R0 ;  /* 0x000000000c000986 */ /* 0x0101e2000c101104 */
[----:B------:R-:W-:-:S02]  /*243140*/  LOP3.LUT P0, RZ, R9, 0x40000000, RZ, 0xc0, !PT ;  /* 0x4000000009ff7812 */ /* 0x000fc4000780c0ff */
[----:B0-----:R-:W-:Y:S01]  /*243150*/  PRMT R0, R16, 0x7773, RZ ;  /* 0x0000777310007816 */ /* 0x001fe200000000ff */
[----:B------:R-:W4:Y:S04]  /*243160*/  LDL.LU R12, [R1+0x77ac] ;  /* 0x0077ac00010c7983 */ /* 0x000f280000300800 */
[----:B------:R-:W2:Y:S04]  /*243170*/  LDL.LU R13, [R1+0x38] ;  /* 0x00003800010d7983 */ /* 0x000ea80000300800 */
[----:B------:R-:W2:Y:S04]  /*243180*/  LDL.LU R16, [R1+0x77a8] ;  /* 0x0077a80001107983 */ /* 0x000ea80000300800 */
        /* <DEDUP_REMOVED lines=33> */
[----:B0-----:R-:W2:Y:S01]  /*2433a0*/  LDL.LU.64 R28, [R1+0x4ba8] ;  /* 0x004ba800011c7983 */ /* 0x001ea20000300a00 */
[----:B------:R-:W-:-:S02]  /*2433b0*/  LOP3.LUT P3, RZ, R17, 0x100000, RZ, 0xc0, !PT ;  /* 0x0010000011ff7812 */ /* 0x000fc4000786c0ff */
[----:B------:R-:W-:Y:S02]  /*2433c0*/  LOP3.LUT P4, RZ, R17, 0x200000, RZ, 0xc0, !PT ;  /* 0x0020000011ff7812 */ /* 0x000fe4000788c0ff */
[C---:B------:R-:W-:Y:S01]  /*2433d0*/  PRMT R0, R26.reuse, 0x7772, RZ ;  /* 0x000077721a007816 */ /* 0x040fe200000000ff */
[----:B------:R-:W4:Y:S04]  /*2433e0*/  LDL.LU.64 R20, [R1+0x4bb0] ;  /* 0x004bb00001147983 */ /* 0x000f280000300a00 */
[----:B------:R-:W4:Y:S04]  /*2433f0*/  LDL.LU.64 R18, [R1+0x4bb8] ;  /* 0x004bb80001127983 */ /* 0x000f280000300a00 */
[----:B------:R-:W4:Y:S04]  /*243400*/  LDL.LU.64 R22, [R1+0x4bc0] ;  /* 0x004bc00001167983 */ /* 0x000f280000300a00 */
[----:B------:R-:W4:Y:S04]  /*243410*/  LDL.LU R27, [R1+0x28c] ;  /* 0x00028c00011b7983 */ /* 0x000f280000300800 */
[----:B---3--:R0:W-:Y:S02]  /*243420*/  @P3 STG.E.U8 desc[UR4][R24.64], R0 ;  /* 0x0000000018003986 */ /* 0x0081e4000c101104 */
[----:B0-----:R-:W-:-:S02]  /*243430*/  PRMT R0, R26, 0x7773, RZ ;  /* 0x000077731a007816 */ /* 0x001fc400000000ff */
[----:B------:R-:W3:Y:S04]  /*243440*/  LDL.LU.64 R24, [R1+0x4bc8] ;  /* 0x004bc80001187983 */ /* 0x000ee80000300a00 */
[----:B------:R-:W3:Y:S04]  /*243450*/  LDL.LU R12, [R1+0x270] ;  /* 0x00027000010c7983 */ /* 0x000ee80000300800 */
[----:B--2---:R0:W-:Y:S04]  /*243460*/  @P4 STG.E.U8 desc[UR4][R28.64], R0 ;  /* 0x000000001c004986 */ /* 0x0041e8000c101104 */
[----:B0-----:R-:W2:Y:S04]  /*243470*/  LDL.LU.64 R28, [R1+0x4bd0] ;  /* 0x004bd000011c7983 */ /* 0x001ea80000300a00 */
        /* <DEDUP_REMOVED lines=34> */
[----:B------:R-:W4:Y:S04]  /*2436a0*/  LDL.LU R17, [R1+0x260] ;  /* 0x0002600001117983 */ /* 0x000f280000300800 */
[----:B------:R-:W4:Y:S04]  /*2436b0*/  LDL.LU.64 R6, [R1+0x4bf0] ;  /* 0x004bf00001067983 */ /* 0x000f280000300a00 */
[----:B------:R-:W4:Y:S01]  /*2436c0*/  LDL.LU.64 R4, [R1+0x4bf8] ;  /* 0x004bf80001047983 */ /* 0x000f220000300a00 */
[----:B0-----:R-:W-:-:S03]  /*2436d0*/  PRMT R0, R27, 0x7771, RZ ;  /* 0x000077711b007816 */ /* 0x001fc600000000ff */
        /* <DEDUP_REMOVED lines=11> */
[----:B---3--:R0:W-:Y:S01]  /*243790*/  @P0 STG.E.U8 desc[UR4][R24.64], R0 ;  /* 0x0000000018000986 */ /* 0x0081e2000c101104 */
        /* <DEDUP_REMOVED lines=110> */
[----:B---3--:R0:W-:Y:S01]  /*243e80*/  @P0 STG.E.U8 desc[UR4][R24.64], R0 ;  /* 0x0000000018000986 */ /* 0x0081e2000c101104 */
[----:B------:R-:W-:-:S02]  /*243e90*/  LOP3.LUT P0, RZ, R9, 0x10000, RZ, 0xc0, !PT ;  /* 0x0001000009ff7812 */ /* 0x000fc4000780c0ff */
[----:B0-----:R-:W-:Y:S01]  /*243ea0*/  PRMT R0, R26, 0x7773, RZ ;  /* 0x000077731a007816 */ /* 0x001fe200000000ff */
[----:B------:R-:W3:Y:S10]  /*243eb0*/  LDL.LU.64 R24, [R1+0x4cc0] ;  /* 0x004cc00001187983 */ /* 0x000ef40000300a00 */
[----:B--2---:R0:W-:Y:S01]  /*243ec0*/  @P0 STG.E.U8 desc[UR4][R28.64], R0 ;  /* 0x000000001c000986 */ /* 0x0041e2000c101104 */
[----:B------:R-:W-:-:S02]  /*243ed0*/  LOP3.LUT P0, RZ, R9, 0x8000, RZ, 0xc0, !PT ;  /* 0x0000800009ff7812 */ /* 0x000fc4000780c0ff */
[----:B0-----:R-:W-:Y:S01]  /*243ee0*/  PRMT R0, R14, 0x7770, RZ ;  /* 0x000077700e007816 */ /* 0x001fe200000000ff */
[----:B------:R-:W2:Y:S10]  /*243ef0*/  LDL.LU.64 R28, [R1+0x4cc8] ;  /* 0x004cc800011c7983 */ /* 0x000eb40000300a00 */
[----:B----4-:R0:W-:Y:S04]  /*243f00*/  @P0 STG.E.U8 desc[UR4][R16.64], R0 ;  /* 0x0000000010000986 */ /* 0x0101e8000c101104 */
[----:B0-----:R-:W4:Y:S01]  /*243f10*/  LDL.LU.64 R16, [R1+0x7780] ;  /* 0x0077800001107983 */ /* 0x001f220000300a00 */
[----:B------:R-:W-:-:S02]  /*243f20*/  LOP3.LUT P0, RZ, R9, 0x4000, RZ, 0xc0, !PT ;  /* 0x0000400009ff7812 */ /* 0x000fc4000780c0ff */
[----:B------:R-:W-:Y:S01]  /*243f30*/  PRMT R0, R14, 0x7771, RZ ;  /* 0x000077710e007816 */ /* 0x000fe200000000ff */
[----:B------:R-:W2:Y:S10]  /*243f40*/  LDL.LU R26, [R1+0x3c] ;  /* 0x00003c00011a7983 */ /* 0x000eb40000300800 */
        /* <DEDUP_REMOVED lines=16> */
[----:B----4-:R-:W-:-:S05]  /*244050*/  PRMT R0, R17, 0x7770, RZ ;  /* 0x0000777011007816 */ /* 0x010fca00000000ff */
        /* <DEDUP_REMOVED lines=17> */
[----:B0-----:R-:W2:Y:S04]  /*244170*/  LDL.LU.64 R28, [R1+0x4cd8] ;  /* 0x004cd800011c7983 */ /* 0x001ea80000300a00 */
[----:B------:R-:W4:Y:S04]  /*244180*/  LDL.LU.64 R20, [R1+0x4ce0] ;  /* 0x004ce00001147983 */ /* 0x000f280000300a00 */
[----:B------:R-:W3:Y:S01]  /*244190*/  LDL.LU R27, [R1+0x278] ;  /* 0x00027800011b7983 */ /* 0x000ee20000300800 */
[----:B------:R-:W-:-:S02]  /*2441a0*/  LOP3.LUT P3, RZ, R13, 0x4000000, RZ, 0xc0, !PT ;  /* 0x040000000dff7812 */ /* 0x000fc4000786c0ff */
[----:B------:R-:W-:Y:S01]  /*2441b0*/  LOP3.LUT P4, RZ, R13, 0x8000000, RZ, 0xc0, !PT ;  /* 0x080000000dff7812 */ /* 0x000fe2000788c0ff */
[----:B------:R-:W4:Y:S04]  /*2441c0*/  LDL.LU.64 R18, [R1+0x4ce8] ;  /* 0x004ce80001127983 */ /* 0x000f280000300a00 */
[----:B------:R-:W4:Y:S04]  /*2441d0*/  LDL.LU.64 R22, [R1+0x4cf0] ;  /* 0x004cf00001167983 */ /* 0x000f280000300a00 */
[----:B------:R-:W4:Y:S01]  /*2441e0*/  LDL.LU R8, [R1+0x268] ;  /* 0x0002680001087983 */ /* 0x000f220000300800 */
[----:B---3--:R-:W-:-:S05]  /*2441f0*/  PRMT R0, R27, 0x7770, RZ ;  /* 0x000077701b007816 */ /* 0x008fca00000000ff */
[----:B------:R0:W-:Y:S02]  /*244200*/  @P3 STG.E.U8 desc[UR4][R24.64], R0 ;  /* 0x0000000018003986 */ /* 0x0001e4000c101104 */
[----:B0-----:R-:W-:Y:S02]  /*244210*/  PRMT R0, R27, 0x7771, RZ ;  /* 0x000077711b007816 */ /* 0x001fe400000000ff */
[----:B------:R-:W3:Y:S04]  /*244220*/  LDL.LU.64 R24, [R1+0x4cf8] ;  /* 0x004cf80001187983 */ /* 0x000ee80000300a00 */
[----:B--2---:R0:W-:Y:S04]  /*244230*/  @P4 STG.E.U8 desc[UR4][R28.64], R0 ;  /* 0x000000001c004986 */ /* 0x0041e8000c101104 */
[----:B0-----:R-:W2:Y:S04]  /*244240*/  LDL.LU.64 R28, [R1+0x4d00] ;  /* 0x004d0000011c7983 */ /* 0x001ea80000300a00 */
        /* <DEDUP_REMOVED lines=19> */
[----:B0-----:R-:W4:Y:S04]  /*244380*/  LDL.LU.64 R14, [R1+0x4d08] ;  /* 0x004d0800010e7983 */ /* 0x001f280000300a00 */
[----:B------:R-:W4:Y:S02]  /*244390*/  LDL.LU.64 R6, [R1+0x4d18] ;  /* 0x004d180001067983 */ /* 0x000f240000300a00 */
        /* <DEDUP_REMOVED lines=21> */
[----:B--2---:R0:W-:Y:S01]  /*2444f0*/  @P0 STG.E.U8 desc[UR4][R28.64], R0 ;  /* 0x000000001c000986 */ /* 0x0041e2000c101104 */
        /* <DEDUP_REMOVED lines=63> */
[----:B---3--:R-:W-:-:S05]  /*2448f0*/  PRMT R0, R27, 0x7770, RZ ;  /* 0x000077701b007816 */ /* 0x008fca00000000ff */
[----:B------:R0:W-:Y:S04]  /*244900*/  @P4 STG.E.U8 desc[UR4][R28.64], R0 ;  /* 0x000000001c004986 */ /* 0x0001e8000c101104 */
[----:B0-----:R-:W2:Y:S04]  /*244910*/  LDL.LU.64 R28, [R1+0x4d98] ;  /* 0x004d9800011c7983 */ /* 0x001ea80000300a00 */
[----:B------:R-:W3:Y:S04]  /*244920*/  LDL.LU R17, [R1+0x24c] ;  /* 0x00024c0001117983 */ /* 0x000ee80000300800 */
        /* <DEDUP_REMOVED lines=49> */
[----:B0-----:R-:W-:Y:S02]  /*244c40*/  PRMT R0, R14, 0x7771, RZ ;  /* 0x000077710e007816 */ /* 0x001fe400000000ff */
[C---:B------:R-:W-:Y:S02]  /*244c50*/  LOP3.LUT P1, RZ, R26.reuse, 0x4000000, RZ, 0xc0, !PT ;  /* 0x040000001aff7812 */ /* 0x040fe4000782c0ff */
[----:B------:R-:W-:-:S02]  /*244c60*/  LOP3.LUT P2, RZ, R26, 0x8000000, RZ, 0xc0, !PT ;  /* 0x080000001aff7812 */ /* 0x000fc4000784c0ff */
[C---:B------:R-:W-:Y:S02]  /*244c70*/  LOP3.LUT P3, RZ, R26.reuse, 0x10000000, RZ, 0xc0, !PT ;  /* 0x100000001aff7812 */ /* 0x040fe4000786c0ff */
[----:B------:R-:W-:-:S03]  /*244c80*/  LOP3.LUT P4, RZ, R26, 0x20000000, RZ, 0xc0, !PT ;  /* 0x200000001aff7812 */ /* 0x000fc6000788c0ff */
[----:B--2---:R0:W-:Y:S01]  /*244c90*/  @P0 STG.E.U8 desc[UR4][R28.64], R0 ;  /* 0x000000001c000986 */ /* 0x0041e2000c101104 */
[----:B------:R-:W-:Y:S02]  /*244ca0*/  LOP3.LUT P0, RZ, R15, 0x80000000, RZ, 0xc0, !PT ;  /* 0x800000000fff7812 */ /* 0x000fe4000780c0ff */
[C---:B------:R-:W-:Y:S02]  /*244cb0*/  LOP3.LUT P5, RZ, R26.reuse, 0x40000000, RZ, 0xc0, !PT ;  /* 0x400000001aff7812 */ /* 0x040fe400078ac0ff */
[----:B------:R-:W-:Y:S01]  /*244cc0*/  LOP3.LUT P6, RZ, R26, 0x80000000, RZ, 0xc0, !PT ;  /* 0x800000001aff7812 */ /* 0x000fe200078cc0ff */
[----:B------:R-:W2:Y:S04]  /*244cd0*/  LDL.LU.64 R24, [R1+0x4df0] ;  /* 0x004df00001187983 */ /* 0x000ea80000300a00 */
[----:B------:R-:W2:Y:S04]  /*244ce0*/  LDL.LU R26, [R1+0x220] ;  /* 0x00022000011a7983 */ /* 0x000ea80000300800 */
[----:B------:R-:W2:Y:S04]  /*244cf0*/  LDL.LU R13, [R1+0x40] ;  /* 0x00004000010d7983 */ /* 0x000ea80000300800 */
[----:B------:R-:W4:Y:S01]  /*244d00*/  LDL.LU.64 R8, [R1+0x4db0] ;  /* 0x004db00001087983 */ /* 0x000f220000300a00 */
[----:B0-----:R-:W-:-:S03]  /*244d10*/  PRMT R0, R14, 0x7772, RZ ;  /* 0x000077720e007816 */ /* 0x001fc600000000ff */
[----:B------:R-:W2:Y:S04]  /*244d20*/  LDL.LU.64 R28, [R1+0x4df8] ;  /* 0x004df800011c7983 */ /* 0x000ea80000300a00 */
[----:B---3--:R0:W-:Y:S04]  /*244d30*/  @P0 STG.E.U8 desc[UR4][R16.64], R0 ;  /* 0x0000000010000986 */ /* 0x0081e8000c101104 */
[----:B0-----:R-:W3:Y:S01]  /*244d40*/  LDL.LU.64 R16, [R1+0x7758] ;  /* 0x0077580001107983 */ /* 0x001ee20000300a00 */
[----:B------:R-:W-:Y:S02]  /*244d50*/  LOP3.LUT P0, RZ, R15, 0x40000000, RZ, 0xc0, !PT ;  /* 0x400000000fff7812 */ /* 0x000fe4000780c0ff */
[----:B------:R-:W-:-:S11]  /*244d60*/  PRMT R0, R14, 0x7773, RZ ;  /* 0x000077730e007816 */ /* 0x000fd600000000ff */
[----:B---3--:R0:W-:Y:S04]  /*244d70*/  @P0 STG.E.U8 desc[UR4][R16.64], R0 ;  /* 0x0000000010000986 */ /* 0x0081e8000c101104 */
[----:B0-----:R-:W3:Y:S01]  /*244d80*/  LDL.LU.64 R16, [R1+0x7750] ;  /* 0x0077500001107983 */ /* 0x001ee20000300a00 */
[----:B------:R-:W-:Y:S02]  /*244d90*/  LOP3.LUT P0, RZ, R15, 0x20000000, RZ, 0xc0, !PT ;  /* 0x200000000fff7812 */ /* 0x000fe4000780c0ff */
[----:B---3--:R-:W-:-:S11]  /*244da0*/  PRMT R0, R17, 0x7770, RZ ;  /* 0x0000777011007816 */ /* 0x008fd600000000ff */
        /* <DEDUP_REMOVED lines=19> */
[----:B------:R0:W-:Y:S02]  /*244ee0*/  @P5 STG.E.U8 desc[UR4][R24.64], R0 ;  /* 0x0000000018005986 */ /* 0x0001e4000c101104 */
[----:B0-----:R-:W-:Y:S02]  /*244ef0*/  PRMT R0, R26, 0x7771, RZ ;  /* 0x000077711a007816 */ /* 0x001fe400000000ff */
        /* <DEDUP_REMOVED lines=216> */
[----:B--2---:R0:W-:Y:S04]  /*245c80*/  @P5 STG.E.U8 desc[UR4][R24.64], R0 ;  /* 0x0000000018005986 */ /* 0x0041e8000c101104 */
[----:B0-----:R-:W2:Y:S04]  /*245c90*/  LDL.LU.64 R24, [R1+0x4f38] ;  /* 0x004f380001187983 */ /* 0x001ea80000300a00 */
[----:B------:R-:W2:Y:S04]  /*245ca0*/  LDL.LU.64 R20, [R1+0x4f40] ;  /* 0x004f400001147983 */ /* 0x000ea80000300a00 */
[----:B------:R-:W4:Y:S01]  /*245cb0*/  LDL.LU R13, [R1+0x208] ;  /* 0x00020800010d7983 */ /* 0x000f220000300800 */
[----:B------:R-:W-:-:S02]  /*245cc0*/  LOP3.LUT P6, RZ, R26, 0x20, RZ, 0xc0, !PT ;  /* 0x000000201aff7812 */ /* 0x000fc400078cc0ff */
[C---:B------:R-:W-:Y:S02]  /*245cd0*/  LOP3.LUT P3, RZ, R26.reuse, 0x40, RZ, 0xc0, !PT ;  /* 0x000000401aff7812 */ /* 0x040fe4000786c0ff */
[----:B------:R-:W-:Y:S02]  /*245ce0*/  PRMT R0, R27, 0x7773, RZ ;  /* 0x000077731b007816 */ /* 0x000fe400000000ff */
[----:B------:R-:W-:-:S07]  /*245cf0*/  LOP3.LUT P4, RZ, R26, 0x80, RZ, 0xc0, !PT ;  /* 0x000000801aff7812 */ /* 0x000fce000788c0ff */
[----:B---3--:R0:W-:Y:S04]  /*245d00*/  @P6 STG.E.U8 desc[UR4][R28.64], R0 ;  /* 0x000000001c006986 */ /* 0x0081e8000c101104 */
[----:B0-----:R-:W3:Y:S04]  /*245d10*/  LDL.LU.64 R28, [R1+0x4f48] ;  /* 0x004f4800011c7983 */ /* 0x001ee80000300a00 */
[----:B------:R-:W3:Y:S04]  /*245d20*/  LDL.LU.64 R18, [R1+0x4f50] ;  /* 0x004f500001127983 */ /* 0x000ee80000300a00 */
[----:B------:R-:W3:Y:S01]  /*245d30*/  LDL.LU R27, [R1+0x23c] ;  /* 0x00023c00011b7983 */ /* 0x000ee20000300800 */
[----:B----4-:R-:W-:-:S05]  /*245d40*/  PRMT R0, R13, 0x7770, RZ ;  /* 0x000077700d007816 */ /* 0x010fca00000000ff */
[----:B------:R0:W-:Y:S02]  /*245d50*/  @P3 STG.E.U8 desc[UR4][R22.64], R0 ;  /* 0x0000000016003986 */ /* 0x0001e4000c101104 */
[----:B0-----:R-:W-:Y:S02]  /*245d60*/  PRMT R0, R13, 0x7771, RZ ;  /* 0x000077710d007816 */ /* 0x001fe400000000ff */
[----:B------:R-:W4:Y:S04]  /*245d70*/  LDL.LU.64 R22, [R1+0x4f58] ;  /* 0x004f580001167983 */ /* 0x000f280000300a00 */
[----:B--2---:R0:W-:Y:S04]  /*245d80*/  @P4 STG.E.U8 desc[UR4][R24.64], R0 ;  /* 0x0000000018004986 */ /* 0x0041e8000c101104 */
[----:B0-----:R-:W2:Y:S04]  /*245d90*/  LDL.LU.64 R24, [R1+0x4f60] ;  /* 0x004f600001187983 */ /* 0x001ea80000300a00 */
[----:B------:R-:W3:Y:S01]  /*245da0*/  LDL.LU R17, [R1+0x22c] ;  /* 0x00022c0001117983 */ /* 0x000ee20000300800 */
        /* <DEDUP_REMOVED lines=179> */
[----:B------:R0:W-:Y:S04]  /*2468e0*/  @P0 STG.E.U8 desc[UR4][R4.64], R0 ;  /* 0x0000000004000986 */ /* 0x0001e8000c101104 */
[----:B0-----:R-:W2:Y:S01]  /*2468f0*/  LDL.LU.64 R4, [R1+0x5060] ;  /* 0x0050600001047983 */ /* 0x001ea20000300a00 */
[----:B------:R-:W-:Y:S02]  /*246900*/  LOP3.LUT P0, RZ, R16, 0x4000000, RZ, 0xc0, !PT ;  /* 0x0400000010ff7812 */ /* 0x000fe4000780c0ff */
[C---:B------:R-:W-:Y:S02]  /*246910*/  LOP3.LUT P1, RZ, R27.reuse, 0x40, RZ, 0xc0, !PT ;  /* 0x000000401bff7812 */ /* 0x040fe4000782c0ff */
[----:B------:R-:W-:Y:S02]  /*246920*/  PRMT R0, R26, 0x7773, RZ ;  /* 0x000077731a007816 */ /* 0x000fe400000000ff */
[----:B------:R-:W-:-:S02]  /*246930*/  LOP3.LUT P2, RZ, R27, 0x80, RZ, 0xc0, !PT ;  /* 0x000000801bff7812 */ /* 0x000fc4000784c0ff */
[----:B------:R-:W-:-:S05]  /*246940*/  LOP3.LUT P3, RZ, R27, 0x100, RZ, 0xc0, !PT ;  /* 0x000001001bff7812 */ /* 0x000fca000786c0ff */
[----:B------:R0:W-:Y:S01]  /*246950*/  @P0 STG.E.U8 desc[UR4][R2.64], R0 ;  /* 0x0000000002000986 */ /* 0x0001e2000c101104 */
[C---:B------:R-:W-:Y:S02]  /*246960*/  LOP3.LUT P4, RZ, R27.reuse, 0x200, RZ, 0xc0, !PT ;  /* 0x000002001bff7812 */ /* 0x040fe4000788c0ff */
[C---:B0-----:R-:W-:Y:S02]  /*246970*/  PRMT R0, R28.reuse, 0x7770, RZ ;  /* 0x000077701c007816 */ /* 0x041fe400000000ff */
[C---:B------:R-:W-:Y:S02]  /*246980*/  LOP3.LUT P5, RZ, R27.reuse, 0x400, RZ, 0xc0, !PT ;  /* 0x000004001bff7812 */ /* 0x040fe400078ac0ff */
[----:B------:R-:W-:Y:S01]  /*246990*/  LOP3.LUT P6, RZ, R27, 0x800, RZ, 0xc0, !PT ;  /* 0x000008001bff7812 */ /* 0x000fe200078cc0ff */
[----:B------:R-:W3:Y:S04]  /*2469a0*/  LDL.LU.64 R2, [R1+0x5068] ;  /* 0x0050680001027983 */ /* 0x000ee80000300a00 */
[----:B------:R0:W-:Y:S02]  /*2469b0*/  @P1 STG.E.U8 desc[UR4][R10.64], R0 ;  /* 0x000000000a001986 */ /* 0x0001e4000c101104 */
[----:B0-----:R-:W-:-:S02]  /*2469c0*/  PRMT R0, R28, 0x7771, RZ ;  /* 0x000077711c007816 */ /* 0x001fc400000000ff */
        /* <DEDUP_REMOVED lines=8> */
[----:B------:R0:W-:Y:S02]  /*246a50*/  @P4 STG.E.U8 desc[UR4][R18.64], R0 ;  /* 0x0000000012004986 */ /* 0x0001e4000c101104 */
[----:B0-----:R-:W-:-:S05]  /*246a60*/  PRMT R0, R29, 0x7770, RZ ;  /* 0x000077701d007816 */ /* 0x001fca00000000ff */
[----:B------:R0:W-:Y:S02]  /*246a70*/  @P5 STG.E.U8 desc[UR4][R22.64], R0 ;  /* 0x0000000016005986 */ /* 0x0001e4000c101104 */
[----:B0-----:R-:W-:-:S05]  /*246a80*/  PRMT R0, R29, 0x7771, RZ ;  /* 0x000077711d007816 */ /* 0x001fca00000000ff */
[----:B------:R0:W-:Y:S02]  /*246a90*/  @P6 STG.E.U8 desc[UR4][R24.64], R0 ;  /* 0x0000000018006986 */ /* 0x0001e4000c101104 */
[C---:B0-----:R-:W-:Y:S02]  /*246aa0*/  PRMT R0, R29.reuse, 0x7772, RZ ;  /* 0x000077721d007816 */ /* 0x041fe400000000ff */
[----:B------:R-:W4:Y:S04]  /*246ab0*/  LDL.LU R25, [R1+0x1e4] ;  /* 0x0001e40001197983 */ /* 0x000f280000300800 */
        /* <DEDUP_REMOVED lines=64> */
[----:B------:R-:W2:Y:S04]  /*246ec0*/  LDL.LU R22, [R1+0x1e8] ;  /* 0x0001e80001167983 */ /* 0x000ea80000300800 */
[----:B------:R-:W2:Y:S04]  /*246ed0*/  LDL.LU R25, [R1+0x4c] ;  /* 0x00004c0001197983 */ /* 0x000ea80000300800 */
        /* <DEDUP_REMOVED lines=109> */
[----:B------:R-:W-:-:S03]  /*2475b0*/  LOP3.LUT P0, RZ, R16, 0x4000, RZ, 0xc0, !PT ;  /* 0x0000400010ff7812 */ /* 0x000fc6000780c0ff */
[----:B------:R-:W2:Y:S01]  /*2475c0*/  LDL.LU R17, [R1+0x50] ;  /* 0x0000500001117983 */ /* 0x000ea20000300800 */
        /* <DEDUP_REMOVED lines=35> */
[----:B------:R-:W3:Y:S01]  /*247800*/  LDL.LU R13, [R1+0x1dc] ;  /* 0x0001dc00010d7983 */ /* 0x000ee20000300800 */
[----:B------:R-:W-:-:S02]  /*247810*/  LOP3.LUT P0, RZ, R17, 0x2, RZ, 0xc0, !PT ;  /* 0x0000000211ff7812 */ /* 0x000fc4000780c0ff */
[----:B------:R-:W-:Y:S02]  /*247820*/  LOP3.LUT R16, R16, 0xfffffffb, RZ, 0xc0, !PT ;  /* 0xfffffffb10107812 */ /* 0x000fe400078ec0ff */
[C---:B------:R-:W-:Y:S02]  /*247830*/  LOP3.LUT P3, RZ, R25.reuse, 0x200000, RZ, 0xc0, !PT ;  /* 0x0020000019ff7812 */ /* 0x040fe4000786c0ff */
[----:B------:R-:W-:Y:S01]  /*247840*/  LOP3.LUT P4, RZ, R25, 0x400000, RZ, 0xc0, !PT ;  /* 0x0040000019ff7812 */ /* 0x000fe2000788c0ff */
[----:B------:R-:W4:Y:S04]  /*247850*/  LDL.LU.64 R26, [R1+0x4820] ;  /* 0x00482000011a7983 */ /* 0x000f280000300a00 */
[----:B------:R-:W4:Y:S02]  /*247860*/  LDL.LU.64 R20, [R1+0x47f0] ;  /* 0x0047f00001147983 */ /* 0x000f240000300a00 */
        /* <DEDUP_REMOVED lines=22> */
[----:B------:R-:W-:Y:S01]  /*2479d0*/  LOP3.LUT P6, RZ, R25, 0x1000000, RZ, 0xc0, !PT ;  /* 0x0100000019ff7812 */ /* 0x000fe200078cc0ff */
[----:B------:R0:W-:Y:S06]  /*2479e0*/  STL [R1+0x75e4], R25 ;  /* 0x0075e41901007387 */ /* 0x0001ec0000100800 */
[----:B------:R-:W-:-:S02]  /*2479f0*/  @P0 LOP3.LUT R16, R16, 0x200, RZ, 0xfc, !PT ;  /* 0x0000020010100812 */ /* 0x000fc400078efcff */
[----:B------:R-:W-:Y:S02]  /*247a00*/  LOP3.LUT P0, RZ, R25, 0x2000000, RZ, 0xc0, !PT ;  /* 0x0200000019ff7812 */ /* 0x000fe4000780c0ff */
[----:B0-----:R-:W4:Y:S01]  /*247a10*/  LDL.LU R25, [R1+0x1cc] ;  /* 0x0001cc0001197983 */ /* 0x001f220000300800 */
[----:B---3--:R-:W-:-:S05]  /*247a20*/  PRMT R0, R13, 0x7770, RZ ;  /* 0x000077700d007816 */ /* 0x008fca00000000ff */
[----:B------:R0:W-:Y:S02]  /*247a30*/  @P3 STG.E.U8 desc[UR4][R22.64], R0 ;  /* 0x0000000016003986 */ /* 0x0001e4000c101104 */
[C---:B0-----:R-:W-:Y:S02]  /*247a40*/  PRMT R0, R13.reuse, 0x7771, RZ ;  /* 0x000077710d007816 */ /* 0x041fe400000000ff */
[----:B------:R-:W3:Y:S04]  /*247a50*/  LDL.LU.64 R22, [R1+0x47b8] ;  /* 0x0047b80001167983 */ /* 0x000ee80000300a00 */
[----:B--2---:R0:W-:Y:S04]  /*247a60*/  @P4 STG.E.U8 desc[UR4][R28.64], R0 ;  /* 0x000000001c004986 */ /* 0x0041e8000c101104 */
[----:B0-----:R-:W2:Y:S04]  /*247a70*/  LDL.LU.64 R28, [R1+0x47d0] ;  /* 0x0047d000011c7983 */ /* 0x001ea80000300a00 */
[----:B------:R-:W3:Y:S01]  /*247a80*/  LDL.LU.64 R18, [R1+0x47c8] ;  /* 0x0047c80001127983 */ /* 0x000ee20000300a00 */
[----:B------:R-:W-:-:S05]  /*247a90*/  PRMT R0, R13, 0x7772, RZ ;  /* 0x000077720d007816 */ /* 0x000fca00000000ff */
[----:B----4-:R0:W-:Y:S02]  /*247aa0*/  @P5 STG.E.U8 desc[UR4][R10.64], R0 ;  /* 0x000000000a005986 */ /* 0x0101e4000c101104 */
[----:B0-----:R-:W-:-:S05]  /*247ab0*/  PRMT R0, R13, 0x7773, RZ ;  /* 0x000077730d007816 */ /* 0x001fca00000000ff */
[----:B------:R-:W-:Y:S04]  /*247ac0*/  @P6 STG.E.U8 desc[UR4][R26.64], R0 ;  /* 0x000000001a006986 */ /* 0x000fe8000c101104 */
[----:B---3--:R0:W-:Y:S04]  /*247ad0*/  STL.64 [R1+0x76f8], R18 ;  /* 0x0076f81201007387 */ /* 0x0081e80000100a00 */
[----:B0-----:R-:W3:Y:S01]  /*247ae0*/  LDL.LU.64 R18, [R1+0x47e8] ;  /* 0x0047e80001127983 */ /* 0x001ee20000300a00 */
[----:B------:R-:W-:-:S03]  /*247af0*/  PRMT R0, R25, 0x7770, RZ ;  /* 0x0000777019007816 */ /* 0x000fc600000000ff */
[----:B------:R-:W4:Y:S04]  /*247b00*/  LDL.LU R24, [R1+0x1b0] ;  /* 0x0001b00001187983 */ /* 0x000f280000300800 */
[----:B------:R-:W4:Y:S04]  /*247b10*/  LDL.LU.64 R14, [R1+0x47e0] ;  /* 0x0047e000010e7983 */ /* 0x000f280000300a00 */
[----:B------:R-:W4:Y:S04]  /*247b20*/  LDL.LU.64 R8, [R1+0x4800] ;  /* 0x0048000001087983 */ /* 0x000f280000300a00 */
[----:B------:R0:W-:Y:S01]  /*247b30*/  @P0 STG.E.U8 desc[UR4][R20.64], R0 ;  /* 0x0000000014000986 */ /* 0x0001e2000c101104 */
[----:B------:R-:W-:-:S03]  /*247b40*/  LOP3.LUT P0, RZ, R16, 0x200, RZ, 0xc0, !PT ;  /* 0x0000020010ff7812 */ /* 0x000fc6000780c0ff */
[----:B------:R-:W4:Y:S04]  /*247b50*/  LDL.LU.64 R6, [R1+0x4810] ;  /* 0x0048100001067983 */ /* 0x000f280000300a00 */
[----:B------:R-:W4:Y:S04]  /*247b60*/  LDL.LU R27, [R1+0x1a0] ;  /* 0x0001a000011b7983 */ /* 0x000f280000300800 */
[----:B------:R-:W4:Y:S04]  /*247b70*/  LDL.LU.64 R4, [R1+0x4818] ;  /* 0x0048180001047983 */ /* 0x000f280000300a00 */
[----:B------:R-:W4:Y:S04]  /*247b80*/  LDL.LU.64 R2, [R1+0x4830] ;  /* 0x0048300001027983 */ /* 0x000f280000300a00 */
[----:B------:R-:W4:Y:S04]  /*247b90*/  LDL.LU.64 R10, [R1+0x4848] ;  /* 0x00484800010a7983 */ /* 0x000f280000300a00 */
[----:B------:R-:W4:Y:S04]  /*247ba0*/  LDL.LU.64 R12, [R1+0x4860] ;  /* 0x00486000010c7983 */ /* 0x000f280000300a00 */
[----:B------:R-:W4:Y:S01]  /*247bb0*/  LDL.LU R26, [R1+0x190] ;  /* 0x00019000011a7983 */ /* 0x000f220000300800 */
        /* <DEDUP_REMOVED lines=13> */
[----:B----4-:R-:W-:Y:S02]  /*247c90*/  PRMT R0, R24, 0x7770, RZ ;  /* 0x0000777018007816 */ /* 0x010fe400000000ff */
        /* <DEDUP_REMOVED lines=8> */
[----:B0-----:R-:W-:Y:S01]  /*247d20*/  PRMT R0, R24, 0x7771, RZ ;  /* 0x0000777118007816 */ /* 0x001fe200000000ff */
[----:B------:R-:W3:Y:S10]  /*247d30*/  LDL.LU.64 R18, [R1+0x76f0] ;  /* 0x0076f00001127983 */ /* 0x000ef40000300a00 */
        /* <DEDUP_REMOVED lines=31> */
[----:B------:R-:W3:Y:S04]  /*247f30*/  LDL.LU R25, [R1+0x1b4] ;  /* 0x0001b40001197983 */ /* 0x000ee80000300800 */
[----:B------:R-:W3:Y:S04]  /*247f40*/  LDL.LU.64 R22, [R1+0x48b8] ;  /* 0x0048b80001167983 */ /* 0x000ee80000300a00 */
[----:B----4-:R2:W-:Y:S02]  /*247f50*/  @P3 STG.E.U8 desc[UR4][R2.64], R0 ;  /* 0x0000000002003986 */ /* 0x0105e4000c101104 */
[----:B--2---:R-:W-:-:S05]  /*247f60*/  PRMT R0, R27, 0x7770, RZ ;  /* 0x000077701b007816 */ /* 0x004fca00000000ff */
[----:B------:R0:W-:Y:S04]  /*247f70*/  @P4 STG.E.U8 desc[UR4][R28.64], R0 ;  /* 0x000000001c004986 */ /* 0x0001e8000c101104 */
[----:B0-----:R-:W2:Y:S04]  /*247f80*/  LDL.LU.64 R28, [R1+0x48d0] ;  /* 0x0048d000011c7983 */ /* 0x001ea80000300a00 */
[----:B------:R-:W4:Y:S04]  /*247f90*/  LDL.LU R14, [R1+0x1a4] ;  /* 0x0001a400010e7983 */ /* 0x000f280000300800 */
[----:B----4-:R0:W-:Y:S04]  /*247fa0*/  STL [R1+0x76e0], R14 ;  /* 0x0076e00e01007387 */ /* 0x0101e80000100800 */
[----:B0-----:R-:W4:Y:S01]  /*247fb0*/  LDL.LU.64 R14, [R1+0x48f8] ;  /* 0x0048f800010e7983 */ /* 0x001f220000300a00 */
[----:B------:R-:W-:-:S02]  /*247fc0*/  LOP3.LUT P0, RZ, R17, 0x100000, RZ, 0xc0, !PT ;  /* 0x0010000011ff7812 */ /* 0x000fc4000780c0ff */
[----:B---3--:R-:W-:-:S11]  /*247fd0*/  LOP3.LUT R18, R18, 0xfbffffff, RZ, 0xc0, !PT ;  /* 0xfbffffff12127812 */ /* 0x008fd600078ec0ff */
        /* <DEDUP_REMOVED lines=16> */
[----:B0-----:R-:W3:Y:S04]  /*2480e0*/  LDL.LU.64 R14, [R1+0x48e0] ;  /* 0x0048e000010e7983 */ /* 0x001ee80000300a00 */
[----:B------:R-:W4:Y:S02]  /*2480f0*/  LDL.LU.64 R8, [R1+0x4920] ;  /* 0x0049200001087983 */ /* 0x000f240000300a00 */
        /* <DEDUP_REMOVED lines=22> */
[C---:B------:R-:W-:Y:S02]  /*248260*/  LOP3.LUT P0, RZ, R18.reuse, 0x80000000, RZ, 0xc0, !PT ;  /* 0x8000000012ff7812 */ /* 0x040fe4000780c0ff */
[----:B0-----:R-:W-:Y:S01]  /*248270*/  PRMT R0, R25, 0x7772, RZ ;  /* 0x0000777219007816 */ /* 0x001fe200000000ff */
[----:B----4-:R0:W-:Y:S10]  /*248280*/  STL.64 [R1+0x76d8], R8 ;  /* 0x0076d80801007387 */ /* 0x0101f40000100a00 */
[----:B---3--:R1:W-:Y:S04]  /*248290*/  @P0 STG.E.U8 desc[UR4][R14.64], R0 ;  /* 0x000000000e000986 */ /* 0x0083e8000c101104 */
[----:B0-----:R-:W2:Y:S04]  /*2482a0*/  LDL.LU.64 R8, [R1+0x4908] ;  /* 0x0049080001087983 */ /* 0x001ea80000300a00 */
[----:B------:R-:W3:Y:S04]  /*2482b0*/  LDL.LU.64 R6, [R1+0x4938] ;  /* 0x0049380001067983 */ /* 0x000ee80000300a00 */
[----:B------:R-:W4:Y:S04]  /*2482c0*/  LDL.LU R26, [R1+0x194] ;  /* 0x00019400011a7983 */ /* 0x000f280000300800 */
[----:B------:R-:W4:Y:S04]  /*2482d0*/  LDL.LU.64 R4, [R1+0x4930] ;  /* 0x0049300001047983 */ /* 0x000f280000300a00 */
[----:B------:R-:W4:Y:S04]  /*2482e0*/  LDL.LU.64 R2, [R1+0x4928] ;  /* 0x0049280001027983 */ /* 0x000f280000300a00 */
[----:B------:R-:W4:Y:S04]  /*2482f0*/  LDL.LU.64 R10, [R1+0x4948] ;  /* 0x00494800010a7983 */ /* 0x000f280000300a00 */
[----:B------:R-:W4:Y:S04]  /*248300*/  LDL.LU.64 R12, [R1+0x4960] ;  /* 0x00496000010c7983 */ /* 0x000f280000300a00 */
[----:B------:R-:W4:Y:S04]  /*248310*/  LDL.LU.64 R20, [R1+0x4970] ;  /* 0x0049700001147983 */ /* 0x000f280000300a00 */
[----:B------:R-:W4:Y:S04]  /*248320*/  LDL.LU.64 R22, [R1+0x4980] ;  /* 0x0049800001167983 */ /* 0x000f280000300a00 */
[----:B------:R-:W4:Y:S04]  /*248330*/  LDL.LU R24, [R1+0x184] ;  /* 0x0001840001187983 */ /* 0x000f280000300800 */
[----:B------:R-:W4:Y:S04]  /*248340*/  LDL.LU.64 R28, [R1+0x4998] ;  /* 0x00499800011c7983 */ /* 0x000f280000300a00 */
[----:B-1----:R-:W2:Y:S01]  /*248350*/  LDL.LU.64 R14, [R1+0x76e8] ;  /* 0x0076e800010e7983 */ /* 0x002ea20000300a00 */
[----:B------:R-:W-:-:S02]  /*248360*/  LOP3.LUT P0, RZ, R18, 0x40000000, RZ, 0xc0, !PT ;  /* 0x4000000012ff7812 */ /* 0x000fc4000780c0ff */
[----:B------:R-:W-:Y:S01]  /*248370*/  PRMT R0, R25, 0x7773, RZ ;  /* 0x0000777319007816 */ /* 0x000fe200000000ff */
[----:B------:R-:W4:Y:S10]  /*248380*/  LDL.LU R27, [R1+0x54] ;  /* 0x00005400011b7983 */ /* 0x000f340000300800 */
[----:B--2---:R0:W-:Y:S04]  /*248390*/  @P0 STG.E.U8 desc[UR4][R14.64], R0 ;  /* 0x000000000e000986 */ /* 0x0041e8000c101104 */
[----:B0-----:R-:W2:Y:S01]  /*2483a0*/  LDL.LU R14, [R1+0x76e0] ;  /* 0x0076e000010e7983 */ /* 0x001ea20000300800 */
        /* <DEDUP_REMOVED lines=184> */
[----:B------:R-:W4:Y:S04]  /*248f30*/  LDL.LU.64 R8, [R1+0x2de0] ;  /* 0x002de00001087983 */ /* 0x000f280000300a00 */
[----:B------:R-:W4:Y:S04]  /*248f40*/  LDL.LU R26, [R1+0x18c] ;  /* 0x00018c00011a7983 */ /* 0x000f280000300800 */
[----:B------:R-:W4:Y:S01]  /*248f50*/  LDL.LU.64 R6, [R1+0x2dd0] ;  /* 0x002dd00001067983 */ /* 0x000f220000300a00 */
[----:B------:R-:W-:-:S02]  /*248f60*/  LOP3.LUT P1, RZ, R27, 0x8000000, RZ, 0xc0, !PT ;  /* 0x080000001bff7812 */ /* 0x000fc4000782c0ff */
[C---:B------:R-:W-:Y:S02]  /*248f70*/  LOP3.LUT P2, RZ, R27.reuse, 0x10000000, RZ, 0xc0, !PT ;  /* 0x100000001bff7812 */ /* 0x040fe4000784c0ff */
        /* <DEDUP_REMOVED lines=19> */
[----:B------:R-:W-:Y:S02]  /*2490b0*/  LOP3.LUT P0, RZ, R18, 0x8000, RZ, 0xc0, !PT ;  /* 0x0000800012ff7812 */ /* 0x000fe4000780c0ff */
[----:B------:R-:W-:Y:S02]  /*2490c0*/  LOP3.LUT P5, RZ, R27, 0x80000000, RZ, 0xc0, !PT ;  /* 0x800000001bff7812 */ /* 0x000fe400078ac0ff */
[----:B------:R-:W2:Y:S04]  /*2490d0*/  LDL.LU R27, [R1+0x170] ;  /* 0x00017000011b7983 */ /* 0x000ea80000300800 */
[----:B------:R-:W3:Y:S04]  /*2490e0*/  LDL.LU.64 R2, [R1+0x2db8] ;  /* 0x002db80001027983 */ /* 0x000ee80000300a00 */
[----:B------:R-:W2:Y:S04]  /*2490f0*/  LDL.LU.64 R10, [R1+0x2db0] ;  /* 0x002db000010a7983 */ /* 0x000ea80000300a00 */
[----:B------:R-:W2:Y:S04]  /*249100*/  LDL.LU.64 R12, [R1+0x2da0] ;  /* 0x002da000010c7983 */ /* 0x000ea80000300a00 */
[----:B------:R-:W2:Y:S04]  /*249110*/  LDL.LU.64 R20, [R1+0x2d90] ;  /* 0x002d900001147983 */ /* 0x000ea80000300a00 */
[----:B------:R-:W2:Y:S01]  /*249120*/  LDL.LU.64 R22, [R1+0x2d80] ;  /* 0x002d800001167983 */ /* 0x000ea20000300a00 */
[----:B0-----:R-:W-:-:S03]  /*249130*/  PRMT R0, R17, 0x7770, RZ ;  /* 0x0000777011007816 */ /* 0x001fc600000000ff */
[----:B------:R-:W2:Y:S04]  /*249140*/  LDL.LU.64 R28, [R1+0x2d70] ;  /* 0x002d7000011c7983 */ /* 0x000ea80000300a00 */
[----:B----4-:R0:W-:Y:S04]  /*249150*/  @P0 STG.E.U8 desc[UR4][R14.64], R0 ;  /* 0x000000000e000986 */ /* 0x0101e8000c101104 */
[----:B0-----:R-:W4:Y:S01]  /*249160*/  LDL.LU.64 R14, [R1+0x76c0] ;  /* 0x0076c000010e7983 */ /* 0x001f220000300a00 */
[----:B------:R-:W-:Y:S02]  /*249170*/  LOP3.LUT P0, RZ, R18, 0x4000, RZ, 0xc0, !PT ;  /* 0x0000400012ff7812 */ /* 0x000fe4000780c0ff */
[----:B------:R-:W-:-:S11]  /*249180*/  PRMT R0, R17, 0x7771, RZ ;  /* 0x0000777111007816 */ /* 0x000fd600000000ff */
[----:B----4-:R0:W-:Y:S04]  /*249190*/  @P0 STG.E.U8 desc[UR4][R14.64], R0 ;  /* 0x000000000e000986 */ /* 0x0101e8000c101104 */
[----:B0-----:R-:W4:Y:S01]  /*2491a0*/  LDL.LU.64 R14, [R1+0x76b8] ;  /* 0x0076b800010e7983 */ /* 0x001f220000300a00 */
        /* <DEDUP_REMOVED lines=13> */
[----:B---3--:R0:W-:Y:S02]  /*249280*/  @P1 STG.E.U8 desc[UR4][R2.64], R0 ;  /* 0x0000000002001986 */ /* 0x0081e4000c101104 */
[----:B0-----:R-:W-:-:S05]  /*249290*/  PRMT R0, R26, 0x7773, RZ ;  /* 0x000077731a007816 */ /* 0x001fca00000000ff */
[----:B--2---:R0:W-:Y:S02]  /*2492a0*/  @P2 STG.E.U8 desc[UR4][R10.64], R0 ;  /* 0x000000000a002986 */ /* 0x0041e4000c101104 */
        /* <DEDUP_REMOVED lines=8> */
[----:B------:R-:W3:Y:S04]  /*249330*/  LDL.LU.64 R26, [R1+0x2d50] ;  /* 0x002d5000011a7983 */ /* 0x000ee80000300a00 */
[----:B------:R-:W4:Y:S04]  /*249340*/  LDL.LU.64 R10, [R1+0x2d40] ;  /* 0x002d4000010a7983 */ /* 0x000f280000300a00 */
[----:B------:R-:W2:Y:S01]  /*249350*/  LDL.LU R17, [R1+0x160] ;  /* 0x0001600001117983 */ /* 0x000ea20000300800 */
[----:B------:R-:W-:-:S02]  /*249360*/  LOP3.LUT P6, RZ, R24, 0x1, RZ, 0xc0, !PT ;  /* 0x0000000118ff7812 */ /* 0x000fc400078cc0ff */
[C---:B------:R-:W-:Y:S02]  /*249370*/  LOP3.LUT P3, RZ, R24.reuse, 0x2, RZ, 0xc0, !PT ;  /* 0x0000000218ff7812 */ /* 0x040fe4000786c0ff */
[----:B------:R-:W-:-:S09]  /*249380*/  LOP3.LUT P4, RZ, R24, 0x4, RZ, 0xc0, !PT ;  /* 0x0000000418ff7812 */ /* 0x000fd2000788c0ff */
[----:B------:R0:W-:Y:S04]  /*249390*/  @P6 STG.E.U8 desc[UR4][R28.64], R0 ;  /* 0x000000001c006986 */ /* 0x0001e8000c101104 */
[----:B0-----:R-:W4:Y:S04]  /*2493a0*/  LDL.LU.64 R28, [R1+0x2d30] ;  /* 0x002d3000011c7983 */ /* 0x001f280000300a00 */
[----:B------:R-:W4:Y:S04]  /*2493b0*/  LDL.LU.64 R12, [R1+0x2d20] ;  /* 0x002d2000010c7983 */ /* 0x000f280000300a00 */
[----:B------:R-:W4:Y:S04]  /*2493c0*/  LDL.LU R25, [R1+0x150] ;  /* 0x0001500001197983 */ /* 0x000f280000300800 */
[----:B------:R-:W4:Y:S01]  /*2493d0*/  LDL.LU.64 R20, [R1+0x2d10] ;  /* 0x002d100001147983 */ /* 0x000f220000300a00 */
[----:B--2---:R-:W-:-:S05]  /*2493e0*/  PRMT R0, R17, 0x7770, RZ ;  /* 0x0000777011007816 */ /* 0x004fca00000000ff */
[----:B------:R0:W-:Y:S02]  /*2493f0*/  @P3 STG.E.U8 desc[UR4][R22.64], R0 ;  /* 0x0000000016003986 */ /* 0x0001e4000c101104 */
[----:B0-----:R-:W-:-:S05]  /*249400*/  PRMT R0, R17, 0x7771, RZ ;  /* 0x0000777111007816 */ /* 0x001fca00000000ff */
[----:B---3--:R0:W-:Y:S04]  /*249410*/  @P4 STG.E.U8 desc[UR4][R26.64], R0 ;  /* 0x000000001a004986 */ /* 0x0081e8000c101104 */
[----:B0-----:R-:W2:Y:S04]  /*249420*/  LDL.LU.64 R26, [R1+0x2d00] ;  /* 0x002d0000011a7983 */ /* 0x001ea80000300a00 */
[----:B------:R-:W3:Y:S01]  /*249430*/  LDL.LU R23, [R1+0x140] ;  /* 0x0001400001177983 */ /* 0x000ee20000300800 */
[----:B------:R-:W-:Y:S02]  /*249440*/  LOP3.LUT P5, RZ, R24, 0x8, RZ, 0xc0, !PT ;  /* 0x0000000818ff7812 */ /* 0x000fe400078ac0ff */
[----:B------:R-:W-:-:S11]  /*249450*/  PRMT R0, R17, 0x7772, RZ ;  /* 0x0000777211007816 */ /* 0x000fd600000000ff */
[----:B----4-:R0:W-:Y:S02]  /*249460*/  @P5 STG.E.U8 desc[UR4][R10.64], R0 ;  /* 0x000000000a005986 */ /* 0x0101e4000c101104 */
[----:B0-----:R-:W-:Y:S02]  /*249470*/  PRMT R0, R17, 0x7773, RZ ;  /* 0x0000777311007816 */ /* 0x001fe400000000ff */
        /* <DEDUP_REMOVED lines=14> */
[----:B---3--:R0:W-:Y:S04]  /*249560*/  STL [R1+0x76b0], R23 ;  /* 0x0076b01701007387 */ /* 0x0081e80000100800 */
[----:B0-----:R-:W3:Y:S04]  /*249570*/  LDL.LU.64 R22, [R1+0x2cf0] ;  /* 0x002cf00001167983 */ /* 0x001ee80000300a00 */
[----:B------:R-:W4:Y:S02]  /*249580*/  LDL.LU.64 R16, [R1+0x2cd0] ;  /* 0x002cd00001107983 */ /* 0x000f240000300a00 */
[----:B------:R-:W-:-:S02]  /*249590*/  @P0 LOP3.LUT R18, R18, 0x40, RZ, 0xfc, !PT ;  /* 0x0000004012120812 */ /* 0x000fc400078efcff */
[----:B------:R-:W-:Y:S02]  /*2495a0*/  LOP3.LUT P0, RZ, R24, 0x100, RZ, 0xc0, !PT ;  /* 0x0000010018ff7812 */ /* 0x000fe4000780c0ff */
[----:B------:R-:W-:-:S11]  /*2495b0*/  LOP3.LUT R18, R18, 0xffffff7f, RZ, 0xc0, !PT ;  /* 0xffffff7f12127812 */ /* 0x000fd600078ec0ff */
[----:B------:R-:W-:Y:S02]  /*2495c0*/  @P0 LOP3.LUT R18, R18, 0x80, RZ, 0xfc, !PT ;  /* 0x0000008012120812 */ /* 0x000fe400078efcff */
[----:B------:R-:W-:Y:S02]  /*2495d0*/  LOP3.LUT P0, RZ, R24, 0x80, RZ, 0xc0, !PT ;  /* 0x0000008018ff7812 */ /* 0x000fe4000780c0ff */
        /* <DEDUP_REMOVED lines=72> */
[----:B------:R-:W4:Y:S04]  /*249a60*/  LDL.LU.64 R10, [R1+0x2c00] ;  /* 0x002c0000010a7983 */ /* 0x000f280000300a00 */
[----:B------:R-:W3:Y:S01]  /*249a70*/  LDL.LU R29, [R1+0x154] ;  /* 0x00015400011d7983 */ /* 0x000ee20000300800 */
[----:B------:R-:W-:-:S02]  /*249a80*/  LOP3.LUT P0, RZ, R22, 0x1, RZ, 0xc0, !PT ;  /* 0x0000000116ff7812 */ /* 0x000fc4000780c0ff */
[----:B------:R-:W-:Y:S02]  /*249a90*/  LOP3.LUT P3, RZ, R24, 0x100000, RZ, 0xc0, !PT ;  /* 0x0010000018ff7812 */ /* 0x000fe4000786c0ff */
[----:B------:R-:W-:Y:S02]  /*249aa0*/  LOP3.LUT R18, R18, 0xfffffffe, RZ, 0xc0, !PT ;  /* 0xfffffffe12127812 */ /* 0x000fe400078ec0ff */
[----:B------:R-:W-:Y:S02]  /*249ab0*/  LOP3.LUT P4, RZ, R24, 0x200000, RZ, 0xc0, !PT ;  /* 0x0020000018ff7812 */ /* 0x000fe4000788c0ff */
[----:B------:R-:W-:Y:S01]  /*249ac0*/  PRMT R0, R28, 0x7773, RZ ;  /* 0x000077731c007816 */ /* 0x000fe200000000ff */
        /* <DEDUP_REMOVED lines=20> */
[----:B------:R-:W-:Y:S02]  /*249c10*/  LOP3.LUT P0, RZ, R24, 0x2000000, RZ, 0xc0, !PT ;  /* 0x0200000018ff7812 */ /* 0x000fe4000780c0ff */
[----:B------:R-:W-:Y:S02]  /*249c20*/  LOP3.LUT R18, R18, 0xfffffffd, RZ, 0xc0, !PT ;  /* 0xfffffffd12127812 */ /* 0x000fe400078ec0ff */
[C---:B------:R-:W-:Y:S02]  /*249c30*/  LOP3.LUT P5, RZ, R24.reuse, 0x400000, RZ, 0xc0, !PT ;  /* 0x0040000018ff7812 */ /* 0x040fe400078ac0ff */
[----:B------:R-:W-:-:S07]  /*249c40*/  LOP3.LUT P6, RZ, R24, 0x800000, RZ, 0xc0, !PT ;  /* 0x0080000018ff7812 */ /* 0x000fce00078cc0ff */
[----:B------:R-:W-:Y:S02]  /*249c50*/  @P0 LOP3.LUT R18, R18, 0x2, RZ, 0xfc, !PT ;  /* 0x0000000212120812 */ /* 0x000fe400078efcff */
[----:B------:R-:W-:Y:S01]  /*249c60*/  LOP3.LUT P0, RZ, R24, 0x1000000, RZ, 0xc0, !PT ;  /* 0x0100000018ff7812 */ /* 0x000fe2000780c0ff */
[----:B--2---:R0:W-:Y:S04]  /*249c70*/  @P3 STG.E.U8 desc[UR4][R20.64], R0 ;  /* 0x0000000014003986 */ /* 0x0041e8000c101104 */
[----:B0-----:R-:W2:Y:S01]  /*249c80*/  LDL.LU.64 R20, [R1+0x2be0] ;  /* 0x002be00001147983 */ /* 0x001ea20000300a00 */
[----:B---3--:R-:W-:-:S05]  /*249c90*/  PRMT R0, R29, 0x7770, RZ ;  /* 0x000077701d007816 */ /* 0x008fca00000000ff */
[----:B------:R0:W-:Y:S04]  /*249ca0*/  @P4 STG.E.U8 desc[UR4][R26.64], R0 ;  /* 0x000000001a004986 */ /* 0x0001e8000c101104 */
        /* <DEDUP_REMOVED lines=13> */
[----:B------:R-:W-:Y:S01]  /*249d80*/  PRMT R0, R23, 0x7770, RZ ;  /* 0x0000777017007816 */ /* 0x000fe200000000ff */
        /* <DEDUP_REMOVED lines=22> */
[----:B------:R-:W3:Y:S09]  /*249ef0*/  LDL.LU R23, [R1+0x769c] ;  /* 0x00769c0001177983 */ /* 0x000ef20000300800 */
[----:B----4-:R0:W-:Y:S04]  /*249f00*/  @P0 STG.E.U8 desc[UR4][R24.64], R0 ;  /* 0x0000000018000986 */ /* 0x0101e8000c101104 */
[----:B0-----:R-:W4:Y:S01]  /*249f10*/  LDL.LU R24, [R1+0x7698] ;  /* 0x0076980001187983 */ /* 0x001f220000300800 */
[----:B------:R-:W-:-:S02]  /*249f20*/  LOP3.LUT P0, RZ, R19, 0x20000000, RZ, 0xc0, !PT ;  /* 0x2000000013ff7812 */ /* 0x000fc4000780c0ff */
[C---:B------:R-:W-:Y:S02]  /*249f30*/  LOP3.LUT P1, RZ, R22.reuse, 0x2, RZ, 0xc0, !PT ;  /* 0x0000000216ff7812 */ /* 0x040fe4000782c0ff */
[----:B------:R-:W-:Y:S02]  /*249f40*/  LOP3.LUT P2, RZ, R22, 0x4, RZ, 0xc0, !PT ;  /* 0x0000000416ff7812 */ /* 0x000fe4000784c0ff */
[----:B----4-:R-:W-:-:S07]  /*249f50*/  PRMT R0, R24, 0x7770, RZ ;  /* 0x0000777018007816 */ /* 0x010fce00000000ff */
        /* <DEDUP_REMOVED lines=8> */
[----:B------:R-:W-:Y:S02]  /*249fe0*/  LOP3.LUT P0, RZ, R19, 0x4000000, RZ, 0xc0, !PT ;  /* 0x0400000013ff7812 */ /* 0x000fe4000780c0ff */
[----:B------:R-:W-:Y:S02]  /*249ff0*/  PRMT R0, R24, 0x7773, RZ ;  /* 0x0000777318007816 */ /* 0x000fe400000000ff */
[----:B------:R-:W-:-:S09]  /*24a000*/  LOP3.LUT P3, RZ, R22, 0x8, RZ, 0xc0, !PT ;  /* 0x0000000816ff7812 */ /* 0x000fd2000786c0ff */
[----:B------:R0:W-:Y:S01]  /*24a010*/  @P0 STG.E.U8 desc[UR4][R6.64], R0 ;  /* 0x0000000006000986 */ /* 0x0001e2000c101104 */
[----:B------:R-:W-:Y:S02]  /*24a020*/  LOP3.LUT P4, RZ, R22, 0x10, RZ, 0xc0, !PT ;  /* 0x0000001016ff7812 */ /* 0x000fe4000788c0ff */
[----:B0-----:R-:W-:Y:S02]  /*24a030*/  PRMT R0, R28, 0x7770, RZ ;  /* 0x000077701c007816 */ /* 0x001fe400000000ff */
[C---:B------:R-:W-:Y:S02]  /*24a040*/  LOP3.LUT P5, RZ, R22.reuse, 0x20, RZ, 0xc0, !PT ;  /* 0x0000002016ff7812 */ /* 0x040fe400078ac0ff */
[----:B------:R-:W-:Y:S01]  /*24a050*/  LOP3.LUT P6, RZ, R22, 0x40, RZ, 0xc0, !PT ;  /* 0x0000004016ff7812 */ /* 0x000fe200078cc0ff */
[----:B------:R-:W4:Y:S04]  /*24a060*/  LDL.LU.64 R6, [R1+0x2900] ;  /* 0x0029000001067983 */ /* 0x000f280000300a00 */
        /* <DEDUP_REMOVED lines=12> */
[----:B--2---:R0:W-:Y:S02]  /*24a130*/  @P5 STG.E.U8 desc[UR4][R20.64], R0 ;  /* 0x0000000014005986 */ /* 0x0041e4000c101104 */
[C---:B0-----:R-:W-:Y:S02]  /*24a140*/  PRMT R0, R29.reuse, 0x7771, RZ ;  /* 0x000077711d007816 */ /* 0x041fe400000000ff */
[----:B------:R-:W2:Y:S04]  /*24a150*/  LDL.LU R20, [R1+0x148] ;  /* 0x0001480001147983 */ /* 0x000ea80000300800 */
[----:B---3--:R0:W-:Y:S02]  /*24a160*/  @P6 STG.E.U8 desc[UR4][R26.64], R0 ;  /* 0x000000001a006986 */ /* 0x0081e4000c101104 */
[----:B0-----:R-:W-:-:S02]  /*24a170*/  PRMT R0, R29, 0x7772, RZ ;  /* 0x000077721d007816 */ /* 0x001fc400000000ff */
[----:B------:R-:W3:Y:S04]  /*24a180*/  LDL.LU.64 R26, [R1+0x28d8] ;  /* 0x0028d800011a7983 */ /* 0x000ee80000300a00 */
[----:B------:R-:W3:Y:S04]  /*24a190*/  LDL.LU R12, [R1+0x17c] ;  /* 0x00017c00010c7983 */ /* 0x000ee80000300800 */
[----:B----4-:R0:W-:Y:S02]  /*24a1a0*/  @P3 STG.E.U8 desc[UR4][R8.64], R0 ;  /* 0x0000000008003986 */ /* 0x0101e4000c101104 */
[----:B0-----:R-:W-:-:S02]  /*24a1b0*/  PRMT R0, R29, 0x7773, RZ ;  /* 0x000077731d007816 */ /* 0x001fc400000000ff */
[----:B------:R-:W4:Y:S04]  /*24a1c0*/  LDL.LU.64 R28, [R1+0x28d0] ;  /* 0x0028d000011c7983 */ /* 0x000f280000300a00 */
[----:B------:R-:W4:Y:S04]  /*24a1d0*/  LDL.LU.64 R24, [R1+0x28c8] ;  /* 0x0028c80001187983 */ /* 0x000f280000300a00 */
        /* <DEDUP_REMOVED lines=23> */
[----:B------:R-:W-:Y:S01]  /*24a350*/  LOP3.LUT P4, RZ, R22, 0x100, RZ, 0xc0, !PT ;  /* 0x0000010016ff7812 */ /* 0x000fe2000788c0ff */
[----:B--2---:R0:W-:Y:S04]  /*24a360*/  STL.64 [R1+0x7690], R16 ;  /* 0x0076901001007387 */ /* 0x0041e80000100a00 */
[----:B0-----:R-:W2:Y:S01]  /*24a370*/  LDL.LU.64 R16, [R1+0x28c0] ;  /* 0x0028c00001107983 */ /* 0x001ea20000300a00 */
[----:B------:R-:W-:-:S02]  /*24a380*/  LOP3.LUT R19, R19, 0xfeffffff, RZ, 0xc0, !PT ;  /* 0xfeffffff13137812 */ /* 0x000fc400078ec0ff */
[C---:B------:R-:W-:Y:S02]  /*24a390*/  LOP3.LUT P5, RZ, R22.reuse, 0x200, RZ, 0xc0, !PT ;  /* 0x0000020016ff7812 */ /* 0x040fe400078ac0ff */
[----:B------:R-:W-:-:S03]  /*24a3a0*/  LOP3.LUT P6, RZ, R22, 0x400, RZ, 0xc0, !PT ;  /* 0x0000040016ff7812 */ /* 0x000fc600078cc0ff */
[----:B------:R0:W-:Y:S01]  /*24a3b0*/  @P4 STG.E.U8 desc[UR4][R6.64], R0 ;  /* 0x0000000006004986 */ /* 0x0001e2000c101104 */
[----:B------:R-:W-:Y:S02]  /*24a3c0*/  @P0 LOP3.LUT R19, R19, 0x1000000, RZ, 0xfc, !PT ;  /* 0x0100000013130812 */ /* 0x000fe400078efcff */
[----:B------:R-:W-:Y:S01]  /*24a3d0*/  LOP3.LUT P0, RZ, R22, 0x1000, RZ, 0xc0, !PT ;  /* 0x0000100016ff7812 */ /* 0x000fe2000780c0ff */
[----:B------:R-:W2:Y:S04]  /*24a3e0*/  LDL.LU.64 R14, [R1+0x28a8] ;  /* 0x0028a800010e7983 */ /* 0x000ea80000300a00 */
[----:B------:R-:W2:Y:S01]  /*24a3f0*/  LDL.LU.64 R8, [R1+0x28a0] ;  /* 0x0028a00001087983 */ /* 0x000ea20000300a00 */
[----:B------:R-:W-:-:S03]  /*24a400*/  LOP3.LUT R19, R19, 0xfdffffff, RZ, 0xc0, !PT ;  /* 0xfdffffff13137812 */ /* 0x000fc600078ec0ff */
[----:B------:R-:W2:Y:S01]  /*24a410*/  LDL.LU R13, [R1+0x15c] ;  /* 0x00015c00010d7983 */ /* 0x000ea20000300800 */
[----:B0-----:R-:W-:-:S03]  /*24a420*/  PRMT R0, R20, 0x7770, RZ ;  /* 0x0000777014007816 */ /* 0x001fc600000000ff */
[----:B------:R-:W2:Y:S01]  /*24a430*/  LDL.LU.64 R6, [R1+0x2898] ;  /* 0x0028980001067983 */ /* 0x000ea20000300a00 */
[----:B------:R-:W-:Y:S02]  /*24a440*/  @P0 LOP3.LUT R19, R19, 0x2000000, RZ, 0xfc, !PT ;  /* 0x0200000013130812 */ /* 0x000fe400078efcff */
[----:B------:R-:W-:Y:S01]  /*24a450*/  LOP3.LUT P0, RZ, R22, 0x800, RZ, 0xc0, !PT ;  /* 0x0000080016ff7812 */ /* 0x000fe2000780c0ff */
[----:B------:R0:W-:Y:S02]  /*24a460*/  @P5 STG.E.U8 desc[UR4][R4.64], R0 ;  /* 0x0000000004005986 */ /* 0x0001e4000c101104 */
[C---:B0-----:R-:W-:Y:S02]  /*24a470*/  PRMT R0, R20.reuse, 0x7771, RZ ;  /* 0x0000777114007816 */ /* 0x041fe400000000ff */
[----:B------:R-:W2:Y:S04]  /*24a480*/  LDL.LU.64 R4, [R1+0x2890] ;  /* 0x0028900001047983 */ /* 0x000ea80000300a00 */
[----:B------:R0:W-:Y:S02]  /*24a490*/  @P6 STG.E.U8 desc[UR4][R2.64], R0 ;  /* 0x0000000002006986 */ /* 0x0001e4000c101104 */
[----:B0-----:R-:W-:-:S02]  /*24a4a0*/  PRMT R0, R20, 0x7772, RZ ;  /* 0x0000777214007816 */ /* 0x001fc400000000ff */
        /* <DEDUP_REMOVED lines=12> */
[----:B------:R-:W4:Y:S04]  /*24a570*/  LDL.LU.64 R28, [R1+0x2870] ;  /* 0x00287000011c7983 */ /* 0x000f280000300a00 */
[----:B------:R-:W4:Y:S06]  /*24a580*/  LDL.LU R20, [R1+0x14c] ;  /* 0x00014c0001147983 */ /* 0x000f2c0000300800 */
[----:B------:R0:W-:Y:S01]  /*24a590*/  @P0 STG.E.U8 desc[UR4][R24.64], R0 ;  /* 0x0000000018000986 */ /* 0x0001e2000c101104 */
[----:B------:R-:W-:-:S02]  /*24a5a0*/  LOP3.LUT P0, RZ, R19, 0x400000, RZ, 0xc0, !PT ;  /* 0x0040000013ff7812 */ /* 0x000fc4000780c0ff */
[----:B0-----:R-:W-:Y:S01]  /*24a5b0*/  PRMT R0, R12, 0x7772, RZ ;  /* 0x000077720c007816 */ /* 0x001fe200000000ff */
[----:B------:R-:W4:Y:S10]  /*24a5c0*/  LDL.LU R24, [R1+0x60] ;  /* 0x0000600001187983 */ /* 0x000f340000300800 */
        /* <DEDUP_REMOVED lines=32> */
[----:B----4-:R-:W-:-:S05]  /*24a7d0*/  PRMT R0, R20, 0x7770, RZ ;  /* 0x0000777014007816 */ /* 0x010fca00000000ff */
[----:B------:R0:W-:Y:S04]  /*24a7e0*/  @P6 STG.E.U8 desc[UR4][R28.64], R0 ;  /* 0x000000001c006986 */ /* 0x0001e8000c101104 */
[----:B0-----:R-:W3:Y:S01]  /*24a7f0*/  LDL.LU.64 R28, [R1+0x2860] ;  /* 0x00286000011c7983 */ /* 0x001ee20000300a00 */
[----:B------:R-:W-:Y:S02]  /*24a800*/  LOP3.LUT P0, RZ, R24, 0x40, RZ, 0xc0, !PT ;  /* 0x0000004018ff7812 */ /* 0x000fe4000780c0ff */
[----:B------:R-:W-:Y:S02]  /*24a810*/  LOP3.LUT R19, R19, 0xfffffbff, RZ, 0xc0, !PT ;  /* 0xfffffbff13137812 */ /* 0x000fe400078ec0ff */
[C---:B------:R-:W-:Y:S02]  /*24a820*/  LOP3.LUT P3, RZ, R22.reuse, 0x4000000, RZ, 0xc0, !PT ;  /* 0x0400000016ff7812 */ /* 0x040fe4000786c0ff */
[----:B------:R-:W-:-:S02]  /*24a830*/  LOP3.LUT P4, RZ, R22, 0x8000000, RZ, 0xc0, !PT ;  /* 0x0800000016ff7812 */ /* 0x000fc4000788c0ff */
[----:B------:R-:W-:Y:S01]  /*24a840*/  PRMT R0, R20, 0x7771, RZ ;  /* 0x0000777114007816 */ /* 0x000fe200000000ff */
        /* <DEDUP_REMOVED lines=30> */
[C---:B0-----:R-:W-:Y:S02]  /*24aa30*/  PRMT R0, R20.reuse, 0x7772, RZ ;  /* 0x0000777214007816 */ /* 0x041fe400000000ff */
[----:B------:R-:W2:Y:S04]  /*24aa40*/  LDL.LU.64 R12, [R1+0x2840] ;  /* 0x00284000010c7983 */ /* 0x000ea80000300a00 */
[----:B------:R-:W2:Y:S04]  /*24aa50*/  LDL.LU R22, [R1+0x120] ;  /* 0x0001200001167983 */ /* 0x000ea80000300800 */
[----:B---3--:R0:W-:Y:S04]  /*24aa60*/  @P4 STG.E.U8 desc[UR4][R28.64], R0 ;  /* 0x000000001c004986 */ /* 0x0081e8000c101104 */
[----:B0-----:R-:W3:Y:S01]  /*24aa70*/  LDL.LU.64 R28, [R1+0x2838] ;  /* 0x00283800011c7983 */ /* 0x001ee20000300a00 */
[----:B------:R-:W-:-:S03]  /*24aa80*/  PRMT R0, R20, 0x7773, RZ ;  /* 0x0000777314007816 */ /* 0x000fc600000000ff */
[----:B------:R-:W4:Y:S04]  /*24aa90*/  LDL.LU.64 R20, [R1+0x2820] ;  /* 0x0028200001147983 */ /* 0x000f280000300a00 */
[----:B----4-:R0:W-:Y:S04]  /*24aaa0*/  STL.64 [R1+0x7678], R20 ;  /* 0x0076781401007387 */ /* 0x0101e80000100a00 */
[----:B0-----:R-:W4:Y:S04]  /*24aab0*/  LDL.LU.64 R20, [R1+0x2828] ;  /* 0x0028280001147983 */ /* 0x001f280000300a00 */
[----:B------:R0:W-:Y:S02]  /*24aac0*/  @P5 STG.E.U8 desc[UR4][R26.64], R0 ;  /* 0x000000001a005986 */ /* 0x0001e4000c101104 */
[----:B0-----:R-:W-:-:S05]  /*24aad0*/  PRMT R0, R25, 0x7770, RZ ;  /* 0x0000777019007816 */ /* 0x001fca00000000ff */
[----:B------:R0:W-:Y:S02]  /*24aae0*/  @P6 STG.E.U8 desc[UR4][R2.64], R0 ;  /* 0x0000000002006986 */ /* 0x0001e4000c101104 */
[----:B0-----:R-:W-:-:S05]  /*24aaf0*/  PRMT R0, R25, 0x7771, RZ ;  /* 0x0000777119007816 */ /* 0x001fca00000000ff */
[----:B------:R-:W-:Y:S01]  /*24ab00*/  @P0 STG.E.U8 desc[UR4][R10.64], R0 ;  /* 0x000000000a000986 */ /* 0x000fe2000c101104 */
[----:B------:R-:W-:-:S03]  /*24ab10*/  LOP3.LUT P0, RZ, R19, 0x20000, RZ, 0xc0, !PT ;  /* 0x0002000013ff7812 */ /* 0x000fc6000780c0ff */
[----:B----4-:R0:W-:Y:S04]  /*24ab20*/  STL.64 [R1+0x7680], R20 ;  /* 0x0076801401007387 */ /* 0x0101e80000100a00 */
[----:B0-----:R-:W4:Y:S01]  /*24ab30*/  LDL.LU.64 R20, [R1+0x2830] ;  /* 0x0028300001147983 */ /* 0x001f220000300a00 */
[----:B------:R-:W-:-:S03]  /*24ab40*/  PRMT R0, R25, 0x7772, RZ ;  /* 0x0000777219007816 */ /* 0x000fc600000000ff */
[----:B------:R-:W4:Y:S04]  /*24ab50*/  LDL.LU.64 R16, [R1+0x2818] ;  /* 0x0028180001107983 */ /* 0x000f280000300a00 */
[----:B------:R-:W4:Y:S04]  /*24ab60*/  LDL.LU R26, [R1+0x110] ;  /* 0x00011000011a7983 */ /* 0x000f280000300800 */
[----:B------:R-:W4:Y:S04]  /*24ab70*/  LDL.LU.64 R14, [R1+0x2810] ;  /* 0x00281000010e7983 */ /* 0x000f280000300a00 */
[----:B--2---:R0:W-:Y:S01]  /*24ab80*/  @P0 STG.E.U8 desc[UR4][R12.64], R0 ;  /* 0x000000000c000986 */ /* 0x0041e2000c101104 */
[----:B------:R-:W-:-:S03]  /*24ab90*/  LOP3.LUT P0, RZ, R19, 0x10000, RZ, 0xc0, !PT ;  /* 0x0001000013ff7812 */ /* 0x000fc6000780c0ff */
[----:B------:R-:W2:Y:S04]  /*24aba0*/  LDL.LU.64 R8, [R1+0x2808] ;  /* 0x0028080001087983 */ /* 0x000ea80000300a00 */
[----:B------:R-:W2:Y:S04]  /*24abb0*/  LDL.LU R27, [R1+0x100] ;  /* 0x00010000011b7983 */ /* 0x000ea80000300800 */
[----:B------:R-:W2:Y:S04]  /*24abc0*/  LDL.LU.64 R6, [R1+0x2800] ;  /* 0x0028000001067983 */ /* 0x000ea80000300a00 */
[----:B------:R-:W2:Y:S04]  /*24abd0*/  LDL.LU.64 R4, [R1+0x27f8] ;  /* 0x0027f80001047983 */ /* 0x000ea80000300a00 */
[----:B------:R-:W2:Y:S04]  /*24abe0*/  LDL.LU.64 R2, [R1+0x27f0] ;  /* 0x0027f00001027983 */ /* 0x000ea80000300a00 */
[----:B------:R-:W2:Y:S01]  /*24abf0*/  LDL.LU.64 R10, [R1+0x27e8] ;  /* 0x0027e800010a7983 */ /* 0x000ea20000300a00 */
[----:B0-----:R-:W-:-:S03]  /*24ac00*/  PRMT R0, R25, 0x7773, RZ ;  /* 0x0000777319007816 */ /* 0x001fc600000000ff */
[----:B------:R-:W2:Y:S04]  /*24ac10*/  LDL.LU.64 R12, [R1+0x27e0] ;  /* 0x0027e000010c7983 */ /* 0x000ea80000300a00 */
[----:B---3--:R0:W-:Y:S01]  /*24ac20*/  @P0 STG.E.U8 desc[UR4][R28.64], R0 ;  /* 0x000000001c000986 */ /* 0x0081e2000c101104 */
[C---:B------:R-:W-:Y:S02]  /*24ac30*/  LOP3.LUT P0, RZ, R19.reuse, 0x8000, RZ, 0xc0, !PT ;  /* 0x0000800013ff7812 */ /* 0x040fe4000780c0ff */
        /* <DEDUP_REMOVED lines=17> */
[C---:B------:R-:W-:Y:S02]  /*24ad50*/  LOP3.LUT P0, RZ, R19.reuse, 0x1000, RZ, 0xc0, !PT ;  /* 0x0000100013ff7812 */ /* 0x040fe4000780c0ff */
        /* <DEDUP_REMOVED lines=8> */
[----:B--2---:R0:W-:Y:S02]  /*24ade0*/  @P0 STG.E.U8 desc[UR4][R8.64], R0 ;  /* 0x0000000008000986 */ /* 0x0041e4000c101104 */
        /* <DEDUP_REMOVED lines=27> */
[----:B------:R-:W4:Y:S04]  /*24afa0*/  LDL.LU R17, [R1+0x114] ;  /* 0x0001140001117983 */ /* 0x000f280000300800 */
[----:B----4-:R0:W-:Y:S04]  /*24afb0*/  STL [R1+0x7670], R17 ;  /* 0x0076701101007387 */ /* 0x0101e80000100800 */
[----:B0-----:R-:W4:Y:S04]  /*24afc0*/  LDL.LU.64 R16, [R1+0x2798] ;  /* 0x0027980001107983 */ /* 0x001f280000300a00 */
[----:B------:R-:W2:Y:S01]  /*24afd0*/  LDL.LU.64 R14, [R1+0x2780] ;  /* 0x00278000010e7983 */ /* 0x000ea20000300a00 */
        /* <DEDUP_REMOVED lines=39> */
[C---:B------:R-:W-:Y:S02]  /*24b250*/  LOP3.LUT P1, RZ, R24.reuse, 0x4000000, RZ, 0xc0, !PT ;  /* 0x0400000018ff7812 */ /* 0x040fe4000782c0ff */
[C---:B------:R-:W-:Y:S02]  /*24b260*/  LOP3.LUT P2, RZ, R24.reuse, 0x8000000, RZ, 0xc0, !PT ;  /* 0x0800000018ff7812 */ /* 0x040fe4000784c0ff */
[----:B0-----:R-:W-:Y:S02]  /*24b270*/  PRMT R0, R25, 0x7772, RZ ;  /* 0x0000777219007816 */ /* 0x001fe400000000ff */
[----:B------:R-:W-:-:S05]  /*24b280*/  LOP3.LUT P3, RZ, R24, 0x10000000, RZ, 0xc0, !PT ;  /* 0x1000000018ff7812 */ /* 0x000fca000786c0ff */
[----:B---3--:R0:W-:Y:S01]  /*24b290*/  @P0 STG.E.U8 desc[UR4][R28.64], R0 ;  /* 0x000000001c000986 */ /* 0x0081e2000c101104 */
[----:B------:R-:W-:Y:S02]  /*24b2a0*/  LOP3.LUT P0, RZ, R19, 0x80, RZ, 0xc0, !PT ;  /* 0x0000008013ff7812 */ /* 0x000fe4000780c0ff */
[C---:B------:R-:W-:Y:S02]  /*24b2b0*/  LOP3.LUT P4, RZ, R24.reuse, 0x20000000, RZ, 0xc0, !PT ;  /* 0x2000000018ff7812 */ /* 0x040fe4000788c0ff */
[C---:B------:R-:W-:Y:S02]  /*24b2c0*/  LOP3.LUT P5, RZ, R24.reuse, 0x40000000, RZ, 0xc0, !PT ;  /* 0x4000000018ff7812 */ /* 0x040fe400078ac0ff */
[----:B------:R-:W-:Y:S02]  /*24b2d0*/  LOP3.LUT P6, RZ, R24, 0x80000000, RZ, 0xc0, !PT ;  /* 0x8000000018ff7812 */ /* 0x000fe400078cc0ff */
[----:B0-----:R-:W-:-:S05]  /*24b2e0*/  PRMT R0, R25, 0x7773, RZ ;  /* 0x0000777319007816 */ /* 0x001fca00000000ff */
[----:B----4-:R-:W-:Y:S04]  /*24b2f0*/  @P0 STG.E.U8 desc[UR4][R16.64], R0 ;  /* 0x0000000010000986 */ /* 0x010fe8000c101104 */
[----:B--2---:R0:W-:Y:S04]  /*24b300*/  STL.64 [R1+0x7668], R14 ;  /* 0x0076680e01007387 */ /* 0x0041e80000100a00 */
[----:B0-----:R-:W2:Y:S04]  /*24b310*/  LDL.LU.64 R14, [R1+0x2790] ;  /* 0x00279000010e7983 */ /* 0x001ea80000300a00 */
[----:B------:R-:W3:Y:S04]  /*24b320*/  LDL.LU.64 R8, [R1+0x2778] ;  /* 0x0027780001087983 */ /* 0x000ee80000300a00 */
        /* <DEDUP_REMOVED lines=9> */
[----:B------:R-:W4:Y:S04]  /*24b3c0*/  LDL.LU.64 R28, [R1+0x2740] ;  /* 0x00274000011c7983 */ /* 0x000f280000300a00 */
[----:B------:R-:W2:Y:S01]  /*24b3d0*/  LDL.LU R17, [R1+0x7670] ;  /* 0x0076700001117983 */ /* 0x000ea20000300800 */
        /* <DEDUP_REMOVED lines=10> */
[----:B--2---:R0:W-:Y:S01]  /*24b480*/  @P0 STG.E.U8 desc[UR4][R14.64], R0 ;  /* 0x000000000e000986 */ /* 0x0041e2000c101104 */
[----:B------:R-:W-:Y:S02]  /*24b490*/  LOP3.LUT P0, RZ, R19, 0x8, RZ, 0xc0, !PT ;  /* 0x0000000813ff7812 */ /* 0x000fe4000780c0ff */
[----:B0-----:R-:W-:-:S11]  /*24b4a0*/  PRMT R0, R17, 0x7773, RZ ;  /* 0x0000777311007816 */ /* 0x001fd600000000ff */
[----:B---3--:R4:W-:Y:S01]  /*24b4b0*/  @P0 STG.E.U8 desc[UR4][R8.64], R0 ;  /* 0x0000000008000986 */ /* 0x0089e2000c101104 */
        /* <DEDUP_REMOVED lines=24> */
[----:B------:R-:W4:Y:S04]  /*24b640*/  LDL.LU R25, [R1+0x118] ;  /* 0x0001180001197983 */ /* 0x000f280000300800 */
        /* <DEDUP_REMOVED lines=30> */
[C---:B------:R-:W-:Y:S02]  /*24b830*/  LOP3.LUT P5, RZ, R22.reuse, 0x4, RZ, 0xc0, !PT ;  /* 0x0000000416ff7812 */ /* 0x040fe400078ac0ff */
[----:B------:R-:W-:Y:S02]  /*24b840*/  LOP3.LUT P6, RZ, R22, 0x8, RZ, 0xc0, !PT ;  /* 0x0000000816ff7812 */ /* 0x000fe400078cc0ff */
[----:B------:R-:W-:Y:S01]  /*24b850*/  PRMT R0, R24, 0x7771, RZ ;  /* 0x0000777118007816 */ /* 0x000fe200000000ff */
        /* <DEDUP_REMOVED lines=188> */
[----:B------:R-:W2:Y:S04]  /*24c420*/  LDL.LU.64 R24, [R1+0x25d0] ;  /* 0x0025d00001187983 */ /* 0x000ea80000300a00 */
        /* <DEDUP_REMOVED lines=21> */
[----:B---3--:R0:W-:Y:S04]  /*24c580*/  STL.64 [R1+0x7638], R18 ;  /* 0x0076381201007387 */ /* 0x0081e80000100a00 */
[----:B0-----:R-:W3:Y:S01]  /*24c590*/  LDL.LU.64 R18, [R1+0x25c8] ;  /* 0x0025c80001127983 */ /* 0x001ee20000300a00 */
[----:B------:R-:W-:-:S02]  /*24c5a0*/  LOP3.LUT R21, R21, 0xfffeffff, RZ, 0xc0, !PT ;  /* 0xfffeffff15157812 */ /* 0x000fc400078ec0ff */
[----:B------:R-:W-:-:S03]  /*24c5b0*/  LOP3.LUT P5, RZ, R20, 0x100, RZ, 0xc0, !PT ;  /* 0x0000010014ff7812 */ /* 0x000fc600078ac0ff */
[----:B------:R-:W-:Y:S02]  /*24c5c0*/  @P0 LOP3.LUT R21, R21, 0x10000, RZ, 0xfc, !PT ;  /* 0x0001000015150812 */ /* 0x000fe400078efcff */
[C---:B------:R-:W-:Y:S02]  /*24c5d0*/  LOP3.LUT P0, RZ, R20.reuse, 0x800, RZ, 0xc0, !PT ;  /* 0x0000080014ff7812 */ /* 0x040fe4000780c0ff */
[----:B------:R-:W-:Y:S02]  /*24c5e0*/  PRMT R0, R17, 0x7772, RZ ;  /* 0x0000777211007816 */ /* 0x000fe400000000ff */
[----:B------:R-:W-:Y:S02]  /*24c5f0*/  LOP3.LUT P6, RZ, R20, 0x200, RZ, 0xc0, !PT ;  /* 0x0000020014ff7812 */ /* 0x000fe400078cc0ff */
[----:B------:R-:W-:Y:S01]  /*24c600*/  LOP3.LUT R21, R21, 0xfffdffff, RZ, 0xc0, !PT ;  /* 0xfffdffff15157812 */ /* 0x000fe200078ec0ff */
[----:B------:R0:W-:Y:S06]  /*24c610*/  @P4 STG.E.U8 desc[UR4][R6.64], R0 ;  /* 0x0000000006004986 */ /* 0x0001ec000c101104 */
[----:B------:R-:W-:-:S02]  /*24c620*/  @P0 LOP3.LUT R21, R21, 0x20000, RZ, 0xfc, !PT ;  /* 0x0002000015150812 */ /* 0x000fc400078efcff */
[----:B------:R-:W-:Y:S02]  /*24c630*/  LOP3.LUT P0, RZ, R20, 0x400, RZ, 0xc0, !PT ;  /* 0x0000040014ff7812 */ /* 0x000fe4000780c0ff */
[----:B0-----:R-:W-:-:S05]  /*24c640*/  PRMT R0, R17, 0x7773, RZ ;  /* 0x0000777311007816 */ /* 0x001fca00000000ff */
        /* <DEDUP_REMOVED lines=24> */
[----:B------:R0:W-:Y:S01]  /*24c7d0*/  @P0 STG.E.U8 desc[UR4][R24.64], R0 ;  /* 0x0000000018000986 */ /* 0x0001e2000c101104 */
[----:B------:R-:W-:-:S02]  /*24c7e0*/  LOP3.LUT P0, RZ, R21, 0x4000, RZ, 0xc0, !PT ;  /* 0x0000400015ff7812 */ /* 0x000fc4000780c0ff */
[----:B0-----:R-:W-:Y:S01]  /*24c7f0*/  PRMT R0, R22, 0x7771, RZ ;  /* 0x0000777116007816 */ /* 0x001fe200000000ff */
        /* <DEDUP_REMOVED lines=91> */
[----:B------:R-:W-:Y:S02]  /*24cdb0*/  LOP3.LUT P0, RZ, R21, 0x80, RZ, 0xc0, !PT ;  /* 0x0000008015ff7812 */ /* 0x000fe4000780c0ff */
        /* <DEDUP_REMOVED lines=15> */
[----:B-1----:R-:W2:Y:S01]  /*24ceb0*/  LDL.LU R17, [R1+0x7630] ;  /* 0x0076300001117983 */ /* 0x002ea20000300800 */
        /* <DEDUP_REMOVED lines=38> */
[----:B------:R-:W-:Y:S02]  /*24d120*/  PRMT R0, R20, 0x7772, RZ ;  /* 0x0000777214007816 */ /* 0x000fe400000000ff */
[----:B------:R-:W-:Y:S01]  /*24d130*/  LOP3.LUT P4, RZ, R24, 0x2000, RZ, 0xc0, !PT ;  /* 0x0000200018ff7812 */ /* 0x000fe2000788c0ff */
[----:B------:R-:W4:Y:S06]  /*24d140*/  LDL.LU.64 R12, [R1+0x24b8] ;  /* 0x0024b800010c7983 */ /* 0x000f2c0000300a00 */
[----:B------:R0:W-:Y:S02]  /*24d150*/  @P6 STG.E.U8 desc[UR4][R28.64], R0 ;  /* 0x000000001c006986 */ /* 0x0001e4000c101104 */
[----:B0-----:R-:W-:-:S02]  /*24d160*/  PRMT R0, R20, 0x7773, RZ ;  /* 0x0000777314007816 */ /* 0x001fc400000000ff */
[----:B------:R-:W4:Y:S04]  /*24d170*/  LDL.LU.64 R28, [R1+0x24b0] ;  /* 0x0024b000011c7983 */ /* 0x000f280000300a00 */
[----:B------:R-:W4:Y:S04]  /*24d180*/  LDL.LU R25, [R1+0xec] ;  /* 0x0000ec0001197983 */ /* 0x000f280000300800 */
[----:B--2---:R3:W-:Y:S02]  /*24d190*/  @P3 STG.E.U8 desc[UR4][R4.64], R0 ;  /* 0x0000000004003986 */ /* 0x0047e4000c101104 */
[----:B---3--:R-:W-:-:S05]  /*24d1a0*/  PRMT R0, R22, 0x7770, RZ ;  /* 0x0000777016007816 */ /* 0x008fca00000000ff */
[----:B------:R0:W-:Y:S04]  /*24d1b0*/  @P4 STG.E.U8 desc[UR4][R26.64], R0 ;  /* 0x000000001a004986 */ /* 0x0001e8000c101104 */
        /* <DEDUP_REMOVED lines=54> */
[----:B------:R-:W3:Y:S10]  /*24d520*/  LDL.LU R28, [R1+0xb0] ;  /* 0x0000b000011c7983 */ /* 0x000ef40000300800 */
        /* <DEDUP_REMOVED lines=8> */
[----:B------:R-:W-:-:S11]  /*24d5b0*/  PRMT R0, R25, 0x7773, RZ ;  /* 0x0000777319007816 */ /* 0x000fd600000000ff */
[----:B----4-:R0:W-:Y:S04]  /*24d5c0*/  @P0 STG.E.U8 desc[UR4][R18.64], R0 ;  /* 0x0000000012000986 */ /* 0x0101e8000c101104 */
[----:B0-----:R-:W4:Y:S01]  /*24d5d0*/  LDL.LU.64 R18, [R1+0x7618] ;  /* 0x0076180001127983 */ /* 0x001f220000300a00 */
[----:B------:R-:W-:Y:S02]  /*24d5e0*/  LOP3.LUT P0, RZ, R23, 0x20000000, RZ, 0xc0, !PT ;  /* 0x2000000017ff7812 */ /* 0x000fe4000780c0ff */
[----:B---3--:R-:W-:Y:S02]  /*24d5f0*/  PRMT R0, R20, 0x7770, RZ ;  /* 0x0000777014007816 */ /* 0x008fe400000000ff */
        /* <DEDUP_REMOVED lines=134> */
[----:B0-----:R-:W3:Y:S01]  /*24de60*/  LDL.LU.64 R12, [R1+0x23a8] ;  /* 0x0023a800010c7983 */ /* 0x001ee20000300a00 */
[----:B------:R-:W-:Y:S02]  /*24de70*/  LOP3.LUT P0, RZ, R29, 0x40000000, RZ, 0xc0, !PT ;  /* 0x400000001dff7812 */ /* 0x000fe4000780c0ff */
[----:B------:R-:W-:Y:S02]  /*24de80*/  LOP3.LUT R23, R23, 0xfffffbff, RZ, 0xc0, !PT ;  /* 0xfffffbff17177812 */ /* 0x000fe400078ec0ff */
[C---:B------:R-:W-:Y:S02]  /*24de90*/  LOP3.LUT P6, RZ, R29.reuse, 0x20000, RZ, 0xc0, !PT ;  /* 0x000200001dff7812 */ /* 0x040fe400078cc0ff */
[----:B------:R-:W-:-:S02]  /*24dea0*/  LOP3.LUT P3, RZ, R29, 0x40000, RZ, 0xc0, !PT ;  /* 0x000400001dff7812 */ /* 0x000fc4000786c0ff */
[----:B------:R-:W-:Y:S01]  /*24deb0*/  PRMT R0, R24, 0x7770, RZ ;  /* 0x0000777018007816 */ /* 0x000fe200000000ff */
[----:B------:R-:W4:Y:S04]  /*24dec0*/  LDL.LU.64 R4, [R1+0x23a0] ;  /* 0x0023a00001047983 */ /* 0x000f280000300a00 */
        /* <DEDUP_REMOVED lines=21> */
[----:B0-----:R-:W-:Y:S01]  /*24e020*/  PRMT R0, R24, 0x7771, RZ ;  /* 0x0000777118007816 */ /* 0x001fe200000000ff */
[----:B------:R-:W2:Y:S01]  /*24e030*/  LDL.LU.64 R26, [R1+0x2398] ;  /* 0x00239800011a7983 */ /* 0x000ea20000300a00 */
[----:B------:R-:W-:-:S03]  /*24e040*/  LOP3.LUT R23, R23, 0xfffdffff, RZ, 0xc0, !PT ;  /* 0xfffdffff17177812 */ /* 0x000fc600078ec0ff */
[----:B------:R-:W2:Y:S04]  /*24e050*/  LDL.LU.64 R2, [R1+0x2390] ;  /* 0x0023900001027983 */ /* 0x000ea80000300a00 */
[----:B------:R-:W2:Y:S04]  /*24e060*/  LDL.LU.64 R10, [R1+0x2388] ;  /* 0x00238800010a7983 */ /* 0x000ea80000300a00 */
[----:B------:R-:W2:Y:S04]  /*24e070*/  LDL.LU R21, [R1+0x94] ;  /* 0x0000940001157983 */ /* 0x000ea80000300800 */
[----:B------:R-:W2:Y:S01]  /*24e080*/  LDL.LU R22, [R1+0x74] ;  /* 0x0000740001167983 */ /* 0x000ea20000300800 */
[----:B------:R-:W-:-:S02]  /*24e090*/  LOP3.LUT P4, RZ, R29, 0x80000, RZ, 0xc0, !PT ;  /* 0x000800001dff7812 */ /* 0x000fc4000788c0ff */
[C---:B------:R-:W-:Y:S02]  /*24e0a0*/  LOP3.LUT P5, RZ, R29.reuse, 0x100000, RZ, 0xc0, !PT ;  /* 0x001000001dff7812 */ /* 0x040fe400078ac0ff */
[C---:B------:R-:W-:Y:S02]  /*24e0b0*/  LOP3.LUT P6, RZ, R29.reuse, 0x200000, RZ, 0xc0, !PT ;  /* 0x002000001dff7812 */ /* 0x040fe400078cc0ff */
[----:B------:R-:W-:Y:S02]  /*24e0c0*/  LOP3.LUT P1, RZ, R29, 0x80000000, RZ, 0xc0, !PT ;  /* 0x800000001dff7812 */ /* 0x000fe4000782c0ff */
[----:B------:R-:W-:Y:S02]  /*24e0d0*/  @P0 LOP3.LUT R23, R23, 0x20000, RZ, 0xfc, !PT ;  /* 0x0002000017170812 */ /* 0x000fe400078efcff */
[----:B------:R-:W-:Y:S01]  /*24e0e0*/  LOP3.LUT P0, RZ, R29, 0x400000, RZ, 0xc0, !PT ;  /* 0x004000001dff7812 */ /* 0x000fe2000780c0ff */
[----:B---3--:R0:W-:Y:S04]  /*24e0f0*/  @P3 STG.E.U8 desc[UR4][R12.64], R0 ;  /* 0x000000000c003986 */ /* 0x0081e8000c101104 */
[----:B0-----:R-:W3:Y:S04]  /*24e100*/  LDL.LU.64 R12, [R1+0x2380] ;  /* 0x00238000010c7983 */ /* 0x001ee80000300a00 */
[----:B------:R-:W3:Y:S04]  /*24e110*/  LDL.LU.64 R28, [R1+0x2378] ;  /* 0x00237800011c7983 */ /* 0x000ee80000300a00 */
[----:B------:R-:W3:Y:S04]  /*24e120*/  LDL.LU R20, [R1+0x84] ;  /* 0x0000840001147983 */ /* 0x000ee80000300800 */
[----:B------:R-:W2:Y:S01]  /*24e130*/  LDL.LU.64 R18, [R1+0x2368] ;  /* 0x0023680001127983 */ /* 0x000ea20000300a00 */
[----:B------:R-:W-:-:S05]  /*24e140*/  PRMT R0, R24, 0x7772, RZ ;  /* 0x0000777218007816 */ /* 0x000fca00000000ff */
[----:B----4-:R0:W-:Y:S02]  /*24e150*/  @P4 STG.E.U8 desc[UR4][R4.64], R0 ;  /* 0x0000000004004986 */ /* 0x0101e4000c101104 */
[----:B0-----:R-:W-:Y:S02]  /*24e160*/  PRMT R0, R24, 0x7773, RZ ;  /* 0x0000777318007816 */ /* 0x001fe400000000ff */
[----:B--2---:R0:W-:Y:S04]  /*24e170*/  STL.64 [R1+0x7600], R18 ;  /* 0x0076001201007387 */ /* 0x0041e80000100a00 */
[----:B0-----:R-:W2:Y:S04]  /*24e180*/  LDL.LU.64 R18, [R1+0x2370] ;  /* 0x0023700001127983 */ /* 0x001ea80000300a00 */
[----:B------:R0:W-:Y:S04]  /*24e190*/  @P5 STG.E.U8 desc[UR4][R26.64], R0 ;  /* 0x000000001a005986 */ /* 0x0001e8000c101104 */
[----:B------:R-:W4:Y:S04]  /*24e1a0*/  LDL.LU.64 R16, [R1+0x2360] ;  /* 0x0023600001107983 */ /* 0x000f280000300a00 */
[----:B------:R-:W4:Y:S01]  /*24e1b0*/  LDL.LU.64 R24, [R1+0x2358] ;  /* 0x0023580001187983 */ /* 0x000f220000300a00 */
[----:B0-----:R-:W-:-:S03]  /*24e1c0*/  PRMT R0, R21, 0x7770, RZ ;  /* 0x0000777015007816 */ /* 0x001fc600000000ff */
        /* <DEDUP_REMOVED lines=16> */
[----:B------:R-:W3:Y:S10]  /*24e2d0*/  LDL.LU.64 R12, [R1+0x2320] ;  /* 0x00232000010c7983 */ /* 0x000ef40000300a00 */
[----:B------:R0:W-:Y:S01]  /*24e2e0*/  @P0 STG.E.U8 desc[UR4][R28.64], R0 ;  /* 0x000000001c000986 */ /* 0x0001e2000c101104 */
[----:B------:R-:W-:-:S02]  /*24e2f0*/  LOP3.LUT P0, RZ, R23, 0x8000, RZ, 0xc0, !PT ;  /* 0x0000800017ff7812 */ /* 0x000fc4000780c0ff */
[----:B0-----:R-:W-:Y:S01]  /*24e300*/  PRMT R0, R20, 0x7770, RZ ;  /* 0x0000777014007816 */ /* 0x001fe200000000ff */
[----:B------:R-:W3:Y:S10]  /*24e310*/  LDL.LU.64 R28, [R1+0x2318] ;  /* 0x00231800011c7983 */ /* 0x000ef40000300a00 */
        /* <DEDUP_REMOVED lines=8> */
[----:B------:R-:W-:Y:S01]  /*24e3a0*/  LOP3.LUT P6, RZ, R22, 0x10, RZ, 0xc0, !PT ;  /* 0x0000001016ff7812 */ /* 0x000fe200078cc0ff */
[----:B--2---:R0:W-:Y:S01]  /*24e3b0*/  @P0 STG.E.U8 desc[UR4][R18.64], R0 ;  /* 0x0000000012000986 */ /* 0x0041e2000c101104 */
[----:B------:R-:W-:-:S02]  /*24e3c0*/  LOP3.LUT P0, RZ, R23, 0x2000, RZ, 0xc0, !PT ;  /* 0x0000200017ff7812 */ /* 0x000fc4000780c0ff */
[----:B0-----:R-:W-:-:S11]  /*24e3d0*/  PRMT R0, R20, 0x7772, RZ ;  /* 0x0000777214007816 */ /* 0x001fd600000000ff */
        /* <DEDUP_REMOVED lines=13> */
[----:B------:R-:W2:Y:S04]  /*24e4b0*/  LDL.LU.64 R6, [R1+0x2310] ;  /* 0x0023100001067983 */ /* 0x000ea80000300a00 */
        /* <DEDUP_REMOVED lines=9> */
[----:B------:R0:W-:Y:S04]  /*24e550*/  @P6 STG.E.U8 desc[UR4][R28.64], R0 ;  /* 0x000000001c006986 */ /* 0x0001e8000c101104 */
[----:B------:R-:W4:Y:S04]  /*24e560*/  LDL.LU.64 R4, [R1+0x2300] ;  /* 0x0023000001047983 */ /* 0x000f280000300a00 */
[----:B0-----:R-:W2:Y:S01]  /*24e570*/  LDL.LU R29, [R1+0x98] ;  /* 0x00009800011d7983 */ /* 0x001ea20000300800 */
[----:B------:R-:W-:-:S02]  /*24e580*/  LOP3.LUT P3, RZ, R22, 0x20, RZ, 0xc0, !PT ;  /* 0x0000002016ff7812 */ /* 0x000fc4000786c0ff */
[----:B------:R-:W-:Y:S01]  /*24e590*/  LOP3.LUT P4, RZ, R22, 0x40, RZ, 0xc0, !PT ;  /* 0x0000004016ff7812 */ /* 0x000fe2000788c0ff */
[----:B------:R-:W4:Y:S04]  /*24e5a0*/  LDL.LU.64 R2, [R1+0x22f8] ;  /* 0x0022f80001027983 */ /* 0x000f280000300a00 */
[----:B------:R-:W4:Y:S04]  /*24e5b0*/  LDL.LU.64 R12, [R1+0x22f0] ;  /* 0x0022f000010c7983 */ /* 0x000f280000300a00 */
[----:B------:R-:W4:Y:S04]  /*24e5c0*/  LDL.LU.64 R10, [R1+0x22e8] ;  /* 0x0022e800010a7983 */ /* 0x000f280000300a00 */
[----:B------:R-:W4:Y:S01]  /*24e5d0*/  LDL.LU R28, [R1+0x88] ;  /* 0x00008800011c7983 */ /* 0x000f220000300800 */
[----:B--2---:R-:W-:-:S05]  /*24e5e0*/  PRMT R0, R29, 0x7770, RZ ;  /* 0x000077701d007816 */ /* 0x004fca00000000ff */
[----:B------:R0:W-:Y:S02]  /*24e5f0*/  @P3 STG.E.U8 desc[UR4][R6.64], R0 ;  /* 0x0000000006003986 */ /* 0x0001e4000c101104 */
[----:B0-----:R-:W-:-:S05]  /*24e600*/  PRMT R0, R29, 0x7771, RZ ;  /* 0x000077711d007816 */ /* 0x001fca00000000ff */
[----:B---3--:R0:W-:Y:S04]  /*24e610*/  @P4 STG.E.U8 desc[UR4][R26.64], R0 ;  /* 0x000000001a004986 */ /* 0x0081e8000c101104 */
[----:B0-----:R-:W2:Y:S04]  /*24e620*/  LDL.LU.64 R26, [R1+0x22e0] ;  /* 0x0022e000011a7983 */ /* 0x001ea80000300a00 */
[----:B------:R-:W3:Y:S04]  /*24e630*/  LDL.LU.64 R24, [R1+0x22d8] ;  /* 0x0022d80001187983 */ /* 0x000ee80000300a00 */
        /* <DEDUP_REMOVED lines=22> */
[C---:B------:R-:W-:Y:S01]  /*24e7a0*/  LOP3.LUT P0, RZ, R22.reuse, 0x800, RZ, 0xc0, !PT ;  /* 0x0000080016ff7812 */ /* 0x040fe2000780c0ff */
[----:B----4-:R0:W-:Y:S04]  /*24e7b0*/  STL.64 [R1+0x75f8], R18 ;  /* 0x0075f81201007387 */ /* 0x0101e80000100a00 */
[----:B0-----:R-:W4:Y:S01]  /*24e7c0*/  LDL.LU.64 R18, [R1+0x22d0] ;  /* 0x0022d00001127983 */ /* 0x001f220000300a00 */
[----:B------:R-:W-:Y:S02]  /*24e7d0*/  LOP3.LUT R23, R23, 0xfffffeff, RZ, 0xc0, !PT ;  /* 0xfffffeff17177812 */ /* 0x000fe400078ec0ff */
[----:B------:R-:W-:-:S05]  /*24e7e0*/  LOP3.LUT P5, RZ, R22, 0x80, RZ, 0xc0, !PT ;  /* 0x0000008016ff7812 */ /* 0x000fca00078ac0ff */
        /* <DEDUP_REMOVED lines=8> */
[----:B0-----:R-:W-:Y:S02]  /*24e870*/  PRMT R0, R29, 0x7773, RZ ;  /* 0x000077731d007816 */ /* 0x001fe400000000ff */
[----:B------:R-:W4:Y:S04]  /*24e880*/  LDL.LU R29, [R1+0xac] ;  /* 0x0000ac00011d7983 */ /* 0x000f280000300800 */
[----:B------:R0:W-:Y:S04]  /*24e890*/  @P6 STG.E.U8 desc[UR4][R2.64], R0 ;  /* 0x0000000002006986 */ /* 0x0001e8000c101104 */
[----:B------:R-:W4:Y:S04]  /*24e8a0*/  LDL.LU.64 R16, [R1+0x22b8] ;  /* 0x0022b80001107983 */ /* 0x000f280000300a00 */
[----:B------:R-:W4:Y:S04]  /*24e8b0*/  LDL.LU.64 R14, [R1+0x22b0] ;  /* 0x0022b000010e7983 */ /* 0x000f280000300a00 */
[----:B------:R-:W4:Y:S01]  /*24e8c0*/  LDL.LU.64 R8, [R1+0x22a8] ;  /* 0x0022a80001087983 */ /* 0x000f220000300a00 */
[----:B0-----:R-:W-:-:S05]  /*24e8d0*/  PRMT R0, R28, 0x7770, RZ ;  /* 0x000077701c007816 */ /* 0x001fca00000000ff */
[----:B------:R0:W-:Y:S01]  /*24e8e0*/  @P0 STG.E.U8 desc[UR4][R12.64], R0 ;  /* 0x000000000c000986 */ /* 0x0001e2000c101104 */
        /* <DEDUP_REMOVED lines=17> */
[----:B------:R-:W3:Y:S04]  /*24ea00*/  LDL.LU R24, [R1+0x78] ;  /* 0x0000780001187983 */ /* 0x000ee80000300800 */
[----:B------:R-:W3:Y:S06]  /*24ea10*/  LDL.LU R28, [R1+0x7c] ;  /* 0x00007c00011c7983 */ /* 0x000eec0000300800 */
        /* <DEDUP_REMOVED lines=51> */
[----:B---3--:R-:W-:-:S02]  /*24ed50*/  LOP3.LUT P0, RZ, R24, 0x10, RZ, 0xc0, !PT ;  /* 0x0000001018ff7812 */ /* 0x008fc4000780c0ff */
        /* <DEDUP_REMOVED lines=58> */
[----:B------:R-:W2:Y:S09]  /*24f100*/  LDL.LU R25, [R1+0x75e4] ;  /* 0x0075e40001197983 */ /* 0x000eb20000300800 */
[----:B---3--:R0:W-:Y:S04]  /*24f110*/  @P0 STG.E.U8 desc[UR4][R20.64], R0 ;  /* 0x0000000014000986 */ /* 0x0081e8000c101104 */
[----:B0-----:R-:W3:Y:S01]  /*24f120*/  LDL.LU R20, [R1+0x75e0] ;  /* 0x0075e00001147983 */ /* 0x001ee20000300800 */
        /* <DEDUP_REMOVED lines=34> */
[----:B------:R-:W4:Y:S04]  /*24f350*/  LDL.LU.64 R4, [R1+0x21c0] ;  /* 0x0021c00001047983 */ /* 0x000f280000300a00 */
[----:B------:R-:W4:Y:S01]  /*24f360*/  LDL.LU R22, [R1+0x714] ;  /* 0x0007140001167983 */ /* 0x000f220000300800 */
[----:B------:R-:W-:-:S02]  /*24f370*/  LOP3.LUT P2, RZ, R24, 0x800, RZ, 0xc0, !PT ;  /* 0x0000080018ff7812 */ /* 0x000fc4000784c0ff */
[C---:B------:R-:W-:Y:S02]  /*24f380*/  LOP3.LUT P3, RZ, R24.reuse, 0x1000, RZ, 0xc0, !PT ;  /* 0x0000100018ff7812 */ /* 0x040fe4000786c0ff */
[C---:B------:R-:W-:Y:S02]  /*24f390*/  PRMT R0, R29.reuse, 0x7772, RZ ;  /* 0x000077721d007816 */ /* 0x040fe400000000ff */
[----:B------:R-:W-:Y:S01]  /*24f3a0*/  LOP3.LUT P4, RZ, R24, 0x2000, RZ, 0xc0, !PT ;  /* 0x0000200018ff7812 */ /* 0x000fe2000788c0ff */
[----:B------:R-:W4:Y:S04]  /*24f3b0*/  LDL.LU.64 R2, [R1+0x21b8] ;  /* 0x0021b80001027983 */ /* 0x000f280000300a00 */
[----:B------:R-:W4:Y:S04]  /*24f3c0*/  LDL.LU R21, [R1+0x774] ;  /* 0x0007740001157983 */ /* 0x000f280000300800 */
[----:B---3--:R0:W-:Y:S02]  /*24f3d0*/  @P2 STG.E.U8 desc[UR4][R12.64], R0 ;  /* 0x000000000c002986 */ /* 0x0081e4000c101104 */
[----:B0-----:R-:W-:-:S02]  /*24f3e0*/  PRMT R0, R29, 0x7773, RZ ;  /* 0x000077731d007816 */ /* 0x001fc400000000ff */
[----:B------:R-:W3:Y:S04]  /*24f3f0*/  LDL.LU.64 R12, [R1+0x21b0] ;  /* 0x0021b000010c7983 */ /* 0x000ee80000300a00 */
[----:B--2---:R4:W-:Y:S02]  /*24f400*/  @P3 STG.E.U8 desc[UR4][R26.64], R0 ;  /* 0x000000001a003986 */ /* 0x0049e4000c101104 */
[----:B----4-:R-:W-:Y:S02]  /*24f410*/  PRMT R0, R22, 0x7770, RZ ;  /* 0x0000777016007816 */ /* 0x010fe400000000ff */
[----:B------:R-:W2:Y:S04]  /*24f420*/  LDL.LU.64 R26, [R1+0x21a8] ;  /* 0x0021a800011a7983 */ /* 0x000ea80000300a00 */
[----:B------:R0:W-:Y:S04]  /*24f430*/  @P4 STG.E.U8 desc[UR4][R10.64], R0 ;  /* 0x000000000a004986 */ /* 0x0001e8000c101104 */
        /* <DEDUP_REMOVED lines=17> */
[----:B----4-:R0:W-:Y:S04]  /*24f550*/  STL.64 [R1+0x75d8], R10 ;  /* 0x0075d80a01007387 */ /* 0x0101e80000100a00 */
[----:B0-----:R-:W4:Y:S01]  /*24f560*/  LDL.LU.64 R10, [R1+0x21a0] ;  /* 0x0021a000010a7983 */ /* 0x001f220000300a00 */
[----:B------:R-:W-:Y:S02]  /*24f570*/  LOP3.LUT R28, R28, 0xfeffffff, RZ, 0xc0, !PT ;  /* 0xfeffffff1c1c7812 */ /* 0x000fe400078ec0ff */
[----:B------:R-:W-:-:S02]  /*24f580*/  LOP3.LUT P6, RZ, R24, 0x4000, RZ, 0xc0, !PT ;  /* 0x0000400018ff7812 */ /* 0x000fc400078cc0ff */
[----:B------:R-:W-:Y:S02]  /*24f590*/  LOP3.LUT P5, RZ, R24, 0x8000, RZ, 0xc0, !PT ;  /* 0x0000800018ff7812 */ /* 0x000fe400078ac0ff */
[----:B------:R-:W-:Y:S02]  /*24f5a0*/  PRMT R0, R22, 0x7771, RZ ;  /* 0x0000777116007816 */ /* 0x000fe400000000ff */
[----:B------:R-:W-:Y:S02]  /*24f5b0*/  @P0 LOP3.LUT R28, R28, 0x1000000, RZ, 0xfc, !PT ;  /* 0x010000001c1c0812 */ /* 0x000fe400078efcff */
[----:B------:R-:W-:Y:S01]  /*24f5c0*/  LOP3.LUT P0, RZ, R24, 0x20000, RZ, 0xc0, !PT ;  /* 0x0002000018ff7812 */ /* 0x000fe2000780c0ff */
[----:B------:R-:W4:Y:S04]  /*24f5d0*/  LDL.LU R20, [R1+0x764] ;  /* 0x0007640001147983 */ /* 0x000f280000300800 */
[----:B------:R-:W4:Y:S01]  /*24f5e0*/  LDL.LU.64 R18, [R1+0x2190] ;  /* 0x0021900001127983 */ /* 0x000f220000300a00 */
[----:B------:R-:W-:-:S03]  /*24f5f0*/  LOP3.LUT R28, R28, 0xfdffffff, RZ, 0xc0, !PT ;  /* 0xfdffffff1c1c7812 */ /* 0x000fc600078ec0ff */
[----:B------:R-:W4:Y:S04]  /*24f600*/  LDL.LU.64 R16, [R1+0x2188] ;  /* 0x0021880001107983 */ /* 0x000f280000300a00 */
[----:B------:R-:W4:Y:S04]  /*24f610*/  LDL.LU R29, [R1+0x784] ;  /* 0x00078400011d7983 */ /* 0x000f280000300800 */
[----:B------:R-:W4:Y:S04]  /*24f620*/  LDL.LU.64 R14, [R1+0x2180] ;  /* 0x00218000010e7983 */ /* 0x000f280000300a00 */
[----:B------:R-:W4:Y:S04]  /*24f630*/  LDL.LU.64 R8, [R1+0x2178] ;  /* 0x0021780001087983 */ /* 0x000f280000300a00 */
[----:B------:R0:W-:Y:S01]  /*24f640*/  @P6 STG.E.U8 desc[UR4][R6.64], R0 ;  /* 0x0000000006006986 */ /* 0x0001e2000c101104 */
        /* <DEDUP_REMOVED lines=53> */
[----:B--2---:R0:W-:Y:S04]  /*24f9a0*/  @P5 STG.E.U8 desc[UR4][R26.64], R0 ;  /* 0x000000001a005986 */ /* 0x0041e8000c101104 */
[----:B0-----:R-:W2:Y:S04]  /*24f9b0*/  LDL.LU.64 R26, [R1+0x2140] ;  /* 0x00214000011a7983 */ /* 0x001ea80000300a00 */
[----:B------:R-:W3:Y:S04]  /*24f9c0*/  LDL.LU.64 R6, [R1+0x2138] ;  /* 0x0021380001067983 */ /* 0x000ee80000300a00 */
[----:B------:R-:W3:Y:S04]  /*24f9d0*/  LDL.LU.64 R2, [R1+0x2130] ;  /* 0x0021300001027983 */ /* 0x000ee80000300a00 */
[----:B------:R-:W3:Y:S04]  /*24f9e0*/  LDL.LU.64 R4, [R1+0x2120] ;  /* 0x0021200001047983 */ /* 0x000ee80000300a00 */
[----:B------:R-:W3:Y:S04]  /*24f9f0*/  LDL.LU.64 R16, [R1+0x2110] ;  /* 0x0021100001107983 */ /* 0x000ee80000300a00 */
[----:B------:R-:W3:Y:S04]  /*24fa00*/  LDL.LU R29, [R1+0x778] ;  /* 0x00077800011d7983 */ /* 0x000ee80000300800 */
[----:B------:R-:W3:Y:S01]  /*24fa10*/  LDL.LU.64 R14, [R1+0x2100] ;  /* 0x00210000010e7983 */ /* 0x000ee20000300a00 */
[----:B------:R-:W-:-:S02]  /*24fa20*/  LOP3.LUT P2, RZ, R24, 0x40000000, RZ, 0xc0, !PT ;  /* 0x4000000018ff7812 */ /* 0x000fc4000784c0ff */
[----:B------:R-:W-:Y:S01]  /*24fa30*/  LOP3.LUT P3, RZ, R24, 0x80000000, RZ, 0xc0, !PT ;  /* 0x8000000018ff7812 */ /* 0x000fe2000786c0ff */
[----:B------:R-:W3:Y:S04]  /*24fa40*/  LDL.LU.64 R12, [R1+0x20f8] ;  /* 0x0020f800010c7983 */ /* 0x000ee80000300a00 */
[----:B------:R-:W3:Y:S01]  /*24fa50*/  LDL.LU R24, [R1+0x768] ;  /* 0x0007680001187983 */ /* 0x000ee20000300800 */
[----:B------:R-:W-:Y:S02]  /*24fa60*/  PRMT R0, R22, 0x7771, RZ ;  /* 0x0000777116007816 */ /* 0x000fe400000000ff */
[C---:B------:R-:W-:Y:S02]  /*24fa70*/  LOP3.LUT P4, RZ, R28.reuse, 0x1, RZ, 0xc0, !PT ;  /* 0x000000011cff7812 */ /* 0x040fe4000788c0ff */
[----:B------:R-:W-:-:S02]  /*24fa80*/  LOP3.LUT P6, RZ, R28, 0x2, RZ, 0xc0, !PT ;  /* 0x000000021cff7812 */ /* 0x000fc400078cc0ff */
[C---:B------:R-:W-:Y:S02]  /*24fa90*/  LOP3.LUT P5, RZ, R28.reuse, 0x4, RZ, 0xc0, !PT ;  /* 0x000000041cff7812 */ /* 0x040fe400078ac0ff */
[C---:B------:R-:W-:Y:S02]  /*24faa0*/  LOP3.LUT P0, RZ, R28.reuse, 0x200, RZ, 0xc0, !PT ;  /* 0x000002001cff7812 */ /* 0x040fe4000780c0ff */
[----:B------:R-:W-:-:S11]  /*24fab0*/  LOP3.LUT R28, R28, 0xffffdfff, RZ, 0xc0, !PT ;  /* 0xffffdfff1c1c7812 */ /* 0x000fd600078ec0ff */
[----:B------:R-:W-:-:S04]  /*24fac0*/  @P0 LOP3.LUT R28, R28, 0x2000, RZ, 0xfc, !PT ;  /* 0x000020001c1c0812 */ /* 0x000fc800078efcff */
[C---:B------:R-:W-:Y:S02]  /*24fad0*/  LOP3.LUT P0, RZ, R28.reuse, 0x100, RZ, 0xc0, !PT ;  /* 0x000001001cff7812 */ /* 0x040fe4000780c0ff */
[----:B------:R-:W-:Y:S01]  /*24fae0*/  LOP3.LUT R28, R28, 0xffffbfff, RZ, 0xc0, !PT ;  /* 0xffffbfff1c1c7812 */ /* 0x000fe200078ec0ff */
[----:B----4-:R0:W-:Y:S02]  /*24faf0*/  @P2 STG.E.U8 desc[UR4][R8.64], R0 ;  /* 0x0000000008002986 */ /* 0x0101e4000c101104 */
[----:B0-----:R-:W-:-:S05]  /*24fb00*/  PRMT R0, R22, 0x7772, RZ ;  /* 0x0000777216007816 */ /* 0x001fca00000000ff */
[----:B--2---:R0:W-:Y:S04]  /*24fb10*/  @P3 STG.E.U8 desc[UR4][R26.64], R0 ;  /* 0x000000001a003986 */ /* 0x0041e8000c101104 */
[----:B0-----:R-:W2:Y:S04]  /*24fb20*/  LDL.LU.64 R26, [R1+0x20f0] ;  /* 0x0020f000011a7983 */ /* 0x001ea80000300a00 */
[----:B------:R-:W4:Y:S01]  /*24fb30*/  LDL.LU.64 R8, [R1+0x20e8] ;  /* 0x0020e80001087983 */ /* 0x000f220000300a00 */
[----:B------:R-:W-:-:S05]  /*24fb40*/  PRMT R0, R22, 0x7773, RZ ;  /* 0x0000777316007816 */ /* 0x000fca00000000ff */
[----:B---3--:R0:W-:Y:S02]  /*24fb50*/  @P4 STG.E.U8 desc[UR4][R6.64], R0 ;  /* 0x0000000006004986 */ /* 0x0081e4000c101104 */
[----:B0-----:R-:W-:-:S05]  /*24fb60*/  PRMT R0, R29, 0x7770, RZ ;  /* 0x000077701d007816 */ /* 0x001fca00000000ff */
[----:B------:R0:W-:Y:S04]  /*24fb70*/  @P6 STG.E.U8 desc[UR4][R2.64], R0 ;  /* 0x0000000002006986 */ /* 0x0001e8000c101104 */
[----:B0-----:R-:W3:Y:S01]  /*24fb80*/  LDL.LU.64 R2, [R1+0x20d8] ;  /* 0x0020d80001027983 */ /* 0x001ee20000300a00 */
[----:B------:R-:W-:-:S03]  /*24fb90*/  PRMT R0, R29, 0x7771, RZ ;  /* 0x000077711d007816 */ /* 0x000fc600000000ff */
[----:B------:R-:W3:Y:S04]  /*24fba0*/  LDL.LU R6, [R1+0x788] ;  /* 0x0007880001067983 */ /* 0x000ee80000300800 */
[----:B------:R-:W3:Y:S04]  /*24fbb0*/  LDL.LU R7, [R1+0x375c] ;  /* 0x00375c0001077983 */ /* 0x000ee80000300800 */
[----:B------:R0:W-:Y:S04]  /*24fbc0*/  @P5 STG.E.U8 desc[UR4][R4.64], R0 ;  /* 0x0000000004005986 */ /* 0x0001e8000c101104 */
[----:B0-----:R-:W3:Y:S01]  /*24fbd0*/  LDL.LU.64 R4, [R1+0x20d0] ;  /* 0x0020d00001047983 */ /* 0x001ee20000300a00 */
[----:B------:R-:W-:-:S02]  /*24fbe0*/  @P0 LOP3.LUT R28, R28, 0x4000, RZ, 0xfc, !PT ;  /* 0x000040001c1c0812 */ /* 0x000fc400078efcff */
[----:B------:R-:W-:Y:S01]  /*24fbf0*/  PRMT R0, R29, 0x7772, RZ ;  /* 0x000077721d007816 */ /* 0x000fe200000000ff */
[----:B------:R-:W3:Y:S01]  /*24fc00*/  LDL.LU.64 R18, [R1+0x20e0] ;  /* 0x0020e00001127983 */ /* 0x000ee20000300a00 */
[C---:B------:R-:W-:Y:S02]  /*24fc10*/  LOP3.LUT P0, RZ, R28.reuse, 0x80, RZ, 0xc0, !PT ;  /* 0x000000801cff7812 */ /* 0x040fe4000780c0ff */
[----:B------:R-:W-:-:S11]  /*24fc20*/  LOP3.LUT R28, R28, 0xffff7fff, RZ, 0xc0, !PT ;  /* 0xffff7fff1c1c7812 */ /* 0x000fd600078ec0ff */
[----:B------:R-:W-:-:S04]  /*24fc30*/  @P0 LOP3.LUT R28, R28, 0x8000, RZ, 0xfc, !PT ;  /* 0x000080001c1c0812 */ /* 0x000fc800078efcff */
        /* <DEDUP_REMOVED lines=9> */
[----:B------:R-:W-:-:S13]  /*24fcd0*/  LOP3.LUT P0, RZ, R28, 0x8, RZ, 0xc0, !PT ;  /* 0x000000081cff7812 */ /* 0x000fda000780c0ff */
[----:B------:R0:W-:Y:S01]  /*24fce0*/  @P0 STG.E.U8 desc[UR4][R16.64], R0 ;  /* 0x0000000010000986 */ /* 0x0001e2000c101104 */
[C---:B------:R-:W-:Y:S02]  /*24fcf0*/  LOP3.LUT P0, RZ, R28.reuse, 0x40000, RZ, 0xc0, !PT ;  /* 0x000400001cff7812 */ /* 0x040fe4000780c0ff */
[----:B0-----:R-:W-:Y:S02]  /*24fd00*/  PRMT R0, R29, 0x7773, RZ ;  /* 0x000077731d007816 */ /* 0x001fe400000000ff */
[----:B------:R-:W3:Y:S09]  /*24fd10*/  LDL.LU R29, [R1+0x71c] ;  /* 0x00071c00011d7983 */ /* 0x000ef20000300800 */
[----:B------:R0:W-:Y:S01]  /*24fd20*/  @P0 STG.E.U8 desc[UR4][R14.64], R0 ;  /* 0x000000000e000986 */ /* 0x0001e2000c101104 */
[----:B------:R-:W-:-:S02]  /*24fd30*/  LOP3.LUT P0, RZ, R28, 0x20000, RZ, 0xc0, !PT ;  /* 0x000200001cff7812 */ /* 0x000fc4000780c0ff */
[----:B0-----:R-:W-:Y:S01]  /*24fd40*/  PRMT R0, R24, 0x7770, RZ ;  /* 0x0000777018007816 */ /* 0x001fe200000000ff */
[----:B------:R-:W3:Y:S10]  /*24fd50*/  LDL.LU R15, [R1+0x3990] ;  /* 0x00399000010f7983 */ /* 0x000ef40000300800 */
[----:B------:R0:W-:Y:S01]  /*24fd60*/  @P0 STG.E.U8 desc[UR4][R12.64], R0 ;  /* 0x000000000c000986 */ /* 0x0001e2000c101104 */
[----:B------:R-:W-:-:S02]  /*24fd70*/  LOP3.LUT P0, RZ, R28, 0x10000, RZ, 0xc0, !PT ;  /* 0x000100001cff7812 */ /* 0x000fc4000780c0ff */
[----:B0-----:R-:W-:Y:S01]  /*24fd80*/  PRMT R0, R24, 0x7771, RZ ;  /* 0x0000777118007816 */ /* 0x001fe200000000ff */
[----:B------:R-:W3:Y:S01]  /*24fd90*/  LDL.LU.64 R12, [R1+0x20c8] ;  /* 0x0020c800010c7983 */ /* 0x000ee20000300a00 */
[C---:B------:R-:W-:Y:S02]  /*24fda0*/  LOP3.LUT P4, RZ, R25.reuse, 0x1000, RZ, 0xc0, !PT ;  /* 0x0000100019ff7812 */ /* 0x040fe4000788c0ff */
[----:B------:R-:W-:Y:S02]  /*24fdb0*/  LOP3.LUT P5, RZ, R25, 0x2000, RZ, 0xc0, !PT ;  /* 0x0000200019ff7812 */ /* 0x000fe400078ac0ff */
[C---:B------:R-:W-:Y:S02]  /*24fdc0*/  LOP3.LUT P1, RZ, R28.reuse, 0x400, RZ, 0xc0, !PT ;  /* 0x000004001cff7812 */ /* 0x040fe4000782c0ff */
[C---:B------:R-:W-:Y:S02]  /*24fdd0*/  LOP3.LUT P2, RZ, R28.reuse, 0x800, RZ, 0xc0, !PT ;  /* 0x000008001cff7812 */ /* 0x040fe4000784c0ff */
[C---:B------:R-:W-:Y:S01]  /*24fde0*/  LOP3.LUT P3, RZ, R28.reuse, 0x1000, RZ, 0xc0, !PT ;  /* 0x000010001cff7812 */ /* 0x040fe2000786c0ff */
[----:B--2---:R0:W-:Y:S01]  /*24fdf0*/  @P0 STG.E.U8 desc[UR4][R26.64], R0 ;  /* 0x000000001a000986 */ /* 0x0041e2000c101104 */
[----:B------:R-:W-:-:S02]  /*24fe00*/  LOP3.LUT P0, RZ, R28, 0x8000, RZ, 0xc0, !PT ;  /* 0x000080001cff7812 */ /* 0x000fc4000780c0ff */
[----:B0-----:R-:W-:Y:S01]  /*24fe10*/  PRMT R0, R24, 0x7772, RZ ;  /* 0x0000777218007816 */ /* 0x001fe200000000ff */
[----:B------:R-:W2:Y:S10]  /*24fe20*/  LDL.LU.64 R26, [R1+0x20c0] ;  /* 0x0020c000011a7983 */ /* 0x000eb40000300a00 */
[----:B----4-:R0:W-:Y:S01]  /*24fe30*/  @P0 STG.E.U8 desc[UR4][R8.64], R0 ;  /* 0x0000000008000986 */ /* 0x0101e2000c101104 */
[----:B------:R-:W-:-:S02]  /*24fe40*/  LOP3.LUT P0, RZ, R28, 0x4000, RZ, 0xc0, !PT ;  /* 0x000040001cff7812 */ /* 0x000fc4000780c0ff */
[----:B0-----:R-:W-:Y:S01]  /*24fe50*/  PRMT R0, R24, 0x7773, RZ ;  /* 0x0000777318007816 */ /* 0x001fe200000000ff */
[----:B------:R-:W4:Y:S04]  /*24fe60*/  LDL.LU.64 R8, [R1+0x1d00] ;  /* 0x001d000001087983 */ /* 0x000f280000300a00 */
[----:B------:R-:W4:Y:S04]  /*24fe70*/  LDL.LU R10, [R1+0x398c] ;  /* 0x00398c00010a7983 */ /* 0x000f280000300800 */
[----:B------:R-:W4:Y:S04]  /*24fe80*/  LDL.LU R14, [R1+0x3988] ;  /* 0x00398800010e7983 */ /* 0x000f280000300800 */
[----:B------:R-:W4:Y:S04]  /*24fe90*/  LDL.LU.64 R24, [R1+0x1b50] ;  /* 0x001b500001187983 */ /* 0x000f280000300a00 */
[----:B------:R-:W4:Y:S04]  /*24fea0*/  LDL.LU R17, [R1+0x3984] ;  /* 0x0039840001117983 */ /* 0x000f280000300800 */
[----:B---3--:R0:W-:Y:S01]  /*24feb0*/  @P0 STG.E.U8 desc[UR4][R2.64], R0 ;  /* 0x0000000002000986 */ /* 0x0081e2000c101104 */
[----:B------:R-:W-:-:S02]  /*24fec0*/  LOP3.LUT P0, RZ, R28, 0x2000, RZ, 0xc0, !PT ;  /* 0x000020001cff7812 */ /* 0x000fc4000780c0ff */
[----:B0-----:R-:W-:-:S11]  /*24fed0*/  PRMT R0, R6, 0x7770, RZ ;  /* 0x0000777006007816 */ /* 0x001fd600000000ff */
[----:B------:R0:W-:Y:S04]  /*24fee0*/  @P0 STG.E.U8 desc[UR4][R4.64], R0 ;  /* 0x0000000004000986 */ /* 0x0001e8000c101104 */
[----:B0-----:R-:W3:Y:S04]  /*24fef0*/  LDL.LU.64 R4, [R1+0x1b58] ;  /* 0x001b580001047983 */ /* 0x001ee80000300a00 */
[----:B------:R-:W3:Y:S04]  /*24ff00*/  LDL.LU R28, [R1+0x77c] ;  /* 0x00077c00011c7983 */ /* 0x000ee80000300800 */
[----:B------:R-:W3:Y:S04]  /*24ff10*/  LDL.LU R20, [R1+0x3980] ;  /* 0x0039800001147983 */ /* 0x000ee80000300800 */
[----:B------:R-:W3:Y:S01]  /*24ff20*/  LDL R22, [R1+0x397c] ;  /* 0x00397c0001167983 */ /* 0x000ee20000100800 */
[----:B------:R-:W-:-:S05]  /*24ff30*/  VIADD R2, R7, 0xf5 ;  /* 0x000000f507027836 */ /* 0x000fca0000000000 */
[----:B------:R-:W-:Y:S02]  /*24ff40*/  ISETP.GE.AND P0, PT, R2, UR9, PT ;  /* 0x0000000902007c0c */ /* 0x000fe4000bf06270 */
[C---:B------:R-:W-:Y:S02]  /*24ff50*/  PRMT R2, R6.reuse, 0x7771, RZ ;  /* 0x0000777106027816 */ /* 0x040fe400000000ff */
[----:B------:R-:W-:-:S03]  /*24ff60*/  PRMT R0, R6, 0x7772, RZ ;  /* 0x0000777206007816 */ /* 0x000fc600000000ff */
[----:B------:R0:W-:Y:S02]  /*24ff70*/  @P1 STG.E.U8 desc[UR4][R18.64], R2 ;  /* 0x0000000212001986 */ /* 0x0001e4000c101104 */
[----:B0-----:R-:W-:Y:S02]  /*24ff80*/  PRMT R2, R6, 0x7773, RZ ;  /* 0x0000777306027816 */ /* 0x001fe400000000ff */
[----:B------:R0:W-:Y:S02]  /*24ff90*/  @P2 STG.E.U8 desc[UR4][R12.64], R0 ;  /* 0x000000000c002986 */ /* 0x0001e4000c101104 */
[C---:B0-----:R-:W-:Y:S02]  /*24ffa0*/  PRMT R0, R29.reuse, 0x7770, RZ ;  /* 0x000077701d007816 */ /* 0x041fe400000000ff */
[----:B--2---:R0:W-:Y:S02]  /*24ffb0*/  @P3 STG.E.U8 desc[UR4][R26.64], R2 ;  /* 0x000000021a003986 */ /* 0x0041e4000c101104 */
[----:B0-----:R-:W-:-:S02]  /*24ffc0*/  PRMT R2, R29, 0x7771, RZ ;  /* 0x000077711d027816 */ /* 0x001fc400000000ff */
[----:B----4-:R-:W-:Y:S04]  /*24ffd0*/  @P4 STG.E.U8 desc[UR4][R8.64], R0 ;  /* 0x0000000008004986 */ /* 0x010fe8000c101104 */
[----:B------:R-:W-:Y:S04]  /*24ffe0*/  @P5 STG.E.U8 desc[UR4][R24.64], R2 ;  /* 0x0000000218005986 */ /* 0x000fe8000c101104 */
[----:B---3--:R0:W-:Y:S04]  /*24fff0*/  STL [R1+0x75d0], R22 ;  /* 0x0075d01601007387 */ /* 0x0081e80000100800 */
[----:B------:R-:W2:Y:S04]  /*250000*/  LDL.LU R13, [R1+0x3974] ;  /* 0x00397400010d7983 */ /* 0x000ea80000300800 */
[----:B0-----:R-:W3:Y:S04]  /*250010*/  LDL.LU.64 R22, [R1+0x1d08] ;  /* 0x001d080001167983 */ /* 0x001ee80000300a00 */
[----:B------:R-:W4:Y:S04]  /*250020*/  LDL.LU.64 R26, [R1+0x1a90] ;  /* 0x001a9000011a7983 */ /* 0x000f280000300a00 */
[----:B------:R-:W2:Y:S04]  /*250030*/  LDL.LU R21, [R1+0x3978] ;  /* 0x0039780001157983 */ /* 0x000ea80000300800 */
[----:B------:R-:W2:Y:S01]  /*250040*/  LDL.LU.64 R24, [R1+0x1a78] ;  /* 0x001a780001187983 */ /* 0x000ea20000300a00 */
[----:B------:R-:W-:Y:S01]  /*250050*/  LOP3.LUT P6, RZ, R11, 0x400, RZ, 0xc0, !PT ;  /* 0x000004000bff7812 */ /* 0x000fe200078cc0ff */
[----:B------:R-:W-:-:S03]  /*250060*/  VIADD R3, R7, 0xd7 ;  /* 0x000000d707037836 */ /* 0x000fc60000000000 */
[----:B------:R-:W-:Y:S01]  /*250070*/  ISETP.LT.AND P3, PT, R15, UR8, !P6 ;  /* 0x000000080f007c0c */ /* 0x000fe2000f761270 */
[----:B------:R-:W-:Y:S01]  /*250080*/  ULDC.64 UR8, c[0x0][0x228] ;  /* 0x00008a0000087ab9 */ /* 0x000fe20000000a00 */
[----:B------:R-:W-:Y:S02]  /*250090*/  ISETP.GE.AND P1, PT, R3, UR6, PT ;  /* 0x0000000603007c0c */ /* 0x000fe4000bf26270 */
[----:B------:R-:W-:Y:S01]  /*2500a0*/  PRMT R0, R29, 0x7772, RZ ;  /* 0x000077721d007816 */ /* 0x000fe200000000ff */
[----:B------:R-:W-:Y:S01]  /*2500b0*/  ULDC.64 UR6, c[0x0][0x228] ;  /* 0x00008a0000067ab9 */ /* 0x000fe20000000a00 */
[----:B------:R-:W-:Y:S01]  /*2500c0*/  ISETP.LT.AND P5, PT, R10, UR8, !P6 ;  /* 0x000000080a007c0c */ /* 0x000fe2000f7a1270 */
[----:B------:R-:W-:Y:S01]  /*2500d0*/  VIADD R2, R7, 0xd8 ;  /* 0x000000d807027836 */ /* 0x000fe20000000000 */
[----:B------:R-:W-:Y:S01]  /*2500e0*/  ISETP.LT.AND P4, PT, R14, UR6, !P6 ;  /* 0x000000060e007c0c */ /* 0x000fe2000f781270 */
[----:B------:R-:W-:Y:S01]  /*2500f0*/  STL [R1+0x75c8], R10 ;  /* 0x0075c80a01007387 */ /* 0x000fe20000100800 */
[----:B------:R-:W-:Y:S01]  /*250100*/  PRMT R3, R28, 0x7770, RZ ;  /* 0x000077701c037816 */ /* 0x000fe200000000ff */
[----:B------:R-:W-:-:S02]  /*250110*/  ULDC UR6, c[0x0][0x228] ;  /* 0x00008a0000067ab9 */ /* 0x000fc40000000800 */
[----:B------:R0:W-:Y:S01]  /*250120*/  @P3 STG.E.U8 desc[UR4][R4.64], R0 ;  /* 0x0000000004003986 */ /* 0x0001e2000c101104 */
[----:B------:R-:W-:Y:S02]  /*250130*/  ISETP.LT.AND P3, PT, R17, UR24, !P6 ;  /* 0x0000001811007c0c */ /* 0x000fe4000f761270 */
[----:B------:R-:W-:Y:S02]  /*250140*/  ISETP.GE.AND P2, PT, R2, UR10, PT ;  /* 0x0000000a02007c0c */ /* 0x000fe4000bf46270 */
[----:B------:R-:W-:Y:S01]  /*250150*/  PRMT R2, R29, 0x7773, RZ ;  /* 0x000077731d027816 */ /* 0x000fe200000000ff */
[----:B------:R-:W-:Y:S01]  /*250160*/  ULDC.64 UR10, c[0x0][0x228] ;  /* 0x00008a00000a7ab9 */ /* 0x000fe20000000a00 */
[----:B------:R-:W2:Y:S04]  /*250170*/  LDL.LU R29, [R1+0x76c] ;  /* 0x00076c00011d7983 */ /* 0x000ea80000300800 */
[----:B------:R-:W2:Y:S04]  /*250180*/  LDL.LU.64 R18, [R1+0x1a88] ;  /* 0x001a880001127983 */ /* 0x000ea80000300a00 */
[----:B------:R1:W-:Y:S01]  /*250190*/  STL [R1+0x75cc], R17 ;  /* 0x0075cc1101007387 */ /* 0x0003e20000100800 */
[----:B------:R-:W-:Y:S01]  /*2501a0*/  ULDC UR8, c[0x0][0x228] ;  /* 0x00008a0000087ab9 */ /* 0x000fe20000000800 */
[----:B0-----:R-:W-:-:S02]  /*2501b0*/  PRMT R4, R28, 0x7771, RZ ;  /* 0x000077711c047816 */ /* 0x001fc400000000ff */
[----:B-1----:R-:W2:Y:S04]  /*2501c0*/  LDL.LU.64 R16, [R1+0x1a80] ;  /* 0x001a800001107983 */ /* 0x002ea80000300a00 */
[----:B------:R-:W2:Y:S04]  /*2501d0*/  LDL.LU.64 R10, [R1+0x1a70] ;  /* 0x001a7000010a7983 */ /* 0x000ea80000300a00 */
[----:B------:R-:W2:Y:S01]  /*2501e0*/  LDL.LU.64 R8, [R1+0x1a68] ;  /* 0x001a680001087983 */ /* 0x000ea20000300a00 */
[C---:B------:R-:W-:Y:S02]  /*2501f0*/  PRMT R0, R28.reuse, 0x7772, RZ ;  /* 0x000077721c007816 */ /* 0x040fe400000000ff */
[----:B------:R-:W-:Y:S01]  /*250200*/  PRMT R5, R28, 0x7773, RZ ;  /* 0x000077731c057816 */ /* 0x000fe200000000ff */
[----:B---3--:R0:W-:Y:S04]  /*250210*/  @P5 STG.E.U8 desc[UR4][R22.64], R2 ;  /* 0x0000000216005986 */ /* 0x0081e8000c101104 */
[----:B----4-:R1:W-:Y:S04]  /*250220*/  @P4 STG.E.U8 desc[UR4][R26.64], R3 ;  /* 0x000000031a004986 */ /* 0x0103e8000c101104 */
[----:B--2---:R2:W-:Y:S04]  /*250230*/  @P3 STG.E.U8 desc[UR4][R24.64], R4 ;  /* 0x0000000418003986 */ /* 0x0045e8000c101104 */
[----:B0-----:R-:W3:Y:S04]  /*250240*/  LDL.LU R22, [R1+0x75d0] ;  /* 0x0075d00001167983 */ /* 0x001ee80000300800 */
[----:B-1----:R-:W4:Y:S04]  /*250250*/  LDL.LU.64 R26, [R1+0x1a58] ;  /* 0x001a5800011a7983 */ /* 0x002f280000300a00 */
[----:B------:R-:W-:Y:S04]  /*250260*/  STL [R1+0x75b4], R13 ;  /* 0x0075b40d01007387 */ /* 0x000fe80000100800 */
[----:B------:R-:W4:Y:S04]  /*250270*/  LDL.LU R28, [R1+0x78c] ;  /* 0x00078c00011c7983 */ /* 0x000f280000300800 */
[----:B--2---:R-:W2:Y:S01]  /*250280*/  LDL.LU.64 R24, [R1+0x1a48] ;  /* 0x001a480001187983 */ /* 0x004ea20000300a00 */
[----:B------:R-:W-:-:S03]  /*250290*/  ISETP.LT.AND P5, PT, R20, UR22, !P6 ;  /* 0x0000001614007c0c */ /* 0x000fc6000f7a1270 */
[----:B--2---:R0:W-:Y:S04]  /*2502a0*/  STL.64 [R1+0x75b8], R24 ;  /* 0x0075b81801007387 */ /* 0x0041e80000100a00 */
[----:B0-----:R-:W2:Y:S01]  /*2502b0*/  LDL.LU.64 R24, [R1+0x1a50] ;  /* 0x001a500001187983 */ /* 0x001ea20000300a00 */
[----:B---3--:R-:W-:Y:S02]  /*2502c0*/  ISETP.LT.AND P4, PT, R22, UR20, !P6 ;  /* 0x0000001416007c0c */ /* 0x008fe4000f781270 */
[----:B------:R-:W-:Y:S02]  /*2502d0*/  ISETP.LT.AND P6, PT, R13, UR18, !P1 ;  /* 0x000000120d007c0c */ /* 0x000fe4000cfc1270 */
[----:B------:R-:W-:Y:S01]  /*2502e0*/  PRMT R2, R29, 0x7770, RZ ;  /* 0x000077701d027816 */ /* 0x000fe200000000ff */
[----:B------:R-:W-:Y:S08]  /*2502f0*/  @P5 STG.E.U8 desc[UR4][R18.64], R0 ;  /* 0x0000000012005986 */ /* 0x000ff0000c101104 */
[----:B------:R-:W-:Y:S04]  /*250300*/  @P4 STG.E.U8 desc[UR4][R16.64], R5 ;  /* 0x0000000510004986 */ /* 0x000fe8000c101104 */
[----:B------:R-:W-:Y:S04]  /*250310*/  @P6 STG.E.U8 desc[UR4][R10.64], R2 ;  /* 0x000000020a006986 */ /* 0x000fe8000c101104 */
[----:B--2---:R0:W-:Y:S04]  /*250320*/  STL.64 [R1+0x75c0], R24 ;  /* 0x0075c01801007387 */ /* 0x0041e80000100a00 */
[----:B0-----:R-:W2:Y:S04]  /*250330*/  LDL.LU.64 R24, [R1+0x1a60] ;  /* 0x001a600001187983 */ /* 0x001ea80000300a00 */
[----:B------:R-:W3:Y:S04]  /*250340*/  LDL.LU.64 R12, [R1+0x1a40] ;  /* 0x001a4000010c7983 */ /* 0x000ee80000300a00 */
[----:B------:R-:W3:Y:S04]  /*250350*/  LDL.LU.64 R18, [R1+0x1a38] ;  /* 0x001a380001127983 */ /* 0x000ee80000300a00 */
[----:B------:R-:W3:Y:S04]  /*250360*/  LDL.LU R17, [R1+0x75cc] ;  /* 0x0075cc0001117983 */ /* 0x000ee80000300800 */
[----:B------:R-:W2:Y:S01]  /*250370*/  LDL.LU R10, [R1+0x75c8] ;  /* 0x0075c800010a7983 */ /* 0x000ea20000300800 */
[----:B------:R-:W-:-:S02]  /*250380*/  ISETP.LT.AND P3, PT, R21, UR16, !P1 ;  /* 0x0000001015007c0c */ /* 0x000fc4000cf61270 */
[----:B------:R-:W-:Y:S02]  /*250390*/  PRMT R3, R29, 0x7771, RZ ;  /* 0x000077711d037816 */ /* 0x000fe400000000ff */
[----:B------:R-:W-:Y:S02]  /*2503a0*/  ISETP.LT.AND P5, PT, R15, UR14, !P1 ;  /* 0x0000000e0f007c0c */ /* 0x000fe4000cfa1270 */
[C---:B------:R-:W-:Y:S02]  /*2503b0*/  PRMT R4, R29.reuse, 0x7772, RZ ;  /* 0x000077721d047816 */ /* 0x040fe400000000ff */
[----:B------:R-:W-:Y:S02]  /*2503c0*/  PRMT R6, R29, 0x7773, RZ ;  /* 0x000077731d067816 */ /* 0x000fe400000000ff */
[----:B------:R-:W3:Y:S04]  /*2503d0*/  LDL.LU R29, [R1+0x750] ;  /* 0x00075000011d7983 */ /* 0x000ee80000300800 */
[----:B------:R0:W-:Y:S04]  /*2503e0*/  @P3 STG.E.U8 desc[UR4][R8.64], R3 ;  /* 0x0000000308003986 */ /* 0x0001e8000c101104 */
[----:B----4-:R1:W-:Y:S04]  /*2503f0*/  @P5 STG.E.U8 desc[UR4][R26.64], R4 ;  /* 0x000000041a005986 */ /* 0x0103e8000c101104 */
[----:B0-----:R-:W4:Y:S04]  /*250400*/  LDL.LU.64 R8, [R1+0x1a30] ;  /* 0x001a300001087983 */ /* 0x001f280000300a00 */
[----:B-1----:R-:W4:Y:S01]  /*250410*/  LDL.LU.64 R26, [R1+0x1a28] ;  /* 0x001a2800011a7983 */ /* 0x002f220000300a00 */
[----:B--2---:R-:W-:-:S13]  /*250420*/  ISETP.LT.AND P3, PT, R10, UR12, !P1 ;  /* 0x0000000c0a007c0c */ /* 0x004fda000cf61270 */
[----:B------:R0:W-:Y:S04]  /*250430*/  @P3 STG.E.U8 desc[UR4][R24.64], R6 ;  /* 0x0000000618003986 */ /* 0x0001e8000c101104 */
[----:B0-----:R-:W2:Y:S01]  /*250440*/  LDL.LU.64 R24, [R1+0x75c0] ;  /* 0x0075c00001187983 */ /* 0x001ea20000300a00 */
[----:B------:R-:W-:Y:S02]  /*250450*/  ISETP.LT.AND P6, PT, R14, UR10, !P1 ;  /* 0x0000000a0e007c0c */ /* 0x000fe4000cfc1270 */
[----:B------:R-:W-:Y:S02]  /*250460*/  PRMT R0, R28, 0x7770, RZ ;  /* 0x000077701c007816 */ /* 0x000fe400000000ff */
[----:B---3--:R-:W-:Y:S02]  /*250470*/  ISETP.LT.AND P4, PT, R17, UR26, !P1 ;  /* 0x0000001a11007c0c */ /* 0x008fe4000cf81270 */
[----:B------:R-:W-:-:S02]  /*250480*/  ISETP.LT.AND P5, PT, R20, UR6, !P1 ;  /* 0x0000000614007c0c */ /* 0x000fc4000cfa1270 */
[C---:B------:R-:W-:Y:S02]  /*250490*/  PRMT R2, R28.reuse, 0x7771, RZ ;  /* 0x000077711c027816 */ /* 0x040fe400000000ff */
[C---:B------:R-:W-:Y:S01]  /*2504a0*/  PRMT R3, R28.reuse, 0x7772, RZ ;  /* 0x000077721c037816 */ /* 0x040fe200000000ff */
[----:B------:R-:W-:Y:S01]  /*2504b0*/  ULDC UR6, c[0x0][0x228] ;  /* 0x00008a0000067ab9 */ /* 0x000fe20000000800 */
[----:B------:R-:W-:Y:S01]  /*2504c0*/  PRMT R4, R28, 0x7773, RZ ;  /* 0x000077731c047816 */ /* 0x000fe200000000ff */
[----:B------:R-:W-:Y:S01]  /*2504d0*/  ULDC UR10, c[0x0][0x228] ;  /* 0x00008a00000a7ab9 */ /* 0x000fe20000000800 */
[----:B--2---:R0:W-:Y:S04]  /*2504e0*/  @P6 STG.E.U8 desc[UR4][R24.64], R0 ;  /* 0x0000000018006986 */ /* 0x0041e8000c101104 */
[----:B0-----:R-:W2:Y:S01]  /*2504f0*/  LDL.LU.64 R24, [R1+0x75b8] ;  /* 0x0075b80001187983 */ /* 0x001ea20000300a00 */
[----:B------:R-:W-:Y:S01]  /*250500*/  ISETP.LT.AND P1, PT, R22, UR6, !P1 ;  /* 0x0000000616007c0c */ /* 0x000fe2000cf21270 */
[----:B------:R-:W-:-:S02]  /*250510*/  ULDC UR6, c[0x0][0x228] ;  /* 0x00008a0000067ab9 */ /* 0x000fc40000000800 */
[----:B--2---:R0:W-:Y:S04]  /*250520*/  @P4 STG.E.U8 desc[UR4][R24.64], R2 ;  /* 0x0000000218004986 */ /* 0x0041e8000c101104 */
[----:B------:R1:W-:Y:S04]  /*250530*/  @P5 STG.E.U8 desc[UR4][R12.64], R3 ;  /* 0x000000030c005986 */ /* 0x0003e8000c101104 */
[----:B0-----:R-:W2:Y:S04]  /*250540*/  LDL.LU.64 R24, [R1+0x1998] ;  /* 0x0019980001187983 */ /* 0x001ea80000300a00 */
[----:B-1----:R-:W3:Y:S04]  /*250550*/  LDL.LU R13, [R1+0x75b4] ;  /* 0x0075b400010d7983 */ /* 0x002ee80000300800 */
[----:B------:R-:W2:Y:S04]  /*250560*/  LDL.LU R12, [R1+0x7c0] ;  /* 0x0007c000010c7983 */ /* 0x000ea80000300800 */
[----:B------:R0:W-:Y:S04]  /*250570*/  @P1 STG.E.U8 desc[UR4][R18.64], R4 ;  /* 0x0000000412001986 */ /* 0x0001e8000c101104 */
[----:B0-----:R-:W2:Y:S04]  /*250580*/  LDL.LU.64 R4, [R1+0x1a20] ;  /* 0x001a200001047983 */ /* 0x001ea80000300a00 */
[----:B------:R-:W2:Y:S01]  /*250590*/  LDL.LU.64 R18, [R1+0x1990] ;  /* 0x0019900001127983 */ /* 0x000ea20000300a00 */
[----:B------:R-:W-:-:S03]  /*2505a0*/  ISETP.LT.AND P5, PT, R10, UR10, !P2 ;  /* 0x0000000a0a007c0c */ /* 0x000fc6000d7a1270 */
[----:B------:R0:W-:Y:S01]  /*2505b0*/  STL [R1+0x75b0], R10 ;  /* 0x0075b00a01007387 */ /* 0x0001e20000100800 */
[----:B------:R-:W-:Y:S01]  /*2505c0*/  ISETP.LT.AND P4, PT, R21, UR8, !P2 ;  /* 0x0000000815007c0c */ /* 0x000fe2000d781270 */
[----:B------:R-:W-:Y:S01]  /*2505d0*/  ULDC UR8, c[0x0][0x228] ;  /* 0x00008a0000087ab9 */ /* 0x000fe20000000800 */
[----:B------:R-:W-:Y:S01]  /*2505e0*/  VIADD R0, R7, 0xd9 ;  /* 0x000000d907007836 */ /* 0x000fe20000000000 */
[C---:B------:R-:W-:Y:S02]  /*2505f0*/  PRMT R2, R29.reuse, 0x7770, RZ ;  /* 0x000077701d027816 */ /* 0x040fe400000000ff */
[----:B------:R-:W-:Y:S01]  /*250600*/  PRMT R3, R29, 0x7771, RZ ;  /* 0x000077711d037816 */ /* 0x000fe200000000ff */
[----:B------:R-:W-:Y:S01]  /*250610*/  ULDC UR10, c[0x0][0x228] ;  /* 0x00008a00000a7ab9 */ /* 0x000fe20000000800 */
[----:B0-----:R-:W2:Y:S01]  /*250620*/  LDL.LU.64 R10, [R1+0x1988] ;  /* 0x00198800010a7983 */ /* 0x001ea20000300a00 */
[----:B------:R-:W-:Y:S01]  /*250630*/  ISETP.LT.AND P6, PT, R15, UR8, !P2 ;  /* 0x000000080f007c0c */ /* 0x000fe2000d7c1270 */
[----:B------:R-:W-:Y:S01]  /*250640*/  ULDC UR8, c[0x0][0x228] ;  /* 0x00008a0000087ab9 */ /* 0x000fe20000000800 */
[----:B---3--:R-:W-:Y:S01]  /*250650*/  ISETP.LT.AND P3, PT, R13, UR6, !P2 ;  /* 0x000000060d007c0c */ /* 0x008fe2000d761270 */
[----:B------:R-:W-:-:S02]  /*250660*/  ULDC UR6, c[0x0][0x22c] ;  /* 0x00008b0000067ab9 */ /* 0x000fc40000000800 */
[----:B------:R-:W-:Y:S02]  /*250670*/  ISETP.GE.AND P1, PT, R0, UR6, PT ;  /* 0x0000000600007c0c */ /* 0x000fe4000bf26270 */
[----:B------:R-:W-:Y:S01]  /*250680*/  PRMT R0, R29, 0x7772, RZ ;  /* 0x000077721d007816 */ /* 0x000fe200000000ff */
[----:B------:R-:W-:-:S07]  /*250690*/  ULDC UR6, c[0x0][0x228] ;  /* 0x00008a0000067ab9 */ /* 0x000fce0000000800 */
[----:B----4-:R0:W-:Y:S04]  /*2506a0*/  @P3 STG.E.U8 desc[UR4][R8.64], R2 ;  /* 0x0000000208003986 */ /* 0x0101e8000c101104 */
[----:B------:R-:W-:Y:S01]  /*2506b0*/  @P4 STG.E.U8 desc[UR4][R26.64], R3 ;  /* 0x000000031a004986 */ /* 0x000fe2000c101104 */
[----:B------:R-:W-:-:S03]  /*2506c0*/  ISETP.LT.AND P4, PT, R14, UR6, !P2 ;  /* 0x000000060e007c0c */ /* 0x000fc6000d781270 */
[----:B--2---:R1:W-:Y:S01]  /*2506d0*/  @P6 STG.E.U8 desc[UR4][R4.64], R0 ;  /* 0x0000000004006986 */ /* 0x0043e2000c101104 */
[----:B------:R-:W-:Y:S01]  /*2506e0*/  ULDC UR6, c[0x0][0x228] ;  /* 0x00008a0000067ab9 */ /* 0x000fe20000000800 */
[----:B0-----:R-:W-:Y:S02]  /*2506f0*/  PRMT R2, R29, 0x7773, RZ ;  /* 0x000077731d027816 */ /* 0x001fe400000000ff */
[----:B------:R-:W2:Y:S04]  /*250700*/  LDL.LU.64 R8, [R1+0x1978] ;  /* 0x0019780001087983 */ /* 0x000ea80000300a00 */
[----:B------:R-:W3:Y:S01]  /*250710*/  LDL.LU R28, [R1+0x7b0] ;  /* 0x0007b000011c7983 */ /* 0x000ee20000300800 */
[----:B-1----:R-:W-:-:S03]  /*250720*/  VIADD R0, R7, 0xda ;  /* 0x000000da07007836 */ /* 0x002fc60000000000 */
[----:B------:R-:W4:Y:S04]  /*250730*/  LDL.LU.64 R26, [R1+0x1980] ;  /* 0x00198000011a7983 */ /* 0x000f280000300a00 */
[----:B------:R0:W-:Y:S01]  /*250740*/  @P5 STG.E.U8 desc[UR4][R24.64], R2 ;  /* 0x0000000218005986 */ /* 0x0001e2000c101104 */
[----:B------:R-:W-:Y:S01]  /*250750*/  ISETP.LT.AND P5, PT, R17, UR6, !P2 ;  /* 0x0000000611007c0c */ /* 0x000fe2000d7a1270 */
[----:B------:R-:W-:Y:S02]  /*250760*/  ULDC UR6, c[0x0][0x22c] ;  /* 0x00008b0000067ab9 */ /* 0x000fe40000000800 */
[----:B------:R-:W3:Y:S01]  /*250770*/  LDL.LU.64 R4, [R1+0x1970] ;  /* 0x0019700001047983 */ /* 0x000ee20000300a00 */
[----:B------:R-:W-:Y:S02]  /*250780*/  ISETP.GE.AND P3, PT, R0, UR6, PT ;  /* 0x0000000600007c0c */ /* 0x000fe4000bf66270 */
[----:B------:R-:W-:-:S02]  /*250790*/  PRMT R0, R12, 0x7771, RZ ;  /* 0x000077710c007816 */ /* 0x000fc400000000ff */
[----:B------:R-:W-:Y:S01]  /*2507a0*/  ISETP.LT.AND P6, PT, R20, UR8, !P2 ;  /* 0x0000000814007c0c */ /* 0x000fe2000d7c1270 */
[----:B------:R-:W-:Y:S01]  /*2507b0*/  ULDC UR6, c[0x0][0x228] ;  /* 0x00008a0000067ab9 */ /* 0x000fe20000000800 */
[----:B------:R-:W-:Y:S01]  /*2507c0*/  ULDC UR8, c[0x0][0x228] ;  /* 0x00008a0000087ab9 */ /* 0x000fe20000000800 */
[----:B0-----:R-:W-:Y:S01]  /*2507d0*/  PRMT R2, R12, 0x7770, RZ ;  /* 0x000077700c027816 */ /* 0x001fe200000000ff */
[----:B------:R-:W3:Y:S04]  /*2507e0*/  LDL.LU.64 R24, [R1+0x1968] ;  /* 0x0019680001187983 */ /* 0x000ee80000300a00 */
[----:B------:R0:W-:Y:S04]  /*2507f0*/  @P4 STG.E.U8 desc[UR4][R18.64], R2 ;  /* 0x0000000212004986 */ /* 0x0001e8000c101104 */
[----:B------:R1:W-:Y:S04]  /*250800*/  @P5 STG.E.U8 desc[UR4][R10.64], R0 ;  /* 0x000000000a005986 */ /* 0x0003e8000c101104 */
[----:B0-----:R-:W3:Y:S04]  /*250810*/  LDL.LU.64 R18, [R1+0x1958] ;  /* 0x0019580001127983 */ /* 0x001ee80000300a00 */
[----:B-1----:R-:W3:Y:S01]  /*250820*/  LDL.LU R10, [R1+0x75b0] ;  /* 0x0075b000010a7983 */ /* 0x002ee20000300800 */
[----:B------:R-:W-:-:S02]  /*250830*/  ISETP.LT.AND P2, PT, R22, UR6, !P2 ;  /* 0x0000000616007c0c */ /* 0x000fc4000d741270 */
[C---:B------:R-:W-:Y:S01]  /*250840*/  PRMT R2, R12.reuse, 0x7772, RZ ;  /* 0x000077720c027816 */ /* 0x040fe200000000ff */
[----:B------:R-:W-:Y:S01]  /*250850*/  ULDC UR6, c[0x0][0x228] ;  /* 0x00008a0000067ab9 */ /* 0x000fe20000000800 */
[----:B------:R-:W-:Y:S02]  /*250860*/  ISETP.LT.AND P4, PT, R13, UR8, !P1 ;  /* 0x000000080d007c0c */ /* 0x000fe4000cf81270 */
[----:B------:R-:W-:Y:S01]  /*250870*/  PRMT R0, R12, 0x7773, RZ ;  /* 0x000077730c007816 */ /* 0x000fe200000000ff */
[----:B------:R-:W3:Y:S01]  /*250880*/  LDL.LU R29, [R1+0x7a0] ;  /* 0x0007a000011d7983 */ /* 0x000ee20000300800 */
[----:B------:R-:W-:-:S03]  /*250890*/  ULDC UR8, c[0x0][0x228] ;  /* 0x00008a0000087ab9 */ /* 0x000fc60000000800 */
[----:B--2---:R3:W-:Y:S01]  /*2508a0*/  @P6 STG.E.U8 desc[UR4][R8.64], R2 ;  /* 0x0000000208006986 */ /* 0x0047e2000c101104 */
[----:B------:R-:W-:-:S03]  /*2508b0*/  ISETP.LT.AND P6, PT, R21, UR6, !P1 ;  /* 0x0000000615007c0c */ /* 0x000fc6000cfc1270 */
[----:B----4-:R0:W-:Y:S01]  /*2508c0*/  @P2 STG.E.U8 desc[UR4][R26.64], R0 ;  /* 0x000000001a002986 */ /* 0x0101e2000c101104 */
[----:B------:R-:W-:Y:S01]  /*2508d0*/  ULDC UR6, c[0x0][0x228] ;  /* 0x00008a0000067ab9 */ /* 0x000fe20000000800 */
[C---:B---3--:R-:W-:Y:S02]  /*2508e0*/  PRMT R2, R28.reuse, 0x7770, RZ ;  /* 0x000077701c027816 */ /* 0x048fe400000000ff */
[----:B------:R-:W2:Y:S01]  /*2508f0*/  LDL.LU.64 R8, [R1+0x1960] ;  /* 0x0019600001087983 */ /* 0x000ea20000300a00 */
[----:B0-----:R-:W-:-:S03]  /*250900*/  PRMT R0, R28, 0x7771, RZ ;  /* 0x000077711c007816 */ /* 0x001fc600000000ff */
[----:B------:R-:W3:Y:S04]  /*250910*/  LDL.LU.64 R26, [R1+0x1950] ;  /* 0x00195000011a7983 */ /* 0x000ee80000300a00 */
[----:B------:R-:W-:Y:S04]  /*250920*/  @P4 STG.E.U8 desc[UR4][R4.64], R2 ;  /* 0x0000000204004986 */ /* 0x000fe8000c101104 */
[----:B------:R0:W-:Y:S04]  /*250930*/  @P6 STG.E.U8 desc[UR4][R24.64], R0 ;  /* 0x0000000018006986 */ /* 0x0001e8000c101104 */
[----:B------:R-:W-:Y:S04]  /*250940*/  STL [R1+0x759c], R10 ;  /* 0x00759c0a01007387 */ /* 0x000fe80000100800 */
[----:B0-----:R-:W4:Y:S04]  /*250950*/  LDL.LU R24, [R1+0x754] ;  /* 0x0007540001187983 */ /* 0x001f280000300800 */
[----:B----4-:R0:W-:Y:S04]  /*250960*/  STL [R1+0x75a0], R24 ;  /* 0x0075a01801007387 */ /* 0x0101e80000100800 */
[----:B0-----:R-:W4:Y:S01]  /*250970*/  LDL.LU.64 R24, [R1+0x1938] ;  /* 0x0019380001187983 */ /* 0x001f220000300a00 */
[----:B------:R-:W-:Y:S01]  /*250980*/  ISETP.LT.AND P5, PT, R15, UR6, !P1 ;  /* 0x000000060f007c0c */ /* 0x000fe2000cfa1270 */
[----:B------:R-:W-:Y:S01]  /*250990*/  ULDC UR6, c[0x0][0x228] ;  /* 0x00008a0000067ab9 */ /* 0x000fe20000000800 */
[----:B------:R-:W-:-:S02]  /*2509a0*/  PRMT R2, R28, 0x7772, RZ ;  /* 0x000077721c027816 */ /* 0x000fc400000000ff */
[----:B------:R-:W-:Y:S02]  /*2509b0*/  ISETP.LT.AND P2, PT, R10, UR6, !P1 ;  /* 0x000000060a007c0c */ /* 0x000fe4000cf41270 */
[----:B------:R-:W-:Y:S01]  /*2509c0*/  ISETP.LT.AND P4, PT, R14, UR8, !P1 ;  /* 0x000000080e007c0c */ /* 0x000fe2000cf81270 */
[----:B------:R-:W-:Y:S01]  /*2509d0*/  ULDC UR8, c[0x0][0x228] ;  /* 0x00008a0000087ab9 */ /* 0x000fe20000000800 */
[----:B------:R-:W-:Y:S01]  /*2509e0*/  VIADD R0, R7, 0xdb ;  /* 0x000000db07007836 */ /* 0x000fe20000000000 */
[----:B------:R-:W-:Y:S01]  /*2509f0*/  ULDC UR6, c[0x0][0x22c] ;  /* 0x00008b0000067ab9 */ /* 0x000fe20000000800 */
[----:B----4-:R0:W-:Y:S04]  /*250a00*/  STL.64 [R1+0x75a8], R24 ;  /* 0x0075a81801007387 */ /* 0x0101e80000100a00 */
[----:B0-----:R-:W4:Y:S04]  /*250a10*/  LDL.LU.64 R24, [R1+0x1948] ;  /* 0x0019480001187983 */ /* 0x001f280000300a00 */
[----:B------:R0:W-:Y:S01]  /*250a20*/  @P5 STG.E.U8 desc[UR4][R18.64], R2 ;  /* 0x0000000212005986 */ /* 0x0001e2000c101104 */
[----:B------:R-:W-:-:S03]  /*250a30*/  ISETP.LT.AND P5, PT, R17, UR8, !P1 ;  /* 0x0000000811007c0c */ /* 0x000fc6000cfa1270 */
[----:B------:R-:W4:Y:S01]  /*250a40*/  LDL.LU.64 R10, [R1+0x1940] ;  /* 0x00194000010a7983 */ /* 0x000f220000300a00 */
[----:B------:R-:W-:-:S03]  /*250a50*/  PRMT R3, R29, 0x7770, RZ ;  /* 0x000077701d037816 */ /* 0x000fc600000000ff */
[----:B------:R-:W4:Y:S04]  /*250a60*/  LDL.LU.64 R4, [R1+0x1930] ;  /* 0x0019300001047983 */ /* 0x000f280000300a00 */
[----:B------:R-:W-:Y:S01]  /*250a70*/  STL [R1+0x7598], R7 ;  /* 0x0075980701007387 */ /* 0x000fe20000100800 */
[----:B------:R-:W-:Y:S01]  /*250a80*/  ISETP.LT.AND P6, PT, R20, UR10, !P1 ;  /* 0x0000000a14007c0c */ /* 0x000fe2000cfc1270 */
[----:B------:R-:W-:Y:S01]  /*250a90*/  ULDC UR8, c[0x0][0x228] ;  /* 0x00008a0000087ab9 */ /* 0x000fe20000000800 */
[----:B------:R-:W-:Y:S01]  /*250aa0*/  ULDC UR10, c[0x0][0x228] ;  /* 0x00008a00000a7ab9 */ /* 0x000fe20000000800 */
[----:B0-----:R-:W-:Y:S01]  /*250ab0*/  PRMT R2, R28, 0x7773, RZ ;  /* 0x000077731c027816 */ /* 0x001fe200000000ff */
[----:B------:R-:W4:Y:S04]  /*250ac0*/  LDL.LU.64 R18, [R1+0x1928] ;  /* 0x0019280001127983 */ /* 0x000f280000300a00 */
[----:B--2---:R0:W-:Y:S01]  /*250ad0*/  @P2 STG.E.U8 desc[UR4][R8.64], R2 ;  /* 0x0000000208002986 */ /* 0x0041e2000c101104 */
[----:B------:R-:W-:-:S02]  /*250ae0*/  ISETP.GE.AND P2, PT, R0, UR6, PT ;  /* 0x0000000600007c0c */ /* 0x000fc4000bf46270 */
[----:B------:R-:W-:Y:S01]  /*250af0*/  PRMT R0, R29, 0x7771, RZ ;  /* 0x000077711d007816 */ /* 0x000fe200000000ff */
[----:B---3--:R1:W-:Y:S01]  /*250b00*/  @P4 STG.E.U8 desc[UR4][R26.64], R3 ;  /* 0x000000031a004986 */ /* 0x0083e2000c101104 */
[----:B------:R-:W-:-:S03]  /*250b10*/  ULDC UR6, c[0x0][0x228] ;  /* 0x00008a0000067ab9 */ /* 0x000fc60000000800 */
[----:B0-----:R-:W2:Y:S04]  /*250b20*/  LDL.LU.64 R8, [R1+0x1920] ;  /* 0x0019200001087983 */ /* 0x001ea80000300a00 */
[----:B------:R-:W3:Y:S04]  /*250b30*/  LDL.LU.64 R6, [R1+0x1918] ;  /* 0x0019180001067983 */ /* 0x000ee80000300a00 */
[----:B-1----:R-:W3:Y:S04]  /*250b40*/  LDL.LU.64 R26, [R1+0x1910] ;  /* 0x00191000011a7983 */ /* 0x002ee80000300a00 */
[----:B------:R-:W3:Y:S04]  /*250b50*/  LDL.LU R28, [R1+0x7c4] ;  /* 0x0007c400011c7983 */ /* 0x000ee80000300800 */
[----:B----4-:R0:W-:Y:S04]  /*250b60*/  @P5 STG.E.U8 desc[UR4][R24.64], R0 ;  /* 0x0000000018005986 */ /* 0x0101e8000c101104 */
[----:B0-----:R-:W4:Y:S01]  /*250b70*/  LDL.LU.64 R24, [R1+0x75a8] ;  /* 0x0075a80001187983 */ /* 0x001f220000300a00 */
[----:B------:R-:W-:-:S02]  /*250b80*/  ISETP.LT.AND P1, PT, R22, UR6, !P1 ;  /* 0x0000000616007c0c */ /* 0x000fc4000cf21270 */
[C---:B------:R-:W-:Y:S02]  /*250b90*/  PRMT R2, R29.reuse, 0x7772, RZ ;  /* 0x000077721d027816 */ /* 0x040fe400000000ff */
[----:B------:R-:W-:Y:S02]  /*250ba0*/  PRMT R0, R29, 0x7773, RZ ;  /* 0x000077731d007816 */ /* 0x000fe400000000ff */
[----:B------:R-:W-:Y:S01]  /*250bb0*/  ISETP.LT.AND P4, PT, R13, UR8, !P3 ;  /* 0x000000080d007c0c */ /* 0x000fe2000df81270 */
[----:B------:R-:W-:Y:S01]  /*250bc0*/  ULDC UR6, c[0x0][0x228] ;  /* 0x00008a0000067ab9 */ /* 0x000fe20000000800 */
[----:B------:R-:W-:Y:S01]  /*250bd0*/  ULDC UR8, c[0x0][0x228] ;  /* 0x00008a0000087ab9 */ /* 0x000fe20000000800 */
[----:B----4-:R0:W-:Y:S04]  /*250be0*/  @P6 STG.E.U8 desc[UR4][R24.64], R2 ;  /* 0x0000000218006986 */ /* 0x0101e8000c101104 */
[----:B------:R1:W-:Y:S04]  /*250bf0*/  @P1 STG.E.U8 desc[UR4][R10.64], R0 ;  /* 0x000000000a001986 */ /* 0x0003e8000c101104 */
[----:B0-----:R-:W4:Y:S04]  /*250c00*/  LDL.LU R24, [R1+0x75a0] ;  /* 0x0075a00001187983 */ /* 0x001f280000300800 */
[----:B-1----:R-:W2:Y:S01]  /*250c10*/  LDL.LU R10, [R1+0x759c] ;  /* 0x00759c00010a7983 */ /* 0x002ea20000300800 */
[----:B------:R-:W-:-:S02]  /*250c20*/  ISETP.LT.AND P6, PT, R21, UR6, !P3 ;  /* 0x0000000615007c0c */ /* 0x000fc4000dfc1270 */
[----:B------:R-:W-:Y:S01]  /*250c30*/  ISETP.LT.AND P5, PT, R15, UR8, !P3 ;  /* 0x000000080f007c0c */ /* 0x000fe2000dfa1270 */
[----:B------:R-:W-:Y:S01]  /*250c40*/  ULDC UR6, c[0x0][0x228] ;  /* 0x00008a0000067ab9 */ /* 0x000fe20000000800 */
[----:B------:R-:W-:Y:S01]  /*250c50*/  ULDC UR8, c[0x0][0x228] ;  /* 0x00008a0000087ab9 */ /* 0x000fe20000000800 */
[----:B----4-:R-:W-:-:S05]  /*250c60*/  PRMT R2, R24, 0x7770, RZ ;  /* 0x0000777018027816 */ /* 0x010fca00000000ff */
[----:B------:R0:W-:Y:S01]  /*250c70*/  @P4 STG.E.U8 desc[UR4][R4.64], R2 ;  /* 0x0000000204004986 */ /* 0x0001e2000c101104 */
[----:B--2---:R-:W-:Y:S01]  /*250c80*/  ISETP.LT.AND P4, PT, R10, UR6, !P3 ;  /* 0x000000060a007c0c */ /* 0x004fe2000df81270 */
[----:B------:R-:W-:Y:S01]  /*250c90*/  ULDC UR6, c[0x0][0x228] ;  /* 0x00008a0000067ab9 */ /* 0x000fe20000000800 */
[----:B------:R-:W-:Y:S02]  /*250ca0*/  PRMT R0, R24, 0x7771, RZ ;  /* 0x0000777118007816 */ /* 0x000fe400000000ff */
[----:B------:R-:W-:Y:S01]  /*250cb0*/  ISETP.LT.AND P1, PT, R14, UR6, !P3 ;  /* 0x000000060e007c0c */ /* 0x000fe2000df21270 */
[----:B------:R-:W-:Y:S02]  /*250cc0*/  ULDC UR6, c[0x0][0x228] ;  /* 0x00008a0000067ab9 */ /* 0x000fe40000000800 */
[----:B------:R1:W-:Y:S01]  /*250cd0*/  @P6 STG.E.U8 desc[UR4][R18.64], R0 ;  /* 0x0000000012006986 */ /* 0x0003e2000c101104 */
[----:B0-----:R-:W-:-:S03]  /*250ce0*/  PRMT R2, R24, 0x7772, RZ ;  /* 0x0000777218027816 */ /* 0x001fc600000000ff */
[----:B------:R-:W2:Y:S04]  /*250cf0*/  LDL.LU.64 R4, [R1+0x18f8] ;  /* 0x0018f80001047983 */ /* 0x000ea80000300a00 */
[----:B------:R-:W4:Y:S04]  /*250d00*/  LDL.LU R29, [R1+0x7b4] ;  /* 0x0007b400011d7983 */ /* 0x000f280000300800 */
[----:B------:R0:W-:Y:S04]  /*250d10*/  @P5 STG.E.U8 desc[UR4][R8.64], R2 ;  /* 0x0000000208005986 */ /* 0x0001e8000c101104 */
[----:B-1----:R-:W2:Y:S01]  /*250d20*/  LDL.LU.64 R18, [R1+0x1900] ;  /* 0x0019000001127983 */ /* 0x002ea20000300a00 */
[----:B------:R-:W-:-:S02]  /*250d30*/  PRMT R0, R24, 0x7773, RZ ;  /* 0x0000777318007816 */ /* 0x000fc400000000ff */
[----:B------:R-:W-:Y:S01]  /*250d40*/  ISETP.LT.AND P5, PT, R17, UR6, !P3 ;  /* 0x0000000611007c0c */ /* 0x000fe2000dfa1270 */
[----:B------:R-:W-:Y:S02]  /*250d50*/  ULDC UR6, c[0x0][0x228] ;  /* 0x00008a0000067ab9 */ /* 0x000fe40000000800 */
[----:B---3--:R1:W-:Y:S01]  /*250d60*/  @P4 STG.E.U8 desc[UR4][R6.64], R0 ;  /* 0x0000000006004986 */ /* 0x0083e2000c101104 */
[----:B0-----:R-:W-:-:S03]  /*250d70*/  PRMT R2, R28, 0x7770, RZ ;  /* 0x000077701c027816 */ /* 0x001fc600000000ff */
[----:B------:R-:W3:Y:S04]  /*250d80*/  LDL.LU.64 R8, [R1+0x18f0] ;  /* 0x0018f00001087983 */ /* 0x000ee80000300a00 */
[----:B------:R-:W3:Y:S01]  /*250d90*/  LDL.LU.64 R24, [R1+0x18e8] ;  /* 0x0018e80001187983 */ /* 0x000ee20000300a00 */
[----:B------:R-:W-:-:S03]  /*250da0*/  ISETP.LT.AND P4, PT, R20, UR8, !P3 ;  /* 0x0000000814007c0c */ /* 0x000fc6000df81270 */
[----:B------:R0:W-:Y:S04]  /*250db0*/  @P1 STG.E.U8 desc[UR4][R26.64], R2 ;  /* 0x000000021a001986 */ /* 0x0001e8000c101104 */
[----:B-1----:R-:W3:Y:S01]  /*250dc0*/  LDL.LU R7, [R1+0x7598] ;  /* 0x0075980001077983 */ /* 0x002ee20000300800 */
[----:B------:R-:W-:Y:S02]  /*250dd0*/  ISETP.LT.AND P3, PT, R22, UR6, !P3 ;  /* 0x0000000616007c0c */ /* 0x000fe4000df61270 */
[C---:B------:R-:W-:Y:S01]  /*250de0*/  PRMT R0, R28.reuse, 0x7771, RZ ;  /* 0x000077711c007816 */ /* 0x040fe200000000ff */
[----:B------:R-:W-:Y:S01]  /*250df0*/  ULDC UR8, c[0x0][0x228] ;  /* 0x00008a0000087ab9 */ /* 0x000fe20000000800 */
[----:B------:R-:W-:Y:S01]  /*250e00*/  ULDC UR6, c[0x0][0x228] ;  /* 0x00008a0000067ab9 */ /* 0x000fe20000000800 */
[----:B0-----:R-:W3:Y:S04]  /*250e10*/  LDL.LU.64 R26, [R1+0x18d8] ;  /* 0x0018d800011a7983 */ /* 0x001ee80000300a00 */
[----:B------:R-:W3:Y:S04]  /*250e20*/  LDL.LU R12, [R1+0x7a4] ;  /* 0x0007a400010c7983 */ /* 0x000ee80000300800 */
[----:B------:R0:W-:Y:S04]  /*250e30*/  STL [R1+0x7580], R22 ;  /* 0x0075801601007387 */ /* 0x0001e80000100800 */
[----:B0-----:R-:W4:Y:S04]  /*250e40*/  LDL.LU.64 R22, [R1+0x1908] ;  /* 0x0019080001167983 */ /* 0x001f280000300a00 */
[----:B----4-:R0:W-:Y:S04]  /*250e50*/  @P5 STG.E.U8 desc[UR4][R22.64], R0 ;  /* 0x0000000016005986 */ /* 0x0101e8000c101104 */
[----:B0-----:R-:W4:Y:S04]  /*250e60*/  LDL.LU.64 R22, [R1+0x18c8] ;  /* 0x0018c80001167983 */ /* 0x001f280000300a00 */
[----:B----4-:R0:W-:Y:S04]  /*250e70*/  STL.64 [R1+0x7588], R22 ;  /* 0x0075881601007387 */ /* 0x0101e80000100a00 */
[----:B0-----:R-:W4:Y:S01]  /*250e80*/  LDL.LU.64 R22, [R1+0x18d0] ;  /* 0x0018d00001167983 */ /* 0x001f220000300a00 */
[----:B------:R-:W-:-:S02]  /*250e90*/  PRMT R2, R28, 0x7772, RZ ;  /* 0x000077721c027816 */ /* 0x000fc400000000ff */
[----:B------:R-:W-:Y:S02]  /*250ea0*/  ISETP.LT.AND P6, PT, R13, UR8, !P2 ;  /* 0x000000080d007c0c */ /* 0x000fe4000d7c1270 */
[----:B------:R-:W-:Y:S02]  /*250eb0*/  ISETP.LT.AND P1, PT, R21, UR10, !P2 ;  /* 0x0000000a15007c0c */ /* 0x000fe4000d721270 */
[----:B------:R-:W-:Y:S02]  /*250ec0*/  PRMT R0, R28, 0x7773, RZ ;  /* 0x000077731c007816 */ /* 0x000fe400000000ff */
[----:B------:R-:W-:Y:S01]  /*250ed0*/  PRMT R3, R29, 0x7771, RZ ;  /* 0x000077711d037816 */ /* 0x000fe200000000ff */
[----:B--2---:R-:W-:Y:S01]  /*250ee0*/  @P4 STG.E.U8 desc[UR4][R4.64], R2 ;  /* 0x0000000204004986 */ /* 0x004fe2000c101104 */
[----:B------:R-:W-:Y:S01]  /*250ef0*/  ISETP.LT.AND P4, PT, R15, UR6, !P2 ;  /* 0x000000060f007c0c */ /* 0x000fe2000d781270 */
[----:B------:R-:W-:Y:S02]  /*250f00*/  ULDC UR6, c[0x0][0x228] ;  /* 0x00008a0000067ab9 */ /* 0x000fe40000000800 */
[----:B------:R-:W-:Y:S01]  /*250f10*/  @P3 STG.E.U8 desc[UR4][R18.64], R0 ;  /* 0x0000000012003986 */ /* 0x000fe2000c101104 */
[----:B------:R-:W-:Y:S01]  /*250f20*/  ISETP.LT.AND P3, PT, R10, UR6, !P2 ;  /* 0x000000060a007c0c */ /* 0x000fe2000d761270 */
[----:B------:R-:W-:Y:S01]  /*250f30*/  ULDC UR8, c[0x0][0x228] ;  /* 0x00008a0000087ab9 */ /* 0x000fe20000000800 */
[----:B------:R-:W-:Y:S01]  /*250f40*/  ULDC UR6, c[0x0][0x22c] ;  /* 0x00008b0000067ab9 */ /* 0x000fe20000000800 */
[----:B------:R-:W-:Y:S01]  /*250f50*/  ULDC UR10, c[0x0][0x228] ;  /* 0x00008a00000a7ab9 */ /* 0x000fe20000000800 */
[----:B----4-:R0:W-:Y:S04]  /*250f60*/  STL.64 [R1+0x7590], R22 ;  /* 0x0075901601007387 */ /* 0x0101e80000100a00 */
[----:B0-----:R-:W2:Y:S01]  /*250f70*/  LDL.LU.64 R22, [R1+0x18e0] ;  /* 0x0018e00001167983 */ /* 0x001ea20000300a00 */
[----:B------:R-:W-:-:S02]  /*250f80*/  PRMT R2, R29, 0x7770, RZ ;  /* 0x000077701d027816 */ /* 0x000fc400000000ff */
[C---:B------:R-:W-:Y:S01]  /*250f90*/  PRMT R0, R29.reuse, 0x7772, RZ ;  /* 0x000077721d007816 */ /* 0x040fe200000000ff */
[----:B------:R-:W4:Y:S04]  /*250fa0*/  LDL.LU.64 R4, [R1+0x18b8] ;  /* 0x0018b80001047983 */ /* 0x000f280000300a00 */
[----:B---3--:R0:W-:Y:S04]  /*250fb0*/  @P6 STG.E.U8 desc[UR4][R8.64], R2 ;  /* 0x0000000208006986 */ /* 0x0081e8000c101104 */
[----:B------:R-:W-:Y:S04]  /*250fc0*/  @P1 STG.E.U8 desc[UR4][R24.64], R3 ;  /* 0x0000000318001986 */ /* 0x000fe8000c101104 */
[----:B------:R1:W-:Y:S04]  /*250fd0*/  @P4 STG.E.U8 desc[UR4][R26.64], R0 ;  /* 0x000000001a004986 */ /* 0x0003e8000c101104 */
[----:B0-----:R-:W3:Y:S04]  /*250fe0*/  LDL.LU.64 R8, [R1+0x18c0] ;  /* 0x0018c00001087983 */ /* 0x001ee80000300a00 */
[----:B------:R-:W3:Y:S01]  /*250ff0*/  LDL.LU R28, [R1+0x758] ;  /* 0x00075800011c7983 */ /* 0x000ee20000300800 */
[----:B-1----:R-:W-:-:S03]  /*251000*/  PRMT R0, R29, 0x7773, RZ ;  /* 0x000077731d007816 */ /* 0x002fc600000000ff */
[----:B------:R-:W3:Y:S04]  /*251010*/  LDL.LU.64 R18, [R1+0x18b0] ;  /* 0x0018b00001127983 */ /* 0x000ee80000300a00 */
[----:B------:R-:W3:Y:S04]  /*251020*/  LDL.LU.64 R24, [R1+0x1898] ;  /* 0x0018980001187983 */ /* 0x000ee80000300a00 */
[----:B------:R-:W3:Y:S04]  /*251030*/  LDL.LU.64 R26, [R1+0x1890] ;  /* 0x00189000011a7983 */ /* 0x000ee80000300a00 */
[----:B--2---:R0:W-:Y:S04]  /*251040*/  @P3 STG.E.U8 desc[UR4][R22.64], R0 ;  /* 0x0000000016003986 */ /* 0x0041e8000c101104 */
[----:B0-----:R-:W2:Y:S01]  /*251050*/  LDL.LU.64 R22, [R1+0x7590] ;  /* 0x0075900001167983 */ /* 0x001ea20000300a00 */
[----:B------:R-:W-:Y:S01]  /*251060*/  ISETP.LT.AND P5, PT, R14, UR8, !P2 ;  /* 0x000000080e007c0c */ /* 0x000fe2000d7a1270 */
[----:B------:R-:W-:Y:S01]  /*251070*/  VIADD R2, R7, 0xdc ;  /* 0x000000dc07027836 */ /* 0x000fe20000000000 */
[----:B------:R-:W-:-:S04]  /*251080*/  ULDC UR8, c[0x0][0x228] ;  /* 0x00008a0000087ab9 */ /* 0x000fc80000000800 */
[----:B------:R-:W-:Y:S02]  /*251090*/  ISETP.GE.AND P1, PT, R2, UR6, PT ;  /* 0x0000000602007c0c */ /* 0x000fe4000bf26270 */
[C---:B------:R-:W-:Y:S02]  /*2510a0*/  PRMT R2, R12.reuse, 0x7770, RZ ;  /* 0x000077700c027816 */ /* 0x040fe400000000ff */
[----:B------:R-:W-:Y:S02]  /*2510b0*/  ISETP.LT.AND P6, PT, R17, UR8, !P2 ;  /* 0x0000000811007c0c */ /* 0x000fe4000d7c1270 */
[----:B------:R-:W-:Y:S01]  /*2510c0*/  PRMT R0, R12, 0x7771, RZ ;  /* 0x000077710c007816 */ /* 0x000fe200000000ff */
[----:B------:R-:W-:Y:S01]  /*2510d0*/  ULDC UR8, c[0x0][0x228] ;  /* 0x00008a0000087ab9 */ /* 0x000fe20000000800 */
[----:B------:R-:W-:Y:S01]  /*2510e0*/  ULDC UR6, c[0x0][0x228] ;  /* 0x00008a0000067ab9 */ /* 0x000fe20000000800 */
[----:B--2---:R0:W-:Y:S04]  /*2510f0*/  @P5 STG.E.U8 desc[UR4][R22.64], R2 ;  /* 0x0000000216005986 */ /* 0x0041e8000c101104 */
[----:B0-----:R-:W2:Y:S01]  /*251100*/  LDL.LU.64 R22, [R1+0x7588] ;  /* 0x0075880001167983 */ /* 0x001ea20000300a00 */
[----:B------:R-:W-:-:S02]  /*251110*/  ISETP.LT.AND P4, PT, R20, UR8, !P2 ;  /* 0x0000000814007c0c */ /* 0x000fc4000d781270 */
[C---:B------:R-:W-:Y:S01]  /*251120*/  PRMT R2, R12.reuse, 0x7772, RZ ;  /* 0x000077720c027816 */ /* 0x040fe200000000ff */
[----:B------:R-:W-:Y:S01]  /*251130*/  ULDC UR8, c[0x0][0x228] ;  /* 0x00008a0000087ab9 */ /* 0x000fe20000000800 */
[----:B--2---:R0:W-:Y:S04]  /*251140*/  @P6 STG.E.U8 desc[UR4][R22.64], R0 ;  /* 0x0000000016006986 */ /* 0x0041e8000c101104 */
[----:B0-----:R-:W2:Y:S05]  /*251150*/  LDL.LU R22, [R1+0x7580] ;  /* 0x0075800001167983 */ /* 0x001eaa0000300800 */
[----:B----4-:R0:W-:Y:S04]  /*251160*/  @P4 STG.E.U8 desc[UR4][R4.64], R2 ;  /* 0x0000000204004986 */ /* 0x0101e8000c101104 */
[----:B0-----:R-:W4:Y:S01]  /*251170*/  LDL.LU.64 R4, [R1+0x1888] ;  /* 0x0018880001047983 */ /* 0x001f220000300a00 */
[----:B------:R-:W-:Y:S01]  /*251180*/  VIADD R0, R7, 0xdd ;  /* 0x000000dd07007836 */ /* 0x000fe20000000000 */
[----:B------:R-:W-:-:S02]  /*251190*/  PRMT R2, R12, 0x7773, RZ ;  /* 0x000077730c027816 */ /* 0x000fc400000000ff */
[----:B------:R-:W-:Y:S02]  /*2511a0*/  ISETP.LT.AND P5, PT, R21, UR8, !P1 ;  /* 0x0000000815007c0c */ /* 0x000fe4000cfa1270 */
[----:B------:R-:W-:Y:S02]  /*2511b0*/  ISETP.LT.AND P4, PT, R15, UR10, !P1 ;  /* 0x0000000a0f007c0c */ /* 0x000fe4000cf81270 */
[----:B---3--:R-:W-:Y:S01]  /*2511c0*/  PRMT R3, R28, 0x7772, RZ ;  /* 0x000077721c037816 */ /* 0x008fe200000000ff */
[----:B------:R-:W3:Y:S01]  /*2511d0*/  LDL.LU R29, [R1+0x7c8] ;  /* 0x0007c800011d7983 */ /* 0x000ee20000300800 */
[----:B------:R-:W-:Y:S01]  /*2511e0*/  ULDC UR8, c[0x0][0x228] ;  /* 0x00008a0000087ab9 */ /* 0x000fe20000000800 */
[----:B------:R-:W-:Y:S01]  /*2511f0*/  ULDC UR10, c[0x0][0x228] ;  /* 0x00008a00000a7ab9 */ /* 0x000fe20000000800 */
[----:B--2---:R-:W-:Y:S01]  /*251200*/  ISETP.LT.AND P3, PT, R22, UR6, !P2 ;  /* 0x0000000616007c0c */ /* 0x004fe2000d761270 */
[----:B------:R-:W-:Y:S02]  /*251210*/  ULDC UR6, c[0x0][0x228] ;  /* 0x00008a0000067ab9 */ /* 0x000fe40000000800 */
[----:B------:R-:W-:Y:S01]  /*251220*/  ISETP.LT.AND P6, PT, R13, UR6, !P1 ;  /* 0x000000060d007c0c */ /* 0x000fe2000cfc1270 */
[----:B------:R-:W-:-:S02]  /*251230*/  ULDC UR6, c[0x0][0x22c] ;  /* 0x00008b0000067ab9 */ /* 0x000fc40000000800 */
[----:B------:R-:W-:Y:S01]  /*251240*/  ISETP.GE.AND P2, PT, R0, UR6, PT ;  /* 0x0000000600007c0c */ /* 0x000fe2000bf46270 */
[----:B------:R-:W-:Y:S01]  /*251250*/  ULDC UR6, c[0x0][0x228] ;  /* 0x00008a0000067ab9 */ /* 0x000fe20000000800 */
[----:B------:R-:W-:-:S05]  /*251260*/  PRMT R0, R28, 0x7770, RZ ;  /* 0x000077701c007816 */ /* 0x000fca00000000ff */
[----:B------:R0:W-:Y:S01]  /*251270*/  @P3 STG.E.U8 desc[UR4][R8.64], R2 ;  /* 0x0000000208003986 */ /* 0x0001e2000c101104 */
[----:B------:R-:W-:-:S03]  /*251280*/  ISETP.LT.AND P3, PT, R10, UR6, !P1 ;  /* 0x000000060a007c0c */ /* 0x000fc6000cf61270 */
[----:B------:R1:W-:Y:S01]  /*251290*/  @P6 STG.E.U8 desc[UR4][R18.64], R0 ;  /* 0x0000000012006986 */ /* 0x0003e2000c101104 */
[----:B------:R-:W-:Y:S02]  /*2512a0*/  ULDC UR6, c[0x0][0x228] ;  /* 0x00008a0000067ab9 */ /* 0x000fe40000000800 */
[----:B------:R-:W-:Y:S01]  /*2512b0*/  ISETP.LT.AND P6, PT, R14, UR6, !P1 ;  /* 0x000000060e007c0c */ /* 0x000fe2000cfc1270 */
[----:B------:R-:W-:Y:S01]  /*2512c0*/  ULDC UR6, c[0x0][0x228] ;  /* 0x00008a0000067ab9 */ /* 0x000fe20000000800 */
[C---:B0-----:R-:W-:Y:S01]  /*2512d0*/  PRMT R2, R28.reuse, 0x7771, RZ ;  /* 0x000077711c027816 */ /* 0x041fe200000000ff */
[----:B------:R-:W2:Y:S01]  /*2512e0*/  LDL.LU R8, [R1+0x7b8] ;  /* 0x0007b80001087983 */ /* 0x000ea20000300800 */
[----:B-1----:R-:W-:-:S03]  /*2512f0*/  PRMT R0, R28, 0x7773, RZ ;  /* 0x000077731c007816 */ /* 0x002fc600000000ff */
[----:B------:R-:W2:Y:S04]  /*251300*/  LDL.LU.64 R18, [R1+0x1870] ;  /* 0x0018700001127983 */ /* 0x000ea80000300a00 */
[----:B------:R0:W-:Y:S04]  /*251310*/  @P5 STG.E.U8 desc[UR4][R24.64], R2 ;  /* 0x0000000218005986 */ /* 0x0001e8000c101104 */
[----:B------:R1:W-:Y:S01]  /*251320*/  @P4 STG.E.U8 desc[UR4][R26.64], R3 ;  /* 0x000000031a004986 */ /* 0x0003e2000c101104 */
[----:B------:R-:W-:-:S03]  /*251330*/  ISETP.LT.AND P4, PT, R20, UR6, !P1 ;  /* 0x0000000614007c0c */ /* 0x000fc6000cf81270 */
[----:B----4-:R4:W-:Y:S01]  /*251340*/  @P3 STG.E.U8 desc[UR4][R4.64], R0 ;  /* 0x0000000004003986 */ /* 0x0109e2000c101104 */
[----:B------:R-:W-:Y:S01]  /*251350*/  ULDC UR6, c[0x0][0x228] ;  /* 0x00008a0000067ab9 */ /* 0x000fe20000000800 */
[----:B------:R-:W-:Y:S01]  /*251360*/  ISETP.LT.AND P5, PT, R17, UR8, !P1 ;  /* 0x0000000811007c0c */ /* 0x000fe2000cfa1270 */
[----:B------:R-:W-:Y:S01]  /*251370*/  ULDC UR8, c[0x0][0x228] ;  /* 0x00008a0000087ab9 */ /* 0x000fe20000000800 */
[----:B------:R-:W-:Y:S01]  /*251380*/  ISETP.LT.AND P3, PT, R22, UR6, !P1 ;  /* 0x0000000616007c0c */ /* 0x000fe2000cf61270 */
[----:B0-----:R-:W2:Y:S04]  /*251390*/  LDL.LU.64 R24, [R1+0x1858] ;  /* 0x0018580001187983 */ /* 0x001ea80000300a00 */
[----:B-1----:R-:W2:Y:S04]  /*2513a0*/  LDL.LU.64 R26, [R1+0x1848] ;  /* 0x00184800011a7983 */ /* 0x002ea80000300a00 */
[----:B----4-:R-:W4:Y:S04]  /*2513b0*/  LDL.LU.64 R4, [R1+0x1840] ;  /* 0x0018400001047983 */ /* 0x010f280000300a00 */
[----:B------:R-:W4:Y:S04]  /*2513c0*/  LDL.LU R28, [R1+0x7a8] ;  /* 0x0007a800011c7983 */ /* 0x000f280000300800 */
[----:B------:R0:W-:Y:S01]  /*2513d0*/  STL [R1+0x7570], R22 ;  /* 0x0075701601007387 */ /* 0x0001e20000100800 */
[----:B------:R-:W-:-:S02]  /*2513e0*/  ISETP.LT.AND P1, PT, R13, UR8, !P2 ;  /* 0x000000080d007c0c */ /* 0x000fc4000d721270 */
[C---:B---3--:R-:W-:Y:S02]  /*2513f0*/  PRMT R2, R29.reuse, 0x7770, RZ ;  /* 0x000077701d027816 */ /* 0x048fe400000000ff */
[C---:B------:R-:W-:Y:S01]  /*251400*/  PRMT R0, R29.reuse, 0x7771, RZ ;  /* 0x000077711d007816 */ /* 0x040fe200000000ff */
[----:B------:R-:W-:Y:S01]  /*251410*/  ULDC UR6, c[0x0][0x228] ;  /* 0x00008a0000067ab9 */ /* 0x000fe20000000800 */
[----:B------:R-:W-:Y:S01]  /*251420*/  ULDC UR8, c[0x0][0x228] ;  /* 0x00008a0000087ab9 */ /* 0x000fe20000000800 */
[----:B0-----:R-:W3:Y:S04]  /*251430*/  LDL.LU.64 R22, [R1+0x1878] ;  /* 0x0018780001167983 */ /* 0x001ee80000300a00 */
[----:B------:R0:W-:Y:S04]  /*251440*/  STL [R1+0x7574], R13 ;  /* 0x0075740d01007387 */ /* 0x0001e80000100800 */
[----:B0-----:R-:W2:Y:S04]  /*251450*/  LDL.LU.64 R12, [R1+0x1880] ;  /* 0x00188000010c7983 */ /* 0x001ea80000300a00 */
[----:B--2---:R0:W-:Y:S04]  /*251460*/  @P6 STG.E.U8 desc[UR4][R12.64], R2 ;  /* 0x000000020c006986 */ /* 0x0041e8000c101104 */
[----:B0-----:R-:W2:Y:S01]  /*251470*/  LDL.LU.64 R12, [R1+0x1828] ;  /* 0x00182800010c7983 */ /* 0x001ea20000300a00 */
[----:B------:R-:W-:-:S03]  /*251480*/  PRMT R2, R29, 0x7772, RZ ;  /* 0x000077721d027816 */ /* 0x000fc600000000ff */
[----:B---3--:R0:W-:Y:S04]  /*251490*/  @P5 STG.E.U8 desc[UR4][R22.64], R0 ;  /* 0x0000000016005986 */ /* 0x0081e8000c101104 */
[----:B------:R1:W-:Y:S01]  /*2514a0*/  @P4 STG.E.U8 desc[UR4][R18.64], R2 ;  /* 0x0000000212004986 */ /* 0x0003e2000c101104 */
[----:B------:R-:W-:Y:S01]  /*2514b0*/  ISETP.LT.AND P4, PT, R21, UR6, !P2 ;  /* 0x0000000615007c0c */ /* 0x000fe2000d781270 */
[----:B------:R-:W-:Y:S01]  /*2514c0*/  ULDC UR6, c[0x0][0x228] ;  /* 0x00008a0000067ab9 */ /* 0x000fe20000000800 */
[----:B0-----:R-:W-:Y:S02]  /*2514d0*/  PRMT R0, R29, 0x7773, RZ ;  /* 0x000077731d007816 */ /* 0x001fe400000000ff */
[----:B-1----:R-:W-:Y:S01]  /*2514e0*/  PRMT R2, R8, 0x7770, RZ ;  /* 0x0000777008027816 */ /* 0x002fe200000000ff */
[----:B--2---:R0:W-:Y:S04]  /*2514f0*/  STL.64 [R1+0x7578], R12 ;  /* 0x0075780c01007387 */ /* 0x0041e80000100a00 */
[----:B0-----:R-:W2:Y:S04]  /*251500*/  LDL.LU.64 R12, [R1+0x1850] ;  /* 0x00185000010c7983 */ /* 0x001ea80000300a00 */
[----:B------:R0:W-:Y:S04]  /*251510*/  @P3 STG.E.U8 desc[UR4][R24.64], R0 ;  /* 0x0000000018003986 */ /* 0x0001e8000c101104 */
[----:B------:R1:W-:Y:S01]  /*251520*/  @P1 STG.E.U8 desc[UR4][R26.64], R2 ;  /* 0x000000021a001986 */ /* 0x0003e2000c101104 */
[----:B------:R-:W-:Y:S01]  /*251530*/  ISETP.LT.AND P1, PT, R15, UR6, !P2 ;  /* 0x000000060f007c0c */ /* 0x000fe2000d721270 */
[----:B------:R-:W-:-:S02]  /*251540*/  ULDC UR6, c[0x0][0x22c] ;  /* 0x00008b0000067ab9 */ /* 0x000fc40000000800 */
[----:B------:R-:W3:Y:S01]  /*251550*/  LDL.LU.64 R22, [R1+0x1820] ;  /* 0x0018200001167983 */ /* 0x000ee20000300a00 */
[----:B0-----:R-:W-:Y:S01]  /*251560*/  VIADD R0, R7, 0xde ;  /* 0x000000de07007836 */ /* 0x001fe20000000000 */
[----:B-1----:R-:W-:Y:S02]  /*251570*/  PRMT R2, R8, 0x7771, RZ ;  /* 0x0000777108027816 */ /* 0x002fe400000000ff */
[----:B------:R-:W3:Y:S04]  /*251580*/  LDL.LU.64 R24, [R1+0x17f8] ;  /* 0x0017f80001187983 */ /* 0x000ee80000300a00 */
[----:B------:R-:W3:Y:S04]  /*251590*/  LDL.LU.64 R18, [R1+0x1818] ;  /* 0x0018180001127983 */ /* 0x000ee80000300a00 */
[----:B------:R-:W3:Y:S01]  /*2515a0*/  LDL.LU.64 R26, [R1+0x1810] ;  /* 0x00181000011a7983 */ /* 0x000ee20000300a00 */
[----:B------:R-:W-:-:S02]  /*2515b0*/  ISETP.GE.AND P3, PT, R0, UR6, PT ;  /* 0x0000000600007c0c */ /* 0x000fc4000bf66270 */
[----:B------:R-:W-:Y:S01]  /*2515c0*/  PRMT R0, R8, 0x7772, RZ ;  /* 0x0000777208007816 */ /* 0x000fe200000000ff */
[----:B------:R-:W3:Y:S04]  /*2515d0*/  LDL.LU R29, [R1+0x75c] ;  /* 0x00075c00011d7983 */ /* 0x000ee80000300800 */
[----:B----4-:R0:W-:Y:S01]  /*2515e0*/  @P4 STG.E.U8 desc[UR4][R4.64], R2 ;  /* 0x0000000204004986 */ /* 0x0101e2000c101104 */
[----:B------:R-:W-:Y:S02]  /*2515f0*/  ISETP.LT.AND P5, PT, R10, UR8, !P2 ;  /* 0x000000080a007c0c */ /* 0x000fe4000d7a1270 */
[----:B------:R-:W-:Y:S02]  /*251600*/  ISETP.LT.AND P6, PT, R14, UR10, !P2 ;  /* 0x0000000a0e007c0c */ /* 0x000fe4000d7c1270 */
[----:B------:R-:W-:Y:S01]  /*251610*/  PRMT R3, R28, 0x7770, RZ ;  /* 0x000077701c037816 */ /* 0x000fe200000000ff */
[----:B------:R-:W-:Y:S01]  /*251620*/  ULDC UR6, c[0x0][0x228] ;  /* 0x00008a0000067ab9 */ /* 0x000fe20000000800 */
[----:B------:R-:W-:Y:S01]  /*251630*/  ULDC UR8, c[0x0][0x228] ;  /* 0x00008a0000087ab9 */ /* 0x000fe20000000800 */
[----:B0-----:R-:W4:Y:S01]  /*251640*/  LDL.LU.64 R4, [R1+0x17e8] ;  /* 0x0017e80001047983 */ /* 0x001f220000300a00 */
[----:B------:R-:W-:-:S03]  /*251650*/  PRMT R2, R8, 0x7773, RZ ;  /* 0x0000777308027816 */ /* 0x000fc600000000ff */
[----:B------:R-:W4:Y:S04]  /*251660*/  LDL.LU.64 R8, [R1+0x17b8] ;  /* 0x0017b80001087983 */ /* 0x000f280000300a00 */
[----:B--2---:R0:W-:Y:S01]  /*251670*/  @P1 STG.E.U8 desc[UR4][R12.64], R0 ;  /* 0x000000000c001986 */ /* 0x0041e2000c101104 */
[----:B------:R-:W-:-:S03]  /*251680*/  ULDC UR10, c[0x0][0x228] ;  /* 0x00008a00000a7ab9 */ /* 0x000fc60000000800 */
[----:B0-----:R-:W2:Y:S01]  /*251690*/  LDL.LU.64 R12, [R1+0x7578] ;  /* 0x00757800010c7983 */ /* 0x001ea20000300a00 */
[----:B------:R-:W-:Y:S02]  /*2516a0*/  ISETP.LT.AND P4, PT, R17, UR6, !P2 ;  /* 0x0000000611007c0c */ /* 0x000fe4000d781270 */
[----:B------:R-:W-:Y:S01]  /*2516b0*/  PRMT R0, R28, 0x7771, RZ ;  /* 0x000077711c007816 */ /* 0x000fe200000000ff */
[----:B------:R-:W-:Y:S01]  /*2516c0*/  ULDC UR6, c[0x0][0x228] ;  /* 0x00008a0000067ab9 */ /* 0x000fe20000000800 */
[----:B--2---:R0:W-:Y:S04]  /*2516d0*/  @P5 STG.E.U8 desc[UR4][R12.64], R2 ;  /* 0x000000020c005986 */ /* 0x0041e8000c101104 */
[----:B---3--:R1:W-:Y:S04]  /*2516e0*/  @P6 STG.E.U8 desc[UR4][R22.64], R3 ;  /* 0x0000000316006986 */ /* 0x0083e8000c101104 */
[----:B0-----:R-:W2:Y:S04]  /*2516f0*/  LDL.LU R13, [R1+0x7574] ;  /* 0x00757400010d7983 */ /* 0x001ea80000300800 */
[----:B-1----:R-:W3:Y:S04]  /*251700*/  LDL.LU R22, [R1+0x7570] ;  /* 0x0075700001167983 */ /* 0x002ee80000300800 */
[----:B------:R0:W-:Y:S04]  /*251710*/  @P4 STG.E.U8 desc[UR4][R24.64], R0 ;  /* 0x0000000018004986 */ /* 0x0001e8000c101104 */
[----:B0-----:R-:W4:Y:S01]  /*251720*/  LDL.LU.64 R24, [R1+0x17e0] ;  /* 0x0017e00001187983 */ /* 0x001f220000300a00 */
[----:B------:R-:W-:Y:S01]  /*251730*/  ISETP.LT.AND P5, PT, R20, UR6, !P2 ;  /* 0x0000000614007c0c */ /* 0x000fe2000d7a1270 */
[----:B------:R-:W-:Y:S01]  /*251740*/  VIADD R2, R7, 0xdf ;  /* 0x000000df07027836 */ /* 0x000fe20000000000 */
[----:B------:R-:W-:Y:S01]  /*251750*/  ULDC UR6, c[0x0][0x22c] ;  /* 0x00008b0000067ab9 */ /* 0x000fe20000000800 */
[----:B------:R-:W-:-:S10]  /*251760*/  PRMT R0, R28, 0x7772, RZ ;  /* 0x000077721c007816 */ /* 0x000fd400000000ff */
[----:B------:R0:W-:Y:S02]  /*251770*/  @P5 STG.E.U8 desc[UR4][R18.64], R0 ;  /* 0x0000000012005986 */ /* 0x0001e4000c101104 */
[----:B0-----:R-:W-:Y:S02]  /*251780*/  PRMT R0, R29, 0x7770, RZ ;  /* 0x000077701d007816 */ /* 0x001fe400000000ff */
[----:B---3--:R-:W-:Y:S01]  /*251790*/  ISETP.LT.AND P1, PT, R22, UR8, !P2 ;  /* 0x0000000816007c0c */ /* 0x008fe2000d721270 */
[----:B------:R-:W-:Y:S02]  /*2517a0*/  ULDC UR8, c[0x0][0x228] ;  /* 0x00008a0000087ab9 */ /* 0x000fe40000000800 */
[----:B--2---:R-:W-:Y:S01]  /*2517b0*/  ISETP.LT.AND P6, PT, R13, UR8, !P3 ;  /* 0x000000080d007c0c */ /* 0x004fe2000dfc1270 */
[----:B------:R-:W-:Y:S01]  /*2517c0*/  ULDC UR8, c[0x0][0x228] ;  /* 0x00008a0000087ab9 */ /* 0x000fe20000000800 */
[----:B------:R-:W-:Y:S02]  /*2517d0*/  ISETP.GE.AND P2, PT, R2, UR6, PT ;  /* 0x0000000602007c0c */ /* 0x000fe4000bf46270 */
[----:B------:R-:W-:-:S02]  /*2517e0*/  ISETP.LT.AND P4, PT, R21, UR8, !P3 ;  /* 0x0000000815007c0c */ /* 0x000fc4000df81270 */
[----:B------:R-:W-:Y:S01]  /*2517f0*/  PRMT R2, R28, 0x7773, RZ ;  /* 0x000077731c027816 */ /* 0x000fe200000000ff */
[----:B------:R-:W-:Y:S01]  /*251800*/  ULDC UR6, c[0x0][0x228] ;  /* 0x00008a0000067ab9 */ /* 0x000fe20000000800 */
[----:B------:R-:W2:Y:S01]  /*251810*/  LDL.LU R28, [R1+0x7cc] ;  /* 0x0007cc00011c7983 */ /* 0x000ea20000300800 */
[----:B------:R-:W-:-:S03]  /*251820*/  ISETP.LT.AND P5, PT, R15, UR6, !P3 ;  /* 0x000000060f007c0c */ /* 0x000fc6000dfa1270 */
[----:B------:R-:W3:Y:S01]  /*251830*/  LDL.LU.64 R18, [R1+0x17f0] ;  /* 0x0017f00001127983 */ /* 0x000ee20000300a00 */
[----:B------:R-:W-:-:S03]  /*251840*/  ULDC UR6, c[0x0][0x22c] ;  /* 0x00008b0000067ab9 */ /* 0x000fc60000000800 */
[----:B------:R0:W-:Y:S04]  /*251850*/  @P1 STG.E.U8 desc[UR4][R26.64], R2 ;  /* 0x000000021a001986 */ /* 0x0001e8000c101104 */
[----:B----4-:R1:W-:Y:S01]  /*251860*/  @P6 STG.E.U8 desc[UR4][R4.64], R0 ;  /* 0x0000000004006986 */ /* 0x0103e2000c101104 */
[----:B------:R-:W-:Y:S01]  /*251870*/  ULDC UR8, c[0x0][0x228] ;  /* 0x00008a0000087ab9 */ /* 0x000fe20000000800 */
[C---:B0-----:R-:W-:Y:S02]  /*251880*/  PRMT R2, R29.reuse, 0x7771, RZ ;  /* 0x000077711d027816 */ /* 0x041fe400000000ff */
[----:B-1----:R-:W-:Y:S01]  /*251890*/  PRMT R0, R29, 0x7772, RZ ;  /* 0x000077721d007816 */ /* 0x002fe200000000ff */
[----:B------:R-:W4:Y:S04]  /*2518a0*/  LDL.LU.64 R26, [R1+0x17d8] ;  /* 0x0017d800011a7983 */ /* 0x000f280000300a00 */
[----:B------:R0:W-:Y:S04]  /*2518b0*/  @P4 STG.E.U8 desc[UR4][R8.64], R2 ;  /* 0x0000000208004986 */ /* 0x0001e8000c101104 */
[----:B------:R1:W-:Y:S01]  /*2518c0*/  @P5 STG.E.U8 desc[UR4][R24.64], R0 ;  /* 0x0000000018005986 */ /* 0x0003e2000c101104 */
[----:B------:R-:W-:-:S02]  /*2518d0*/  ISETP.LT.AND P4, PT, R10, UR8, !P3 ;  /* 0x000000080a007c0c */ /* 0x000fc4000df81270 */
[----:B------:R-:W-:Y:S01]  /*2518e0*/  ISETP.LT.AND P6, PT, R14, UR10, !P3 ;  /* 0x0000000a0e007c0c */ /* 0x000fe2000dfc1270 */
[----:B------:R-:W-:Y:S01]  /*2518f0*/  ULDC UR8, c[0x0][0x228] ;  /* 0x00008a0000087ab9 */ /* 0x000fe20000000800 */
[----:B------:R-:W-:Y:S01]  /*251900*/  ULDC UR10, c[0x0][0x228] ;  /* 0x00008a00000a7ab9 */ /* 0x000fe20000000800 */
[----:B0-----:R-:W-:Y:S01]  /*251910*/  VIADD R2, R7, 0xe0 ;  /* 0x000000e007027836 */ /* 0x001fe20000000000 */
[----:B------:R-:W4:Y:S04]  /*251920*/  LDL.LU.64 R8, [R1+0x17a8] ;  /* 0x0017a80001087983 */ /* 0x000f280000300a00 */
[----:B------:R0:W-:Y:S01]  /*251930*/  STL [R1+0x7558], R10 ;  /* 0x0075580a01007387 */ /* 0x0001e20000100800 */
[----:B------:R-:W-:Y:S02]  /*251940*/  ISETP.GE.AND P1, PT, R2, UR6, PT ;  /* 0x0000000602007c0c */ /* 0x000fe4000bf26270 */
[----:B------:R-:W-:Y:S01]  /*251950*/  PRMT R2, R29, 0x7773, RZ ;  /* 0x000077731d027816 */ /* 0x000fe200000000ff */
[----:B------:R-:W-:Y:S01]  /*251960*/  ULDC UR6, c[0x0][0x228] ;  /* 0x00008a0000067ab9 */ /* 0x000fe20000000800 */
[----:B------:R-:W4:Y:S04]  /*251970*/  LDL.LU R29, [R1+0x7bc] ;  /* 0x0007bc00011d7983 */ /* 0x000f280000300800 */
[----:B-1----:R-:W4:Y:S04]  /*251980*/  LDL.LU.64 R24, [R1+0x17d0] ;  /* 0x0017d00001187983 */ /* 0x002f280000300a00 */
[----:B0-----:R-:W2:Y:S01]  /*251990*/  LDL.LU.64 R10, [R1+0x1788] ;  /* 0x00178800010a7983 */ /* 0x001ea20000300a00 */
[----:B------:R-:W-:Y:S01]  /*2519a0*/  ISETP.LT.AND P5, PT, R17, UR6, !P3 ;  /* 0x0000000611007c0c */ /* 0x000fe2000dfa1270 */
[----:B------:R-:W-:-:S02]  /*2519b0*/  ULDC UR6, c[0x0][0x228] ;  /* 0x00008a0000067ab9 */ /* 0x000fc40000000800 */
[----:B--2---:R0:W-:Y:S04]  /*2519c0*/  STL.64 [R1+0x7560], R10 ;  /* 0x0075600a01007387 */ /* 0x0041e80000100a00 */
[----:B0-----:R-:W2:Y:S01]  /*2519d0*/  LDL.LU.64 R10, [R1+0x17a0] ;  /* 0x0017a000010a7983 */ /* 0x001ea20000300a00 */
[----:B------:R-:W-:-:S03]  /*2519e0*/  PRMT R3, R28, 0x7770, RZ ;  /* 0x000077701c037816 */ /* 0x000fc600000000ff */
[----:B---3--:R0:W-:Y:S01]  /*2519f0*/  @P4 STG.E.U8 desc[UR4][R18.64], R2 ;  /* 0x0000000212004986 */ /* 0x0081e2000c101104 */
[C---:B------:R-:W-:Y:S02]  /*251a00*/  PRMT R4, R28.reuse, 0x7771, RZ ;  /* 0x000077711c047816 */ /* 0x040fe400000000ff */
[----:B------:R-:W-:Y:S01]  /*251a10*/  PRMT R0, R28, 0x7772, RZ ;  /* 0x000077721c007816 */ /* 0x000fe200000000ff */
[----:B----4-:R1:W-:Y:S01]  /*251a20*/  @P6 STG.E.U8 desc[UR4][R26.64], R3 ;  /* 0x000000031a006986 */ /* 0x0103e2000c101104 */
[----:B------:R-:W-:Y:S02]  /*251a30*/  ISETP.LT.AND P6, PT, R20, UR6, !P3 ;  /* 0x0000000614007c0c */ /* 0x000fe4000dfc1270 */
[----:B------:R-:W-:Y:S01]  /*251a40*/  PRMT R5, R28, 0x7773, RZ ;  /* 0x000077731c057816 */ /* 0x000fe200000000ff */
[----:B------:R-:W-:Y:S02]  /*251a50*/  ULDC UR6, c[0x0][0x228] ;  /* 0x00008a0000067ab9 */ /* 0x000fe40000000800 */
[----:B------:R-:W-:Y:S01]  /*251a60*/  ISETP.LT.AND P4, PT, R13, UR6, !P2 ;  /* 0x000000060d007c0c */ /* 0x000fe2000d781270 */
[----:B--2---:R2:W-:Y:S01]  /*251a70*/  STL.64 [R1+0x7568], R10 ;  /* 0x0075680a01007387 */ /* 0x0045e20000100a00 */
[----:B------:R-:W-:-:S03]  /*251a80*/  ISETP.LT.AND P3, PT, R22, UR8, !P3 ;  /* 0x0000000816007c0c */ /* 0x000fc6000df61270 */
[----:B------:R-:W-:Y:S01]  /*251a90*/  @P5 STG.E.U8 desc[UR4][R8.64], R4 ;  /* 0x0000000408005986 */ /* 0x000fe2000c101104 */
[C---:B0-----:R-:W-:Y:S02]  /*251aa0*/  PRMT R2, R29.reuse, 0x7770, RZ ;  /* 0x000077701d027816 */ /* 0x041fe400000000ff */
[C---:B-1----:R-:W-:Y:S01]  /*251ab0*/  PRMT R3, R29.reuse, 0x7771, RZ ;  /* 0x000077711d037816 */ /* 0x042fe200000000ff */
[----:B------:R-:W-:Y:S01]  /*251ac0*/  ULDC UR6, c[0x0][0x228] ;  /* 0x00008a0000067ab9 */ /* 0x000fe20000000800 */
[----:B--2---:R-:W2:Y:S04]  /*251ad0*/  LDL.LU.64 R10, [R1+0x17b0] ;  /* 0x0017b000010a7983 */ /* 0x004ea80000300a00 */
[----:B------:R-:W3:Y:S04]  /*251ae0*/  LDL.LU.64 R26, [R1+0x1778] ;  /* 0x00177800011a7983 */ /* 0x000ee80000300a00 */
[----:B------:R-:W4:Y:S04]  /*251af0*/  LDL.LU R28, [R1+0x7ac] ;  /* 0x0007ac00011c7983 */ /* 0x000f280000300800 */
[----:B------:R0:W-:Y:S01]  /*251b00*/  STL [R1+0x754c], R13 ;  /* 0x00754c0d01007387 */ /* 0x0001e20000100800 */
[----:B------:R-:W-:Y:S01]  /*251b10*/  PRMT R6, R29, 0x7773, RZ ;  /* 0x000077731d067816 */ /* 0x000fe200000000ff */
[----:B------:R-:W-:-:S02]  /*251b20*/  ULDC UR8, c[0x0][0x228] ;  /* 0x00008a0000087ab9 */ /* 0x000fc40000000800 */
[----:B0-----:R-:W3:Y:S04]  /*251b30*/  LDL.LU.64 R12, [R1+0x1770] ;  /* 0x00177000010c7983 */ /* 0x001ee80000300a00 */
[----:B------:R-:W-:Y:S04]  /*251b40*/  @P6 STG.E.U8 desc[UR4][R24.64], R0 ;  /* 0x0000000018006986 */ /* 0x000fe8000c101104 */
[----:B--2---:R-:W-:Y:S04]  /*251b50*/  @P3 STG.E.U8 desc[UR4][R10.64], R5 ;  /* 0x000000050a003986 */ /* 0x004fe8000c101104 */
[----:B---3--:R0:W-:Y:S04]  /*251b60*/  STL.64 [R1+0x7550], R12 ;  /* 0x0075500c01007387 */ /* 0x0081e80000100a00 */
[----:B0-----:R-:W2:Y:S04]  /*251b70*/  LDL.LU.64 R12, [R1+0x1780] ;  /* 0x00178000010c7983 */ /* 0x001ea80000300a00 */
[----:B------:R-:W3:Y:S04]  /*251b80*/  LDL.LU.64 R18, [R1+0x1768] ;  /* 0x0017680001127983 */ /* 0x000ee80000300a00 */
[----:B------:R-:W3:Y:S04]  /*251b90*/  LDL.LU.64 R8, [R1+0x1760] ;  /* 0x0017600001087983 */ /* 0x000ee80000300a00 */
[----:B------:R-:W3:Y:S04]  /*251ba0*/  LDL.LU.64 R24, [R1+0x1758] ;  /* 0x0017580001187983 */ /* 0x000ee80000300a00 */
[----:B------:R-:W4:Y:S01]  /*251bb0*/  LDL.LU.64 R10, [R1+0x7568] ;  /* 0x00756800010a7983 */ /* 0x000f220000300a00 */
[----:B------:R-:W-:-:S02]  /*251bc0*/  ISETP.LT.AND P5, PT, R21, UR10, !P2 ;  /* 0x0000000a15007c0c */ /* 0x000fc4000d7a1270 */
[----:B------:R-:W-:Y:S01]  /*251bd0*/  ISETP.LT.AND P6, PT, R15, UR6, !P2 ;  /* 0x000000060f007c0c */ /* 0x000fe2000d7c1270 */
[----:B------:R-:W-:Y:S01]  /*251be0*/  ULDC UR6, c[0x0][0x228] ;  /* 0x00008a0000067ab9 */ /* 0x000fe20000000800 */
[----:B------:R-:W-:Y:S01]  /*251bf0*/  PRMT R4, R29, 0x7772, RZ ;  /* 0x000077721d047816 */ /* 0x000fe200000000ff */
[----:B------:R-:W-:Y:S01]  /*251c00*/  ULDC UR10, c[0x0][0x228] ;  /* 0x00008a00000a7ab9 */ /* 0x000fe20000000800 */
[----:B----4-:R0:W-:Y:S04]  /*251c10*/  @P4 STG.E.U8 desc[UR4][R10.64], R2 ;  /* 0x000000020a004986 */ /* 0x0101e8000c101104 */
[----:B0-----:R-:W4:Y:S04]  /*251c20*/  LDL.LU.64 R10, [R1+0x7560] ;  /* 0x00756000010a7983 */ /* 0x001f280000300a00 */
[----:B----4-:R0:W-:Y:S04]  /*251c30*/  @P5 STG.E.U8 desc[UR4][R10.64], R3 ;  /* 0x000000030a005986 */ /* 0x0101e8000c101104 */
[----:B0-----:R-:W4:Y:S04]  /*251c40*/  LDL.LU R10, [R1+0x7558] ;  /* 0x00755800010a7983 */ /* 0x001f280000300800 */
[----:B------:R-:W3:Y:S04]  /*251c50*/  LDL.LU R29, [R1+0x740] ;  /* 0x00074000011d7983 */ /* 0x000ee80000300800 */
[----:B------:R0:W-:Y:S04]  /*251c60*/  @P6 STG.E.U8 desc[UR4][R26.64], R4 ;  /* 0x000000041a006986 */ /* 0x0001e8000c101104 */
[----:B0-----:R-:W3:Y:S01]  /*251c70*/  LDL.LU.64 R26, [R1+0x1750] ;  /* 0x00175000011a7983 */ /* 0x001ee20000300a00 */
[----:B----4-:R-:W-:-:S02]  /*251c80*/  ISETP.LT.AND P3, PT, R10, UR6, !P2 ;  /* 0x000000060a007c0c */ /* 0x010fc4000d761270 */
[----:B------:R-:W-:Y:S01]  /*251c90*/  ISETP.LT.AND P4, PT, R14, UR8, !P2 ;  /* 0x000000080e007c0c */ /* 0x000fe2000d781270 */
[----:B------:R-:W-:Y:S01]  /*251ca0*/  ULDC UR6, c[0x0][0x228] ;  /* 0x00008a0000067ab9 */ /* 0x000fe20000000800 */
[----:B------:R-:W-:-:S09]  /*251cb0*/  PRMT R0, R28, 0x7770, RZ ;  /* 0x000077701c007816 */ /* 0x000fd200000000ff */
[----:B--2---:R0:W-:Y:S01]  /*251cc0*/  @P3 STG.E.U8 desc[UR4][R12.64], R6 ;  /* 0x000000060c003986 */ /* 0x0041e2000c101104 */
[----:B------:R-:W-:Y:S02]  /*251cd0*/  ISETP.LT.AND P5, PT, R17, UR10, !P2 ;  /* 0x0000000a11007c0c */ /* 0x000fe4000d7a1270 */
[----:B------:R-:W-:Y:S01]  /*251ce0*/  ISETP.LT.AND P6, PT, R20, UR6, !P2 ;  /* 0x0000000614007c0c */ /* 0x000fe2000d7c1270 */
[----:B------:R-:W-:Y:S01]  /*251cf0*/  ULDC UR6, c[0x0][0x228] ;  /* 0x00008a0000067ab9 */ /* 0x000fe20000000800 */
[C---:B------:R-:W-:Y:S02]  /*251d00*/  PRMT R2, R28.reuse, 0x7771, RZ ;  /* 0x000077711c027816 */ /* 0x040fe400000000ff */
[C---:B------:R-:W-:Y:S02]  /*251d10*/  PRMT R3, R28.reuse, 0x7772, RZ ;  /* 0x000077721c037816 */ /* 0x040fe400000000ff */
[----:B------:R-:W-:Y:S01]  /*251d20*/  PRMT R4, R28, 0x7773, RZ ;  /* 0x000077731c047816 */ /* 0x000fe200000000ff */
[----:B------:R-:W-:Y:S01]  /*251d30*/  ULDC UR8, c[0x0][0x228] ;  /* 0x00008a0000087ab9 */ /* 0x000fe20000000800 */
[----:B0-----:R-:W2:Y:S01]  /*251d40*/  LDL.LU.64 R12, [R1+0x7550] ;  /* 0x00755000010c7983 */ /* 0x001ea20000300a00 */
[----:B------:R-:W-:Y:S01]  /*251d50*/  ISETP.LT.AND P2, PT, R22, UR6, !P2 ;  /* 0x0000000616007c0c */ /* 0x000fe2000d741270 */
[----:B------:R-:W-:Y:S01]  /*251d60*/  ULDC UR10, c[0x0][0x228] ;  /* 0x00008a00000a7ab9 */ /* 0x000fe20000000800 */
[----:B------:R-:W-:Y:S01]  /*251d70*/  ULDC UR6, c[0x0][0x228] ;  /* 0x00008a0000067ab9 */ /* 0x000fe20000000800 */
[----:B--2---:R0:W-:Y:S04]  /*251d80*/  @P4 STG.E.U8 desc[UR4][R12.64], R0 ;  /* 0x000000000c004986 */ /* 0x0041e8000c101104 */
[----:B---3--:R1:W-:Y:S04]  /*251d90*/  @P5 STG.E.U8 desc[UR4][R18.64], R2 ;  /* 0x0000000212005986 */ /* 0x0083e8000c101104 */
[----:B------:R2:W-:Y:S04]  /*251da0*/  @P6 STG.E.U8 desc[UR4][R8.64], R3 ;  /* 0x0000000308006986 */ /* 0x0005e8000c101104 */
[----:B0-----:R-:W3:Y:S04]  /*251db0*/  LDL.LU R13, [R1+0x754c] ;  /* 0x00754c00010d7983 */ /* 0x001ee80000300800 */
[----:B-1----:R-:W4:Y:S04]  /*251dc0*/  LDL.LU.64 R18, [R1+0x1738] ;  /* 0x0017380001127983 */ /* 0x002f280000300a00 */
[----:B------:R-:W4:Y:S04]  /*251dd0*/  LDL.LU R28, [R1+0x800] ;  /* 0x00080000011c7983 */ /* 0x000f280000300800 */
[----:B------:R0:W-:Y:S01]  /*251de0*/  @P2 STG.E.U8 desc[UR4][R24.64], R4 ;  /* 0x0000000418002986 */ /* 0x0001e2000c101104 */
[----:B------:R-:W-:-:S02]  /*251df0*/  ISETP.LT.AND P5, PT, R10, UR10, !P1 ;  /* 0x0000000a0a007c0c */ /* 0x000fc4000cfa1270 */
[----:B------:R-:W-:Y:S02]  /*251e00*/  ISETP.LT.AND P4, PT, R21, UR8, !P1 ;  /* 0x0000000815007c0c */ /* 0x000fe4000cf81270 */
[C---:B------:R-:W-:Y:S02]  /*251e10*/  PRMT R2, R29.reuse, 0x7770, RZ ;  /* 0x000077701d027816 */ /* 0x040fe400000000ff */
[----:B--2---:R-:W-:Y:S01]  /*251e20*/  PRMT R3, R29, 0x7771, RZ ;  /* 0x000077711d037816 */ /* 0x004fe200000000ff */
[----:B------:R-:W-:Y:S01]  /*251e30*/  ULDC UR8, c[0x0][0x228] ;  /* 0x00008a0000087ab9 */ /* 0x000fe20000000800 */
[----:B------:R-:W-:Y:S01]  /*251e40*/  VIADD R0, R7, 0xe1 ;  /* 0x000000e107007836 */ /* 0x000fe20000000000 */
[----:B0-----:R-:W2:Y:S04]  /*251e50*/  LDL.LU.64 R4, [R1+0x1740] ;  /* 0x0017400001047983 */ /* 0x001ea80000300a00 */
[----:B------:R-:W4:Y:S04]  /*251e60*/  LDL.LU.64 R24, [R1+0x1730] ;  /* 0x0017300001187983 */ /* 0x000f280000300a00 */
[----:B------:R-:W4:Y:S04]  /*251e70*/  LDL.LU.64 R8, [R1+0x1728] ;  /* 0x0017280001087983 */ /* 0x000f280000300a00 */
[----:B------:R0:W-:Y:S01]  /*251e80*/  STL [R1+0x7548], R10 ;  /* 0x0075480a01007387 */ /* 0x0001e20000100800 */
[----:B------:R-:W-:-:S03]  /*251e90*/  ULDC UR10, c[0x0][0x228] ;  /* 0x00008a00000a7ab9 */ /* 0x000fc60000000800 */
[----:B0-----:R-:W2:Y:S01]  /*251ea0*/  LDL.LU.64 R10, [R1+0x1748] ;  /* 0x00174800010a7983 */ /* 0x001ea20000300a00 */
[----:B---3--:R-:W-:Y:S02]  /*251eb0*/  ISETP.LT.AND P3, PT, R13, UR6, !P1 ;  /* 0x000000060d007c0c */ /* 0x008fe4000cf61270 */
[----:B------:R-:W-:Y:S01]  /*251ec0*/  ISETP.LT.AND P6, PT, R15, UR8, !P1 ;  /* 0x000000080f007c0c */ /* 0x000fe2000cfc1270 */
[----:B------:R-:W-:Y:S01]  /*251ed0*/  ULDC UR6, c[0x0][0x22c] ;  /* 0x00008b0000067ab9 */ /* 0x000fe20000000800 */
[----:B------:R-:W-:-:S09]  /*251ee0*/  ULDC UR8, c[0x0][0x228] ;  /* 0x00008a0000087ab9 */ /* 0x000fd20000000800 */
[----:B------:R0:W-:Y:S04]  /*251ef0*/  @P3 STG.E.U8 desc[UR4][R26.64], R2 ;  /* 0x000000021a003986 */ /* 0x0001e8000c101104 */
[----:B0-----:R-:W3:Y:S04]  /*251f00*/  LDL.LU.64 R26, [R1+0x1718] ;  /* 0x00171800011a7983 */ /* 0x001ee80000300a00 */
[----:B--2---:R0:W-:Y:S04]  /*251f10*/  @P4 STG.E.U8 desc[UR4][R10.64], R3 ;  /* 0x000000030a004986 */ /* 0x0041e8000c101104 */
[----:B------:R-:W2:Y:S04]  /*251f20*/  LDL.LU R12, [R1+0x7f0] ;  /* 0x0007f000010c7983 */ /* 0x000ea80000300800 */
[----:B0-----:R-:W2:Y:S01]  /*251f30*/  LDL.LU.64 R10, [R1+0x1720] ;  /* 0x00172000010a7983 */ /* 0x001ea20000300a00 */
[----:B------:R-:W-:-:S02]  /*251f40*/  ISETP.GE.AND P2, PT, R0, UR6, PT ;  /* 0x0000000600007c0c */ /* 0x000fc4000bf46270 */
[C---:B------:R-:W-:Y:S02]  /*251f50*/  PRMT R0, R29.reuse, 0x7772, RZ ;  /* 0x000077721d007816 */ /* 0x040fe400000000ff */
[----:B------:R-:W-:Y:S01]  /*251f60*/  PRMT R2, R29, 0x7773, RZ ;  /* 0x000077731d027816 */ /* 0x000fe200000000ff */
[----:B------:R-:W-:Y:S02]  /*251f70*/  ULDC UR6, c[0x0][0x228] ;  /* 0x00008a0000067ab9 */ /* 0x000fe40000000800 */
[----:B------:R-:W-:Y:S01]  /*251f80*/  ISETP.LT.AND P4, PT, R14, UR6, !P1 ;  /* 0x000000060e007c0c */ /* 0x000fe2000cf81270 */
[----:B------:R0:W-:Y:S01]  /*251f90*/  @P6 STG.E.U8 desc[UR4][R4.64], R0 ;  /* 0x0000000004006986 */ /* 0x0001e2000c101104 */
[----:B------:R-:W-:-:S03]  /*251fa0*/  ULDC UR6, c[0x0][0x228] ;  /* 0x00008a0000067ab9 */ /* 0x000fc60000000800 */
[----:B----4-:R1:W-:Y:S01]  /*251fb0*/  @P5 STG.E.U8 desc[UR4][R18.64], R2 ;  /* 0x0000000212005986 */ /* 0x0103e2000c101104 */
[----:B------:R-:W-:Y:S01]  /*251fc0*/  ISETP.LT.AND P5, PT, R17, UR6, !P1 ;  /* 0x0000000611007c0c */ /* 0x000fe2000cfa1270 */
[----:B------:R-:W-:Y:S01]  /*251fd0*/  ULDC UR6, c[0x0][0x22c] ;  /* 0x00008b0000067ab9 */ /* 0x000fe20000000800 */
[----:B------:R-:W-:Y:S01]  /*251fe0*/  ISETP.LT.AND P6, PT, R20, UR8, !P1 ;  /* 0x0000000814007c0c */ /* 0x000fe2000cfc1270 */
[----:B------:R-:W-:Y:S01]  /*251ff0*/  ULDC UR8, c[0x0][0x228] ;  /* 0x00008a0000087ab9 */ /* 0x000fe20000000800 */
[----:B0-----:R-:W-:Y:S01]  /*252000*/  VIADD R0, R7, 0xe2 ;  /* 0x000000e207007836 */ /* 0x001fe20000000000 */
[----:B------:R-:W4:Y:S01]  /*252010*/  LDL.LU.64 R4, [R1+0x1710] ;  /* 0x0017100001047983 */ /* 0x000f220000300a00 */
[----:B-1----:R-:W-:-:S03]  /*252020*/  PRMT R2, R28, 0x7770, RZ ;  /* 0x000077701c027816 */ /* 0x002fc600000000ff */
[----:B------:R-:W4:Y:S01]  /*252030*/  LDL.LU.64 R18, [R1+0x1708] ;  /* 0x0017080001127983 */ /* 0x000f220000300a00 */
[----:B------:R-:W-:Y:S01]  /*252040*/  ISETP.GE.AND P3, PT, R0, UR6, PT ;  /* 0x0000000600007c0c */ /* 0x000fe2000bf66270 */
[----:B------:R-:W-:Y:S02]  /*252050*/  ULDC UR6, c[0x0][0x228] ;  /* 0x00008a0000067ab9 */ /* 0x000fe40000000800 */
[----:B------:R-:W-:Y:S02]  /*252060*/  ISETP.LT.AND P1, PT, R22, UR6, !P1 ;  /* 0x0000000616007c0c */ /* 0x000fe4000cf21270 */
[----:B------:R-:W-:Y:S01]  /*252070*/  PRMT R0, R28, 0x7771, RZ ;  /* 0x000077711c007816 */ /* 0x000fe200000000ff */
[----:B------:R0:W-:Y:S01]  /*252080*/  @P4 STG.E.U8 desc[UR4][R24.64], R2 ;  /* 0x0000000218004986 */ /* 0x0001e2000c101104 */
[----:B------:R-:W-:-:S03]  /*252090*/  ULDC UR6, c[0x0][0x228] ;  /* 0x00008a0000067ab9 */ /* 0x000fc60000000800 */
[----:B------:R1:W-:Y:S01]  /*2520a0*/  @P5 STG.E.U8 desc[UR4][R8.64], R0 ;  /* 0x0000000008005986 */ /* 0x0003e2000c101104 */
[----:B0-----:R-:W-:-:S03]  /*2520b0*/  PRMT R2, R28, 0x7772, RZ ;  /* 0x000077721c027816 */ /* 0x001fc600000000ff */
[----:B------:R-:W4:Y:S04]  /*2520c0*/  LDL.LU.64 R24, [R1+0x16f8] ;  /* 0x0016f80001187983 */ /* 0x000f280000300a00 */
[----:B------:R-:W4:Y:S04]  /*2520d0*/  LDL.LU R29, [R1+0x7e0] ;  /* 0x0007e000011d7983 */ /* 0x000f280000300800 */
[----:B-1----:R-:W4:Y:S01]  /*2520e0*/  LDL.LU.64 R8, [R1+0x1700] ;  /* 0x0017000001087983 */ /* 0x002f220000300a00 */
[----:B------:R-:W-:-:S03]  /*2520f0*/  PRMT R0, R28, 0x7773, RZ ;  /* 0x000077731c007816 */ /* 0x000fc600000000ff */
[----:B---3--:R0:W-:Y:S04]  /*252100*/  @P6 STG.E.U8 desc[UR4][R26.64], R2 ;  /* 0x000000021a006986 */ /* 0x0081e8000c101104 */
[----:B0-----:R-:W3:Y:S04]  /*252110*/  LDL.LU.64 R26, [R1+0x16f0] ;  /* 0x0016f000011a7983 */ /* 0x001ee80000300a00 */
[----:B--2---:R0:W-:Y:S04]  /*252120*/  @P1 STG.E.U8 desc[UR4][R10.64], R0 ;  /* 0x000000000a001986 */ /* 0x0041e8000c101104 */
[----:B0-----:R-:W2:Y:S01]  /*252130*/  LDL.LU R10, [R1+0x7548] ;  /* 0x00754800010a7983 */ /* 0x001ea20000300800 */
[----:B------:R-:W-:Y:S01]  /*252140*/  ISETP.LT.AND P6, PT, R21, UR6, !P2 ;  /* 0x0000000615007c0c */ /* 0x000fe2000d7c1270 */
[----:B------:R-:W-:-:S02]  /*252150*/  ULDC UR6, c[0x0][0x228] ;  /* 0x00008a0000067ab9 */ /* 0x000fc40000000800 */
[----:B------:R-:W-:Y:S01]  /*252160*/  ISETP.LT.AND P5, PT, R15, UR6, !P2 ;  /* 0x000000060f007c0c */ /* 0x000fe2000d7a1270 */
[----:B------:R-:W-:Y:S01]  /*252170*/  ULDC UR6, c[0x0][0x228] ;  /* 0x00008a0000067ab9 */ /* 0x000fe20000000800 */
[----:B------:R-:W-:Y:S02]  /*252180*/  ISETP.LT.AND P4, PT, R13, UR8, !P2 ;  /* 0x000000080d007c0c */ /* 0x000fe4000d781270 */
[C---:B------:R-:W-:Y:S02]  /*252190*/  PRMT R2, R12.reuse, 0x7770, RZ ;  /* 0x000077700c027816 */ /* 0x040fe400000000ff */
[----:B------:R-:W-:Y:S01]  /*2521a0*/  PRMT R0, R12, 0x7771, RZ ;  /* 0x000077710c007816 */ /* 0x000fe200000000ff */
[----:B------:R-:W-:Y:S01]  /*2521b0*/  ULDC UR8, c[0x0][0x228] ;  /* 0x00008a0000087ab9 */ /* 0x000fe20000000800 */
[----:B--2---:R-:W-:Y:S01]  /*2521c0*/  ISETP.LT.AND P1, PT, R10, UR6, !P2 ;  /* 0x000000060a007c0c */ /* 0x004fe2000d721270 */
[----:B------:R0:W-:Y:S06]  /*2521d0*/  STL [R1+0x7538], R10 ;  /* 0x0075380a01007387 */ /* 0x0001ec0000100800 */
[----:B----4-:R1:W-:Y:S01]  /*2521e0*/  @P4 STG.E.U8 desc[UR4][R4.64], R2 ;  /* 0x0000000204004986 */ /* 0x0103e2000c101104 */
[----:B------:R-:W-:-:S03]  /*2521f0*/  ULDC UR6, c[0x0][0x22c] ;  /* 0x00008b0000067ab9 */ /* 0x000fc60000000800 */
[----:B0-----:R-:W2:Y:S01]  /*252200*/  LDL.LU.64 R10, [R1+0x16d8] ;  /* 0x0016d800010a7983 */ /* 0x001ea20000300a00 */
[----:B-1----:R-:W-:-:S03]  /*252210*/  PRMT R2, R12, 0x7772, RZ ;  /* 0x000077720c027816 */ /* 0x002fc600000000ff */
[----:B------:R0:W-:Y:S04]  /*252220*/  @P6 STG.E.U8 desc[UR4][R18.64], R0 ;  /* 0x0000000012006986 */ /* 0x0001e8000c101104 */
[----:B------:R1:W-:Y:S01]  /*252230*/  @P5 STG.E.U8 desc[UR4][R24.64], R2 ;  /* 0x0000000218005986 */ /* 0x0003e2000c101104 */
[----:B0-----:R-:W-:Y:S01]  /*252240*/  VIADD R0, R7, 0xe3 ;  /* 0x000000e307007836 */ /* 0x001fe20000000000 */
[----:B-1----:R-:W-:-:S05]  /*252250*/  PRMT R2, R12, 0x7773, RZ ;  /* 0x000077730c027816 */ /* 0x002fca00000000ff */
[----:B------:R-:W-:Y:S04]  /*252260*/  @P1 STG.E.U8 desc[UR4][R8.64], R2 ;  /* 0x0000000208001986 */ /* 0x000fe8000c101104 */
[----:B--2---:R0:W-:Y:S04]  /*252270*/  STL.64 [R1+0x7540], R10 ;  /* 0x0075400a01007387 */ /* 0x0041e80000100a00 */
[----:B0-----:R-:W2:Y:S04]  /*252280*/  LDL.LU.64 R10, [R1+0x16e8] ;  /* 0x0016e800010a7983 */ /* 0x001ea80000300a00 */
[----:B------:R-:W4:Y:S04]  /*252290*/  LDL.LU R28, [R1+0x744] ;  /* 0x00074400011c7983 */ /* 0x000f280000300800 */
[----:B------:R-:W4:Y:S04]  /*2522a0*/  LDL.LU.64 R24, [R1+0x16d0] ;  /* 0x0016d00001187983 */ /* 0x000f280000300a00 */
[----:B------:R0:W-:Y:S04]  /*2522b0*/  STL [R1+0x7528], R7 ;  /* 0x0075280701007387 */ /* 0x0001e80000100800 */
[----:B0-----:R-:W4:Y:S04]  /*2522c0*/  LDL.LU.64 R6, [R1+0x16e0] ;  /* 0x0016e00001067983 */ /* 0x001f280000300a00 */
[----:B------:R-:W4:Y:S04]  /*2522d0*/  LDL.LU.64 R4, [R1+0x16c8] ;  /* 0x0016c80001047983 */ /* 0x000f280000300a00 */
[----:B------:R-:W4:Y:S04]  /*2522e0*/  LDL.LU.64 R18, [R1+0x16c0] ;  /* 0x0016c00001127983 */ /* 0x000f280000300a00 */
[----:B------:R-:W4:Y:S01]  /*2522f0*/  LDL.LU.64 R8, [R1+0x16b0] ;  /* 0x0016b00001087983 */ /* 0x000f220000300a00 */
[----:B------:R-:W-:Y:S01]  /*252300*/  ISETP.LT.AND P4, PT, R14, UR8, !P2 ;  /* 0x000000080e007c0c */ /* 0x000fe2000d781270 */
[----:B------:R-:W-:-:S02]  /*252310*/  ULDC UR8, c[0x0][0x228] ;  /* 0x00008a0000087ab9 */ /* 0x000fc40000000800 */
[----:B------:R-:W-:Y:S02]  /*252320*/  ISETP.LT.AND P5, PT, R17, UR8, !P2 ;  /* 0x0000000811007c0c */ /* 0x000fe4000d7a1270 */
[C---:B------:R-:W-:Y:S02]  /*252330*/  PRMT R3, R29.reuse, 0x7770, RZ ;  /* 0x000077701d037816 */ /* 0x040fe400000000ff */
[----:B------:R-:W-:Y:S02]  /*252340*/  ISETP.GE.AND P1, PT, R0, UR6, PT ;  /* 0x0000000600007c0c */ /* 0x000fe4000bf26270 */
[C---:B------:R-:W-:Y:S02]  /*252350*/  PRMT R0, R29.reuse, 0x7771, RZ ;  /* 0x000077711d007816 */ /* 0x040fe400000000ff */
[----:B------:R-:W-:Y:S02]  /*252360*/  ISETP.LT.AND P6, PT, R20, UR10, !P2 ;  /* 0x0000000a14007c0c */ /* 0x000fe4000d7c1270 */
[----:B------:R-:W-:Y:S01]  /*252370*/  PRMT R2, R29, 0x7772, RZ ;  /* 0x000077721d027816 */ /* 0x000fe200000000ff */
[----:B------:R-:W-:Y:S01]  /*252380*/  ULDC UR6, c[0x0][0x228] ;  /* 0x00008a0000067ab9 */ /* 0x000fe20000000800 */
[----:B------:R-:W-:Y:S01]  /*252390*/  ULDC UR8, c[0x0][0x228] ;  /* 0x00008a0000087ab9 */ /* 0x000fe20000000800 */
[----:B---3--:R-:W-:Y:S01]  /*2523a0*/  @P4 STG.E.U8 desc[UR4][R26.64], R3 ;  /* 0x000000031a004986 */ /* 0x008fe2000c101104 */
[----:B------:R-:W-:-:S03]  /*2523b0*/  ULDC UR10, c[0x0][0x228] ;  /* 0x00008a00000a7ab9 */ /* 0x000fc60000000800 */
[----:B--2---:R-:W-:Y:S04]  /*2523c0*/  @P5 STG.E.U8 desc[UR4][R10.64], R0 ;  /* 0x000000000a005986 */ /* 0x004fe8000c101104 */
[----:B----4-:R0:W-:Y:S04]  /*2523d0*/  STL.64 [R1+0x7530], R8 ;  /* 0x0075300801007387 */ /* 0x0101e80000100a00 */
[----:B0-----:R-:W2:Y:S04]  /*2523e0*/  LDL.LU.64 R8, [R1+0x16b8] ;  /* 0x0016b80001087983 */ /* 0x001ea80000300a00 */
[----:B------:R-:W3:Y:S04]  /*2523f0*/  LDL.LU R27, [R1+0x804] ;  /* 0x00080400011b7983 */ /* 0x000ee80000300800 */
[----:B------:R-:W4:Y:S01]  /*252400*/  LDL.LU.64 R10, [R1+0x7540] ;  /* 0x00754000010a7983 */ /* 0x000f220000300a00 */
[----:B------:R-:W-:-:S02]  /*252410*/  ISETP.LT.AND P2, PT, R22, UR6, !P2 ;  /* 0x0000000616007c0c */ /* 0x000fc4000d741270 */
[----:B------:R-:W-:Y:S01]  /*252420*/  ISETP.LT.AND P4, PT, R13, UR8, !P3 ;  /* 0x000000080d007c0c */ /* 0x000fe2000df81270 */
[----:B------:R-:W-:Y:S01]  /*252430*/  ULDC UR6, c[0x0][0x228] ;  /* 0x00008a0000067ab9 */ /* 0x000fe20000000800 */
[----:B------:R-:W-:Y:S01]  /*252440*/  PRMT R0, R29, 0x7773, RZ ;  /* 0x000077731d007816 */ /* 0x000fe200000000ff */
[----:B------:R-:W-:Y:S01]  /*252450*/  ULDC UR8, c[0x0][0x228] ;  /* 0x00008a0000087ab9 */ /* 0x000fe20000000800 */
[----:B----4-:R0:W-:Y:S04]  /*252460*/  @P6 STG.E.U8 desc[UR4][R10.64], R2 ;  /* 0x000000020a006986 */ /* 0x0101e8000c101104 */
[----:B0-----:R-:W4:Y:S01]  /*252470*/  LDL.LU R10, [R1+0x7538] ;  /* 0x00753800010a7983 */ /* 0x001f220000300800 */
[----:B------:R-:W-:Y:S02]  /*252480*/  ISETP.LT.AND P6, PT, R21, UR6, !P3 ;  /* 0x0000000615007c0c */ /* 0x000fe4000dfc1270 */
[C---:B------:R-:W-:Y:S01]  /*252490*/  PRMT R2, R28.reuse, 0x7770, RZ ;  /* 0x000077701c027816 */ /* 0x040fe200000000ff */
[----:B------:R0:W-:Y:S01]  /*2524a0*/  @P2 STG.E.U8 desc[UR4][R6.64], R0 ;  /* 0x0000000006002986 */ /* 0x0001e2000c101104 */
[----:B------:R-:W-:Y:S01]  /*2524b0*/  ULDC UR6, c[0x0][0x228] ;  /* 0x00008a0000067ab9 */ /* 0x000fe20000000800 */
[----:B------:R-:W-:Y:S01]  /*2524c0*/  ISETP.LT.AND P5, PT, R15, UR8, !P3 ;  /* 0x000000080f007c0c */ /* 0x000fe2000dfa1270 */
[----:B------:R-:W-:Y:S01]  /*2524d0*/  ULDC UR8, c[0x0][0x228] ;  /* 0x00008a0000087ab9 */ /* 0x000fe20000000800 */
[----:B------:R1:W-:Y:S01]  /*2524e0*/  @P4 STG.E.U8 desc[UR4][R24.64], R2 ;  /* 0x0000000218004986 */ /* 0x0003e2000c101104 */
[----:B0-----:R-:W-:-:S02]  /*2524f0*/  PRMT R0, R28, 0x7771, RZ ;  /* 0x000077711c007816 */ /* 0x001fc400000000ff */
[----:B-1----:R-:W-:-:S03]  /*252500*/  PRMT R2, R28, 0x7772, RZ ;  /* 0x000077721c027816 */ /* 0x002fc600000000ff */
[----:B------:R0:W-:Y:S04]  /*252510*/  @P6 STG.E.U8 desc[UR4][R4.64], R0 ;  /* 0x0000000004006986 */ /* 0x0001e8000c101104 */
[----:B------:R-:W3:Y:S04]  /*252520*/  LDL.LU.64 R24, [R1+0x1698] ;  /* 0x0016980001187983 */ /* 0x000ee80000300a00 */
[----:B------:R-:W3:Y:S04]  /*252530*/  LDL.LU R29, [R1+0x7f4] ;  /* 0x0007f400011d7983 */ /* 0x000ee80000300800 */
[----:B------:R-:W3:Y:S04]  /*252540*/  LDL.LU.64 R6, [R1+0x16a0] ;  /* 0x0016a00001067983 */ /* 0x000ee80000300a00 */
[----:B------:R1:W-:Y:S01]  /*252550*/  @P5 STG.E.U8 desc[UR4][R18.64], R2 ;  /* 0x0000000212005986 */ /* 0x0003e2000c101104 */
[----:B0-----:R-:W-:-:S03]  /*252560*/  PRMT R0, R28, 0x7773, RZ ;  /* 0x000077731c007816 */ /* 0x001fc600000000ff */
[----:B------:R-:W3:Y:S04]  /*252570*/  LDL.LU.64 R4, [R1+0x1690] ;  /* 0x0016900001047983 */ /* 0x000ee80000300a00 */
[----:B-1----:R-:W3:Y:S01]  /*252580*/  LDL.LU.64 R18, [R1+0x1688] ;  /* 0x0016880001127983 */ /* 0x002ee20000300a00 */
[----:B----4-:R-:W-:Y:S01]  /*252590*/  ISETP.LT.AND P4, PT, R10, UR6, !P3 ;  /* 0x000000060a007c0c */ /* 0x010fe2000df81270 */
[----:B------:R-:W-:-:S12]  /*2525a0*/  ULDC UR6, c[0x0][0x228] ;  /* 0x00008a0000067ab9 */ /* 0x000fd80000000800 */
[----:B--2---:R0:W-:Y:S04]  /*2525b0*/  @P4 STG.E.U8 desc[UR4][R8.64], R0 ;  /* 0x0000000008004986 */ /* 0x0041e8000c101104 */
[----:B0-----:R-:W2:Y:S01]  /*2525c0*/  LDL.LU.64 R8, [R1+0x7530] ;  /* 0x0075300001087983 */ /* 0x001ea20000300a00 */
[----:B------:R-:W-:Y:S02]  /*2525d0*/  ISETP.LT.AND P2, PT, R14, UR6, !P3 ;  /* 0x000000060e007c0c */ /* 0x000fe4000df41270 */
[----:B---3--:R-:W-:Y:S01]  /*2525e0*/  PRMT R2, R27, 0x7770, RZ ;  /* 0x000077701b027816 */ /* 0x008fe200000000ff */
[----:B------:R-:W-:Y:S02]  /*2525f0*/  ULDC UR6, c[0x0][0x228] ;  /* 0x00008a0000067ab9 */ /* 0x000fe40000000800 */
[----:B------:R-:W-:Y:S01]  /*252600*/  ISETP.LT.AND P5, PT, R17, UR6, !P3 ;  /* 0x0000000611007c0c */ /* 0x000fe2000dfa1270 */
[----:B------:R-:W-:Y:S01]  /*252610*/  ULDC UR6, c[0x0][0x228] ;  /* 0x00008a0000067ab9 */ /* 0x000fe20000000800 */
[----:B------:R-:W-:-:S02]  /*252620*/  ISETP.LT.AND P4, PT, R20, UR8, !P3 ;  /* 0x0000000814007c0c */ /* 0x000fc4000df81270 */
[----:B------:R-:W-:Y:S02]  /*252630*/  ISETP.LT.AND P3, PT, R22, UR6, !P3 ;  /* 0x0000000616007c0c */ /* 0x000fe4000df61270 */
[C---:B------:R-:W-:Y:S01]  /*252640*/  PRMT R0, R27.reuse, 0x7771, RZ ;  /* 0x000077711b007816 */ /* 0x040fe200000000ff */
[----:B------:R-:W-:Y:S01]  /*252650*/  ULDC UR8, c[0x0][0x228] ;  /* 0x00008a0000087ab9 */ /* 0x000fe20000000800 */
[----:B------:R-:W-:Y:S01]  /*252660*/  ULDC UR6, c[0x0][0x228] ;  /* 0x00008a0000067ab9 */ /* 0x000fe20000000800 */
[----:B--2---:R0:W-:Y:S04]  /*252670*/  @P2 STG.E.U8 desc[UR4][R8.64], R2 ;  /* 0x0000000208002986 */ /* 0x0041e8000c101104 */
[----:B0-----:R-:W2:Y:S04]  /*252680*/  LDL.LU.64 R8, [R1+0x1678] ;  /* 0x0016780001087983 */ /* 0x001ea80000300a00 */
[----:B------:R-:W3:Y:S04]  /*252690*/  LDL.LU R28, [R1+0x7e4] ;  /* 0x0007e400011c7983 */ /* 0x000ee80000300800 */
[----:B------:R0:W-:Y:S04]  /*2526a0*/  STL [R1+0x7518], R22 ;  /* 0x0075181601007387 */ /* 0x0001e80000100800 */
[----:B0-----:R-:W4:Y:S01]  /*2526b0*/  LDL.LU.64 R22, [R1+0x16a8] ;  /* 0x0016a80001167983 */ /* 0x001f220000300a00 */
[----:B------:R-:W-:-:S03]  /*2526c0*/  PRMT R2, R27, 0x7772, RZ ;  /* 0x000077721b027816 */ /* 0x000fc600000000ff */
[----:B----4-:R-:W-:Y:S04]  /*2526d0*/  @P5 STG.E.U8 desc[UR4][R22.64], R0 ;  /* 0x0000000016005986 */ /* 0x010fe8000c101104 */
[----:B------:R0:W-:Y:S04]  /*2526e0*/  @P4 STG.E.U8 desc[UR4][R24.64], R2 ;  /* 0x0000000218004986 */ /* 0x0001e8000c101104 */
[----:B0-----:R-:W4:Y:S04]  /*2526f0*/  LDL.LU.64 R24, [R1+0x1680] ;  /* 0x0016800001187983 */ /* 0x001f280000300a00 */
[----:B------:R-:W2:Y:S01]  /*252700*/  LDL.LU.64 R22, [R1+0x1668] ;  /* 0x0016680001167983 */ /* 0x000ea20000300a00 */
[----:B------:R-:W-:-:S05]  /*252710*/  PRMT R0, R27, 0x7773, RZ ;  /* 0x000077731b007816 */ /* 0x000fca00000000ff */
[----:B------:R0:W-:Y:S01]  /*252720*/  @P3 STG.E.U8 desc[UR4][R6.64], R0 ;  /* 0x0000000006003986 */ /* 0x0001e2000c101104 */
[----:B------:R-:W-:Y:S02]  /*252730*/  ISETP.LT.AND P6, PT, R13, UR8, !P1 ;  /* 0x000000080d007c0c */ /* 0x000fe4000cfc1270 */
[----:B------:R-:W-:Y:S02]  /*252740*/  ISETP.LT.AND P2, PT, R21, UR10, !P1 ;  /* 0x0000000a15007c0c */ /* 0x000fe4000cf41270 */
[----:B------:R-:W-:Y:S02]  /*252750*/  ISETP.LT.AND P4, PT, R15, UR6, !P1 ;  /* 0x000000060f007c0c */ /* 0x000fe4000cf81270 */
[C---:B------:R-:W-:Y:S01]  /*252760*/  PRMT R2, R29.reuse, 0x7770, RZ ;  /* 0x000077701d027816 */ /* 0x040fe200000000ff */
[----:B------:R-:W-:Y:S01]  /*252770*/  ULDC UR6, c[0x0][0x228] ;  /* 0x00008a0000067ab9 */ /* 0x000fe20000000800 */
[----:B------:R-:W-:Y:S01]  /*252780*/  ULDC UR8, c[0x0][0x228] ;  /* 0x00008a0000087ab9 */ /* 0x000fe20000000800 */
[----:B--2---:R1:W-:Y:S01]  /*252790*/  STL.64 [R1+0x7520], R22 ;  /* 0x0075201601007387 */ /* 0x0043e20000100a00 */
[----:B------:R-:W-:-:S02]  /*2527a0*/  PRMT R3, R29, 0x7771, RZ ;  /* 0x000077711d037816 */ /* 0x000fc400000000ff */
[----:B0-----:R-:W-:Y:S01]  /*2527b0*/  PRMT R0, R29, 0x7772, RZ ;  /* 0x000077721d007816 */ /* 0x001fe200000000ff */
[----:B------:R-:W-:Y:S01]  /*2527c0*/  ULDC UR10, c[0x0][0x228] ;  /* 0x00008a00000a7ab9 */ /* 0x000fe20000000800 */
[----:B-1----:R-:W2:Y:S04]  /*2527d0*/  LDL.LU.64 R22, [R1+0x1670] ;  /* 0x0016700001167983 */ /* 0x002ea80000300a00 */
[----:B------:R-:W2:Y:S04]  /*2527e0*/  LDL.LU.64 R26, [R1+0x1658] ;  /* 0x00165800011a7983 */ /* 0x000ea80000300a00 */
[----:B------:R-:W3:Y:S01]  /*2527f0*/  LDL.LU R7, [R1+0x7528] ;  /* 0x0075280001077983 */ /* 0x000ee20000300800 */
[----:B------:R-:W-:-:S02]  /*252800*/  ISETP.LT.AND P5, PT, R10, UR6, !P1 ;  /* 0x000000060a007c0c */ /* 0x000fc4000cfa1270 */
[----:B------:R-:W-:Y:S01]  /*252810*/  ISETP.LT.AND P3, PT, R14, UR8, !P1 ;  /* 0x000000080e007c0c */ /* 0x000fe2000cf61270 */
[----:B------:R0:W-:Y:S04]  /*252820*/  @P6 STG.E.U8 desc[UR4][R4.64], R2 ;  /* 0x0000000204006986 */ /* 0x0001e8000c101104 */
[----:B------:R1:W-:Y:S01]  /*252830*/  @P2 STG.E.U8 desc[UR4][R18.64], R3 ;  /* 0x0000000312002986 */ /* 0x0003e2000c101104 */
[----:B------:R-:W-:-:S03]  /*252840*/  ULDC UR6, c[0x0][0x22c] ;  /* 0x00008b0000067ab9 */ /* 0x000fc60000000800 */
[----:B------:R4:W-:Y:S01]  /*252850*/  @P4 STG.E.U8 desc[UR4][R8.64], R0 ;  /* 0x0000000008004986 */ /* 0x0009e2000c101104 */
[----:B------:R-:W-:-:S03]  /*252860*/  ULDC UR8, c[0x0][0x228] ;  /* 0x00008a0000087ab9 */ /* 0x000fc60000000800 */
[----:B0-----:R-:W2:Y:S04]  /*252870*/  LDL.LU.64 R4, [R1+0x1660] ;  /* 0x0016600001047983 */ /* 0x001ea80000300a00 */
[----:B------:R-:W2:Y:S04]  /*252880*/  LDL.LU R12, [R1+0x748] ;  /* 0x00074800010c7983 */ /* 0x000ea80000300800 */
[----:B-1----:R-:W2:Y:S01]  /*252890*/  LDL.LU.64 R18, [R1+0x1650] ;  /* 0x0016500001127983 */ /* 0x002ea20000300a00 */
[----:B----4-:R-:W-:-:S03]  /*2528a0*/  PRMT R0, R29, 0x7773, RZ ;  /* 0x000077731d007816 */ /* 0x010fc600000000ff */
[----:B------:R-:W4:Y:S04]  /*2528b0*/  LDL.LU.64 R8, [R1+0x1648] ;  /* 0x0016480001087983 */ /* 0x000f280000300a00 */
[----:B------:R0:W-:Y:S04]  /*2528c0*/  @P5 STG.E.U8 desc[UR4][R24.64], R0 ;  /* 0x0000000018005986 */ /* 0x0001e8000c101104 */
[----:B0-----:R-:W4:Y:S01]  /*2528d0*/  LDL.LU.64 R24, [R1+0x1640] ;  /* 0x0016400001187983 */ /* 0x001f220000300a00 */
[----:B---3--:R-:W-:-:S05]  /*2528e0*/  VIADD R2, R7, 0xe4 ;  /* 0x000000e407027836 */ /* 0x008fca0000000000 */
        /* <DEDUP_REMOVED lines=13> */
[----:B------:R0:W-:Y:S04]  /*2529c0*/  @P4 STG.E.U8 desc[UR4][R26.64], R2 ;  /* 0x000000021a004986 */ /* 0x0001e8000c101104 */
[----:B0-----:R-:W3:Y:S01]  /*2529d0*/  LDL.LU.64 R26, [R1+0x1638] ;  /* 0x00163800011a7983 */ /* 0x001ee20000300a00 */
[----:B------:R-:W-:Y:S01]  /*2529e0*/  VIADD R0, R7, 0xe5 ;  /* 0x000000e507007836 */ /* 0x000fe20000000000 */
[----:B------:R-:W-:-:S02]  /*2529f0*/  PRMT R2, R28, 0x7773, RZ ;  /* 0x000077731c027816 */ /* 0x000fc400000000ff */
[----:B------:R-:W-:Y:S02]  /*252a00*/  ISETP.LT.AND P5, PT, R21, UR8, !P2 ;  /* 0x0000000815007c0c */ /* 0x000fe4000d7a1270 */
[----:B------:R-:W-:Y:S02]  /*252a10*/  ISETP.LT.AND P4, PT, R15, UR10, !P2 ;  /* 0x0000000a0f007c0c */ /* 0x000fe4000d781270 */
[----:B------:R-:W-:Y:S01]  /*252a20*/  PRMT R3, R12, 0x7772, RZ ;  /* 0x000077720c037816 */ /* 0x000fe200000000ff */
        /* <DEDUP_REMOVED lines=17> */
[----:B------:R-:W2:Y:S01]  /*252b40*/  LDL.LU.64 R4, [R1+0x1628] ;  /* 0x0016280001047983 */ /* 0x000ea20000300a00 */
[----:B-1----:R-:W-:-:S03]  /*252b50*/  PRMT R0, R12, 0x7773, RZ ;  /* 0x000077730c007816 */ /* 0x002fc600000000ff */
[----:B------:R-:W2:Y:S04]  /*252b60*/  LDL.LU R28, [R1+0x7f8] ;  /* 0x0007f800011c7983 */ /* 0x000ea80000300800 */
[----:B------:R-:W2:Y:S04]  /*252b70*/  LDL.LU.64 R18, [R1+0x1620] ;  /* 0x0016200001127983 */ /* 0x000ea80000300a00 */
[----:B----4-:R0:W-:Y:S04]  /*252b80*/  @P5 STG.E.U8 desc[UR4][R8.64], R2 ;  /* 0x0000000208005986 */ /* 0x0101e8000c101104 */
[----:B------:R1:W-:Y:S01]  /*252b90*/  @P4 STG.E.U8 desc[UR4][R24.64], R3 ;  /* 0x0000000318004986 */ /* 0x0003e2000c101104 */
[----:B------:R-:W-:-:S03]  /*252ba0*/  ISETP.LT.AND P4, PT, R20, UR6, !P2 ;  /* 0x0000000614007c0c */ /* 0x000fc6000d781270 */
[----:B---3--:R3:W-:Y:S01]  /*252bb0*/  @P3 STG.E.U8 desc[UR4][R26.64], R0 ;  /* 0x000000001a003986 */ /* 0x0087e2000c101104 */
[----:B------:R-:W-:Y:S01]  /*252bc0*/  ULDC UR6, c[0x0][0x228] ;  /* 0x00008a0000067ab9 */ /* 0x000fe20000000800 */
[----:B------:R-:W-:Y:S02]  /*252bd0*/  ISETP.LT.AND P5, PT, R17, UR8, !P2 ;  /* 0x0000000811007c0c */ /* 0x000fe4000d7a1270 */
[----:B------:R-:W-:Y:S01]  /*252be0*/  ISETP.LT.AND P2, PT, R22, UR6, !P2 ;  /* 0x0000000616007c0c */ /* 0x000fe2000d741270 */
[----:B------:R-:W-:Y:S01]  /*252bf0*/  ULDC UR8, c[0x0][0x228] ;  /* 0x00008a0000087ab9 */ /* 0x000fe20000000800 */
[----:B------:R-:W-:Y:S01]  /*252c00*/  ULDC UR6, c[0x0][0x228] ;  /* 0x00008a0000067ab9 */ /* 0x000fe20000000800 */
[----:B0-----:R-:W4:Y:S04]  /*252c10*/  LDL.LU.64 R8, [R1+0x1618] ;  /* 0x0016180001087983 */ /* 0x001f280000300a00 */
[----:B-1----:R-:W4:Y:S04]  /*252c20*/  LDL.LU.64 R24, [R1+0x1608] ;  /* 0x0016080001187983 */ /* 0x002f280000300a00 */
[----:B---3--:R-:W3:Y:S04]  /*252c30*/  LDL.LU.64 R26, [R1+0x1600] ;  /* 0x00160000011a7983 */ /* 0x008ee80000300a00 */
[----:B------:R-:W3:Y:S04]  /*252c40*/  LDL.LU R12, [R1+0x7e8] ;  /* 0x0007e800010c7983 */ /* 0x000ee80000300800 */
[----:B------:R0:W-:Y:S04]  /*252c50*/  STL [R1+0x7504], R22 ;  /* 0x0075041601007387 */ /* 0x0001e80000100800 */
[----:B0-----:R-:W2:Y:S01]  /*252c60*/  LDL.LU.64 R22, [R1+0x1630] ;  /* 0x0016300001167983 */ /* 0x001ea20000300a00 */
[----:B------:R-:W-:-:S05]  /*252c70*/  PRMT R2, R29, 0x7770, RZ ;  /* 0x000077701d027816 */ /* 0x000fca00000000ff */
[----:B--2---:R0:W-:Y:S04]  /*252c80*/  @P6 STG.E.U8 desc[UR4][R22.64], R2 ;  /* 0x0000000216006986 */ /* 0x0041e8000c101104 */
[----:B0-----:R-:W2:Y:S04]  /*252c90*/  LDL.LU.64 R22, [R1+0x15f0] ;  /* 0x0015f00001167983 */ /* 0x001ea80000300a00 */
[----:B--2---:R0:W-:Y:S04]  /*252ca0*/  STL.64 [R1+0x7508], R22 ;  /* 0x0075081601007387 */ /* 0x0041e80000100a00 */
[----:B0-----:R-:W2:Y:S01]  /*252cb0*/  LDL.LU.64 R22, [R1+0x15f8] ;  /* 0x0015f80001167983 */ /* 0x001ea20000300a00 */
[----:B------:R-:W-:-:S02]  /*252cc0*/  PRMT R0, R29, 0x7771, RZ ;  /* 0x000077711d007816 */ /* 0x000fc400000000ff */
[----:B------:R-:W-:Y:S02]  /*252cd0*/  PRMT R2, R29, 0x7772, RZ ;  /* 0x000077721d027816 */ /* 0x000fe400000000ff */
[----:B------:R-:W-:Y:S01]  /*252ce0*/  ISETP.LT.AND P3, PT, R13, UR8, !P1 ;  /* 0x000000080d007c0c */ /* 0x000fe2000cf61270 */
[----:B------:R-:W-:Y:S01]  /*252cf0*/  ULDC UR8, c[0x0][0x228] ;  /* 0x00008a0000087ab9 */ /* 0x000fe20000000800 */
[----:B------:R0:W-:Y:S04]  /*252d00*/  @P5 STG.E.U8 desc[UR4][R4.64], R0 ;  /* 0x0000000004005986 */ /* 0x0001e8000c101104 */
[----:B------:R-:W-:Y:S01]  /*252d10*/  @P4 STG.E.U8 desc[UR4][R18.64], R2 ;  /* 0x0000000212004986 */ /* 0x000fe2000c101104 */
[----:B0-----:R-:W-:-:S03]  /*252d20*/  PRMT R0, R29, 0x7773, RZ ;  /* 0x000077731d007816 */ /* 0x001fc600000000ff */
[----:B--2---:R0:W-:Y:S04]  /*252d30*/  STL.64 [R1+0x7510], R22 ;  /* 0x0075101601007387 */ /* 0x0041e80000100a00 */
[----:B0-----:R-:W2:Y:S04]  /*252d40*/  LDL.LU.64 R22, [R1+0x1610] ;  /* 0x0016100001167983 */ /* 0x001ea80000300a00 */
[----:B----4-:R0:W-:Y:S01]  /*252d50*/  @P2 STG.E.U8 desc[UR4][R8.64], R0 ;  /* 0x0000000008002986 */ /* 0x0101e2000c101104 */
[----:B------:R-:W-:Y:S01]  /*252d60*/  ISETP.LT.AND P2, PT, R21, UR6, !P1 ;  /* 0x0000000615007c0c */ /* 0x000fe2000cf41270 */
[----:B------:R-:W-:Y:S01]  /*252d70*/  ULDC UR6, c[0x0][0x228] ;  /* 0x00008a0000067ab9 */ /* 0x000fe20000000800 */
[----:B------:R-:W-:-:S02]  /*252d80*/  PRMT R2, R28, 0x7770, RZ ;  /* 0x000077701c027816 */ /* 0x000fc400000000ff */
[----:B------:R-:W-:Y:S01]  /*252d90*/  ISETP.LT.AND P4, PT, R15, UR6, !P1 ;  /* 0x000000060f007c0c */ /* 0x000fe2000cf81270 */
[----:B------:R-:W-:Y:S02]  /*252da0*/  ULDC UR6, c[0x0][0x22c] ;  /* 0x00008b0000067ab9 */ /* 0x000fe40000000800 */
[----:B------:R1:W-:Y:S01]  /*252db0*/  @P3 STG.E.U8 desc[UR4][R24.64], R2 ;  /* 0x0000000218003986 */ /* 0x0003e2000c101104 */
[----:B0-----:R-:W-:-:S03]  /*252dc0*/  VIADD R0, R7, 0xe6 ;  /* 0x000000e607007836 */ /* 0x001fc60000000000 */
[----:B------:R-:W4:Y:S04]  /*252dd0*/  LDL.LU.64 R8, [R1+0x15d8] ;  /* 0x0015d80001087983 */ /* 0x000f280000300a00 */
[----:B------:R-:W4:Y:S04]  /*252de0*/  LDL.LU.64 R4, [R1+0x15e8] ;  /* 0x0015e80001047983 */ /* 0x000f280000300a00 */
[----:B------:R-:W4:Y:S01]  /*252df0*/  LDL.LU R29, [R1+0x74c] ;  /* 0x00074c00011d7983 */ /* 0x000f220000300800 */
[----:B------:R-:W-:Y:S02]  /*252e00*/  ISETP.GE.AND P3, PT, R0, UR6, PT ;  /* 0x0000000600007c0c */ /* 0x000fe4000bf66270 */
[----:B-1----:R-:W-:-:S02]  /*252e10*/  PRMT R2, R28, 0x7771, RZ ;  /* 0x000077711c027816 */ /* 0x002fc400000000ff */
[----:B------:R-:W-:Y:S02]  /*252e20*/  PRMT R0, R28, 0x7772, RZ ;  /* 0x000077721c007816 */ /* 0x000fe400000000ff */
[----:B------:R-:W-:Y:S02]  /*252e30*/  ISETP.LT.AND P5, PT, R10, UR8, !P1 ;  /* 0x000000080a007c0c */ /* 0x000fe4000cfa1270 */
[----:B------:R-:W-:Y:S02]  /*252e40*/  ISETP.LT.AND P6, PT, R14, UR10, !P1 ;  /* 0x0000000a0e007c0c */ /* 0x000fe4000cfc1270 */
[----:B---3--:R-:W-:Y:S01]  /*252e50*/  PRMT R3, R12, 0x7770, RZ ;  /* 0x000077700c037816 */ /* 0x008fe200000000ff */
[----:B------:R0:W-:Y:S01]  /*252e60*/  @P2 STG.E.U8 desc[UR4][R26.64], R2 ;  /* 0x000000021a002986 */ /* 0x0001e2000c101104 */
[----:B------:R-:W-:Y:S01]  /*252e70*/  ULDC UR6, c[0x0][0x228] ;  /* 0x00008a0000067ab9 */ /* 0x000fe20000000800 */
[----:B------:R-:W-:Y:S01]  /*252e80*/  ULDC UR8, c[0x0][0x228] ;  /* 0x00008a0000087ab9 */ /* 0x000fe20000000800 */
[----:B------:R-:W-:Y:S01]  /*252e90*/  ULDC UR10, c[0x0][0x228] ;  /* 0x00008a00000a7ab9 */ /* 0x000fe20000000800 */
[----:B0-----:R-:W3:Y:S04]  /*252ea0*/  LDL.LU.64 R26, [R1+0x15e0] ;  /* 0x0015e000011a7983 */ /* 0x001ee80000300a00 */
[----:B------:R-:W3:Y:S04]  /*252eb0*/  LDL.LU.64 R18, [R1+0x15c8] ;  /* 0x0015c80001127983 */ /* 0x000ee80000300a00 */
[----:B------:R-:W3:Y:S04]  /*252ec0*/  LDL.LU.64 R24, [R1+0x15a8] ;  /* 0x0015a80001187983 */ /* 0x000ee80000300a00 */
[----:B--2---:R0:W-:Y:S04]  /*252ed0*/  @P4 STG.E.U8 desc[UR4][R22.64], R0 ;  /* 0x0000000016004986 */ /* 0x0041e8000c101104 */
[----:B0-----:R-:W2:Y:S01]  /*252ee0*/  LDL.LU.64 R22, [R1+0x7510] ;  /* 0x0075100001167983 */ /* 0x001ea20000300a00 */
[----:B------:R-:W-:-:S05]  /*252ef0*/  PRMT R2, R28, 0x7773, RZ ;  /* 0x000077731c027816 */ /* 0x000fca00000000ff */
[----:B--2---:R0:W-:Y:S04]  /*252f00*/  @P5 STG.E.U8 desc[UR4][R22.64], R2 ;  /* 0x0000000216005986 */ /* 0x0041e8000c101104 */
[----:B0-----:R-:W2:Y:S01]  /*252f10*/  LDL.LU.64 R22, [R1+0x7508] ;  /* 0x0075080001167983 */ /* 0x001ea20000300a00 */
[----:B------:R-:W-:Y:S01]  /*252f20*/  ISETP.LT.AND P2, PT, R17, UR6, !P1 ;  /* 0x0000000611007c0c */ /* 0x000fe2000cf41270 */
[----:B------:R-:W-:Y:S02]  /*252f30*/  ULDC UR6, c[0x0][0x228] ;  /* 0x00008a0000067ab9 */ /* 0x000fe40000000800 */
[----:B--2---:R0:W-:Y:S04]  /*252f40*/  @P6 STG.E.U8 desc[UR4][R22.64], R3 ;  /* 0x0000000316006986 */ /* 0x0041e8000c101104 */
[----:B0-----:R-:W2:Y:S01]  /*252f50*/  LDL.LU R22, [R1+0x7504] ;  /* 0x0075040001167983 */ /* 0x001ea20000300800 */
[----:B------:R-:W-:-:S02]  /*252f60*/  ISETP.LT.AND P4, PT, R20, UR6, !P1 ;  /* 0x0000000614007c0c */ /* 0x000fc4000cf81270 */
[----:B------:R-:W-:Y:S01]  /*252f70*/  PRMT R0, R12, 0x7771, RZ ;  /* 0x000077710c007816 */ /* 0x000fe200000000ff */
[----:B------:R-:W-:Y:S01]  /*252f80*/  VIADD R2, R7, 0xe7 ;  /* 0x000000e707027836 */ /* 0x000fe20000000000 */
[----:B------:R-:W-:-:S03]  /*252f90*/  ULDC UR6, c[0x0][0x22c] ;  /* 0x00008b0000067ab9 */ /* 0x000fc60000000800 */
[----:B----4-:R0:W-:Y:S01]  /*252fa0*/  @P2 STG.E.U8 desc[UR4][R8.64], R0 ;  /* 0x0000000008002986 */ /* 0x0101e2000c101104 */
[----:B------:R-:W-:Y:S02]  /*252fb0*/  ISETP.GE.AND P2, PT, R2, UR6, PT ;  /* 0x0000000602007c0c */ /* 0x000fe4000bf46270 */
[C---:B------:R-:W-:Y:S01]  /*252fc0*/  PRMT R2, R12.reuse, 0x7773, RZ ;  /* 0x000077730c027816 */ /* 0x040fe200000000ff */
[----:B------:R-:W-:Y:S01]  /*252fd0*/  ULDC UR6, c[0x0][0x228] ;  /* 0x00008a0000067ab9 */ /* 0x000fe20000000800 */
[----:B0-----:R-:W-:-:S05]  /*252fe0*/  PRMT R0, R12, 0x7772, RZ ;  /* 0x000077720c007816 */ /* 0x001fca00000000ff */
[----:B------:R0:W-:Y:S02]  /*252ff0*/  @P4 STG.E.U8 desc[UR4][R4.64], R0 ;  /* 0x0000000004004986 */ /* 0x0001e4000c101104 */
[----:B0-----:R-:W-:Y:S02]  /*253000*/  PRMT R0, R29, 0x7770, RZ ;  /* 0x000077701d007816 */ /* 0x001fe400000000ff */
[----:B--2---:R-:W-:Y:S01]  /*253010*/  ISETP.LT.AND P1, PT, R22, UR8, !P1 ;  /* 0x0000000816007c0c */ /* 0x004fe2000cf21270 */
[----:B------:R-:W-:Y:S02]  /*253020*/  ULDC UR8, c[0x0][0x228] ;  /* 0x00008a0000087ab9 */ /* 0x000fe40000000800 */
[----:B------:R-:W-:Y:S01]  /*253030*/  ISETP.LT.AND P5, PT, R13, UR8, !P3 ;  /* 0x000000080d007c0c */ /* 0x000fe2000dfa1270 */
[----:B------:R-:W-:Y:S01]  /*253040*/  ULDC UR8, c[0x0][0x228] ;  /* 0x00008a0000087ab9 */ /* 0x000fe20000000800 */
[----:B------:R0:W-:Y:S04]  /*253050*/  STL [R1+0x7500], R22 ;  /* 0x0075001601007387 */ /* 0x0001e80000100800 */
[----:B------:R-:W2:Y:S01]  /*253060*/  LDL.LU.64 R8, [R1+0x15c0] ;  /* 0x0015c00001087983 */ /* 0x000ea20000300a00 */
[----:B------:R-:W-:-:S03]  /*253070*/  ISETP.LT.AND P6, PT, R21, UR8, !P3 ;  /* 0x0000000815007c0c */ /* 0x000fc6000dfc1270 */
[----:B------:R-:W4:Y:S01]  /*253080*/  LDL.LU R28, [R1+0x80c] ;  /* 0x00080c00011c7983 */ /* 0x000f220000300800 */
[----:B------:R-:W-:-:S03]  /*253090*/  ULDC UR8, c[0x0][0x228] ;  /* 0x00008a0000087ab9 */ /* 0x000fc60000000800 */
[----:B---3--:R1:W-:Y:S04]  /*2530a0*/  @P1 STG.E.U8 desc[UR4][R26.64], R2 ;  /* 0x000000021a001986 */ /* 0x0083e8000c101104 */
[----:B0-----:R-:W3:Y:S04]  /*2530b0*/  LDL.LU.64 R22, [R1+0x15d0] ;  /* 0x0015d00001167983 */ /* 0x001ee80000300a00 */
[----:B------:R-:W-:Y:S01]  /*2530c0*/  @P5 STG.E.U8 desc[UR4][R18.64], R0 ;  /* 0x0000000012005986 */ /* 0x000fe2000c101104 */
[----:B-1----:R-:W-:-:S03]  /*2530d0*/  PRMT R2, R29, 0x7771, RZ ;  /* 0x000077711d027816 */ /* 0x002fc600000000ff */
[----:B------:R-:W3:Y:S04]  /*2530e0*/  LDL.LU.64 R26, [R1+0x15b8] ;  /* 0x0015b800011a7983 */ /* 0x000ee80000300a00 */
[----:B------:R0:W-:Y:S04]  /*2530f0*/  @P6 STG.E.U8 desc[UR4][R24.64], R2 ;  /* 0x0000000218006986 */ /* 0x0001e8000c101104 */
[----:B0-----:R-:W3:Y:S01]  /*253100*/  LDL.LU.64 R24, [R1+0x1598] ;  /* 0x0015980001187983 */ /* 0x001ee20000300a00 */
[----:B------:R-:W-:Y:S01]  /*253110*/  ISETP.LT.AND P5, PT, R15, UR6, !P3 ;  /* 0x000000060f007c0c */ /* 0x000fe2000dfa1270 */
[----:B------:R-:W-:Y:S01]  /*253120*/  VIADD R2, R7, 0xe8 ;  /* 0x000000e807027836 */ /* 0x000fe20000000000 */
[----:B------:R-:W-:Y:S01]  /*253130*/  PRMT R0, R29, 0x7772, RZ ;  /* 0x000077721d007816 */ /* 0x000fe200000000ff */
[----:B------:R-:W-:Y:S01]  /*253140*/  ULDC UR6, c[0x0][0x22c] ;  /* 0x00008b0000067ab9 */ /* 0x000fe20000000800 */
[----:B------:R-:W-:-:S02]  /*253150*/  ISETP.LT.AND P4, PT, R10, UR8, !P3 ;  /* 0x000000080a007c0c */ /* 0x000fc4000df81270 */
[----:B------:R-:W-:Y:S02]  /*253160*/  ISETP.LT.AND P6, PT, R14, UR10, !P3 ;  /* 0x0000000a0e007c0c */ /* 0x000fe4000dfc1270 */
[----:B------:R-:W-:Y:S01]  /*253170*/  ISETP.GE.AND P1, PT, R2, UR6, PT ;  /* 0x0000000602007c0c */ /* 0x000fe2000bf26270 */
[----:B------:R-:W-:Y:S01]  /*253180*/  ULDC UR6, c[0x0][0x228] ;  /* 0x00008a0000067ab9 */ /* 0x000fe20000000800 */
[----:B------:R-:W-:Y:S04]  /*253190*/  STL [R1+0x74f0], R10 ;  /* 0x0074f00a01007387 */ /* 0x000fe80000100800 */
[----:B------:R0:W-:Y:S01]  /*2531a0*/  STL.64 [R1+0x74f8], R14 ;  /* 0x0074f80e01007387 */ /* 0x0001e20000100a00 */
[----:B------:R-:W-:Y:S01]  /*2531b0*/  PRMT R2, R29, 0x7773, RZ ;  /* 0x000077731d027816 */ /* 0x000fe200000000ff */
[----:B------:R-:W-:-:S02]  /*2531c0*/  ULDC UR8, c[0x0][0x228] ;  /* 0x00008a0000087ab9 */ /* 0x000fc40000000800 */
[----:B------:R-:W3:Y:S01]  /*2531d0*/  LDL.LU R29, [R1+0x7fc] ;  /* 0x0007fc00011d7983 */ /* 0x000ee20000300800 */
[----:B------:R-:W-:-:S03]  /*2531e0*/  ULDC UR10, c[0x0][0x228] ;  /* 0x00008a00000a7ab9 */ /* 0x000fc60000000800 */
[----:B0-----:R-:W3:Y:S04]  /*2531f0*/  LDL.LU.64 R14, [R1+0x15b0] ;  /* 0x0015b000010e7983 */ /* 0x001ee80000300a00 */
[----:B------:R-:W3:Y:S04]  /*253200*/  LDL.LU.64 R18, [R1+0x15a0] ;  /* 0x0015a00001127983 */ /* 0x000ee80000300a00 */
[----:B------:R-:W3:Y:S04]  /*253210*/  LDL.LU.64 R10, [R1+0x1590] ;  /* 0x00159000010a7983 */ /* 0x000ee80000300a00 */
[----:B--2---:R0:W-:Y:S01]  /*253220*/  @P5 STG.E.U8 desc[UR4][R8.64], R0 ;  /* 0x0000000008005986 */ /* 0x0041e2000c101104 */
[----:B------:R-:W-:-:S02]  /*253230*/  ISETP.LT.AND P5, PT, R17, UR6, !P3 ;  /* 0x0000000611007c0c */ /* 0x000fc4000dfa1270 */
[C---:B----4-:R-:W-:Y:S02]  /*253240*/  PRMT R3, R28.reuse, 0x7770, RZ ;  /* 0x000077701c037816 */ /* 0x050fe400000000ff */
[C---:B------:R-:W-:Y:S02]  /*253250*/  PRMT R4, R28.reuse, 0x7771, RZ ;  /* 0x000077711c047816 */ /* 0x040fe400000000ff */
[C---:B------:R-:W-:Y:S01]  /*253260*/  PRMT R5, R28.reuse, 0x7773, RZ ;  /* 0x000077731c057816 */ /* 0x040fe200000000ff */
[----:B------:R-:W-:Y:S01]  /*253270*/  ULDC UR6, c[0x0][0x228] ;  /* 0x00008a0000067ab9 */ /* 0x000fe20000000800 */
[----:B---3--:R1:W-:Y:S04]  /*253280*/  @P4 STG.E.U8 desc[UR4][R22.64], R2 ;  /* 0x0000000216004986 */ /* 0x0083e8000c101104 */
[----:B0-----:R-:W2:Y:S01]  /*253290*/  LDL.LU.64 R8, [R1+0x1588] ;  /* 0x0015880001087983 */ /* 0x001ea20000300a00 */
[----:B------:R-:W-:-:S03]  /*2532a0*/  PRMT R0, R28, 0x7772, RZ ;  /* 0x000077721c007816 */ /* 0x000fc600000000ff */
[----:B-1----:R-:W3:Y:S04]  /*2532b0*/  LDL.LU R22, [R1+0x7500] ;  /* 0x0075000001167983 */ /* 0x002ee80000300800 */
[----:B------:R0:W-:Y:S04]  /*2532c0*/  @P6 STG.E.U8 desc[UR4][R26.64], R3 ;  /* 0x000000031a006986 */ /* 0x0001e8000c101104 */
[----:B0-----:R-:W4:Y:S04]  /*2532d0*/  LDL.LU.64 R26, [R1+0x1578] ;  /* 0x00157800011a7983 */ /* 0x001f280000300a00 */
[----:B------:R-:W-:Y:S04]  /*2532e0*/  STL [R1+0x74dc], R13 ;  /* 0x0074dc0d01007387 */ /* 0x000fe80000100800 */
[----:B------:R0:W-:Y:S04]  /*2532f0*/  @P5 STG.E.U8 desc[UR4][R24.64], R4 ;  /* 0x0000000418005986 */ /* 0x0001e8000c101104 */
[----:B------:R-:W4:Y:S04]  /*253300*/  LDL.LU R28, [R1+0x7ec] ;  /* 0x0007ec00011c7983 */ /* 0x000f280000300800 */
[----:B0-----:R-:W2:Y:S01]  /*253310*/  LDL.LU.64 R24, [R1+0x1568] ;  /* 0x0015680001187983 */ /* 0x001ea20000300a00 */
[----:B------:R-:W-:Y:S01]  /*253320*/  ISETP.LT.AND P6, PT, R20, UR6, !P3 ;  /* 0x0000000614007c0c */ /* 0x000fe2000dfc1270 */
[----:B------:R-:W-:-:S02]  /*253330*/  ULDC UR6, c[0x0][0x228] ;  /* 0x00008a0000067ab9 */ /* 0x000fc40000000800 */
[----:B------:R-:W-:Y:S02]  /*253340*/  ISETP.LT.AND P4, PT, R13, UR6, !P2 ;  /* 0x000000060d007c0c */ /* 0x000fe4000d781270 */
[----:B------:R-:W-:Y:S01]  /*253350*/  PRMT R2, R29, 0x7770, RZ ;  /* 0x000077701d027816 */ /* 0x000fe200000000ff */
[----:B------:R-:W-:Y:S01]  /*253360*/  ULDC UR6, c[0x0][0x228] ;  /* 0x00008a0000067ab9 */ /* 0x000fe20000000800 */
[----:B--2---:R0:W-:Y:S04]  /*253370*/  STL.64 [R1+0x74e0], R24 ;  /* 0x0074e01801007387 */ /* 0x0041e80000100a00 */
[----:B0-----:R-:W2:Y:S01]  /*253380*/  LDL.LU.64 R24, [R1+0x1570] ;  /* 0x0015700001187983 */ /* 0x001ea20000300a00 */
[----:B---3--:R-:W-:-:S03]  /*253390*/  ISETP.LT.AND P3, PT, R22, UR8, !P3 ;  /* 0x0000000816007c0c */ /* 0x008fc6000df61270 */
[----:B------:R-:W-:Y:S01]  /*2533a0*/  @P6 STG.E.U8 desc[UR4][R14.64], R0 ;  /* 0x000000000e006986 */ /* 0x000fe2000c101104 */
[----:B------:R-:W-:Y:S02]  /*2533b0*/  ISETP.LT.AND P5, PT, R21, UR10, !P2 ;  /* 0x0000000a15007c0c */ /* 0x000fe4000d7a1270 */
[C---:B------:R-:W-:Y:S02]  /*2533c0*/  PRMT R3, R29.reuse, 0x7771, RZ ;  /* 0x000077711d037816 */ /* 0x040fe400000000ff */
[C---:B------:R-:W-:Y:S02]  /*2533d0*/  PRMT R4, R29.reuse, 0x7772, RZ ;  /* 0x000077721d047816 */ /* 0x040fe400000000ff */
[----:B------:R-:W-:Y:S01]  /*2533e0*/  PRMT R6, R29, 0x7773, RZ ;  /* 0x000077731d067816 */ /* 0x000fe200000000ff */
[----:B------:R-:W-:Y:S01]  /*2533f0*/  ULDC UR8, c[0x0][0x228] ;  /* 0x00008a0000087ab9 */ /* 0x000fe20000000800 */
[----:B------:R-:W-:Y:S01]  /*253400*/  ULDC UR10, c[0x0][0x228] ;  /* 0x00008a00000a7ab9 */ /* 0x000fe20000000800 */
[----:B------:R-:W-:Y:S04]  /*253410*/  @P3 STG.E.U8 desc[UR4][R18.64], R5 ;  /* 0x0000000512003986 */ /* 0x000fe8000c101104 */
[----:B------:R-:W-:Y:S04]  /*253420*/  @P4 STG.E.U8 desc[UR4][R10.64], R2 ;  /* 0x000000020a004986 */ /* 0x000fe8000c101104 */
[----:B--2---:R0:W-:Y:S04]  /*253430*/  STL.64 [R1+0x74e8], R24 ;  /* 0x0074e81801007387 */ /* 0x0041e80000100a00 */
[----:B0-----:R-:W2:Y:S04]  /*253440*/  LDL.LU.64 R24, [R1+0x1580] ;  /* 0x0015800001187983 */ /* 0x001ea80000300a00 */
[----:B------:R-:W3:Y:S04]  /*253450*/  LDL.LU.64 R12, [R1+0x1560] ;  /* 0x00156000010c7983 */ /* 0x000ee80000300a00 */
[----:B------:R-:W4:Y:S04]  /*253460*/  LDL.LU.64 R14, [R1+0x74f8] ;  /* 0x0074f800010e7983 */ /* 0x000f280000300a00 */
[----:B------:R-:W3:Y:S04]  /*253470*/  LDL.LU.64 R18, [R1+0x1558] ;  /* 0x0015580001127983 */ /* 0x000ee80000300a00 */
[----:B------:R-:W2:Y:S04]  /*253480*/  LDL.LU R10, [R1+0x74f0] ;  /* 0x0074f000010a7983 */ /* 0x000ea80000300800 */
[----:B------:R0:W-:Y:S04]  /*253490*/  @P5 STG.E.U8 desc[UR4][R8.64], R3 ;  /* 0x0000000308005986 */ /* 0x0001e8000c101104 */
[----:B------:R-:W3:Y:S04]  /*2534a0*/  LDL.LU R29, [R1+0x730] ;  /* 0x00073000011d7983 */ /* 0x000ee80000300800 */
[----:B0-----:R-:W3:Y:S01]  /*2534b0*/  LDL.LU.64 R8, [R1+0x1550] ;  /* 0x0015500001087983 */ /* 0x001ee20000300a00 */
[----:B----4-:R-:W-:Y:S01]  /*2534c0*/  ISETP.LT.AND P6, PT, R15, UR6, !P2 ;  /* 0x000000060f007c0c */ /* 0x010fe2000d7c1270 */
[----:B------:R-:W-:-:S02]  /*2534d0*/  ULDC UR6, c[0x0][0x228] ;  /* 0x00008a0000067ab9 */ /* 0x000fc40000000800 */
[----:B--2---:R-:W-:Y:S02]  /*2534e0*/  ISETP.LT.AND P3, PT, R10, UR6, !P2 ;  /* 0x000000060a007c0c */ /* 0x004fe4000d761270 */
[----:B------:R-:W-:Y:S02]  /*2534f0*/  ISETP.LT.AND P4, PT, R14, UR8, !P2 ;  /* 0x000000080e007c0c */ /* 0x000fe4000d781270 */
[C---:B------:R-:W-:Y:S01]  /*253500*/  PRMT R0, R28.reuse, 0x7770, RZ ;  /* 0x000077701c007816 */ /* 0x040fe200000000ff */
[----:B------:R-:W-:Y:S01]  /*253510*/  ULDC UR6, c[0x0][0x228] ;  /* 0x00008a0000067ab9 */ /* 0x000fe20000000800 */
[----:B------:R-:W-:Y:S02]  /*253520*/  ISETP.LT.AND P5, PT, R17, UR10, !P2 ;  /* 0x0000000a11007c0c */ /* 0x000fe4000d7a1270 */
[C---:B------:R-:W-:Y:S02]  /*253530*/  PRMT R2, R28.reuse, 0x7771, RZ ;  /* 0x000077711c027816 */ /* 0x040fe400000000ff */
[----:B------:R-:W-:Y:S01]  /*253540*/  PRMT R3, R28, 0x7772, RZ ;  /* 0x000077721c037816 */ /* 0x000fe200000000ff */
[----:B------:R-:W-:Y:S01]  /*253550*/  ULDC UR10, c[0x0][0x228] ;  /* 0x00008a00000a7ab9 */ /* 0x000fe20000000800 */
[----:B------:R-:W-:Y:S01]  /*253560*/  ULDC UR8, c[0x0][0x228] ;  /* 0x00008a0000087ab9 */ /* 0x000fe20000000800 */
[----:B------:R0:W-:Y:S04]  /*253570*/  @P6 STG.E.U8 desc[UR4][R26.64], R4 ;  /* 0x000000041a006986 */ /* 0x0001e8000c101104 */
[----:B------:R1:W-:Y:S04]  /*253580*/  @P3 STG.E.U8 desc[UR4][R24.64], R6 ;  /* 0x0000000618003986 */ /* 0x0003e8000c101104 */
[----:B0-----:R-:W2:Y:S04]  /*253590*/  LDL.LU.64 R26, [R1+0x1548] ;  /* 0x00154800011a7983 */ /* 0x001ea80000300a00 */
[----:B-1----:R-:W4:Y:S01]  /*2535a0*/  LDL.LU.64 R24, [R1+0x74e8] ;  /* 0x0074e80001187983 */ /* 0x002f220000300a00 */
[----:B------:R-:W-:Y:S01]  /*2535b0*/  ISETP.LT.AND P6, PT, R20, UR6, !P2 ;  /* 0x0000000614007c0c */ /* 0x000fe2000d7c1270 */
[----:B------:R-:W-:-:S02]  /*2535c0*/  ULDC UR6, c[0x0][0x228] ;  /* 0x00008a0000067ab9 */ /* 0x000fc40000000800 */
[----:B----4-:R0:W-:Y:S04]  /*2535d0*/  @P4 STG.E.U8 desc[UR4][R24.64], R0 ;  /* 0x0000000018004986 */ /* 0x0101e8000c101104 */
[----:B0-----:R-:W4:Y:S01]  /*2535e0*/  LDL.LU.64 R24, [R1+0x74e0] ;  /* 0x0074e00001187983 */ /* 0x001f220000300a00 */
[----:B------:R-:W-:Y:S02]  /*2535f0*/  ISETP.LT.AND P2, PT, R22, UR6, !P2 ;  /* 0x0000000616007c0c */ /* 0x000fe4000d741270 */
[----:B------:R-:W-:Y:S01]  /*253600*/  PRMT R4, R28, 0x7773, RZ ;  /* 0x000077731c047816 */ /* 0x000fe200000000ff */
[----:B------:R-:W-:Y:S01]  /*253610*/  ULDC UR6, c[0x0][0x228] ;  /* 0x00008a0000067ab9 */ /* 0x000fe20000000800 */
[----:B----4-:R0:W-:Y:S04]  /*253620*/  @P5 STG.E.U8 desc[UR4][R24.64], R2 ;  /* 0x0000000218005986 */ /* 0x0101e8000c101104 */
[----:B---3--:R1:W-:Y:S04]  /*253630*/  @P6 STG.E.U8 desc[UR4][R12.64], R3 ;  /* 0x000000030c006986 */ /* 0x0083e8000c101104 */
[----:B0-----:R-:W3:Y:S04]  /*253640*/  LDL.LU.64 R24, [R1+0x1528] ;  /* 0x0015280001187983 */ /* 0x001ee80000300a00 */
[----:B-1----:R-:W4:Y:S04]  /*253650*/  LDL.LU R13, [R1+0x74dc] ;  /* 0x0074dc00010d7983 */ /* 0x002f280000300800 */
[----:B------:R-:W3:Y:S04]  /*253660*/  LDL.LU R12, [R1+0x840] ;  /* 0x00084000010c7983 */ /* 0x000ee80000300800 */
[----:B------:R0:W-:Y:S04]  /*253670*/  @P2 STG.E.U8 desc[UR4][R18.64], R4 ;  /* 0x0000000412002986 */ /* 0x0001e8000c101104 */
[----:B0-----:R-:W3:Y:S04]  /*253680*/  LDL.LU.64 R4, [R1+0x1540] ;  /* 0x0015400001047983 */ /* 0x001ee80000300a00 */
[----:B------:R-:W3:Y:S01]  /*253690*/  LDL.LU.64 R18, [R1+0x1538] ;  /* 0x0015380001127983 */ /* 0x000ee20000300a00 */
        /* <DEDUP_REMOVED lines=8> */
[----:B0-----:R-:W3:Y:S01]  /*253720*/  LDL.LU.64 R10, [R1+0x1530] ;  /* 0x00153000010a7983 */ /* 0x001ee20000300a00 */
[----:B------:R-:W-:Y:S01]  /*253730*/  ISETP.LT.AND P6, PT, R15, UR8, !P1 ;  /* 0x000000080f007c0c */ /* 0x000fe2000cfc1270 */
[----:B------:R-:W-:Y:S01]  /*253740*/  ULDC UR8, c[0x0][0x228] ;  /* 0x00008a0000087ab9 */ /* 0x000fe20000000800 */
[----:B----4-:R-:W-:Y:S01]  /*253750*/  ISETP.LT.AND P3, PT, R13, UR6, !P1 ;  /* 0x000000060d007c0c */ /* 0x010fe2000cf61270 */
[----:B------:R-:W-:-:S02]  /*253760*/  ULDC UR6, c[0x0][0x22c] ;  /* 0x00008b0000067ab9 */ /* 0x000fc40000000800 */
[----:B------:R-:W-:Y:S02]  /*253770*/  ISETP.GE.AND P2, PT, R0, UR6, PT ;  /* 0x0000000600007c0c */ /* 0x000fe4000bf46270 */
[----:B------:R-:W-:Y:S01]  /*253780*/  PRMT R0, R29, 0x7772, RZ ;  /* 0x000077721d007816 */ /* 0x000fe200000000ff */
[----:B------:R-:W-:-:S07]  /*253790*/  ULDC UR6, c[0x0][0x228] ;  /* 0x00008a0000067ab9 */ /* 0x000fce0000000800 */
[----:B------:R0:W-:Y:S04]  /*2537a0*/  @P3 STG.E.U8 desc[UR4][R8.64], R2 ;  /* 0x0000000208003986 */ /* 0x0001e8000c101104 */
[----:B--2---:R-:W-:Y:S01]  /*2537b0*/  @P4 STG.E.U8 desc[UR4][R26.64], R3 ;  /* 0x000000031a004986 */ /* 0x004fe2000c101104 */
[----:B------:R-:W-:-:S03]  /*2537c0*/  ISETP.LT.AND P4, PT, R14, UR6, !P1 ;  /* 0x000000060e007c0c */ /* 0x000fc6000cf81270 */
[----:B---3--:R1:W-:Y:S01]  /*2537d0*/  @P6 STG.E.U8 desc[UR4][R4.64], R0 ;  /* 0x0000000004006986 */ /* 0x0083e2000c101104 */
        /* <DEDUP_REMOVED lines=141> */
[----:B---3--:R-:W-:Y:S04]  /*2540b0*/  @P6 STG.E.U8 desc[UR4][R8.64], R2 ;  /* 0x0000000208006986 */ /* 0x008fe8000c101104 */
[----:B------:R0:W-:Y:S04]  /*2540c0*/  @P2 STG.E.U8 desc[UR4][R24.64], R3 ;  /* 0x0000000318002986 */ /* 0x0001e8000c101104 */
[----:B------:R1:W-:Y:S04]  /*2540d0*/  @P4 STG.E.U8 desc[UR4][R26.64], R0 ;  /* 0x000000001a004986 */ /* 0x0003e8000c101104 */
[----:B0-----:R-:W3:Y:S01]  /*2540e0*/  LDL.LU.64 R24, [R1+0x1460] ;  /* 0x0014600001187983 */ /* 0x001ee20000300a00 */
[----:B-1----:R-:W-:-:S03]  /*2540f0*/  PRMT R0, R29, 0x7773, RZ ;  /* 0x000077731d007816 */ /* 0x002fc600000000ff */
[----:B------:R-:W3:Y:S04]  /*254100*/  LDL.LU R27, [R1+0x738] ;  /* 0x00073800011b7983 */ /* 0x000ee80000300800 */
        /* <DEDUP_REMOVED lines=48> */
[----:B------:R-:W-:Y:S04]  /*254410*/  @P5 STG.E.U8 desc[UR4][R8.64], R2 ;  /* 0x0000000208005986 */ /* 0x000fe8000c101104 */
[----:B------:R0:W-:Y:S01]  /*254420*/  @P4 STG.E.U8 desc[UR4][R28.64], R3 ;  /* 0x000000031c004986 */ /* 0x0001e2000c101104 */
[----:B------:R-:W-:-:S03]  /*254430*/  ISETP.LT.AND P4, PT, R20, UR6, !P2 ;  /* 0x0000000614007c0c */ /* 0x000fc6000d781270 */
[----:B----4-:R1:W-:Y:S01]  /*254440*/  @P3 STG.E.U8 desc[UR4][R4.64], R0 ;  /* 0x0000000004003986 */ /* 0x0103e2000c101104 */
[----:B------:R-:W-:Y:S01]  /*254450*/  ULDC UR6, c[0x0][0x228] ;  /* 0x00008a0000067ab9 */ /* 0x000fe20000000800 */
[----:B------:R-:W-:Y:S01]  /*254460*/  ISETP.LT.AND P5, PT, R17, UR8, !P2 ;  /* 0x0000000811007c0c */ /* 0x000fe2000d7a1270 */
[----:B------:R-:W-:Y:S01]  /*254470*/  ULDC UR8, c[0x0][0x228] ;  /* 0x00008a0000087ab9 */ /* 0x000fe20000000800 */
[----:B------:R-:W-:Y:S01]  /*254480*/  ISETP.LT.AND P3, PT, R22, UR6, !P2 ;  /* 0x0000000616007c0c */ /* 0x000fe2000d761270 */
[----:B0-----:R-:W4:Y:S04]  /*254490*/  LDL.LU.64 R28, [R1+0x1420] ;  /* 0x00142000011c7983 */ /* 0x001f280000300a00 */
[----:B------:R-:W4:Y:S04]  /*2544a0*/  LDL.LU.64 R8, [R1+0x1400] ;  /* 0x0014000001087983 */ /* 0x000f280000300a00 */
[----:B-1----:R-:W4:Y:S04]  /*2544b0*/  LDL.LU.64 R4, [R1+0x1408] ;  /* 0x0014080001047983 */ /* 0x002f280000300a00 */
        /* <DEDUP_REMOVED lines=23> */
[----:B------:R-:W-:Y:S01]  /*254630*/  ULDC UR6, c[0x0][0x22c] ;  /* 0x00008b0000067ab9 */ /* 0x000fe20000000800 */
[----:B------:R-:W3:Y:S04]  /*254640*/  LDL.LU.64 R22, [R1+0x13e8] ;  /* 0x0013e80001167983 */ /* 0x000ee80000300a00 */
[----:B------:R1:W-:Y:S01]  /*254650*/  @P2 STG.E.U8 desc[UR4][R8.64], R2 ;  /* 0x0000000208002986 */ /* 0x0003e2000c101104 */
[----:B0-----:R-:W-:-:S03]  /*254660*/  VIADD R0, R7, 0xee ;  /* 0x000000ee07007836 */ /* 0x001fc60000000000 */
[----:B------:R-:W4:Y:S04]  /*254670*/  LDL.LU.64 R28, [R1+0x13d8] ;  /* 0x0013d800011c7983 */ /* 0x000f280000300a00 */
[----:B------:R-:W4:Y:S01]  /*254680*/  LDL.LU.64 R18, [R1+0x13f0] ;  /* 0x0013f00001127983 */ /* 0x000f220000300a00 */
[----:B------:R-:W-:Y:S02]  /*254690*/  ISETP.GE.AND P2, PT, R0, UR6, PT ;  /* 0x0000000600007c0c */ /* 0x000fe4000bf46270 */
[C---:B-1----:R-:W-:Y:S02]  /*2546a0*/  PRMT R2, R24.reuse, 0x7771, RZ ;  /* 0x0000777118027816 */ /* 0x042fe400000000ff */
[----:B------:R-:W-:Y:S01]  /*2546b0*/  PRMT R0, R24, 0x7772, RZ ;  /* 0x0000777218007816 */ /* 0x000fe200000000ff */
[----:B------:R-:W4:Y:S04]  /*2546c0*/  LDL.LU.64 R8, [R1+0x13e0] ;  /* 0x0013e00001087983 */ /* 0x000f280000300a00 */
[----:B------:R-:W4:Y:S04]  /*2546d0*/  LDL.LU R26, [R1+0x73c] ;  /* 0x00073c00011a7983 */ /* 0x000f280000300800 */
[----:B------:R0:W-:Y:S01]  /*2546e0*/  @P3 STG.E.U8 desc[UR4][R4.64], R2 ;  /* 0x0000000204003986 */ /* 0x0001e2000c101104 */
[----:B------:R-:W-:-:S02]  /*2546f0*/  ISETP.LT.AND P5, PT, R10, UR8, !P1 ;  /* 0x000000080a007c0c */ /* 0x000fc4000cfa1270 */
        /* <DEDUP_REMOVED lines=17> */
[----:B----4-:R0:W-:Y:S04]  /*254810*/  @P3 STG.E.U8 desc[UR4][R28.64], R0 ;  /* 0x000000001c003986 */ /* 0x0101e8000c101104 */
[----:B0-----:R-:W4:Y:S01]  /*254820*/  LDL.LU.64 R28, [R1+0x13a8] ;  /* 0x0013a800011c7983 */ /* 0x001f220000300a00 */
[----:B------:R-:W-:Y:S01]  /*254830*/  ISETP.LT.AND P4, PT, R20, UR6, !P1 ;  /* 0x0000000614007c0c */ /* 0x000fe2000cf81270 */
[----:B------:R-:W-:Y:S01]  /*254840*/  VIADD R2, R7, 0xef ;  /* 0x000000ef07027836 */ /* 0x000fe20000000000 */
[----:B------:R-:W-:Y:S01]  /*254850*/  PRMT R0, R27, 0x7772, RZ ;  /* 0x000077721b007816 */ /* 0x000fe200000000ff */
[----:B------:R-:W-:-:S03]  /*254860*/  ULDC UR6, c[0x0][0x22c] ;  /* 0x00008b0000067ab9 */ /* 0x000fc60000000800 */
[----:B------:R-:W-:Y:S02]  /*254870*/  ISETP.GE.AND P3, PT, R2, UR6, PT ;  /* 0x0000000602007c0c */ /* 0x000fe4000bf66270 */
[----:B------:R-:W-:Y:S01]  /*254880*/  PRMT R2, R27, 0x7773, RZ ;  /* 0x000077731b027816 */ /* 0x000fe200000000ff */
[----:B------:R-:W-:Y:S01]  /*254890*/  ULDC UR6, c[0x0][0x228] ;  /* 0x00008a0000067ab9 */ /* 0x000fe20000000800 */
[----:B------:R-:W4:Y:S04]  /*2548a0*/  LDL.LU R27, [R1+0x84c] ;  /* 0x00084c00011b7983 */ /* 0x000f280000300800 */
[----:B------:R0:W-:Y:S02]  /*2548b0*/  @P4 STG.E.U8 desc[UR4][R18.64], R0 ;  /* 0x0000000012004986 */ /* 0x0001e4000c101104 */
[----:B0-----:R-:W-:-:S02]  /*2548c0*/  PRMT R0, R26, 0x7770, RZ ;  /* 0x000077701a007816 */ /* 0x001fc400000000ff */
[----:B------:R-:W4:Y:S01]  /*2548d0*/  LDL.LU.64 R18, [R1+0x13d0] ;  /* 0x0013d00001127983 */ /* 0x000f220000300a00 */
[----:B---3--:R-:W-:Y:S01]  /*2548e0*/  ISETP.LT.AND P1, PT, R22, UR8, !P1 ;  /* 0x0000000816007c0c */ /* 0x008fe2000cf21270 */
[----:B------:R-:W-:Y:S02]  /*2548f0*/  ULDC UR8, c[0x0][0x228] ;  /* 0x00008a0000087ab9 */ /* 0x000fe40000000800 */
[----:B--2---:R-:W-:Y:S01]  /*254900*/  ISETP.LT.AND P5, PT, R13, UR8, !P2 ;  /* 0x000000080d007c0c */ /* 0x004fe2000d7a1270 */
[----:B------:R-:W-:Y:S02]  /*254910*/  ULDC UR8, c[0x0][0x228] ;  /* 0x00008a0000087ab9 */ /* 0x000fe40000000800 */
[----:B------:R-:W-:Y:S01]  /*254920*/  ISETP.LT.AND P6, PT, R21, UR8, !P2 ;  /* 0x0000000815007c0c */ /* 0x000fe2000d7c1270 */
[----:B------:R-:W-:-:S06]  /*254930*/  ULDC UR8, c[0x0][0x228] ;  /* 0x00008a0000087ab9 */ /* 0x000fcc0000000800 */
[----:B------:R0:W-:Y:S04]  /*254940*/  @P1 STG.E.U8 desc[UR4][R8.64], R2 ;  /* 0x0000000208001986 */ /* 0x0001e8000c101104 */
[----:B------:R1:W-:Y:S01]  /*254950*/  @P5 STG.E.U8 desc[UR4][R4.64], R0 ;  /* 0x0000000004005986 */ /* 0x0003e2000c101104 */
[----:B------:R-:W-:Y:S01]  /*254960*/  ISETP.LT.AND P5, PT, R15, UR6, !P2 ;  /* 0x000000060f007c0c */ /* 0x000fe2000d7a1270 */
[----:B------:R-:W-:Y:S01]  /*254970*/  ULDC UR6, c[0x0][0x22c] ;  /* 0x00008b0000067ab9 */ /* 0x000fe20000000800 */
[C---:B0-----:R-:W-:Y:S01]  /*254980*/  PRMT R2, R26.reuse, 0x7771, RZ ;  /* 0x000077711a027816 */ /* 0x041fe200000000ff */
[----:B------:R-:W2:Y:S04]  /*254990*/  LDL.LU.64 R8, [R1+0x13a0] ;  /* 0x0013a00001087983 */ /* 0x000ea80000300a00 */
[----:B------:R0:W-:Y:S01]  /*2549a0*/  @P6 STG.E.U8 desc[UR4][R24.64], R2 ;  /* 0x0000000218006986 */ /* 0x0001e2000c101104 */
[----:B-1----:R-:W-:-:S02]  /*2549b0*/  PRMT R0, R26, 0x7772, RZ ;  /* 0x000077721a007816 */ /* 0x002fc400000000ff */
[----:B------:R-:W-:Y:S02]  /*2549c0*/  ISETP.LT.AND P6, PT, R14, UR10, !P2 ;  /* 0x0000000a0e007c0c */ /* 0x000fe4000d7c1270 */
[----:B------:R-:W-:Y:S02]  /*2549d0*/  ISETP.LT.AND P4, PT, R10, UR8, !P2 ;  /* 0x000000080a007c0c */ /* 0x000fe4000d781270 */
[C---:B----4-:R-:W-:Y:S02]  /*2549e0*/  PRMT R3, R27.reuse, 0x7770, RZ ;  /* 0x000077701b037816 */ /* 0x050fe400000000ff */
[----:B------:R-:W-:Y:S01]  /*2549f0*/  PRMT R4, R27, 0x7771, RZ ;  /* 0x000077711b047816 */ /* 0x000fe200000000ff */
[----:B0-----:R-:W-:Y:S01]  /*254a00*/  VIADD R2, R7, 0xf0 ;  /* 0x000000f007027836 */ /* 0x001fe20000000000 */
[----:B------:R-:W3:Y:S04]  /*254a10*/  LDL.LU.64 R24, [R1+0x1398] ;  /* 0x0013980001187983 */ /* 0x000ee80000300a00 */
[----:B------:R-:W-:Y:S04]  /*254a20*/  STL [R1+0x7480], R10 ;  /* 0x0074800a01007387 */ /* 0x000fe80000100800 */
[----:B------:R0:W-:Y:S04]  /*254a30*/  STL.64 [R1+0x7490], R14 ;  /* 0x0074900e01007387 */ /* 0x0001e80000100a00 */
[----:B------:R1:W-:Y:S01]  /*254a40*/  @P5 STG.E.U8 desc[UR4][R28.64], R0 ;  /* 0x000000001c005986 */ /* 0x0003e2000c101104 */
[----:B------:R-:W-:-:S02]  /*254a50*/  ISETP.GE.AND P1, PT, R2, UR6, PT ;  /* 0x0000000602007c0c */ /* 0x000fc4000bf26270 */
[----:B------:R-:W-:Y:S02]  /*254a60*/  PRMT R2, R26, 0x7773, RZ ;  /* 0x000077731a027816 */ /* 0x000fe400000000ff */
[C---:B------:R-:W-:Y:S01]  /*254a70*/  PRMT R5, R27.reuse, 0x7773, RZ ;  /* 0x000077731b057816 */ /* 0x040fe200000000ff */
[----:B------:R-:W4:Y:S01]  /*254a80*/  LDL.LU R26, [R1+0x83c] ;  /* 0x00083c00011a7983 */ /* 0x000f220000300800 */
[----:B------:R-:W-:Y:S01]  /*254a90*/  ULDC UR6, c[0x0][0x228] ;  /* 0x00008a0000067ab9 */ /* 0x000fe20000000800 */
[----:B------:R-:W-:Y:S01]  /*254aa0*/  ULDC UR8, c[0x0][0x228] ;  /* 0x00008a0000087ab9 */ /* 0x000fe20000000800 */
[----:B------:R-:W-:Y:S01]  /*254ab0*/  ULDC UR10, c[0x0][0x228] ;  /* 0x00008a00000a7ab9 */ /* 0x000fe20000000800 */
[----:B0-----:R-:W3:Y:S04]  /*254ac0*/  LDL.LU.64 R14, [R1+0x13c0] ;  /* 0x0013c000010e7983 */ /* 0x001ee80000300a00 */
[----:B-1----:R-:W3:Y:S04]  /*254ad0*/  LDL.LU.64 R28, [R1+0x13b8] ;  /* 0x0013b800011c7983 */ /* 0x002ee80000300a00 */
[----:B------:R-:W4:Y:S04]  /*254ae0*/  LDL.LU.64 R10, [R1+0x1388] ;  /* 0x00138800010a7983 */ /* 0x000f280000300a00 */
[----:B------:R-:W-:Y:S01]  /*254af0*/  @P4 STG.E.U8 desc[UR4][R18.64], R2 ;  /* 0x0000000212004986 */ /* 0x000fe2000c101104 */
[----:B------:R-:W-:-:S03]  /*254b00*/  PRMT R0, R27, 0x7772, RZ ;  /* 0x000077721b007816 */ /* 0x000fc600000000ff */
[----:B--2---:R-:W-:Y:S04]  /*254b10*/  @P6 STG.E.U8 desc[UR4][R8.64], R3 ;  /* 0x0000000308006986 */ /* 0x004fe8000c101104 */
[----:B----4-:R0:W-:Y:S04]  /*254b20*/  STL.64 [R1+0x7488], R10 ;  /* 0x0074880a01007387 */ /* 0x0101e80000100a00 */
[----:B0-----:R-:W2:Y:S04]  /*254b30*/  LDL.LU.64 R10, [R1+0x1390] ;  /* 0x00139000010a7983 */ /* 0x001ea80000300a00 */
[----:B------:R-:W4:Y:S04]  /*254b40*/  LDL.LU.64 R8, [R1+0x1378] ;  /* 0x0013780001087983 */ /* 0x000f280000300a00 */
[----:B------:R-:W4:Y:S04]  /*254b50*/  LDL.LU R27, [R1+0x82c] ;  /* 0x00082c00011b7983 */ /* 0x000f280000300800 */
[----:B------:R-:W-:Y:S04]  /*254b60*/  STL [R1+0x7470], R13 ;  /* 0x0074700d01007387 */ /* 0x000fe80000100800 */
[----:B------:R-:W2:Y:S01]  /*254b70*/  LDL.LU.64 R18, [R1+0x1370] ;  /* 0x0013700001127983 */ /* 0x000ea20000300a00 */
[----:B------:R-:W-:Y:S01]  /*254b80*/  ISETP.LT.AND P5, PT, R17, UR6, !P2 ;  /* 0x0000000611007c0c */ /* 0x000fe2000d7a1270 */
[----:B------:R-:W-:-:S02]  /*254b90*/  ULDC UR6, c[0x0][0x228] ;  /* 0x00008a0000067ab9 */ /* 0x000fc40000000800 */
[----:B------:R-:W-:Y:S01]  /*254ba0*/  ISETP.LT.AND P6, PT, R20, UR6, !P2 ;  /* 0x0000000614007c0c */ /* 0x000fe2000d7c1270 */
[----:B------:R-:W-:Y:S01]  /*254bb0*/  ULDC UR6, c[0x0][0x228] ;  /* 0x00008a0000067ab9 */ /* 0x000fe20000000800 */
[----:B------:R-:W-:Y:S02]  /*254bc0*/  ISETP.LT.AND P2, PT, R22, UR8, !P2 ;  /* 0x0000000816007c0c */ /* 0x000fe4000d741270 */
[----:B------:R-:W-:Y:S02]  /*254bd0*/  ISETP.LT.AND P4, PT, R13, UR6, !P3 ;  /* 0x000000060d007c0c */ /* 0x000fe4000df81270 */
[C---:B------:R-:W-:Y:S02]  /*254be0*/  PRMT R2, R26.reuse, 0x7770, RZ ;  /* 0x000077701a027816 */ /* 0x040fe400000000ff */
[C---:B------:R-:W-:Y:S01]  /*254bf0*/  PRMT R3, R26.reuse, 0x7771, RZ ;  /* 0x000077711a037816 */ /* 0x040fe200000000ff */
[----:B------:R-:W-:Y:S01]  /*254c00*/  ULDC UR6, c[0x0][0x228] ;  /* 0x00008a0000067ab9 */ /* 0x000fe20000000800 */
[----:B------:R-:W-:Y:S01]  /*254c10*/  PRMT R6, R26, 0x7773, RZ ;  /* 0x000077731a067816 */ /* 0x000fe200000000ff */
[----:B------:R-:W-:Y:S01]  /*254c20*/  ULDC UR8, c[0x0][0x228] ;  /* 0x00008a0000087ab9 */ /* 0x000fe20000000800 */
[----:B---3--:R-:W-:Y:S04]  /*254c30*/  @P5 STG.E.U8 desc[UR4][R24.64], R4 ;  /* 0x0000000418005986 */ /* 0x008fe8000c101104 */
[----:B------:R-:W-:Y:S04]  /*254c40*/  @P6 STG.E.U8 desc[UR4][R14.64], R0 ;  /* 0x000000000e006986 */ /* 0x000fe8000c101104 */
[----:B------:R-:W-:Y:S04]  /*254c50*/  @P2 STG.E.U8 desc[UR4][R28.64], R5 ;  /* 0x000000051c002986 */ /* 0x000fe8000c101104 */
[----:B--2---:R0:W-:Y:S04]  /*254c60*/  STL.64 [R1+0x7478], R18 ;  /* 0x0074781201007387 */ /* 0x0041e80000100a00 */
[----:B------:R1:W-:Y:S04]  /*254c70*/  @P4 STG.E.U8 desc[UR4][R10.64], R2 ;  /* 0x000000020a004986 */ /* 0x0003e8000c101104 */
[----:B0-----:R-:W2:Y:S04]  /*254c80*/  LDL.LU.64 R18, [R1+0x1380] ;  /* 0x0013800001127983 */ /* 0x001ea80000300a00 */
[----:B------:R-:W3:Y:S04]  /*254c90*/  LDL.LU.64 R12, [R1+0x1368] ;  /* 0x00136800010c7983 */ /* 0x000ee80000300a00 */
[----:B------:R-:W3:Y:S04]  /*254ca0*/  LDL.LU.64 R24, [R1+0x1360] ;  /* 0x0013600001187983 */ /* 0x000ee80000300a00 */
[----:B------:R-:W4:Y:S04]  /*254cb0*/  LDL.LU.64 R14, [R1+0x7490] ;  /* 0x00749000010e7983 */ /* 0x000f280000300a00 */
[----:B------:R-:W3:Y:S04]  /*254cc0*/  LDL.LU.64 R28, [R1+0x1358] ;  /* 0x00135800011c7983 */ /* 0x000ee80000300a00 */
[----:B-1----:R-:W2:Y:S01]  /*254cd0*/  LDL.LU.64 R10, [R1+0x7488] ;  /* 0x00748800010a7983 */ /* 0x002ea20000300a00 */
[----:B------:R-:W-:-:S02]  /*254ce0*/  ISETP.LT.AND P5, PT, R21, UR10, !P3 ;  /* 0x0000000a15007c0c */ /* 0x000fc4000dfa1270 */
[----:B------:R-:W-:Y:S01]  /*254cf0*/  PRMT R4, R26, 0x7772, RZ ;  /* 0x000077721a047816 */ /* 0x000fe200000000ff */
[----:B------:R-:W-:-:S10]  /*254d00*/  ULDC UR10, c[0x0][0x228] ;  /* 0x00008a00000a7ab9 */ /* 0x000fd40000000800 */
[----:B--2---:R0:W-:Y:S04]  /*254d10*/  @P5 STG.E.U8 desc[UR4][R10.64], R3 ;  /* 0x000000030a005986 */ /* 0x0041e8000c101104 */
[----:B0-----:R-:W2:Y:S01]  /*254d20*/  LDL.LU R10, [R1+0x7480] ;  /* 0x00748000010a7983 */ /* 0x001ea20000300800 */
[----:B----4-:R-:W-:Y:S01]  /*254d30*/  ISETP.LT.AND P6, PT, R15, UR6, !P3 ;  /* 0x000000060f007c0c */ /* 0x010fe2000dfc1270 */
[----:B------:R-:W-:Y:S02]  /*254d40*/  ULDC UR6, c[0x0][0x228] ;  /* 0x00008a0000067ab9 */ /* 0x000fe40000000800 */
[----:B------:R-:W4:Y:S10]  /*254d50*/  LDL.LU R26, [R1+0x850] ;  /* 0x00085000011a7983 */ /* 0x000f340000300800 */
[----:B------:R0:W-:Y:S04]  /*254d60*/  @P6 STG.E.U8 desc[UR4][R8.64], R4 ;  /* 0x0000000408006986 */ /* 0x0001e8000c101104 */
[----:B0-----:R-:W4:Y:S01]  /*254d70*/  LDL.LU.64 R8, [R1+0x1348] ;  /* 0x0013480001087983 */ /* 0x001f220000300a00 */
[----:B--2---:R-:W-:-:S02]  /*254d80*/  ISETP.LT.AND P2, PT, R10, UR6, !P3 ;  /* 0x000000060a007c0c */ /* 0x004fc4000df41270 */
[----:B------:R-:W-:Y:S02]  /*254d90*/  ISETP.LT.AND P4, PT, R14, UR8, !P3 ;  /* 0x000000080e007c0c */ /* 0x000fe4000df81270 */
[----:B------:R-:W-:Y:S02]  /*254da0*/  ISETP.LT.AND P5, PT, R17, UR10, !P3 ;  /* 0x0000000a11007c0c */ /* 0x000fe4000dfa1270 */
[C---:B------:R-:W-:Y:S01]  /*254db0*/  PRMT R0, R27.reuse, 0x7770, RZ ;  /* 0x000077701b007816 */ /* 0x040fe200000000ff */
[----:B------:R-:W-:Y:S01]  /*254dc0*/  ULDC UR6, c[0x0][0x228] ;  /* 0x00008a0000067ab9 */ /* 0x000fe20000000800 */
[----:B------:R-:W-:-:S05]  /*254dd0*/  PRMT R2, R27, 0x7771, RZ ;  /* 0x000077711b027816 */ /* 0x000fca00000000ff */
[----:B------:R0:W-:Y:S01]  /*254de0*/  @P2 STG.E.U8 desc[UR4][R18.64], R6 ;  /* 0x0000000612002986 */ /* 0x0001e2000c101104 */
[C---:B------:R-:W-:Y:S02]  /*254df0*/  PRMT R3, R27.reuse, 0x7772, RZ ;  /* 0x000077721b037816 */ /* 0x040fe400000000ff */
[----:B------:R-:W-:Y:S01]  /*254e00*/  PRMT R4, R27, 0x7773, RZ ;  /* 0x000077731b047816 */ /* 0x000fe200000000ff */
[----:B------:R-:W-:Y:S01]  /*254e10*/  ULDC UR8, c[0x0][0x228] ;  /* 0x00008a0000087ab9 */ /* 0x000fe20000000800 */
[----:B------:R-:W-:Y:S01]  /*254e20*/  ULDC UR10, c[0x0][0x228] ;  /* 0x00008a00000a7ab9 */ /* 0x000fe20000000800 */
[----:B0-----:R-:W2:Y:S01]  /*254e30*/  LDL.LU.64 R18, [R1+0x7478] ;  /* 0x0074780001127983 */ /* 0x001ea20000300a00 */
[----:B------:R-:W-:Y:S01]  /*254e40*/  ISETP.LT.AND P6, PT, R20, UR6, !P3 ;  /* 0x0000000614007c0c */ /* 0x000fe2000dfc1270 */
[----:B------:R-:W-:Y:S02]  /*254e50*/  ULDC UR6, c[0x0][0x228] ;  /* 0x00008a0000067ab9 */ /* 0x000fe40000000800 */
[----:B------:R-:W-:Y:S01]  /*254e60*/  ISETP.LT.AND P3, PT, R22, UR6, !P3 ;  /* 0x0000000616007c0c */ /* 0x000fe2000df61270 */
[----:B------:R-:W-:Y:S01]  /*254e70*/  ULDC UR6, c[0x0][0x228] ;  /* 0x00008a0000067ab9 */ /* 0x000fe20000000800 */
[----:B--2---:R0:W-:Y:S04]  /*254e80*/  @P4 STG.E.U8 desc[UR4][R18.64], R0 ;  /* 0x0000000012004986 */ /* 0x0041e8000c101104 */
[----:B---3--:R1:W-:Y:S04]  /*254e90*/  @P5 STG.E.U8 desc[UR4][R12.64], R2 ;  /* 0x000000020c005986 */ /* 0x0083e8000c101104 */
[----:B0-----:R-:W2:Y:S04]  /*254ea0*/  LDL.LU.64 R18, [R1+0x1340] ;  /* 0x0013400001127983 */ /* 0x001ea80000300a00 */
[----:B-1----:R-:W3:Y:S04]  /*254eb0*/  LDL.LU R13, [R1+0x7470] ;  /* 0x00747000010d7983 */ /* 0x002ee80000300800 */
[----:B------:R0:W-:Y:S04]  /*254ec0*/  @P6 STG.E.U8 desc[UR4][R24.64], R3 ;  /* 0x0000000318006986 */ /* 0x0001e8000c101104 */
[----:B------:R1:W-:Y:S04]  /*254ed0*/  @P3 STG.E.U8 desc[UR4][R28.64], R4 ;  /* 0x000000041c003986 */ /* 0x0003e8000c101104 */
[----:B0-----:R-:W2:Y:S04]  /*254ee0*/  LDL.LU.64 R24, [R1+0x1320] ;  /* 0x0013200001187983 */ /* 0x001ea80000300a00 */
[----:B------:R-:W2:Y:S04]  /*254ef0*/  LDL.LU R27, [R1+0x810] ;  /* 0x00081000011b7983 */ /* 0x000ea80000300800 */
[----:B-1----:R-:W2:Y:S01]  /*254f00*/  LDL.LU.64 R4, [R1+0x1350] ;  /* 0x0013500001047983 */ /* 0x002ea20000300a00 */
[----:B----4-:R-:W-:-:S03]  /*254f10*/  PRMT R2, R26, 0x7770, RZ ;  /* 0x000077701a027816 */ /* 0x010fc600000000ff */
[----:B------:R-:W4:Y:S04]  /*254f20*/  LDL.LU.64 R28, [R1+0x1338] ;  /* 0x00133800011c7983 */ /* 0x000f280000300a00 */
[----:B------:R-:W-:Y:S01]  /*254f30*/  STL [R1+0x7464], R10 ;  /* 0x0074640a01007387 */ /* 0x000fe20000100800 */
[----:B---3--:R-:W-:Y:S02]  /*254f40*/  ISETP.LT.AND P2, PT, R13, UR6, !P1 ;  /* 0x000000060d007c0c */ /* 0x008fe4000cf41270 */
[----:B------:R-:W-:Y:S01]  /*254f50*/  ISETP.LT.AND P6, PT, R21, UR8, !P1 ;  /* 0x0000000815007c0c */ /* 0x000fe2000cfc1270 */
[----:B------:R-:W-:Y:S01]  /*254f60*/  ULDC UR8, c[0x0][0x228] ;  /* 0x00008a0000087ab9 */ /* 0x000fe20000000800 */
[----:B------:R-:W-:Y:S01]  /*254f70*/  ISETP.LT.AND P4, PT, R10, UR10, !P1 ;  /* 0x0000000a0a007c0c */ /* 0x000fe2000cf81270 */
[----:B------:R-:W-:Y:S01]  /*254f80*/  VIADD R0, R7, 0xf1 ;  /* 0x000000f107007836 */ /* 0x000fe20000000000 */
[----:B------:R-:W-:-:S07]  /*254f90*/  ULDC UR6, c[0x0][0x22c] ;  /* 0x00008b0000067ab9 */ /* 0x000fce0000000800 */
[----:B--2---:R0:W-:Y:S01]  /*254fa0*/  @P2 STG.E.U8 desc[UR4][R4.64], R2 ;  /* 0x0000000204002986 */ /* 0x0041e2000c101104 */
[----:B------:R-:W-:Y:S02]  /*254fb0*/  ISETP.LT.AND P3, PT, R15, UR8, !P1 ;  /* 0x000000080f007c0c */ /* 0x000fe4000cf61270 */
[----:B------:R-:W-:Y:S02]  /*254fc0*/  PRMT R3, R26, 0x7771, RZ ;  /* 0x000077711a037816 */ /* 0x000fe400000000ff */
[----:B------:R-:W-:Y:S01]  /*254fd0*/  ISETP.GE.AND P5, PT, R0, UR6, PT ;  /* 0x0000000600007c0c */ /* 0x000fe2000bfa6270 */
[----:B------:R-:W-:Y:S01]  /*254fe0*/  ULDC UR10, c[0x0][0x228] ;  /* 0x00008a00000a7ab9 */ /* 0x000fe20000000800 */
[----:B0-----:R-:W2:Y:S01]  /*254ff0*/  LDL.LU.64 R4, [R1+0x1318] ;  /* 0x0013180001047983 */ /* 0x001ea20000300a00 */
[C---:B------:R-:W-:Y:S02]  /*255000*/  PRMT R0, R26.reuse, 0x7772, RZ ;  /* 0x000077721a007816 */ /* 0x040fe400000000ff */
[----:B------:R-:W-:Y:S01]  /*255010*/  PRMT R2, R26, 0x7773, RZ ;  /* 0x000077731a027816 */ /* 0x000fe200000000ff */
[----:B------:R-:W-:Y:S01]  /*255020*/  ULDC UR6, c[0x0][0x228] ;  /* 0x00008a0000067ab9 */ /* 0x000fe20000000800 */
[----:B------:R-:W-:Y:S01]  /*255030*/  @P6 STG.E.U8 desc[UR4][R8.64], R3 ;  /* 0x0000000308006986 */ /* 0x000fe2000c101104 */
[----:B------:R-:W-:-:S03]  /*255040*/  ISETP.LT.AND P2, PT, R14, UR6, !P1 ;  /* 0x000000060e007c0c */ /* 0x000fc6000cf41270 */
[----:B------:R-:W-:Y:S01]  /*255050*/  @P3 STG.E.U8 desc[UR4][R18.64], R0 ;  /* 0x0000000012003986 */ /* 0x000fe2000c101104 */
[----:B------:R-:W-:-:S03]  /*255060*/  ULDC UR6, c[0x0][0x228] ;  /* 0x00008a0000067ab9 */ /* 0x000fc60000000800 */
[----:B------:R-:W-:Y:S01]  /*255070*/  @P4 STG.E.U8 desc[UR4][R24.64], R2 ;  /* 0x0000000218004986 */ /* 0x000fe2000c101104 */
[----:B------:R-:W-:Y:S01]  /*255080*/  ISETP.LT.AND P4, PT, R17, UR6, !P1 ;  /* 0x0000000611007c0c */ /* 0x000fe2000cf81270 */
[----:B------:R-:W-:Y:S01]  /*255090*/  ULDC UR6, c[0x0][0x22c] ;  /* 0x00008b0000067ab9 */ /* 0x000fe20000000800 */
[----:B------:R-:W-:Y:S01]  /*2550a0*/  ULDC UR8, c[0x0][0x228] ;  /* 0x00008a0000087ab9 */ /* 0x000fe20000000800 */
[----:B--2---:R0:W-:Y:S04]  /*2550b0*/  STL.64 [R1+0x7468], R4 ;  /* 0x0074680401007387 */ /* 0x0041e80000100a00 */
[----:B0-----:R-:W2:Y:S01]  /*2550c0*/  LDL.LU.64 R4, [R1+0x1330] ;  /* 0x0013300001047983 */ /* 0x001ea20000300a00 */
[----:B------:R-:W-:Y:S01]  /*2550d0*/  VIADD R0, R7, 0xf2 ;  /* 0x000000f207007836 */ /* 0x000fe20000000000 */
[----:B------:R-:W-:-:S02]  /*2550e0*/  PRMT R2, R27, 0x7770, RZ ;  /* 0x000077701b027816 */ /* 0x000fc400000000ff */
[----:B------:R-:W3:Y:S04]  /*2550f0*/  LDL.LU R9, [R1+0x7d0] ;  /* 0x0007d00001097983 */ /* 0x000ee80000300800 */
[----:B------:R-:W3:Y:S04]  /*255100*/  LDL.LU.64 R10, [R1+0x1328] ;  /* 0x00132800010a7983 */ /* 0x000ee80000300a00 */
[----:B------:R-:W3:Y:S01]  /*255110*/  LDL.LU.64 R18, [R1+0x1308] ;  /* 0x0013080001127983 */ /* 0x000ee20000300a00 */
[----:B------:R-:W-:Y:S02]  /*255120*/  ISETP.GE.AND P3, PT, R0, UR6, PT ;  /* 0x0000000600007c0c */ /* 0x000fe4000bf66270 */
[----:B------:R-:W-:Y:S01]  /*255130*/  PRMT R0, R27, 0x7771, RZ ;  /* 0x000077711b007816 */ /* 0x000fe200000000ff */
[----:B------:R-:W3:Y:S04]  /*255140*/  LDL.LU.64 R24, [R1+0x1310] ;  /* 0x0013100001187983 */ /* 0x000ee80000300a00 */
[----:B----4-:R0:W-:Y:S01]  /*255150*/  @P2 STG.E.U8 desc[UR4][R28.64], R2 ;  /* 0x000000021c002986 */ /* 0x0101e2000c101104 */
[----:B------:R-:W-:Y:S01]  /*255160*/  ISETP.LT.AND P6, PT, R20, UR8, !P1 ;  /* 0x0000000814007c0c */ /* 0x000fe2000cfc1270 */
[----:B------:R-:W-:Y:S01]  /*255170*/  ULDC UR6, c[0x0][0x228] ;  /* 0x00008a0000067ab9 */ /* 0x000fe20000000800 */
[----:B------:R-:W-:Y:S01]  /*255180*/  ULDC UR8, c[0x0][0x228] ;  /* 0x00008a0000087ab9 */ /* 0x000fe20000000800 */
[----:B0-----:R-:W4:Y:S04]  /*255190*/  LDL.LU.64 R28, [R1+0x12f8] ;  /* 0x0012f800011c7983 */ /* 0x001f280000300a00 */
[----:B------:R-:W4:Y:S04]  /*2551a0*/  LDL.LU R8, [R1+0x860] ;  /* 0x0008600001087983 */ /* 0x000f280000300800 */
[----:B--2---:R0:W-:Y:S04]  /*2551b0*/  @P4 STG.E.U8 desc[UR4][R4.64], R0 ;  /* 0x0000000004004986 */ /* 0x0041e8000c101104 */
[----:B0-----:R-:W2:Y:S01]  /*2551c0*/  LDL.LU.64 R4, [R1+0x7468] ;  /* 0x0074680001047983 */ /* 0x001ea20000300a00 */
[----:B------:R-:W-:-:S02]  /*2551d0*/  ISETP.LT.AND P1, PT, R22, UR6, !P1 ;  /* 0x0000000616007c0c */ /* 0x000fc4000cf21270 */
[C---:B------:R-:W-:Y:S02]  /*2551e0*/  PRMT R2, R27.reuse, 0x7772, RZ ;  /* 0x000077721b027816 */ /* 0x040fe400000000ff */
[----:B------:R-:W-:Y:S02]  /*2551f0*/  PRMT R0, R27, 0x7773, RZ ;  /* 0x000077731b007816 */ /* 0x000fe400000000ff */
[----:B------:R-:W-:Y:S01]  /*255200*/  ISETP.LT.AND P2, PT, R13, UR8, !P5 ;  /* 0x000000080d007c0c */ /* 0x000fe2000ef41270 */
[----:B------:R-:W-:Y:S01]  /*255210*/  ULDC UR6, c[0x0][0x228] ;  /* 0x00008a0000067ab9 */ /* 0x000fe20000000800 */
[----:B------:R-:W-:Y:S01]  /*255220*/  ULDC UR8, c[0x0][0x228] ;  /* 0x00008a0000087ab9 */ /* 0x000fe20000000800 */
[----:B--2---:R0:W-:Y:S04]  /*255230*/  @P6 STG.E.U8 desc[UR4][R4.64], R2 ;  /* 0x0000000204006986 */ /* 0x0041e8000c101104 */
[----:B---3--:R1:W-:Y:S04]  /*255240*/  @P1 STG.E.U8 desc[UR4][R10.64], R0 ;  /* 0x000000000a001986 */ /* 0x0083e8000c101104 */
[----:B0-----:R-:W2:Y:S04]  /*255250*/  LDL.LU.64 R4, [R1+0x1300] ;  /* 0x0013000001047983 */ /* 0x001ea80000300a00 */
[----:B------:R-:W3:Y:S04]  /*255260*/  LDL.LU.64 R26, [R1+0x12f0] ;  /* 0x0012f000011a7983 */ /* 0x000ee80000300a00 */
[----:B-1----:R-:W4:Y:S01]  /*255270*/  LDL.LU R10, [R1+0x7464] ;  /* 0x00746400010a7983 */ /* 0x002f220000300800 */
[----:B------:R-:W-:-:S02]  /*255280*/  PRMT R2, R9, 0x7770, RZ ;  /* 0x0000777009027816 */ /* 0x000fc400000000ff */
[----:B------:R-:W-:Y:S01]  /*255290*/  ISETP.LT.AND P6, PT, R21, UR6, !P5 ;  /* 0x0000000615007c0c */ /* 0x000fe2000efc1270 */
[----:B------:R-:W-:Y:S02]  /*2552a0*/  ULDC UR6, c[0x0][0x228] ;  /* 0x00008a0000067ab9 */ /* 0x000fe40000000800 */
[----:B------:R-:W-:Y:S01]  /*2552b0*/  ISETP.LT.AND P4, PT, R15, UR6, !P5 ;  /* 0x000000060f007c0c */ /* 0x000fe2000ef81270 */
[----:B------:R0:W-:Y:S01]  /*2552c0*/  @P2 STG.E.U8 desc[UR4][R18.64], R2 ;  /* 0x0000000212002986 */ /* 0x0001e2000c101104 */
[----:B------:R-:W-:-:S03]  /*2552d0*/  ULDC UR6, c[0x0][0x228] ;  /* 0x00008a0000067ab9 */ /* 0x000fc60000000800 */
[----:B0-----:R-:W3:Y:S04]  /*2552e0*/  LDL.LU.64 R18, [R1+0x12e8] ;  /* 0x0012e80001127983 */ /* 0x001ee80000300a00 */
[----:B------:R-:W3:Y:S01]  /*2552f0*/  LDL.LU R12, [R1+0x854] ;  /* 0x00085400010c7983 */ /* 0x000ee20000300800 */
[C---:B------:R-:W-:Y:S02]  /*255300*/  PRMT R0, R9.reuse, 0x7771, RZ ;  /* 0x0000777109007816 */ /* 0x040fe400000000ff */
[----:B----4-:R-:W-:Y:S01]  /*255310*/  ISETP.LT.AND P2, PT, R10, UR6, !P5 ;  /* 0x000000060a007c0c */ /* 0x010fe2000ef41270 */
[----:B------:R0:W-:Y:S01]  /*255320*/  STL [R1+0x7460], R10 ;  /* 0x0074600a01007387 */ /* 0x0001e20000100800 */
[----:B------:R-:W-:-:S03]  /*255330*/  PRMT R2, R9, 0x7772, RZ ;  /* 0x0000777209027816 */ /* 0x000fc600000000ff */
[----:B------:R1:W-:Y:S01]  /*255340*/  @P6 STG.E.U8 desc[UR4][R24.64], R0 ;  /* 0x0000000018006986 */ /* 0x0003e2000c101104 */
[----:B------:R-:W-:-:S03]  /*255350*/  ULDC UR6, c[0x0][0x22c] ;  /* 0x00008b0000067ab9 */ /* 0x000fc60000000800 */
[----:B0-----:R-:W4:Y:S01]  /*255360*/  LDL.LU.64 R10, [R1+0x12d8] ;  /* 0x0012d800010a7983 */ /* 0x001f220000300a00 */
[----:B------:R-:W-:Y:S01]  /*255370*/  ISETP.LT.AND P6, PT, R14, UR8, !P5 ;  /* 0x000000080e007c0c */ /* 0x000fe2000efc1270 */
[----:B------:R-:W-:Y:S02]  /*255380*/  ULDC UR8, c[0x0][0x228] ;  /* 0x00008a0000087ab9 */ /* 0x000fe40000000800 */
[----:B------:R0:W-:Y:S01]  /*255390*/  @P4 STG.E.U8 desc[UR4][R28.64], R2 ;  /* 0x000000021c004986 */ /* 0x0001e2000c101104 */
[----:B------:R-:W-:Y:S02]  /*2553a0*/  ISETP.LT.AND P1, PT, R17, UR8, !P5 ;  /* 0x0000000811007c0c */ /* 0x000fe4000ef21270 */
[----:B------:R-:W-:Y:S01]  /*2553b0*/  ISETP.LT.AND P4, PT, R20, UR10, !P5 ;  /* 0x0000000a14007c0c */ /* 0x000fe2000ef81270 */
[----:B-1----:R-:W-:Y:S01]  /*2553c0*/  VIADD R0, R7, 0xf3 ;  /* 0x000000f307007836 */ /* 0x002fe20000000000 */
[----:B------:R-:W-:Y:S01]  /*2553d0*/  PRMT R3, R8, 0x7770, RZ ;  /* 0x0000777008037816 */ /* 0x000fe200000000ff */
[----:B------:R-:W-:Y:S01]  /*2553e0*/  ULDC UR8, c[0x0][0x228] ;  /* 0x00008a0000087ab9 */ /* 0x000fe20000000800 */
[----:B0-----:R-:W-:Y:S01]  /*2553f0*/  PRMT R2, R9, 0x7773, RZ ;  /* 0x0000777309027816 */ /* 0x001fe200000000ff */
[----:B------:R-:W4:Y:S04]  /*255400*/  LDL.LU.64 R28, [R1+0x12e0] ;  /* 0x0012e000011c7983 */ /* 0x000f280000300a00 */
[----:B------:R-:W4:Y:S04]  /*255410*/  LDL.LU.64 R24, [R1+0x12d0] ;  /* 0x0012d00001187983 */ /* 0x000f280000300a00 */
[----:B--2---:R0:W-:Y:S01]  /*255420*/  @P2 STG.E.U8 desc[UR4][R4.64], R2 ;  /* 0x0000000204002986 */ /* 0x0041e2000c101104 */
[----:B------:R-:W-:-:S02]  /*255430*/  ISETP.GE.AND P2, PT, R0, UR6, PT ;  /* 0x0000000600007c0c */ /* 0x000fc4000bf46270 */
[----:B------:R-:W-:Y:S01]  /*255440*/  PRMT R0, R8, 0x7771, RZ ;  /* 0x0000777108007816 */ /* 0x000fe200000000ff */
[----:B---3--:R1:W-:Y:S01]  /*255450*/  @P6 STG.E.U8 desc[UR4][R26.64], R3 ;  /* 0x000000031a006986 */ /* 0x0083e2000c101104 */
[----:B------:R-:W-:-:S03]  /*255460*/  ULDC UR6, c[0x0][0x228] ;  /* 0x00008a0000067ab9 */ /* 0x000fc60000000800 */
[----:B------:R2:W-:Y:S01]  /*255470*/  @P1 STG.E.U8 desc[UR4][R18.64], R0 ;  /* 0x0000000012001986 */ /* 0x0005e2000c101104 */
[----:B0-----:R-:W-:-:S03]  /*255480*/  PRMT R2, R8, 0x7772, RZ ;  /* 0x0000777208027816 */ /* 0x001fc600000000ff */
[----:B------:R-:W3:Y:S04]  /*255490*/  LDL.LU.64 R4, [R1+0x12c0] ;  /* 0x0012c00001047983 */ /* 0x000ee80000300a00 */
[----:B-1----:R-:W3:Y:S04]  /*2554a0*/  LDL.LU.64 R26, [R1+0x12b8] ;  /* 0x0012b800011a7983 */ /* 0x002ee80000300a00 */
[----:B--2---:R-:W2:Y:S04]  /*2554b0*/  LDL.LU.64 R18, [R1+0x12a8] ;  /* 0x0012a80001127983 */ /* 0x004ea80000300a00 */
[----:B----4-:R0:W-:Y:S04]  /*2554c0*/  @P4 STG.E.U8 desc[UR4][R10.64], R2 ;  /* 0x000000020a004986 */ /* 0x0101e8000c101104 */
[----:B0-----:R-:W4:Y:S01]  /*2554d0*/  LDL.LU R10, [R1+0x7460] ;  /* 0x00746000010a7983 */ /* 0x001f220000300800 */
[----:B------:R-:W-:-:S02]  /*2554e0*/  ISETP.LT.AND P5, PT, R22, UR6, !P5 ;  /* 0x0000000616007c0c */ /* 0x000fc4000efa1270 */
[----:B------:R-:W-:Y:S02]  /*2554f0*/  ISETP.LT.AND P6, PT, R13, UR8, !P3 ;  /* 0x000000080d007c0c */ /* 0x000fe4000dfc1270 */
[----:B------:R-:W-:Y:S02]  /*255500*/  PRMT R0, R8, 0x7773, RZ ;  /* 0x0000777308007816 */ /* 0x000fe400000000ff */
[----:B------:R-:W-:Y:S01]  /*255510*/  PRMT R2, R12, 0x7770, RZ ;  /* 0x000077700c027816 */ /* 0x000fe200000000ff */
[----:B------:R-:W-:Y:S01]  /*255520*/  ULDC UR6, c[0x0][0x228] ;  /* 0x00008a0000067ab9 */ /* 0x000fe20000000800 */
[----:B------:R-:W2:Y:S01]  /*255530*/  LDL.LU.64 R8, [R1+0x12a0] ;  /* 0x0012a00001087983 */ /* 0x000ea20000300a00 */
[----:B------:R-:W-:Y:S01]  /*255540*/  ISETP.LT.AND P1, PT, R21, UR6, !P3 ;  /* 0x0000000615007c0c */ /* 0x000fe2000df21270 */
[----:B------:R-:W-:Y:S01]  /*255550*/  ULDC UR6, c[0x0][0x228] ;  /* 0x00008a0000067ab9 */ /* 0x000fe20000000800 */
[----:B------:R-:W-:Y:S02]  /*255560*/  ULDC UR8, c[0x0][0x228] ;  /* 0x00008a0000087ab9 */ /* 0x000fe40000000800 */
[----:B------:R0:W-:Y:S04]  /*255570*/  @P5 STG.E.U8 desc[UR4][R28.64], R0 ;  /* 0x000000001c005986 */ /* 0x0001e8000c101104 */
[----:B------:R1:W-:Y:S04]  /*255580*/  @P6 STG.E.U8 desc[UR4][R24.64], R2 ;  /* 0x0000000218006986 */ /* 0x0003e8000c101104 */
[----:B0-----:R-:W2:Y:S04]  /*255590*/  LDL.LU.64 R28, [R1+0x7458] ;  /* 0x00745800011c7983 */ /* 0x001ea80000300a00 */
[----:B-1----:R-:W2:Y:S01]  /*2555a0*/  LDL.LU.64 R24, [R1+0x1298] ;  /* 0x0012980001187983 */ /* 0x002ea20000300a00 */
[----:B----4-:R-:W-:-:S03]  /*2555b0*/  ISETP.LT.AND P5, PT, R10, UR6, !P3 ;  /* 0x000000060a007c0c */ /* 0x010fc6000dfa1270 */
[----:B------:R0:W-:Y:S01]  /*2555c0*/  STL [R1+0x7454], R10 ;  /* 0x0074540a01007387 */ /* 0x0001e20000100800 */
[C---:B------:R-:W-:Y:S02]  /*2555d0*/  PRMT R0, R12.reuse, 0x7771, RZ ;  /* 0x000077710c007816 */ /* 0x040fe400000000ff */
[----:B------:R-:W-:Y:S02]  /*2555e0*/  ISETP.LT.AND P4, PT, R15, UR8, !P3 ;  /* 0x000000080f007c0c */ /* 0x000fe4000df81270 */
[----:B------:R-:W-:Y:S01]  /*2555f0*/  PRMT R2, R12, 0x7772, RZ ;  /* 0x000077720c027816 */ /* 0x000fe200000000ff */
[----:B------:R-:W-:Y:S01]  /*255600*/  ULDC UR8, c[0x0][0x228] ;  /* 0x00008a0000087ab9 */ /* 0x000fe20000000800 */
[----:B------:R-:W-:Y:S01]  /*255610*/  ULDC UR6, c[0x0][0x228] ;  /* 0x00008a0000067ab9 */ /* 0x000fe20000000800 */
[----:B0-----:R-:W4:Y:S01]  /*255620*/  LDL.LU.64 R10, [R1+0x12c8] ;  /* 0x0012c800010a7983 */ /* 0x001f220000300a00 */
[----:B------:R-:W-:Y:S01]  /*255630*/  ISETP.LT.AND P6, PT, R14, UR8, !P3 ;  /* 0x000000080e007c0c */ /* 0x000fe2000dfc1270 */
[----:B------:R-:W-:-:S02]  /*255640*/  ULDC UR8, c[0x0][0x228] ;  /* 0x00008a0000087ab9 */ /* 0x000fc40000000800 */
[----:B----4-:R0:W-:Y:S04]  /*255650*/  @P1 STG.E.U8 desc[UR4][R10.64], R0 ;  /* 0x000000000a001986 */ /* 0x0101e8000c101104 */
[----:B0-----:R-:W4:Y:S04]  /*255660*/  LDL.LU.64 R10, [R1+0x12b0] ;  /* 0x0012b000010a7983 */ /* 0x001f280000300a00 */
[----:B---3--:R2:W-:Y:S01]  /*255670*/  @P4 STG.E.U8 desc[UR4][R4.64], R2 ;  /* 0x0000000204004986 */ /* 0x0085e2000c101104 */
[----:B------:R-:W-:Y:S01]  /*255680*/  ISETP.LT.AND P4, PT, R17, UR6, !P3 ;  /* 0x0000000611007c0c */ /* 0x000fe2000df81270 */
[----:B------:R-:W-:Y:S01]  /*255690*/  ULDC UR6, c[0x0][0x228] ;  /* 0x00008a0000067ab9 */ /* 0x000fe20000000800 */
[----:B------:R-:W-:-:S02]  /*2556a0*/  PRMT R0, R12, 0x7773, RZ ;  /* 0x000077730c007816 */ /* 0x000fc400000000ff */
[----:B------:R-:W-:Y:S01]  /*2556b0*/  ISETP.LT.AND P1, PT, R20, UR6, !P3 ;  /* 0x0000000614007c0c */ /* 0x000fe2000df21270 */
[----:B------:R-:W-:Y:S02]  /*2556c0*/  ULDC UR6, c[0x0][0x228] ;  /* 0x00008a0000067ab9 */ /* 0x000fe40000000800 */
[----:B------:R-:W-:Y:S01]  /*2556d0*/  ISETP.LT.AND P3, PT, R22, UR6, !P3 ;  /* 0x0000000616007c0c */ /* 0x000fe2000df61270 */
[----:B------:R0:W-:Y:S01]  /*2556e0*/  @P5 STG.E.U8 desc[UR4][R26.64], R0 ;  /* 0x000000001a005986 */ /* 0x0001e2000c101104 */
[----:B------:R-:W-:Y:S01]  /*2556f0*/  ULDC UR6, c[0x0][0x228] ;  /* 0x00008a0000067ab9 */ /* 0x000fe20000000800 */
[C---:B--2---:R-:W-:Y:S02]  /*255700*/  PRMT R2, R29.reuse, 0x7770, RZ ;  /* 0x000077701d027816 */ /* 0x044fe400000000ff */
[----:B------:R-:W2:Y:S04]  /*255710*/  LDL.LU.64 R4, [R1+0x1290] ;  /* 0x0012900001047983 */ /* 0x000ea80000300a00 */
[----:B------:R1:W-:Y:S04]  /*255720*/  @P6 STG.E.U8 desc[UR4][R18.64], R2 ;  /* 0x0000000212006986 */ /* 0x0003e8000c101104 */
[----:B0-----:R-:W3:Y:S01]  /*255730*/  LDL.LU.64 R26, [R1+0x1288] ;  /* 0x00128800011a7983 */ /* 0x001ee20000300a00 */
[----:B------:R-:W-:-:S05]  /*255740*/  PRMT R0, R29, 0x7771, RZ ;  /* 0x000077711d007816 */ /* 0x000fca00000000ff */
[----:B------:R0:W-:Y:S01]  /*255750*/  @P4 STG.E.U8 desc[UR4][R8.64], R0 ;  /* 0x0000000008004986 */ /* 0x0001e2000c101104 */
[----:B-1----:R-:W-:-:S03]  /*255760*/  PRMT R2, R29, 0x7772, RZ ;  /* 0x000077721d027816 */ /* 0x002fc600000000ff */
[----:B------:R-:W3:Y:S04]  /*255770*/  LDL.LU.64 R18, [R1+0x1278] ;  /* 0x0012780001127983 */ /* 0x000ee80000300a00 */
[----:B------:R1:W-:Y:S04]  /*255780*/  STL [R1+0x7450], R22 ;  /* 0x0074501601007387 */ /* 0x0003e80000100800 */
[----:B------:R-:W-:Y:S04]  /*255790*/  STL [R1+0x744c], R13 ;  /* 0x00744c0d01007387 */ /* 0x000fe80000100800 */
[----:B------:R1:W-:Y:S01]  /*2557a0*/  @P1 STG.E.U8 desc[UR4][R24.64], R2 ;  /* 0x0000000218001986 */ /* 0x0003e2000c101104 */
[----:B------:R-:W-:-:S02]  /*2557b0*/  ISETP.LT.AND P6, PT, R13, UR8, !P2 ;  /* 0x000000080d007c0c */ /* 0x000fc4000d7c1270 */
[----:B------:R-:W-:Y:S01]  /*2557c0*/  ISETP.LT.AND P4, PT, R21, UR6, !P2 ;  /* 0x0000000615007c0c */ /* 0x000fe2000d781270 */
[----:B0-----:R-:W-:Y:S01]  /*2557d0*/  VIADD R0, R7, 0xf6 ;  /* 0x000000f607007836 */ /* 0x001fe20000000000 */
[----:B------:R-:W-:Y:S01]  /*2557e0*/  ULDC UR8, c[0x0][0x228] ;  /* 0x00008a0000087ab9 */ /* 0x000fe20000000800 */
[----:B------:R-:W-:Y:S01]  /*2557f0*/  PRMT R3, R28, 0x7770, RZ ;  /* 0x000077701c037816 */ /* 0x000fe200000000ff */
[----:B-1----:R-:W3:Y:S01]  /*255800*/  LDL.LU.64 R22, [R1+0x1270] ;  /* 0x0012700001167983 */ /* 0x002ee20000300a00 */
[----:B------:R-:W-:Y:S01]  /*255810*/  ULDC UR6, c[0x0][0x228] ;  /* 0x00008a0000067ab9 */ /* 0x000fe20000000800 */
[----:B------:R-:W-:Y:S02]  /*255820*/  PRMT R2, R29, 0x7773, RZ ;  /* 0x000077731d027816 */ /* 0x000fe400000000ff */
[----:B------:R-:W3:Y:S04]  /*255830*/  LDL.LU R24, [R1+0x864] ;  /* 0x0008640001187983 */ /* 0x000ee80000300800 */
[----:B------:R-:W3:Y:S04]  /*255840*/  LDL.LU.64 R12, [R1+0x1280] ;  /* 0x00128000010c7983 */ /* 0x000ee80000300a00 */
[----:B------:R-:W3:Y:S04]  /*255850*/  LDL.LU.64 R8, [R1+0x1260] ;  /* 0x0012600001087983 */ /* 0x000ee80000300a00 */
[----:B----4-:R0:W-:Y:S04]  /*255860*/  @P3 STG.E.U8 desc[UR4][R10.64], R2 ;  /* 0x000000020a003986 */ /* 0x0101e8000c101104 */
[----:B0-----:R-:W4:Y:S01]  /*255870*/  LDL.LU R10, [R1+0x7454] ;  /* 0x00745400010a7983 */ /* 0x001f220000300800 */
[----:B------:R-:W-:-:S02]  /*255880*/  ISETP.LT.AND P5, PT, R15, UR8, !P2 ;  /* 0x000000080f007c0c */ /* 0x000fc4000d7a1270 */
[----:B------:R-:W-:Y:S02]  /*255890*/  ISETP.GE.AND P1, PT, R0, UR9, PT ;  /* 0x0000000900007c0c */ /* 0x000fe4000bf26270 */
[C---:B------:R-:W-:Y:S01]  /*2558a0*/  PRMT R0, R28.reuse, 0x7771, RZ ;  /* 0x000077711c007816 */ /* 0x040fe200000000ff */
[----:B--2---:R0:W-:Y:S01]  /*2558b0*/  @P6 STG.E.U8 desc[UR4][R4.64], R3 ;  /* 0x0000000304006986 */ /* 0x0041e2000c101104 */
[C---:B------:R-:W-:Y:S01]  /*2558c0*/  PRMT R2, R28.reuse, 0x7772, RZ ;  /* 0x000077721c027816 */ /* 0x040fe200000000ff */
[----:B------:R-:W-:Y:S02]  /*2558d0*/  ULDC UR8, c[0x0][0x228] ;  /* 0x00008a0000087ab9 */ /* 0x000fe40000000800 */
[----:B---3--:R1:W-:Y:S04]  /*2558e0*/  @P4 STG.E.U8 desc[UR4][R26.64], R0 ;  /* 0x000000001a004986 */ /* 0x0083e8000c101104 */
[----:B0-----:R-:W2:Y:S04]  /*2558f0*/  LDL.LU.64 R4, [R1+0x1268] ;  /* 0x0012680001047983 */ /* 0x001ea80000300a00 */
[----:B------:R0:W-:Y:S04]  /*255900*/  @P5 STG.E.U8 desc[UR4][R18.64], R2 ;  /* 0x0000000212005986 */ /* 0x0001e8000c101104 */
[----:B-1----:R-:W3:Y:S04]  /*255910*/  LDL.LU.64 R26, [R1+0x1258] ;  /* 0x00125800011a7983 */ /* 0x002ee80000300a00 */
[----:B------:R-:W3:Y:S01]  /*255920*/  LDL.LU R25, [R1+0x858] ;  /* 0x0008580001197983 */ /* 0x000ee20000300800 */
[----:B------:R-:W-:Y:S01]  /*255930*/  VIADD R0, R7, 0xf4 ;  /* 0x000000f407007836 */ /* 0x000fe20000000000 */
[----:B0-----:R-:W-:-:S02]  /*255940*/  PRMT R2, R28, 0x7773, RZ ;  /* 0x000077731c027816 */ /* 0x001fc400000000ff */
[----:B------:R-:W3:Y:S04]  /*255950*/  LDL.LU.64 R18, [R1+0x1250] ;  /* 0x0012500001127983 */ /* 0x000ee80000300a00 */
[----:B------:R-:W3:Y:S01]  /*255960*/  LDL.LU.64 R28, [R1+0x1240] ;  /* 0x00124000011c7983 */ /* 0x000ee20000300a00 */
[----:B----4-:R-:W-:Y:S01]  /*255970*/  ISETP.LT.AND P6, PT, R10, UR6, !P2 ;  /* 0x000000060a007c0c */ /* 0x010fe2000d7c1270 */
[----:B------:R-:W-:Y:S02]  /*255980*/  ULDC UR6, c[0x0][0x228] ;  /* 0x00008a0000067ab9 */ /* 0x000fe40000000800 */
[----:B------:R-:W-:Y:S01]  /*255990*/  ISETP.LT.AND P4, PT, R14, UR6, !P2 ;  /* 0x000000060e007c0c */ /* 0x000fe2000d781270 */
[----:B------:R-:W-:Y:S02]  /*2559a0*/  ULDC UR6, c[0x0][0x22c] ;  /* 0x00008b0000067ab9 */ /* 0x000fe40000000800 */
[----:B------:R-:W-:-:S02]  /*2559b0*/  ISETP.GE.AND P3, PT, R0, UR6, PT ;  /* 0x0000000600007c0c */ /* 0x000fc4000bf66270 */
[----:B------:R-:W-:Y:S02]  /*2559c0*/  PRMT R0, R24, 0x7770, RZ ;  /* 0x0000777018007816 */ /* 0x000fe400000000ff */
[----:B------:R-:W-:Y:S01]  /*2559d0*/  ISETP.LT.AND P5, PT, R17, UR8, !P2 ;  /* 0x0000000811007c0c */ /* 0x000fe2000d7a1270 */
[----:B------:R-:W-:Y:S01]  /*2559e0*/  ULDC UR6, c[0x0][0x228] ;  /* 0x00008a0000067ab9 */ /* 0x000fe20000000800 */
[----:B------:R-:W-:Y:S01]  /*2559f0*/  ULDC UR8, c[0x0][0x228] ;  /* 0x00008a0000087ab9 */ /* 0x000fe20000000800 */
[----:B------:R0:W-:Y:S04]  /*255a00*/  @P6 STG.E.U8 desc[UR4][R22.64], R2 ;  /* 0x0000000216006986 */ /* 0x0001e8000c101104 */
[----:B------:R1:W-:Y:S04]  /*255a10*/  @P4 STG.E.U8 desc[UR4][R12.64], R0 ;  /* 0x000000000c004986 */ /* 0x0003e8000c101104 */
[----:B0-----:R-:W4:Y:S04]  /*255a20*/  LDL.LU R22, [R1+0x7450] ;  /* 0x0074500001167983 */ /* 0x001f280000300800 */
[----:B-1----:R-:W4:Y:S01]  /*255a30*/  LDL.LU R13, [R1+0x744c] ;  /* 0x00744c00010d7983 */ /* 0x002f220000300800 */
[----:B------:R-:W-:-:S02]  /*255a40*/  ISETP.LT.AND P6, PT, R20, UR6, !P2 ;  /* 0x0000000614007c0c */ /* 0x000fc4000d7c1270 */
[C---:B------:R-:W-:Y:S01]  /*255a50*/  PRMT R2, R24.reuse, 0x7771, RZ ;  /* 0x0000777118027816 */ /* 0x040fe200000000ff */
[----:B------:R-:W-:Y:S01]  /*255a60*/  ULDC UR6, c[0x0][0x228] ;  /* 0x00008a0000067ab9 */ /* 0x000fe20000000800 */
[----:B------:R-:W-:-:S03]  /*255a70*/  PRMT R0, R24, 0x7772, RZ ;  /* 0x0000777218007816 */ /* 0x000fc600000000ff */
[----:B------:R0:W-:Y:S06]  /*255a80*/  @P5 STG.E.U8 desc[UR4][R8.64], R2 ;  /* 0x0000000208005986 */ /* 0x0001ec000c101104 */
[----:B--2---:R3:W-:Y:S01]  /*255a90*/  @P6 STG.E.U8 desc[UR4][R4.64], R0 ;  /* 0x0000000004006986 */ /* 0x0047e2000c101104 */
[----:B0-----:R-:W-:-:S03]  /*255aa0*/  PRMT R2, R24, 0x7773, RZ ;  /* 0x0000777318027816 */ /* 0x001fc600000000ff */
[----:B------:R-:W2:Y:S04]  /*255ab0*/  LDL.LU.64 R8, [R1+0x1238] ;  /* 0x0012380001087983 */ /* 0x000ea80000300a00 */
[----:B------:R-:W2:Y:S01]  /*255ac0*/  LDL.LU R24, [R1+0x818] ;  /* 0x0008180001187983 */ /* 0x000ea20000300800 */
[----:B---3--:R-:W-:Y:S02]  /*255ad0*/  PRMT R0, R25, 0x7770, RZ ;  /* 0x0000777019007816 */ /* 0x008fe400000000ff */
[----:B----4-:R-:W-:Y:S02]  /*255ae0*/  ISETP.LT.AND P2, PT, R22, UR8, !P2 ;  /* 0x0000000816007c0c */ /* 0x010fe4000d741270 */
[----:B------:R-:W-:Y:S01]  /*255af0*/  ISETP.LT.AND P4, PT, R13, UR6, !P3 ;  /* 0x000000060d007c0c */ /* 0x000fe2000df81270 */
[----:B------:R-:W-:Y:S01]  /*255b00*/  ULDC UR6, c[0x0][0x228] ;  /* 0x00008a0000067ab9 */ /* 0x000fe20000000800 */
[----:B------:R-:W-:Y:S01]  /*255b10*/  ULDC UR8, c[0x0][0x228] ;  /* 0x00008a0000087ab9 */ /* 0x000fe20000000800 */
[----:B------:R-:W-:Y:S01]  /*255b20*/  ISETP.LT.AND P5, PT, R21, UR6, !P3 ;  /* 0x0000000615007c0c */ /* 0x000fe2000dfa1270 */
[----:B------:R-:W-:-:S07]  /*255b30*/  ULDC UR6, c[0x0][0x228] ;  /* 0x00008a0000067ab9 */ /* 0x000fce0000000800 */
[----:B------:R0:W-:Y:S04]  /*255b40*/  @P2 STG.E.U8 desc[UR4][R26.64], R2 ;  /* 0x000000021a002986 */ /* 0x0001e8000c101104 */
[----:B------:R1:W-:Y:S01]  /*255b50*/  @P4 STG.E.U8 desc[UR4][R18.64], R0 ;  /* 0x0000000012004986 */ /* 0x0003e2000c101104 */
[----:B0-----:R-:W-:-:S03]  /*255b60*/  PRMT R2, R25, 0x7771, RZ ;  /* 0x0000777119027816 */ /* 0x001fc600000000ff */
[----:B------:R-:W3:Y:S04]  /*255b70*/  LDL.LU.64 R26, [R1+0x1230] ;  /* 0x00123000011a7983 */ /* 0x000ee80000300a00 */
[----:B------:R-:W4:Y:S04]  /*255b80*/  LDL.LU.64 R4, [R1+0x1218] ;  /* 0x0012180001047983 */ /* 0x000f280000300a00 */
[----:B------:R0:W-:Y:S01]  /*255b90*/  @P5 STG.E.U8 desc[UR4][R28.64], R2 ;  /* 0x000000021c005986 */ /* 0x0001e2000c101104 */
[----:B-1----:R-:W-:-:S03]  /*255ba0*/  VIADD R0, R7, 0xf7 ;  /* 0x000000f707007836 */ /* 0x002fc60000000000 */
[----:B0-----:R-:W4:Y:S04]  /*255bb0*/  LDL.LU.64 R28, [R1+0x1228] ;  /* 0x00122800011c7983 */ /* 0x001f280000300a00 */
[----:B------:R-:W4:Y:S04]  /*255bc0*/  LDL.LU.64 R18, [R1+0x1220] ;  /* 0x0012200001127983 */ /* 0x000f280000300a00 */
[----:B------:R-:W4:Y:S04]  /*255bd0*/  LDL.LU R23, [R1+0x7d8] ;  /* 0x0007d80001177983 */ /* 0x000f280000300800 */
[----:B------:R0:W-:Y:S04]  /*255be0*/  STL [R1+0x7444], R7 ;  /* 0x0074440701007387 */ /* 0x0001e80000100800 */
[----:B0-----:R-:W2:Y:S01]  /*255bf0*/  LDL.LU.64 R6, [R1+0x1248] ;  /* 0x0012480001067983 */ /* 0x001ea20000300a00 */
[----:B------:R-:W-:-:S02]  /*255c00*/  ISETP.LT.AND P2, PT, R15, UR6, !P3 ;  /* 0x000000060f007c0c */ /* 0x000fc4000df41270 */
[----:B------:R-:W-:Y:S01]  /*255c10*/  ISETP.LT.AND P4, PT, R10, UR8, !P3 ;  /* 0x000000080a007c0c */ /* 0x000fe2000df81270 */
[----:B------:R-:W-:Y:S01]  /*255c20*/  ULDC UR8, c[0x0][0x228] ;  /* 0x00008a0000087ab9 */ /* 0x000fe20000000800 */
[----:B------:R0:W-:Y:S01]  /*255c30*/  STL [R1+0x7448], R17 ;  /* 0x0074481101007387 */ /* 0x0001e20000100800 */
[----:B------:R-:W-:Y:S02]  /*255c40*/  ISETP.LT.AND P5, PT, R17, UR8, !P3 ;  /* 0x0000000811007c0c */ /* 0x000fe4000dfa1270 */
[C---:B------:R-:W-:Y:S01]  /*255c50*/  PRMT R2, R25.reuse, 0x7772, RZ ;  /* 0x0000777219027816 */ /* 0x040fe200000000ff */
[----:B------:R-:W-:Y:S01]  /*255c60*/  ULDC UR6, c[0x0][0x228] ;  /* 0x00008a0000067ab9 */ /* 0x000fe20000000800 */
[----:B------:R-:W-:Y:S01]  /*255c70*/  PRMT R3, R25, 0x7773, RZ ;  /* 0x0000777319037816 */ /* 0x000fe200000000ff */
[----:B0-----:R-:W4:Y:S01]  /*255c80*/  LDL.LU.64 R16, [R1+0x1210] ;  /* 0x0012100001107983 */ /* 0x001f220000300a00 */
[----:B------:R-:W-:Y:S01]  /*255c90*/  ISETP.LT.AND P6, PT, R14, UR6, !P3 ;  /* 0x000000060e007c0c */ /* 0x000fe2000dfc1270 */
[----:B------:R-:W-:Y:S01]  /*255ca0*/  ULDC UR6, c[0x0][0x228] ;  /* 0x00008a0000067ab9 */ /* 0x000fe20000000800 */
[----:B------:R-:W-:Y:S01]  /*255cb0*/  ULDC UR8, c[0x0][0x228] ;  /* 0x00008a0000087ab9 */ /* 0x000fe20000000800 */
[----:B--2---:R0:W-:Y:S04]  /*255cc0*/  @P2 STG.E.U8 desc[UR4][R6.64], R2 ;  /* 0x0000000206002986 */ /* 0x0041e8000c101104 */
[----:B0-----:R-:W2:Y:S01]  /*255cd0*/  LDL.LU.64 R6, [R1+0x1208] ;  /* 0x0012080001067983 */ /* 0x001ea20000300a00 */
[----:B------:R-:W-:-:S02]  /*255ce0*/  ISETP.GE.AND P2, PT, R0, UR7, PT ;  /* 0x0000000700007c0c */ /* 0x000fc4000bf46270 */
[----:B------:R-:W-:Y:S01]  /*255cf0*/  PRMT R0, R24, 0x7770, RZ ;  /* 0x0000777018007816 */ /* 0x000fe200000000ff */
[----:B------:R0:W-:Y:S01]  /*255d00*/  @P4 STG.E.U8 desc[UR4][R8.64], R3 ;  /* 0x0000000308004986 */ /* 0x0001e2000c101104 */
[----:B------:R-:W-:-:S03]  /*255d10*/  ULDC UR7, c[0x0][0x228] ;  /* 0x00008a0000077ab9 */ /* 0x000fc60000000800 */
[----:B---3--:R1:W-:Y:S04]  /*255d20*/  @P6 STG.E.U8 desc[UR4][R26.64], R0 ;  /* 0x000000001a006986 */ /* 0x0083e8000c101104 */
[----:B0-----:R-:W3:Y:S04]  /*255d30*/  LDL.LU.64 R8, [R1+0x1200] ;  /* 0x0012000001087983 */ /* 0x001ee80000300a00 */
[----:B-1----:R-:W3:Y:S01]  /*255d40*/  LDL.LU.64 R26, [R1+0x11f8] ;  /* 0x0011f800011a7983 */ /* 0x002ee20000300a00 */
[----:B------:R-:W-:Y:S01]  /*255d50*/  ISETP.LT.AND P4, PT, R20, UR6, !P3 ;  /* 0x0000000614007c0c */ /* 0x000fe2000df81270 */
[----:B------:R-:W-:Y:S01]  /*255d60*/  ULDC UR6, c[0x0][0x228] ;  /* 0x00008a0000067ab9 */ /* 0x000fe20000000800 */
[----:B------:R-:W-:-:S02]  /*255d70*/  ISETP.LT.AND P3, PT, R22, UR7, !P3 ;  /* 0x0000000716007c0c */ /* 0x000fc4000df61270 */
[----:B------:R-:W-:Y:S02]  /*255d80*/  ISETP.LT.AND P6, PT, R13, UR6, !P0 ;  /* 0x000000060d007c0c */ /* 0x000fe4000c7c1270 */
[C---:B------:R-:W-:Y:S02]  /*255d90*/  PRMT R2, R24.reuse, 0x7771, RZ ;  /* 0x0000777118027816 */ /* 0x040fe400000000ff */
[C---:B------:R-:W-:Y:S01]  /*255da0*/  PRMT R0, R24.reuse, 0x7772, RZ ;  /* 0x0000777218007816 */ /* 0x040fe200000000ff */
[----:B------:R-:W-:Y:S01]  /*255db0*/  ULDC UR7, c[0x0][0x228] ;  /* 0x00008a0000077ab9 */ /* 0x000fe20000000800 */
[----:B------:R-:W3:Y:S04]  /*255dc0*/  LDL.LU R12, [R1+0x868] ;  /* 0x00086800010c7983 */ /* 0x000ee80000300800 */
[----:B----4-:R0:W-:Y:S01]  /*255dd0*/  @P5 STG.E.U8 desc[UR4][R4.64], R2 ;  /* 0x0000000204005986 */ /* 0x0101e2000c101104 */
[----:B------:R-:W-:Y:S01]  /*255de0*/  ISETP.LT.AND P5, PT, R21, UR7, !P0 ;  /* 0x0000000715007c0c */ /* 0x000fe2000c7a1270 */
[----:B------:R-:W-:Y:S01]  /*255df0*/  ULDC UR6, c[0x0][0x228] ;  /* 0x00008a0000067ab9 */ /* 0x000fe20000000800 */
[----:B------:R-:W-:Y:S01]  /*255e00*/  ULDC UR7, c[0x0][0x228] ;  /* 0x00008a0000077ab9 */ /* 0x000fe20000000800 */
[----:B------:R1:W-:Y:S01]  /*255e10*/  @P4 STG.E.U8 desc[UR4][R28.64], R0 ;  /* 0x000000001c004986 */ /* 0x0003e2000c101104 */
[----:B0-----:R-:W-:-:S03]  /*255e20*/  PRMT R2, R24, 0x7773, RZ ;  /* 0x0000777318027816 */ /* 0x001fc600000000ff */
[----:B------:R-:W4:Y:S04]  /*255e30*/  LDL.LU.64 R24, [R1+0x11f0] ;  /* 0x0011f00001187983 */ /* 0x000f280000300a00 */
[----:B-1----:R-:W4:Y:S01]  /*255e40*/  LDL.LU.64 R28, [R1+0x11e0] ;  /* 0x0011e000011c7983 */ /* 0x002f220000300a00 */
[----:B------:R-:W-:-:S03]  /*255e50*/  PRMT R0, R23, 0x7770, RZ ;  /* 0x0000777017007816 */ /* 0x000fc600000000ff */
[----:B------:R0:W-:Y:S04]  /*255e60*/  @P3 STG.E.U8 desc[UR4][R18.64], R2 ;  /* 0x0000000212003986 */ /* 0x0001e8000c101104 */
[----:B------:R-:W4:Y:S04]  /*255e70*/  LDL.LU.64 R4, [R1+0x11e8] ;  /* 0x0011e80001047983 */ /* 0x000f280000300a00 */
[----:B------:R1:W-:Y:S04]  /*255e80*/  @P6 STG.E.U8 desc[UR4][R16.64], R0 ;  /* 0x0000000010006986 */ /* 0x0003e8000c101104 */
[----:B0-----:R-:W4:Y:S04]  /*255e90*/  LDL.LU.64 R18, [R1+0x11d8] ;  /* 0x0011d80001127983 */ /* 0x001f280000300a00 */
[----:B-1----:R-:W4:Y:S01]  /*255ea0*/  LDL.LU R17, [R1+0x7448] ;  /* 0x0074480001117983 */ /* 0x002f220000300800 */
[----:B------:R-:W-:-:S02]  /*255eb0*/  PRMT R2, R23, 0x7771, RZ ;  /* 0x0000777117027816 */ /* 0x000fc400000000ff */
[----:B------:R-:W-:Y:S01]  /*255ec0*/  ISETP.LT.AND P4, PT, R15, UR6, !P0 ;  /* 0x000000060f007c0c */ /* 0x000fe2000c781270 */
[----:B------:R-:W-:Y:S02]  /*255ed0*/  ULDC UR6, c[0x0][0x228] ;  /* 0x00008a0000067ab9 */ /* 0x000fe40000000800 */
[----:B------:R-:W-:Y:S02]  /*255ee0*/  ISETP.LT.AND P3, PT, R10, UR6, !P0 ;  /* 0x000000060a007c0c */ /* 0x000fe4000c761270 */
[C---:B------:R-:W-:Y:S01]  /*255ef0*/  PRMT R0, R23.reuse, 0x7772, RZ ;  /* 0x0000777217007816 */ /* 0x040fe200000000ff */
[----:B------:R-:W-:Y:S01]  /*255f00*/  ULDC UR6, c[0x0][0x228] ;  /* 0x00008a0000067ab9 */ /* 0x000fe20000000800 */
[----:B--2---:R0:W-:Y:S04]  /*255f10*/  @P5 STG.E.U8 desc[UR4][R6.64], R2 ;  /* 0x0000000206005986 */ /* 0x0041e8000c101104 */
[----:B0-----:R-:W2:Y:S01]  /*255f20*/  LDL.LU R7, [R1+0x7444] ;  /* 0x0074440001077983 */ /* 0x001ea20000300800 */
[----:B------:R-:W-:-:S03]  /*255f30*/  PRMT R2, R23, 0x7773, RZ ;  /* 0x0000777317027816 */ /* 0x000fc600000000ff */
[----:B------:R-:W2:Y:S04]  /*255f40*/  LDL.LU R16, [R1+0x85c] ;  /* 0x00085c0001107983 */ /* 0x000ea80000300800 */
[----:B---3--:R-:W-:Y:S04]  /*255f50*/  @P4 STG.E.U8 desc[UR4][R8.64], R0 ;  /* 0x0000000008004986 */ /* 0x008fe8000c101104 */
[----:B------:R0:W-:Y:S04]  /*255f60*/  @P3 STG.E.U8 desc[UR4][R26.64], R2 ;  /* 0x000000021a003986 */ /* 0x0001e8000c101104 */
[----:B0-----:R-:W3:Y:S04]  /*255f70*/  LDL.LU.64 R26, [R1+0x11d0] ;  /* 0x0011d000011a7983 */ /* 0x001ee80000300a00 */
[----:B------:R-:W3:Y:S01]  /*255f80*/  LDL.LU.64 R8, [R1+0x11c8] ;  /* 0x0011c80001087983 */ /* 0x000ee20000300a00 */
[----:B------:R-:W-:Y:S01]  /*255f90*/  ISETP.LT.AND P5, PT, R14, UR6, !P0 ;  /* 0x000000060e007c0c */ /* 0x000fe2000c7a1270 */
[----:B------:R-:W-:-:S02]  /*255fa0*/  ULDC UR6, c[0x0][0x228] ;  /* 0x00008a0000067ab9 */ /* 0x000fc40000000800 */
[----:B------:R-:W-:Y:S02]  /*255fb0*/  ISETP.LT.AND P3, PT, R20, UR6, !P0 ;  /* 0x0000000614007c0c */ /* 0x000fe4000c761270 */
[C---:B------:R-:W-:Y:S02]  /*255fc0*/  PRMT R2, R12.reuse, 0x7770, RZ ;  /* 0x000077700c027816 */ /* 0x040fe400000000ff */
[----:B------:R-:W-:Y:S01]  /*255fd0*/  PRMT R3, R12, 0x7771, RZ ;  /* 0x000077710c037816 */ /* 0x000fe200000000ff */
[----:B------:R-:W-:-:S05]  /*255fe0*/  ULDC UR6, c[0x0][0x228] ;  /* 0x00008a0000067ab9 */ /* 0x000fca0000000800 */
[----:B----4-:R0:W-:Y:S04]  /*255ff0*/  @P5 STG.E.U8 desc[UR4][R24.64], R2 ;  /* 0x0000000218005986 */ /* 0x0101e8000c101104 */
[----:B0-----:R-:W4:Y:S01]  /*256000*/  LDL.LU.64 R24, [R1+0x11b8] ;  /* 0x0011b80001187983 */ /* 0x001f220000300a00 */
[----:B------:R-:W-:Y:S01]  /*256010*/  ISETP.LT.AND P4, PT, R17, UR7, !P0 ;  /* 0x0000000711007c0c */ /* 0x000fe2000c781270 */
[----:B------:R-:W-:Y:S02]  /*256020*/  ULDC UR7, c[0x0][0x228] ;  /* 0x00008a0000077ab9 */ /* 0x000fe40000000800 */
[----:B------:R-:W-:Y:S02]  /*256030*/  ISETP.LT.AND P6, PT, R22, UR7, !P0 ;  /* 0x0000000716007c0c */ /* 0x000fe4000c7c1270 */
[----:B------:R-:W-:Y:S01]  /*256040*/  PRMT R2, R12, 0x7773, RZ ;  /* 0x000077730c027816 */ /* 0x000fe200000000ff */
[----:B------:R-:W-:-:S07]  /*256050*/  ULDC UR7, c[0x0][0x228] ;  /* 0x00008a0000077ab9 */ /* 0x000fce0000000800 */
[----:B------:R0:W-:Y:S01]  /*256060*/  @P4 STG.E.U8 desc[UR4][R28.64], R3 ;  /* 0x000000031c004986 */ /* 0x0001e2000c101104 */
[----:B------:R-:W-:Y:S01]  /*256070*/  ISETP.LT.AND P4, PT, R13, UR6, !P1 ;  /* 0x000000060d007c0c */ /* 0x000fe2000cf81270 */
[----:B------:R-:W-:Y:S02]  /*256080*/  ULDC UR6, c[0x0][0x228] ;  /* 0x00008a0000067ab9 */ /* 0x000fe40000000800 */
[----:B0-----:R-:W4:Y:S01]  /*256090*/  LDL.LU.64 R28, [R1+0x11a8] ;  /* 0x0011a800011c7983 */ /* 0x001f220000300a00 */
[----:B--2---:R-:W-:-:S05]  /*2560a0*/  VIADD R0, R7, 0xf8 ;  /* 0x000000f807007836 */ /* 0x004fca0000000000 */
[----:B------:R-:W-:Y:S02]  /*2560b0*/  ISETP.GE.AND P0, PT, R0, UR25, PT ;  /* 0x0000001900007c0c */ /* 0x000fe4000bf06270 */
[----:B------:R-:W-:Y:S02]  /*2560c0*/  PRMT R0, R12, 0x7772, RZ ;  /* 0x000077720c007816 */ /* 0x000fe400000000ff */
[----:B------:R-:W2:Y:S04]  /*2560d0*/  LDL.LU R12, [R1+0x81c] ;  /* 0x00081c00010c7983 */ /* 0x000ea80000300800 */
[----:B------:R0:W-:Y:S04]  /*2560e0*/  @P3 STG.E.U8 desc[UR4][R4.64], R0 ;  /* 0x0000000004003986 */ /* 0x0001e8000c101104 */
[----:B------:R1:W-:Y:S01]  /*2560f0*/  @P6 STG.E.U8 desc[UR4][R18.64], R2 ;  /* 0x0000000212006986 */ /* 0x0003e2000c101104 */
[----:B------:R-:W-:-:S02]  /*256100*/  ISETP.LT.AND P6, PT, R21, UR6, !P1 ;  /* 0x0000000615007c0c */ /* 0x000fc4000cfc1270 */
[C---:B------:R-:W-:Y:S01]  /*256110*/  PRMT R3, R16.reuse, 0x7773, RZ ;  /* 0x0000777310037816 */ /* 0x040fe200000000ff */
[----:B------:R-:W-:Y:S01]  /*256120*/  ULDC UR6, c[0x0][0x228] ;  /* 0x00008a0000067ab9 */ /* 0x000fe20000000800 */
[----:B0-----:R-:W-:Y:S01]  /*256130*/  PRMT R0, R16, 0x7770, RZ ;  /* 0x0000777010007816 */ /* 0x001fe200000000ff */
[----:B-1----:R-:W2:Y:S01]  /*256140*/  LDL.LU.64 R18, [R1+0x11c0] ;  /* 0x0011c00001127983 */ /* 0x002ea20000300a00 */
[----:B------:R-:W-:-:S03]  /*256150*/  VIADD R2, R7, 0xf9 ;  /* 0x000000f907027836 */ /* 0x000fc60000000000 */
[----:B------:R-:W-:Y:S04]  /*256160*/  STL [R1+0x7438], R7 ;  /* 0x0074380701007387 */ /* 0x000fe80000100800 */
[----:B------:R-:W-:Y:S04]  /*256170*/  STL [R1+0x7440], R10 ;  /* 0x0074400a01007387 */ /* 0x000fe80000100800 */
[----:B---3--:R0:W-:Y:S01]  /*256180*/  @P4 STG.E.U8 desc[UR4][R26.64], R0 ;  /* 0x000000001a004986 */ /* 0x0081e2000c101104 */
[----:B------:R-:W-:Y:S02]  /*256190*/  ISETP.GE.AND P4, PT, R2, UR23, PT ;  /* 0x0000001702007c0c */ /* 0x000fe4000bf86270 */
[----:B------:R-:W-:-:S02]  /*2561a0*/  PRMT R2, R16, 0x7772, RZ ;  /* 0x0000777210027816 */ /* 0x000fc400000000ff */
[----:B------:R-:W-:Y:S02]  /*2561b0*/  ISETP.LT.AND P5, PT, R10, UR6, !P1 ;  /* 0x000000060a007c0c */ /* 0x000fe4000cfa1270 */
[----:B------:R-:W-:Y:S01]  /*2561c0*/  ISETP.LT.AND P3, PT, R15, UR7, !P1 ;  /* 0x000000070f007c0c */ /* 0x000fe2000cf61270 */
[----:B------:R-:W-:Y:S01]  /*2561d0*/  ULDC UR6, c[0x0][0x228] ;  /* 0x00008a0000067ab9 */ /* 0x000fe20000000800 */
[----:B------:R-:W-:Y:S01]  /*2561e0*/  ULDC UR7, c[0x0][0x228] ;  /* 0x00008a0000077ab9 */ /* 0x000fe20000000800 */
[----:B0-----:R-:W3:Y:S01]  /*2561f0*/  LDL.LU.64 R26, [R1+0x11a0] ;  /* 0x0011a000011a7983 */ /* 0x001ee20000300a00 */
[----:B------:R-:W-:-:S03]  /*256200*/  PRMT R0, R16, 0x7771, RZ ;  /* 0x0000777110007816 */ /* 0x000fc600000000ff */
[----:B------:R-:W3:Y:S04]  /*256210*/  LDL.LU.64 R6, [R1+0x1198] ;  /* 0x0011980001067983 */ /* 0x000ee80000300a00 */
[----:B------:R-:W3:Y:S04]  /*256220*/  LDL.LU R16, [R1+0x7dc] ;  /* 0x0007dc0001107983 */ /* 0x000ee80000300800 */
[----:B------:R0:W-:Y:S04]  /*256230*/  @P6 STG.E.U8 desc[UR4][R8.64], R0 ;  /* 0x0000000008006986 */ /* 0x0001e8000c101104 */
[----:B0-----:R-:W3:Y:S04]  /*256240*/  LDL.LU.64 R8, [R1+0x11b0] ;  /* 0x0011b00001087983 */ /* 0x001ee80000300a00 */
[----:B------:R-:W3:Y:S01]  /*256250*/  LDL.LU.64 R10, [R1+0x1190] ;  /* 0x00119000010a7983 */ /* 0x000ee20000300a00 */
[----:B------:R-:W-:-:S03]  /*256260*/  ISETP.LT.AND P6, PT, R14, UR6, !P1 ;  /* 0x000000060e007c0c */ /* 0x000fc6000cfc1270 */
[----:B----4-:R0:W-:Y:S01]  /*256270*/  @P3 STG.E.U8 desc[UR4][R24.64], R2 ;  /* 0x0000000218003986 */ /* 0x0101e2000c101104 */
[----:B------:R-:W-:Y:S01]  /*256280*/  ULDC UR6, c[0x0][0x228] ;  /* 0x00008a0000067ab9 */ /* 0x000fe20000000800 */
[----:B------:R-:W-:Y:S01]  /*256290*/  ISETP.LT.AND P3, PT, R20, UR7, !P1 ;  /* 0x0000000714007c0c */ /* 0x000fe2000cf61270 */
[----:B------:R-:W-:Y:S01]  /*2562a0*/  ULDC UR7, c[0x0][0x228] ;  /* 0x00008a0000077ab9 */ /* 0x000fe20000000800 */
[----:B0-----:R-:W4:Y:S04]  /*2562b0*/  LDL.LU.64 R24, [R1+0x1180] ;  /* 0x0011800001187983 */ /* 0x001f280000300a00 */
[----:B------:R0:W-:Y:S01]  /*2562c0*/  @P5 STG.E.U8 desc[UR4][R28.64], R3 ;  /* 0x000000031c005986 */ /* 0x0001e2000c101104 */
[----:B------:R-:W-:Y:S01]  /*2562d0*/  ISETP.LT.AND P5, PT, R17, UR6, !P1 ;  /* 0x0000000611007c0c */ /* 0x000fe2000cfa1270 */
[----:B------:R-:W-:-:S02]  /*2562e0*/  ULDC UR6, c[0x0][0x228] ;  /* 0x00008a0000067ab9 */ /* 0x000fc40000000800 */
[----:B------:R-:W-:Y:S01]  /*2562f0*/  ISETP.LT.AND P1, PT, R22, UR6, !P1 ;  /* 0x0000000616007c0c */ /* 0x000fe2000cf21270 */
[----:B------:R-:W-:Y:S01]  /*256300*/  ULDC UR6, c[0x0][0x228] ;  /* 0x00008a0000067ab9 */ /* 0x000fe20000000800 */
[----:B0-----:R-:W4:Y:S01]  /*256310*/  LDL.LU.64 R28, [R1+0x1178] ;  /* 0x00117800011c7983 */ /* 0x001f220000300a00 */
[C---:B--2---:R-:W-:Y:S02]  /*256320*/  PRMT R0, R12.reuse, 0x7770, RZ ;  /* 0x000077700c007816 */ /* 0x044fe400000000ff */
[C---:B------:R-:W-:Y:S02]  /*256330*/  PRMT R2, R12.reuse, 0x7771, RZ ;  /* 0x000077710c027816 */ /* 0x040fe400000000ff */
[C---:B------:R-:W-:Y:S02]  /*256340*/  PRMT R3, R12.reuse, 0x7772, RZ ;  /* 0x000077720c037816 */ /* 0x040fe400000000ff */
[----:B------:R-:W-:Y:S02]  /*256350*/  PRMT R4, R12, 0x7773, RZ ;  /* 0x000077730c047816 */ /* 0x000fe400000000ff */
[----:B------:R-:W2:Y:S04]  /*256360*/  LDL.LU R12, [R1+0x86c] ;  /* 0x00086c00010c7983 */ /* 0x000ea80000300800 */
[----:B------:R0:W-:Y:S01]  /*256370*/  @P6 STG.E.U8 desc[UR4][R18.64], R0 ;  /* 0x0000000012006986 */ /* 0x0001e2000c101104 */
[----:B------:R-:W-:Y:S01]  /*256380*/  ISETP.LT.AND P6, PT, R13, UR7, !P2 ;  /* 0x000000070d007c0c */ /* 0x000fe2000d7c1270 */
[----:B------:R-:W-:-:S02]  /*256390*/  ULDC UR7, c[0x0][0x228] ;  /* 0x00008a0000077ab9 */ /* 0x000fc40000000800 */
[----:B0-----:R-:W2:Y:S04]  /*2563a0*/  LDL.LU.64 R18, [R1+0x1188] ;  /* 0x0011880001127983 */ /* 0x001ea80000300a00 */
[----:B---3--:R0:W-:Y:S01]  /*2563b0*/  @P5 STG.E.U8 desc[UR4][R26.64], R2 ;  /* 0x000000021a005986 */ /* 0x0081e2000c101104 */
[----:B------:R-:W-:-:S03]  /*2563c0*/  PRMT R0, R16, 0x7770, RZ ;  /* 0x0000777010007816 */ /* 0x000fc600000000ff */
[----:B------:R1:W-:Y:S04]  /*2563d0*/  @P3 STG.E.U8 desc[UR4][R6.64], R3 ;  /* 0x0000000306003986 */ /* 0x0003e8000c101104 */
[----:B0-----:R-:W3:Y:S04]  /*2563e0*/  LDL.LU.64 R26, [R1+0x1170] ;  /* 0x00117000011a7983 */ /* 0x001ee80000300a00 */
[----:B-1----:R-:W3:Y:S04]  /*2563f0*/  LDL.LU.64 R6, [R1+0x1168] ;  /* 0x0011680001067983 */ /* 0x002ee80000300a00 */
[----:B------:R0:W-:Y:S04]  /*256400*/  @P1 STG.E.U8 desc[UR4][R8.64], R4 ;  /* 0x0000000408001986 */ /* 0x0001e8000c101104 */
[----:B------:R1:W-:Y:S04]  /*256410*/  @P6 STG.E.U8 desc[UR4][R10.64], R0 ;  /* 0x000000000a006986 */ /* 0x0003e8000c101104 */
[----:B0-----:R-:W3:Y:S04]  /*256420*/  LDL.LU.64 R8, [R1+0x1158] ;  /* 0x0011580001087983 */ /* 0x001ee80000300a00 */
[----:B-1----:R-:W3:Y:S01]  /*256430*/  LDL.LU R10, [R1+0x7440] ;  /* 0x00744000010a7983 */ /* 0x002ee20000300800 */
[----:B------:R-:W-:-:S02]  /*256440*/  ISETP.LT.AND P5, PT, R21, UR8, !P2 ;  /* 0x0000000815007c0c */ /* 0x000fc4000d7a1270 */
[----:B------:R-:W-:Y:S02]  /*256450*/  ISETP.LT.AND P3, PT, R15, UR6, !P2 ;  /* 0x000000060f007c0c */ /* 0x000fe4000d761270 */
[C---:B------:R-:W-:Y:S01]  /*256460*/  PRMT R2, R16.reuse, 0x7771, RZ ;  /* 0x0000777110027816 */ /* 0x040fe200000000ff */
[----:B------:R-:W-:Y:S01]  /*256470*/  ULDC UR6, c[0x0][0x228] ;  /* 0x00008a0000067ab9 */ /* 0x000fe20000000800 */
[----:B------:R-:W-:Y:S01]  /*256480*/  ULDC UR8, c[0x0][0x228] ;  /* 0x00008a0000087ab9 */ /* 0x000fe20000000800 */
[C---:B------:R-:W-:Y:S02]  /*256490*/  PRMT R3, R16.reuse, 0x7772, RZ ;  /* 0x0000777210037816 */ /* 0x040fe400000000ff */
[----:B------:R-:W-:Y:S02]  /*2564a0*/  ISETP.LT.AND P6, PT, R17, UR8, !P2 ;  /* 0x0000000811007c0c */ /* 0x000fe4000d7c1270 */
[----:B------:R-:W-:Y:S01]  /*2564b0*/  PRMT R5, R16, 0x7773, RZ ;  /* 0x0000777310057816 */ /* 0x000fe200000000ff */
[----:B------:R-:W-:Y:S01]  /*2564c0*/  ULDC UR8, c[0x0][0x228] ;  /* 0x00008a0000087ab9 */ /* 0x000fe20000000800 */
[----:B----4-:R0:W-:Y:S01]  /*2564d0*/  @P5 STG.E.U8 desc[UR4][R24.64], R2 ;  /* 0x0000000218005986 */ /* 0x0101e2000c101104 */
[----:B------:R-:W-:-:S03]  /*2564e0*/  ISETP.LT.AND P5, PT, R14, UR7, !P2 ;  /* 0x000000070e007c0c */ /* 0x000fc6000d7a1270 */
[----:B------:R1:W-:Y:S01]  /*2564f0*/  @P3 STG.E.U8 desc[UR4][R28.64], R3 ;  /* 0x000000031c003986 */ /* 0x0003e2000c101104 */
[----:B------:R-:W-:-:S03]  /*256500*/  ULDC UR7, c[0x0][0x228] ;  /* 0x00008a0000077ab9 */ /* 0x000fc60000000800 */
[----:B0-----:R-:W4:Y:S04]  /*256510*/  LDL.LU R25, [R1+0x743c] ;  /* 0x00743c0001197983 */ /* 0x001f280000300800 */
[----:B------:R-:W4:Y:S04]  /*256520*/  LDL.LU R24, [R1+0x720] ;  /* 0x0007200001187983 */ /* 0x000f280000300800 */
[----:B-1----:R-:W4:Y:S01]  /*256530*/  LDL.LU.64 R28, [R1+0x1128] ;  /* 0x00112800011c7983 */ /* 0x002f220000300a00 */
[C---:B--2---:R-:W-:Y:S02]  /*256540*/  PRMT R3, R12.reuse, 0x7770, RZ ;  /* 0x000077700c037816 */ /* 0x044fe400000000ff */
[----:B------:R-:W-:-:S02]  /*256550*/  PRMT R2, R12, 0x7771, RZ ;  /* 0x000077710c027816 */ /* 0x000fc400000000ff */
[----:B---3--:R-:W-:Y:S01]  /*256560*/  ISETP.LT.AND P1, PT, R10, UR6, !P2 ;  /* 0x000000060a007c0c */ /* 0x008fe2000d721270 */
[----:B------:R-:W-:-:S12]  /*256570*/  ULDC UR6, c[0x0][0x228] ;  /* 0x00008a0000067ab9 */ /* 0x000fd80000000800 */
[----:B------:R0:W-:Y:S04]  /*256580*/  @P1 STG.E.U8 desc[UR4][R18.64], R5 ;  /* 0x0000000512001986 */ /* 0x0001e8000c101104 */
[----:B------:R1:W-:Y:S04]  /*256590*/  @P5 STG.E.U8 desc[UR4][R26.64], R3 ;  /* 0x000000031a005986 */ /* 0x0003e8000c101104 */
[----:B------:R2:W-:Y:S04]  /*2565a0*/  @P6 STG.E.U8 desc[UR4][R6.64], R2 ;  /* 0x0000000206006986 */ /* 0x0005e8000c101104 */
[----:B0-----:R-:W3:Y:S04]  /*2565b0*/  LDL.LU.64 R18, [R1+0x1120] ;  /* 0x0011200001127983 */ /* 0x001ee80000300a00 */
[----:B-1----:R-:W3:Y:S04]  /*2565c0*/  LDL.LU.64 R26, [R1+0x1048] ;  /* 0x00104800011a7983 */ /* 0x002ee80000300a00 */
[----:B--2---:R-:W2:Y:S04]  /*2565d0*/  LDL.LU R7, [R1+0x7438] ;  /* 0x0074380001077983 */ /* 0x004ea80000300800 */
[----:B------:R-:W4:Y:S01]  /*2565e0*/  LDL.LU.64 R2, [R1+0x1160] ;  /* 0x0011600001027983 */ /* 0x000f220000300a00 */
[----:B------:R-:W-:-:S02]  /*2565f0*/  ISETP.LT.AND P3, PT, R20, UR6, !P2 ;  /* 0x0000000614007c0c */ /* 0x000fc4000d761270 */
[----:B------:R-:W-:Y:S02]  /*256600*/  ISETP.LT.AND P2, PT, R22, UR7, !P2 ;  /* 0x0000000716007c0c */ /* 0x000fe4000d741270 */
[C---:B------:R-:W-:Y:S02]  /*256610*/  PRMT R0, R12.reuse, 0x7772, RZ ;  /* 0x000077720c007816 */ /* 0x040fe400000000ff */
[----:B------:R-:W-:Y:S01]  /*256620*/  PRMT R4, R12, 0x7773, RZ ;  /* 0x000077730c047816 */ /* 0x000fe200000000ff */
[----:B------:R-:W3:Y:S01]  /*256630*/  LDL.LU R16, [R1+0x700] ;  /* 0x0007000001107983 */ /* 0x000ee20000300800 */
[----:B------:R-:W-:Y:S01]  /*256640*/  ULDC UR6, c[0x0][0x228] ;  /* 0x00008a0000067ab9 */ /* 0x000fe20000000800 */
[----:B------:R-:W-:Y:S01]  /*256650*/  ULDC UR7, c[0x0][0x228] ;  /* 0x00008a0000077ab9 */ /* 0x000fe20000000800 */
[----:B------:R-:W-:Y:S01]  /*256660*/  ISETP.LT.AND P5, PT, R13, UR6, !P0 ;  /* 0x000000060d007c0c */ /* 0x000fe2000c7a1270 */
[----:B------:R-:W-:Y:S02]  /*256670*/  ULDC UR6, c[0x0][0x228] ;  /* 0x00008a0000067ab9 */ /* 0x000fe40000000800 */
[----:B----4-:R-:W-:Y:S04]  /*256680*/  @P3 STG.E.U8 desc[UR4][R2.64], R0 ;  /* 0x0000000002003986 */ /* 0x010fe8000c101104 */
[----:B------:R0:W-:Y:S04]  /*256690*/  @P2 STG.E.U8 desc[UR4][R8.64], R4 ;  /* 0x0000000408002986 */ /* 0x0001e8000c101104 */
[----:B0-----:R-:W4:Y:S01]  /*2566a0*/  LDL.LU.64 R4, [R1+0x1150] ;  /* 0x0011500001047983 */ /* 0x001f220000300a00 */
[----:B------:R-:W-:-:S02]  /*2566b0*/  ISETP.LT.AND P3, PT, R21, UR7, !P0 ;  /* 0x0000000715007c0c */ /* 0x000fc4000c761270 */
[C---:B------:R-:W-:Y:S02]  /*2566c0*/  PRMT R2, R24.reuse, 0x7770, RZ ;  /* 0x0000777018027816 */ /* 0x040fe400000000ff */
[----:B------:R-:W-:Y:S01]  /*2566d0*/  PRMT R3, R24, 0x7771, RZ ;  /* 0x0000777118037816 */ /* 0x000fe200000000ff */
[----:B------:R-:W3:Y:S01]  /*2566e0*/  LDL.LU.64 R8, [R1+0x10e8] ;  /* 0x0010e80001087983 */ /* 0x000ee20000300a00 */
[----:B------:R-:W-:-:S03]  /*2566f0*/  ISETP.LT.AND P6, PT, R15, UR6, !P0 ;  /* 0x000000060f007c0c */ /* 0x000fc6000c7c1270 */
[----:B------:R-:W-:Y:S01]  /*256700*/  STL [R1+0x742c], R10 ;  /* 0x00742c0a01007387 */ /* 0x000fe20000100800 */
[----:B------:R-:W-:Y:S01]  /*256710*/  ULDC UR6, c[0x0][0x228] ;  /* 0x00008a0000067ab9 */ /* 0x000fe20000000800 */
[----:B------:R-:W-:Y:S02]  /*256720*/  ULDC UR7, c[0x0][0x228] ;  /* 0x00008a0000077ab9 */ /* 0x000fe40000000800 */
[----:B------:R-:W-:Y:S01]  /*256730*/  ISETP.LT.AND P2, PT, R10, UR7, !P0 ;  /* 0x000000070a007c0c */ /* 0x000fe2000c741270 */
[----:B--2---:R-:W-:Y:S01]  /*256740*/  VIADD R0, R7, 0xfa ;  /* 0x000000fa07007836 */ /* 0x004fe20000000000 */
[----:B------:R-:W-:-:S04]  /*256750*/  ULDC UR7, c[0x0][0x228] ;  /* 0x00008a0000077ab9 */ /* 0x000fc80000000800 */
[----:B------:R-:W-:Y:S02]  /*256760*/  ISETP.GE.AND P1, PT, R0, UR21, PT ;  /* 0x0000001500007c0c */ /* 0x000fe4000bf26270 */
[----:B------:R-:W-:Y:S01]  /*256770*/  PRMT R0, R24, 0x7772, RZ ;  /* 0x0000777218007816 */ /* 0x000fe200000000ff */
[----:B----4-:R-:W-:Y:S04]  /*256780*/  @P5 STG.E.U8 desc[UR4][R4.64], R2 ;  /* 0x0000000204005986 */ /* 0x010fe8000c101104 */
[----:B------:R0:W-:Y:S01]  /*256790*/  @P3 STG.E.U8 desc[UR4][R28.64], R3 ;  /* 0x000000031c003986 */ /* 0x0001e2000c101104 */
[----:B------:R-:W-:-:S03]  /*2567a0*/  ISETP.LT.AND P3, PT, R14, UR6, !P0 ;  /* 0x000000060e007c0c */ /* 0x000fc6000c761270 */
[----:B0-----:R-:W2:Y:S04]  /*2567b0*/  LDL.LU.64 R28, [R1+0x1098] ;  /* 0x00109800011c7983 */ /* 0x001ea80000300a00 */
[----:B------:R-:W4:Y:S04]  /*2567c0*/  LDL.LU R12, [R1+0x790] ;  /* 0x00079000010c7983 */ /* 0x000f280000300800 */
[----:B------:R0:W-:Y:S01]  /*2567d0*/  STL.64 [R1+0x7430], R14 ;  /* 0x0074300e01007387 */ /* 0x0001e20000100a00 */
[----:B------:R-:W-:-:S03]  /*2567e0*/  PRMT R2, R24, 0x7773, RZ ;  /* 0x0000777318027816 */ /* 0x000fc600000000ff */
[----:B---3--:R1:W-:Y:S01]  /*2567f0*/  @P6 STG.E.U8 desc[UR4][R18.64], R0 ;  /* 0x0000000012006986 */ /* 0x0083e2000c101104 */
[----:B------:R-:W-:-:S03]  /*256800*/  ULDC UR6, c[0x0][0x228] ;  /* 0x00008a0000067ab9 */ /* 0x000fc60000000800 */
[----:B0-----:R-:W3:Y:S04]  /*256810*/  LDL.LU.64 R14, [R1+0x1090] ;  /* 0x00109000010e7983 */ /* 0x001ee80000300a00 */
[----:B------:R-:W4:Y:S04]  /*256820*/  LDL.LU.64 R10, [R1+0x10e0] ;  /* 0x0010e000010a7983 */ /* 0x000f280000300a00 */
[----:B------:R0:W-:Y:S04]  /*256830*/  @P2 STG.E.U8 desc[UR4][R26.64], R2 ;  /* 0x000000021a002986 */ /* 0x0001e8000c101104 */
[----:B------:R-:W0:Y:S01]  /*256840*/  LDS.128 R24, [R25] ;  /* 0x0000000019187984 */ /* 0x000e220000000c00 */
[----:B------:R-:W-:Y:S01]  /*256850*/  ISETP.LT.AND P5, PT, R17, UR6, !P0 ;  /* 0x0000000611007c0c */ /* 0x000fe2000c7a1270 */
[----:B-1----:R-:W-:Y:S01]  /*256860*/  VIADD R0, R7, 0xfb ;  /* 0x000000fb07007836 */ /* 0x002fe20000000000 */
[----:B------:R-:W-:Y:S01]  /*256870*/  ISETP.LT.AND P6, PT, R20, UR7, !P0 ;  /* 0x0000000714007c0c */ /* 0x000fe2000c7c1270 */
[----:B------:R-:W-:Y:S01]  /*256880*/  ULDC UR6, c[0x0][0x228] ;  /* 0x00008a0000067ab9 */ /* 0x000fe20000000800 */
[----:B------:R-:W4:Y:S01]  /*256890*/  LDL.LU.64 R4, [R1+0x1018] ;  /* 0x0010180001047983 */ /* 0x000f220000300a00 */
[----:B------:R-:W-:-:S02]  /*2568a0*/  ISETP.LT.AND P0, PT, R22, UR6, !P0 ;  /* 0x0000000616007c0c */ /* 0x000fc4000c701270 */
[----:B------:R-:W-:Y:S02]  /*2568b0*/  ISETP.GE.AND P2, PT, R0, UR19, PT ;  /* 0x0000001300007c0c */ /* 0x000fe4000bf46270 */
[C---:B0-----:R-:W-:Y:S02]  /*2568c0*/  PRMT R2, R16.reuse, 0x7770, RZ ;  /* 0x0000777010027816 */ /* 0x041fe400000000ff */
[C---:B------:R-:W-:Y:S01]  /*2568d0*/  PRMT R0, R16.reuse, 0x7771, RZ ;  /* 0x0000777110007816 */ /* 0x040fe200000000ff */
[----:B------:R-:W4:Y:S04]  /*2568e0*/  LDL.LU.64 R18, [R1+0xf90] ;  /* 0x000f900001127983 */ /* 0x000f280000300a00 */
[----:B------:R0:W-:Y:S01]  /*2568f0*/  @P3 STG.E.U8 desc[UR4][R8.64], R2 ;  /* 0x0000000208003986 */ /* 0x0001e2000c101104 */
[----:B------:R-:W-:Y:S01]  /*256900*/  ULDC UR7, c[0x0][0x228] ;  /* 0x00008a0000077ab9 */ /* 0x000fe20000000800 */
[----:B------:R-:W-:Y:S01]  /*256910*/  ULDC UR6, c[0x0][0x228] ;  /* 0x00008a0000067ab9 */ /* 0x000fe20000000800 */
[C---:B0-----:R-:W-:Y:S01]  /*256920*/  PRMT R2, R16.reuse, 0x7772, RZ ;  /* 0x0000777210027816 */ /* 0x041fe200000000ff */
[----:B------:R0:W-:Y:S04]  /*256930*/  STL.64 [R1+0x7400], R26 ;  /* 0x0074001a01007387 */ /* 0x0001e80000100a00 */
[----:B0-----:R-:W4:Y:S04]  /*256940*/  LDL.LU.64 R26, [R1+0x1040] ;  /* 0x00104000011a7983 */ /* 0x001f280000300a00 */
[----:B------:R-:W4:Y:S04]  /*256950*/  LDL.LU.64 R8, [R1+0xf98] ;  /* 0x000f980001087983 */ /* 0x000f280000300a00 */
[----:B--2---:R0:W-:Y:S02]  /*256960*/  @P5 STG.E.U8 desc[UR4][R28.64], R0 ;  /* 0x000000001c005986 */ /* 0x0041e4000c101104 */
[----:B0-----:R-:W-:-:S02]  /*256970*/  PRMT R0, R16, 0x7773, RZ ;  /* 0x0000777310007816 */ /* 0x001fc400000000ff */
[----:B------:R-:W2:Y:S04]  /*256980*/  LDL.LU.64 R28, [R1+0xf48] ;  /* 0x000f4800011c7983 */ /* 0x000ea80000300a00 */
[----:B---3--:R0:W-:Y:S04]  /*256990*/  @P6 STG.E.U8 desc[UR4][R14.64], R2 ;  /* 0x000000020e006986 */ /* 0x0081e8000c101104 */
[----:B----4-:R1:W-:Y:S04]  /*2569a0*/  @P0 STG.E.U8 desc[UR4][R10.64], R0 ;  /* 0x000000000a000986 */ /* 0x0103e8000c101104 */
[----:B0-----:R-:W3:Y:S04]  /*2569b0*/  LDL.LU.64 R14, [R1+0x7430] ;  /* 0x00743000010e7983 */ /* 0x001ee80000300a00 */
[----:B-1----:R-:W4:Y:S01]  /*2569c0*/  LDL.LU R10, [R1+0x742c] ;  /* 0x00742c00010a7983 */ /* 0x002f220000300800 */
[----:B------:R-:W-:-:S02]  /*2569d0*/  ISETP.LT.AND P3, PT, R13, UR7, !P4 ;  /* 0x000000070d007c0c */ /* 0x000fc4000e761270 */
[----:B------:R-:W-:Y:S01]  /*2569e0*/  ISETP.LT.AND P6, PT, R21, UR6, !P4 ;  /* 0x0000000615007c0c */ /* 0x000fe2000e7c1270 */
[----:B------:R-:W-:Y:S01]  /*2569f0*/  ULDC UR6, c[0x0][0x228] ;  /* 0x00008a0000067ab9 */ /* 0x000fe20000000800 */
[C---:B------:R-:W-:Y:S02]  /*256a00*/  PRMT R2, R12.reuse, 0x7770, RZ ;  /* 0x000077700c027816 */ /* 0x040fe400000000ff */
[----:B------:R-:W-:Y:S02]  /*256a10*/  PRMT R0, R12, 0x7771, RZ ;  /* 0x000077710c007816 */ /* 0x000fe400000000ff */
[----:B------:R-:W-:Y:S01]  /*256a20*/  PRMT R3, R24, 0x7770, RZ ;  /* 0x0000777018037816 */ /* 0x000fe200000000ff */
[----:B------:R-:W-:-:S04]  /*256a30*/  ULDC UR7, c[0x0][0x228] ;  /* 0x00008a0000077ab9 */ /* 0x000fc80000000800 */
[----:B------:R0:W-:Y:S04]  /*256a40*/  @P3 STG.E.U8 desc[UR4][R26.64], R2 ;  /* 0x000000021a003986 */ /* 0x0001e8000c101104 */
[----:B------:R1:W-:Y:S01]  /*256a50*/  @P6 STG.E.U8 desc[UR4][R4.64], R0 ;  /* 0x0000000004006986 */ /* 0x0003e2000c101104 */
[----:B0-----:R-:W-:-:S03]  /*256a60*/  PRMT R2, R12, 0x7772, RZ ;  /* 0x000077720c027816 */ /* 0x001fc600000000ff */
[----:B------:R-:W2:Y:S04]  /*256a70*/  LDL.LU.64 R26, [R1+0xf40] ;  /* 0x000f4000011a7983 */ /* 0x000ea80000300a00 */
[----:B------:R-:W2:Y:S04]  /*256a80*/  LDL.LU R11, [R1+0x724] ;  /* 0x00072400010b7983 */ /* 0x000ea80000300800 */
[----:B-1----:R-:W2:Y:S01]  /*256a90*/  LDL.LU.64 R4, [R1+0xf20] ;  /* 0x000f200001047983 */ /* 0x002ea20000300a00 */
[----:B------:R-:W-:Y:S02]  /*256aa0*/  ISETP.LT.AND P6, PT, R20, UR7, !P4 ;  /* 0x0000000714007c0c */ /* 0x000fe4000e7c1270 */
[----:B---3--:R-:W-:Y:S01]  /*256ab0*/  ISETP.LT.AND P5, PT, R15, UR6, !P4 ;  /* 0x000000060f007c0c */ /* 0x008fe2000e7a1270 */
[----:B------:R-:W-:Y:S01]  /*256ac0*/  ULDC UR6, c[0x0][0x228] ;  /* 0x00008a0000067ab9 */ /* 0x000fe20000000800 */
[----:B------:R-:W-:Y:S01]  /*256ad0*/  VIADD R0, R7, 0xfc ;  /* 0x000000fc07007836 */ /* 0x000fe20000000000 */
[----:B----4-:R-:W-:Y:S01]  /*256ae0*/  ISETP.LT.AND P0, PT, R10, UR6, !P4 ;  /* 0x000000060a007c0c */ /* 0x010fe2000e701270 */
[----:B------:R-:W-:Y:S01]  /*256af0*/  ULDC UR6, c[0x0][0x228] ;  /* 0x00008a0000067ab9 */ /* 0x000fe20000000800 */
[----:B------:R-:W-:Y:S01]  /*256b00*/  ULDC UR7, c[0x0][0x228] ;  /* 0x00008a0000077ab9 */ /* 0x000fe20000000800 */
[----:B------:R-:W-:Y:S01]  /*256b10*/  ISETP.LT.AND P3, PT, R14, UR6, !P4 ;  /* 0x000000060e007c0c */ /* 0x000fe2000e761270 */
[----:B------:R-:W-:-:S06]  /*256b20*/  ULDC UR6, c[0x0][0x228] ;  /* 0x00008a0000067ab9 */ /* 0x000fcc0000000800 */
[----:B------:R0:W-:Y:S01]  /*256b30*/  @P5 STG.E.U8 desc[UR4][R18.64], R2 ;  /* 0x0000000212005986 */ /* 0x0001e2000c101104 */
[----:B------:R-:W-:Y:S01]  /*256b40*/  ISETP.LT.AND P5, PT, R17, UR6, !P4 ;  /* 0x0000000611007c0c */ /* 0x000fe2000e7a1270 */
[----:B------:R-:W-:Y:S01]  /*256b50*/  ULDC UR6, c[0x0][0x228] ;  /* 0x00008a0000067ab9 */ /* 0x000fe20000000800 */
[----:B0-----:R-:W-:Y:S01]  /*256b60*/  PRMT R2, R12, 0x7773, RZ ;  /* 0x000077730c027816 */ /* 0x001fe200000000ff */
[----:B------:R-:W3:Y:S04]  /*256b70*/  LDL.LU.64 R18, [R1+0xcd8] ;  /* 0x000cd80001127983 */ /* 0x000ee80000300a00 */
[----:B------:R0:W-:Y:S04]  /*256b80*/  @P0 STG.E.U8 desc[UR4][R8.64], R2 ;  /* 0x0000000208000986 */ /* 0x0001e8000c101104 */
[----:B--2---:R1:W-:Y:S01]  /*256b90*/  @P3 STG.E.U8 desc[UR4][R28.64], R3 ;  /* 0x000000031c003986 */ /* 0x0043e2000c101104 */
[----:B------:R-:W-:-:S03]  /*256ba0*/  ISETP.LT.AND P4, PT, R22, UR6, !P4 ;  /* 0x0000000616007c0c */ /* 0x000fc6000e781270 */
[----:B0-----:R-:W2:Y:S04]  /*256bb0*/  LDL.LU.64 R8, [R1+0xd50] ;  /* 0x000d500001087983 */ /* 0x001ea80000300a00 */
[----:B-1----:R-:W4:Y:S04]  /*256bc0*/  LDL.LU.64 R28, [R1+0xc88] ;  /* 0x000c8800011c7983 */ /* 0x002f280000300a00 */
[----:B------:R-:W2:Y:S04]  /*256bd0*/  LDL.LU R16, [R1+0x704] ;  /* 0x0007040001107983 */ /* 0x000ea80000300800 */
[----:B------:R0:W-:Y:S01]  /*256be0*/  STL [R1+0x7428], R22 ;  /* 0x0074281601007387 */ /* 0x0001e20000100800 */
[----:B------:R-:W-:-:S02]  /*256bf0*/  ISETP.GE.AND P0, PT, R0, UR17, PT ;  /* 0x0000001100007c0c */ /* 0x000fc4000bf06270 */
[C---:B------:R-:W-:Y:S02]  /*256c00*/  PRMT R2, R24.reuse, 0x7772, RZ ;  /* 0x0000777218027816 */ /* 0x040fe400000000ff */
[----:B------:R-:W-:Y:S01]  /*256c10*/  ISETP.LT.AND P3, PT, R13, UR7, !P1 ;  /* 0x000000070d007c0c */ /* 0x000fe2000cf61270 */
[----:B------:R-:W-:Y:S01]  /*256c20*/  ULDC UR6, c[0x0][0x228] ;  /* 0x00008a0000067ab9 */ /* 0x000fe20000000800 */
[----:B0-----:R-:W3:Y:S01]  /*256c30*/  LDL.LU.64 R22, [R1+0xe78] ;  /* 0x000e780001167983 */ /* 0x001ee20000300a00 */
[----:B------:R-:W-:Y:S01]  /*256c40*/  PRMT R0, R24, 0x7771, RZ ;  /* 0x0000777118007816 */ /* 0x000fe200000000ff */
[----:B------:R-:W-:-:S04]  /*256c50*/  ULDC UR7, c[0x0][0x228] ;  /* 0x00008a0000077ab9 */ /* 0x000fc80000000800 */
[----:B------:R0:W-:Y:S04]  /*256c60*/  @P5 STG.E.U8 desc[UR4][R26.64], R0 ;  /* 0x000000001a005986 */ /* 0x0001e8000c101104 */
[----:B0-----:R-:W4:Y:S01]  /*256c70*/  LDL.LU.64 R26, [R1+0xcd0] ;  /* 0x000cd000011a7983 */ /* 0x001f220000300a00 */
[----:B------:R-:W-:Y:S02]  /*256c80*/  PRMT R24, R24, 0x7773, RZ ;  /* 0x0000777318187816 */ /* 0x000fe400000000ff */
[----:B------:R-:W-:Y:S01]  /*256c90*/  PRMT R0, R11, 0x7770, RZ ;  /* 0x000077700b007816 */ /* 0x000fe200000000ff */
[----:B---3--:R0:W-:Y:S04]  /*256ca0*/  @P6 STG.E.U8 desc[UR4][R22.64], R2 ;  /* 0x0000000216006986 */ /* 0x0081e8000c101104 */
[----:B0-----:R-:W3:Y:S01]  /*256cb0*/  LDL.LU.64 R22, [R1+0xbe8] ;  /* 0x000be80001167983 */ /* 0x001ee20000300a00 */
[----:B------:R-:W-:Y:S01]  /*256cc0*/  ISETP.LT.AND P6, PT, R21, UR6, !P1 ;  /* 0x0000000615007c0c */ /* 0x000fe2000cfc1270 */
[----:B------:R-:W-:-:S02]  /*256cd0*/  ULDC UR6, c[0x0][0x228] ;  /* 0x00008a0000067ab9 */ /* 0x000fc40000000800 */
[----:B------:R-:W-:Y:S01]  /*256ce0*/  ISETP.LT.AND P5, PT, R15, UR6, !P1 ;  /* 0x000000060f007c0c */ /* 0x000fe2000cfa1270 */
[----:B------:R0:W-:Y:S01]  /*256cf0*/  @P4 STG.E.U8 desc[UR4][R4.64], R24 ;  /* 0x0000001804004986 */ /* 0x0001e2000c101104 */
[----:B------:R-:W-:-:S03]  /*256d00*/  ULDC UR6, c[0x0][0x228] ;  /* 0x00008a0000067ab9 */ /* 0x000fc60000000800 */
[----:B------:R1:W-:Y:S01]  /*256d10*/  @P3 STG.E.U8 desc[UR4][R18.64], R0 ;  /* 0x0000000012003986 */ /* 0x0003e2000c101104 */
[----:B------:R-:W-:Y:S01]  /*256d20*/  ISETP.LT.AND P3, PT, R10, UR6, !P1 ;  /* 0x000000060a007c0c */ /* 0x000fe2000cf61270 */
[----:B------:R-:W-:Y:S01]  /*256d30*/  ULDC UR6, c[0x0][0x228] ;  /* 0x00008a0000067ab9 */ /* 0x000fe20000000800 */
[C---:B------:R-:W-:Y:S02]  /*256d40*/  PRMT R2, R11.reuse, 0x7772, RZ ;  /* 0x000077720b027816 */ /* 0x040fe400000000ff */
[----:B------:R-:W-:Y:S01]  /*256d50*/  ISETP.LT.AND P4, PT, R14, UR6, !P1 ;  /* 0x000000060e007c0c */ /* 0x000fe2000cf81270 */
[----:B------:R-:W-:Y:S01]  /*256d60*/  STL [R1+0x7424], R25 ;  /* 0x0074241901007387 */ /* 0x000fe20000100800 */
[----:B--2---:R-:W-:Y:S01]  /*256d70*/  PRMT R3, R16, 0x7770, RZ ;  /* 0x0000777010037816 */ /* 0x004fe200000000ff */
[----:B------:R-:W-:Y:S02]  /*256d80*/  ULDC UR6, c[0x0][0x228] ;  /* 0x00008a0000067ab9 */ /* 0x000fe40000000800 */
[----:B0-----:R-:W2:Y:S04]  /*256d90*/  LDL.LU.64 R4, [R1+0xbb8] ;  /* 0x000bb80001047983 */ /* 0x001ea80000300a00 */
[----:B-1----:R-:W2:Y:S01]  /*256da0*/  LDL.LU.64 R18, [R1+0xbb0] ;  /* 0x000bb00001127983 */ /* 0x002ea20000300a00 */
[----:B------:R-:W-:-:S03]  /*256db0*/  PRMT R0, R11, 0x7771, RZ ;  /* 0x000077710b007816 */ /* 0x000fc600000000ff */
[----:B------:R-:W2:Y:S04]  /*256dc0*/  LDL.LU R12, [R1+0x794] ;  /* 0x00079400010c7983 */ /* 0x000ea80000300800 */
[----:B------:R0:W-:Y:S04]  /*256dd0*/  @P6 STG.E.U8 desc[UR4][R8.64], R0 ;  /* 0x0000000008006986 */ /* 0x0001e8000c101104 */
[----:B----4-:R1:W-:Y:S04]  /*256de0*/  @P5 STG.E.U8 desc[UR4][R28.64], R2 ;  /* 0x000000021c005986 */ /* 0x0103e8000c101104 */
[----:B0-----:R-:W4:Y:S01]  /*256df0*/  LDL.LU.64 R8, [R1+0xbe0] ;  /* 0x000be00001087983 */ /* 0x001f220000300a00 */
[----:B-1----:R-:W-:-:S03]  /*256e00*/  PRMT R2, R11, 0x7773, RZ ;  /* 0x000077730b027816 */ /* 0x002fc600000000ff */
[----:B------:R-:W4:Y:S04]  /*256e10*/  LDL.LU.64 R28, [R1+0xa60] ;  /* 0x000a6000011c7983 */ /* 0x000f280000300a00 */
[----:B------:R-:W4:Y:S04]  /*256e20*/  LDL.LU.64 R24, [R1+0xa18] ;  /* 0x000a180001187983 */ /* 0x000f280000300a00 */
[----:B------:R0:W-:Y:S04]  /*256e30*/  @P3 STG.E.U8 desc[UR4][R26.64], R2 ;  /* 0x000000021a003986 */ /* 0x0001e8000c101104 */
[----:B0-----:R-:W4:Y:S04]  /*256e40*/  LDL.LU.64 R26, [R1+0x9f8] ;  /* 0x0009f800011a7983 */ /* 0x001f280000300a00 */
[----:B---3--:R0:W-:Y:S04]  /*256e50*/  @P4 STG.E.U8 desc[UR4][R22.64], R3 ;  /* 0x0000000316004986 */ /* 0x0081e8000c101104 */
[----:B0-----:R-:W3:Y:S01]  /*256e60*/  LDL.LU R22, [R1+0x7428] ;  /* 0x0074280001167983 */ /* 0x001ee20000300800 */
[----:B------:R-:W-:-:S02]  /*256e70*/  ISETP.LT.AND P5, PT, R17, UR6, !P1 ;  /* 0x0000000611007c0c */ /* 0x000fc4000cfa1270 */
[----:B------:R-:W-:Y:S01]  /*256e80*/  ISETP.LT.AND P6, PT, R20, UR7, !P1 ;  /* 0x0000000714007c0c */ /* 0x000fe2000cfc1270 */
[----:B------:R-:W-:Y:S01]  /*256e90*/  VIADD R0, R7, 0xfd ;  /* 0x000000fd07007836 */ /* 0x000fe20000000000 */
[----:B------:R-:W-:Y:S01]  /*256ea0*/  ULDC UR6, c[0x0][0x228] ;  /* 0x00008a0000067ab9 */ /* 0x000fe20000000800 */
[----:B------:R-:W-:Y:S01]  /*256eb0*/  PRMT R2, R16, 0x7772, RZ ;  /* 0x0000777210027816 */ /* 0x000fe200000000ff */
[----:B------:R-:W-:Y:S02]  /*256ec0*/  ULDC UR7, c[0x0][0x228] ;  /* 0x00008a0000077ab9 */ /* 0x000fe40000000800 */
[----:B------:R-:W-:Y:S02]  /*256ed0*/  ISETP.GE.AND P3, PT, R0, UR15, PT ;  /* 0x0000000f00007c0c */ /* 0x000fe4000bf66270 */
[----:B------:R-:W-:Y:S02]  /*256ee0*/  PRMT R0, R16, 0x7771, RZ ;  /* 0x0000777110007816 */ /* 0x000fe400000000ff */
[----:B------:R-:W-:Y:S01]  /*256ef0*/  ISETP.LT.AND P4, PT, R13, UR7, !P2 ;  /* 0x000000070d007c0c */ /* 0x000fe2000d781270 */
[----:B------:R-:W-:-:S02]  /*256f00*/  ULDC UR7, c[0x0][0x228] ;  /* 0x00008a0000077ab9 */ /* 0x000fc40000000800 */
[----:B--2---:R0:W-:Y:S04]  /*256f10*/  @P5 STG.E.U8 desc[UR4][R4.64], R0 ;  /* 0x0000000004005986 */ /* 0x0041e8000c101104 */
[----:B------:R1:W-:Y:S01]  /*256f20*/  @P6 STG.E.U8 desc[UR4][R18.64], R2 ;  /* 0x0000000212006986 */ /* 0x0003e2000c101104 */
[----:B0-----:R-:W-:Y:S02]  /*256f30*/  PRMT R0, R16, 0x7773, RZ ;  /* 0x0000777310007816 */ /* 0x001fe400000000ff */
[----:B-1----:R-:W-:Y:S02]  /*256f40*/  PRMT R2, R12, 0x7770, RZ ;  /* 0x000077700c027816 */ /* 0x002fe400000000ff */
[----:B---3--:R-:W-:Y:S01]  /*256f50*/  ISETP.LT.AND P1, PT, R22, UR6, !P1 ;  /* 0x0000000616007c0c */ /* 0x008fe2000cf21270 */
[----:B------:R-:W-:-:S02]  /*256f60*/  ULDC UR6, c[0x0][0x228] ;  /* 0x00008a0000067ab9 */ /* 0x000fc40000000800 */
[----:B------:R-:W-:Y:S01]  /*256f70*/  ISETP.LT.AND P6, PT, R21, UR6, !P2 ;  /* 0x0000000615007c0c */ /* 0x000fe2000d7c1270 */
[----:B------:R0:W-:Y:S01]  /*256f80*/  STL [R1+0x7420], R22 ;  /* 0x0074201601007387 */ /* 0x0001e20000100800 */
[----:B------:R-:W-:-:S08]  /*256f90*/  ULDC UR6, c[0x0][0x228] ;  /* 0x00008a0000067ab9 */ /* 0x000fd00000000800 */
[----:B----4-:R1:W-:Y:S04]  /*256fa0*/  @P1 STG.E.U8 desc[UR4][R8.64], R0 ;  /* 0x0000000008001986 */ /* 0x0103e8000c101104 */
[----:B0-----:R-:W2:Y:S04]  /*256fb0*/  LDL.LU.64 R22, [R1+0xa10] ;  /* 0x000a100001167983 */ /* 0x001ea80000300a00 */
[----:B------:R-:W3:Y:S04]  /*256fc0*/  LDL.LU.64 R4, [R1+0xa08] ;  /* 0x000a080001047983 */ /* 0x000ee80000300a00 */
[----:B------:R0:W-:Y:S01]  /*256fd0*/  @P4 STG.E.U8 desc[UR4][R28.64], R2 ;  /* 0x000000021c004986 */ /* 0x0001e2000c101104 */
[----:B-1----:R-:W-:-:S03]  /*256fe0*/  PRMT R0, R12, 0x7771, RZ ;  /* 0x000077710c007816 */ /* 0x002fc600000000ff */
[----:B------:R-:W4:Y:S04]  /*256ff0*/  LDL.LU.64 R8, [R1+0xaa8] ;  /* 0x000aa80001087983 */ /* 0x000f280000300a00 */
[----:B0-----:R-:W4:Y:S04]  /*257000*/  LDL.LU.64 R28, [R1+0xaa0] ;  /* 0x000aa000011c7983 */ /* 0x001f280000300a00 */
[----:B------:R-:W4:Y:S04]  /*257010*/  LDL.LU R18, [R1+0x728] ;  /* 0x0007280001127983 */ /* 0x000f280000300800 */
[----:B------:R0:W-:Y:S04]  /*257020*/  @P6 STG.E.U8 desc[UR4][R24.64], R0 ;  /* 0x0000000018006986 */ /* 0x0001e8000c101104 */
[----:B0-----:R-:W3:Y:S01]  /*257030*/  LDL.LU R25, [R1+0x7424] ;  /* 0x0074240001197983 */ /* 0x001ee20000300800 */
[----:B------:R-:W-:Y:S01]  /*257040*/  ISETP.LT.AND P5, PT, R15, UR6, !P2 ;  /* 0x000000060f007c0c */ /* 0x000fe2000d7a1270 */
[----:B------:R-:W-:-:S02]  /*257050*/  ULDC UR6, c[0x0][0x228] ;  /* 0x00008a0000067ab9 */ /* 0x000fc40000000800 */
[----:B------:R-:W-:Y:S02]  /*257060*/  ISETP.LT.AND P1, PT, R10, UR6, !P2 ;  /* 0x000000060a007c0c */ /* 0x000fe4000d721270 */
[----:B------:R-:W-:Y:S02]  /*257070*/  PRMT R2, R12, 0x7772, RZ ;  /* 0x000077720c027816 */ /* 0x000fe400000000ff */
[----:B------:R-:W-:Y:S01]  /*257080*/  ISETP.LT.AND P4, PT, R14, UR7, !P2 ;  /* 0x000000070e007c0c */ /* 0x000fe2000d781270 */
[----:B------:R-:W-:Y:S01]  /*257090*/  VIADD R0, R7, 0xfe ;  /* 0x000000fe07007836 */ /* 0x000fe20000000000 */
[----:B------:R-:W-:Y:S01]  /*2570a0*/  ULDC UR6, c[0x0][0x228] ;  /* 0x00008a0000067ab9 */ /* 0x000fe20000000800 */
[----:B------:R-:W-:-:S03]  /*2570b0*/  ULDC UR7, c[0x0][0x228] ;  /* 0x00008a0000077ab9 */ /* 0x000fc60000000800 */
[----:B------:R0:W-:Y:S02]  /*2570c0*/  @P5 STG.E.U8 desc[UR4][R26.64], R2 ;  /* 0x000000021a005986 */ /* 0x0001e4000c101104 */
[----:B0-----:R-:W-:Y:S02]  /*2570d0*/  PRMT R2, R12, 0x7773, RZ ;  /* 0x000077730c027816 */ /* 0x001fe400000000ff */
[----:B------:R-:W4:Y:S04]  /*2570e0*/  LDL.LU.64 R26, [R1+0xa68] ;  /* 0x000a6800011a7983 */ /* 0x000f280000300a00 */
[----:B------:R0:W-:Y:S04]  /*2570f0*/  STL [R1+0x7408], R7 ;  /* 0x0074080701007387 */ /* 0x0001e80000100800 */
[----:B0-----:R-:W4:Y:S04]  /*257100*/  LDL.LU.64 R6, [R1+0xb10] ;  /* 0x000b100001067983 */ /* 0x001f280000300a00 */
[----:B--2---:R0:W-:Y:S04]  /*257110*/  @P1 STG.E.U8 desc[UR4][R22.64], R2 ;  /* 0x0000000216001986 */ /* 0x0041e8000c101104 */
[----:B0-----:R-:W2:Y:S01]  /*257120*/  LDL.LU R22, [R1+0x7420] ;  /* 0x0074200001167983 */ /* 0x001ea20000300800 */
[----:B---3--:R-:W-:-:S05]  /*257130*/  PRMT R3, R25, 0x7770, RZ ;  /* 0x0000777019037816 */ /* 0x008fca00000000ff */
[----:B------:R0:W-:Y:S04]  /*257140*/  @P4 STG.E.U8 desc[UR4][R4.64], R3 ;  /* 0x0000000304004986 */ /* 0x0001e8000c101104 */
[----:B0-----:R-:W3:Y:S01]  /*257150*/  LDL.LU.64 R4, [R1+0xae0] ;  /* 0x000ae00001047983 */ /* 0x001ee20000300a00 */
[----:B------:R-:W-:Y:S01]  /*257160*/  ISETP.LT.AND P6, PT, R17, UR6, !P2 ;  /* 0x0000000611007c0c */ /* 0x000fe2000d7c1270 */
[----:B------:R-:W-:Y:S01]  /*257170*/  ULDC UR6, c[0x0][0x228] ;  /* 0x00008a0000067ab9 */ /* 0x000fe20000000800 */
[----:B------:R-:W-:Y:S02]  /*257180*/  ISETP.LT.AND P5, PT, R20, UR7, !P2 ;  /* 0x0000000714007c0c */ /* 0x000fe4000d7a1270 */
[----:B------:R-:W-:Y:S02]  /*257190*/  ISETP.GE.AND P1, PT, R0, UR13, PT ;  /* 0x0000000d00007c0c */ /* 0x000fe4000bf26270 */
[----:B------:R-:W-:-:S02]  /*2571a0*/  PRMT R0, R25, 0x7771, RZ ;  /* 0x0000777119007816 */ /* 0x000fc400000000ff */
[C---:B------:R-:W-:Y:S02]  /*2571b0*/  PRMT R2, R25.reuse, 0x7772, RZ ;  /* 0x0000777219027816 */ /* 0x040fe400000000ff */
[----:B------:R-:W-:Y:S01]  /*2571c0*/  PRMT R25, R25, 0x7773, RZ ;  /* 0x0000777319197816 */ /* 0x000fe200000000ff */
[----:B------:R-:W-:Y:S02]  /*2571d0*/  ULDC UR7, c[0x0][0x228] ;  /* 0x00008a0000077ab9 */ /* 0x000fe40000000800 */
[----:B----4-:R0:W-:Y:S04]  /*2571e0*/  @P6 STG.E.U8 desc[UR4][R8.64], R0 ;  /* 0x0000000008006986 */ /* 0x0101e8000c101104 */
[----:B------:R-:W-:Y:S01]  /*2571f0*/  @P5 STG.E.U8 desc[UR4][R28.64], R2 ;  /* 0x000000021c005986 */ /* 0x000fe2000c101104 */
[----:B--2---:R-:W-:-:S03]  /*257200*/  ISETP.LT.AND P2, PT, R22, UR6, !P2 ;  /* 0x0000000616007c0c */ /* 0x004fc6000d741270 */
[----:B---3--:R1:W-:Y:S10]  /*257210*/  STL.64 [R1+0x7418], R4 ;  /* 0x0074180401007387 */ /* 0x0083f40000100a00 */
[----:B------:R2:W-:Y:S01]  /*257220*/  @P2 STG.E.U8 desc[UR4][R6.64], R25 ;  /* 0x0000001906002986 */ /* 0x0005e2000c101104 */
[----:B------:R-:W-:Y:S01]  /*257230*/  ISETP.LT.AND P4, PT, R13, UR7, !P0 ;  /* 0x000000070d007c0c */ /* 0x000fe2000c781270 */
[----:B------:R-:W-:Y:S01]  /*257240*/  ULDC UR6, c[0x0][0x228] ;  /* 0x00008a0000067ab9 */ /* 0x000fe20000000800 */
[----:B0-----:R-:W-:Y:S01]  /*257250*/  PRMT R0, R18, 0x7770, RZ ;  /* 0x0000777012007816 */ /* 0x001fe200000000ff */
[----:B-1----:R-:W3:Y:S04]  /*257260*/  LDL.LU.64 R4, [R1+0xae8] ;  /* 0x000ae80001047983 */ /* 0x002ee80000300a00 */
[----:B------:R-:W4:Y:S04]  /*257270*/  LDL.LU R16, [R1+0x708] ;  /* 0x0007080001107983 */ /* 0x000f280000300800 */
[----:B------:R-:W4:Y:S04]  /*257280*/  LDL.LU.64 R8, [R1+0xb78] ;  /* 0x000b780001087983 */ /* 0x000f280000300a00 */
[----:B------:R-:W4:Y:S04]  /*257290*/  LDL.LU.64 R28, [R1+0xb70] ;  /* 0x000b7000011c7983 */ /* 0x000f280000300a00 */
[----:B--2---:R-:W2:Y:S01]  /*2572a0*/  LDL.LU.64 R6, [R1+0xc48] ;  /* 0x000c480001067983 */ /* 0x004ea20000300a00 */
[----:B------:R-:W-:-:S03]  /*2572b0*/  ISETP.LT.AND P5, PT, R21, UR6, !P0 ;  /* 0x0000000615007c0c */ /* 0x000fc6000c7a1270 */
[----:B------:R0:W-:Y:S01]  /*2572c0*/  @P4 STG.E.U8 desc[UR4][R26.64], R0 ;  /* 0x000000001a004986 */ /* 0x0001e2000c101104 */
[----:B------:R-:W-:Y:S01]  /*2572d0*/  ULDC UR7, c[0x0][0x228] ;  /* 0x00008a0000077ab9 */ /* 0x000fe20000000800 */
[----:B------:R-:W-:Y:S01]  /*2572e0*/  ULDC UR6, c[0x0][0x228] ;  /* 0x00008a0000067ab9 */ /* 0x000fe20000000800 */
[----:B0-----:R-:W-:-:S07]  /*2572f0*/  PRMT R0, R18, 0x7771, RZ ;  /* 0x0000777112007816 */ /* 0x001fce00000000ff */
[----:B---3--:R-:W-:Y:S04]  /*257300*/  @P5 STG.E.U8 desc[UR4][R4.64], R0 ;  /* 0x0000000004005986 */ /* 0x008fe8000c101104 */
[----:B--2---:R0:W-:Y:S04]  /*257310*/  STL.64 [R1+0x7410], R6 ;  /* 0x0074100601007387 */ /* 0x0041e80000100a00 */
[----:B0-----:R-:W2:Y:S04]  /*257320*/  LDL.LU.64 R6, [R1+0xc80] ;  /* 0x000c800001067983 */ /* 0x001ea80000300a00 */
[----:B------:R-:W3:Y:S04]  /*257330*/  LDL.LU.64 R26, [R1+0xd18] ;  /* 0x000d1800011a7983 */ /* 0x000ee80000300a00 */
[----:B------:R-:W3:Y:S04]  /*257340*/  LDL.LU.64 R24, [R1+0xc40] ;  /* 0x000c400001187983 */ /* 0x000ee80000300a00 */
[----:B------:R-:W3:Y:S04]  /*257350*/  LDL.LU R12, [R1+0x798] ;  /* 0x00079800010c7983 */ /* 0x000ee80000300800 */
[----:B------:R-:W4:Y:S01]  /*257360*/  LDL.LU.64 R4, [R1+0x7418] ;  /* 0x0074180001047983 */ /* 0x000f220000300a00 */
[----:B------:R-:W-:-:S02]  /*257370*/  ISETP.LT.AND P6, PT, R15, UR7, !P0 ;  /* 0x000000070f007c0c */ /* 0x000fc4000c7c1270 */
[----:B------:R-:W-:Y:S01]  /*257380*/  ISETP.LT.AND P2, PT, R10, UR6, !P0 ;  /* 0x000000060a007c0c */ /* 0x000fe2000c741270 */
[----:B------:R-:W-:Y:S01]  /*257390*/  ULDC UR7, c[0x0][0x228] ;  /* 0x00008a0000077ab9 */ /* 0x000fe20000000800 */
[----:B------:R-:W-:Y:S01]  /*2573a0*/  ULDC UR6, c[0x0][0x228] ;  /* 0x00008a0000067ab9 */ /* 0x000fe20000000800 */
[----:B------:R-:W-:Y:S02]  /*2573b0*/  ISETP.LT.AND P4, PT, R14, UR7, !P0 ;  /* 0x000000070e007c0c */ /* 0x000fe4000c781270 */
[----:B------:R-:W-:Y:S02]  /*2573c0*/  ISETP.LT.AND P5, PT, R17, UR6, !P0 ;  /* 0x0000000611007c0c */ /* 0x000fe4000c7a1270 */
[C---:B------:R-:W-:Y:S02]  /*2573d0*/  PRMT R2, R18.reuse, 0x7772, RZ ;  /* 0x0000777212027816 */ /* 0x040fe400000000ff */
[----:B------:R-:W-:Y:S01]  /*2573e0*/  PRMT R0, R18, 0x7773, RZ ;  /* 0x0000777312007816 */ /* 0x000fe200000000ff */
[----:B------:R-:W-:Y:S01]  /*2573f0*/  ULDC UR7, c[0x0][0x228] ;  /* 0x00008a0000077ab9 */ /* 0x000fe20000000800 */
[----:B------:R-:W3:Y:S01]  /*257400*/  LDL.LU.64 R18, [R1+0xd58] ;  /* 0x000d580001127983 */ /* 0x000ee20000300a00 */
[----:B------:R-:W-:-:S03]  /*257410*/  ULDC UR6, c[0x0][0x228] ;  /* 0x00008a0000067ab9 */ /* 0x000fc60000000800 */
[----:B----4-:R0:W-:Y:S04]  /*257420*/  @P6 STG.E.U8 desc[UR4][R4.64], R2 ;  /* 0x0000000204006986 */ /* 0x0101e8000c101104 */
[----:B------:R1:W-:Y:S01]  /*257430*/  @P2 STG.E.U8 desc[UR4][R8.64], R0 ;  /* 0x0000000008002986 */ /* 0x0003e2000c101104 */
[C---:B0-----:R-:W-:Y:S02]  /*257440*/  PRMT R2, R16.reuse, 0x7770, RZ ;  /* 0x0000777010027816 */ /* 0x041fe400000000ff */
[----:B-1----:R-:W-:Y:S01]  /*257450*/  PRMT R0, R16, 0x7771, RZ ;  /* 0x0000777110007816 */ /* 0x002fe200000000ff */
[----:B------:R-:W4:Y:S04]  /*257460*/  LDL.LU.64 R4, [R1+0xda0] ;  /* 0x000da00001047983 */ /* 0x000f280000300a00 */
[----:B------:R0:W-:Y:S04]  /*257470*/  @P4 STG.E.U8 desc[UR4][R28.64], R2 ;  /* 0x000000021c004986 */ /* 0x0001e8000c101104 */
[----:B------:R-:W4:Y:S04]  /*257480*/  LDL.LU.64 R8, [R1+0xdc8] ;  /* 0x000dc80001087983 */ /* 0x000f280000300a00 */
[----:B--2---:R1:W-:Y:S04]  /*257490*/  @P5 STG.E.U8 desc[UR4][R6.64], R0 ;  /* 0x0000000006005986 */ /* 0x0043e8000c101104 */
[----:B0-----:R-:W2:Y:S04]  /*2574a0*/  LDL.LU.64 R28, [R1+0xdc0] ;  /* 0x000dc000011c7983 */ /* 0x001ea80000300a00 */
[----:B-1----:R-:W3:Y:S01]  /*2574b0*/  LDL.LU.64 R6, [R1+0x7410] ;  /* 0x0074100001067983 */ /* 0x002ee20000300a00 */
[----:B------:R-:W-:-:S02]  /*2574c0*/  ISETP.LT.AND P6, PT, R20, UR7, !P0 ;  /* 0x0000000714007c0c */ /* 0x000fc4000c7c1270 */
[----:B------:R-:W-:Y:S02]  /*2574d0*/  PRMT R2, R16, 0x7772, RZ ;  /* 0x0000777210027816 */ /* 0x000fe400000000ff */
[----:B------:R-:W-:Y:S02]  /*2574e0*/  ISETP.LT.AND P0, PT, R22, UR6, !P0 ;  /* 0x0000000616007c0c */ /* 0x000fe4000c701270 */
[----:B------:R-:W-:Y:S01]  /*2574f0*/  PRMT R0, R16, 0x7773, RZ ;  /* 0x0000777310007816 */ /* 0x000fe200000000ff */
[----:B------:R-:W-:Y:S01]  /*257500*/  ULDC UR6, c[0x0][0x228] ;  /* 0x00008a0000067ab9 */ /* 0x000fe20000000800 */
[----:B------:R-:W-:-:S05]  /*257510*/  ULDC UR7, c[0x0][0x228] ;  /* 0x00008a0000077ab9 */ /* 0x000fca0000000800 */
[----:B---3--:R0:W-:Y:S04]  /*257520*/  @P6 STG.E.U8 desc[UR4][R6.64], R2 ;  /* 0x0000000206006986 */ /* 0x0081e8000c101104 */
[----:B0-----:R-:W3:Y:S04]  /*257530*/  LDL.LU R7, [R1+0x7408] ;  /* 0x0074080001077983 */ /* 0x001ee80000300800 */
[----:B------:R0:W-:Y:S04]  /*257540*/  @P0 STG.E.U8 desc[UR4][R26.64], R0 ;  /* 0x000000001a000986 */ /* 0x0001e8000c101104 */
[----:B0-----:R-:W2:Y:S01]  /*257550*/  LDL.LU.64 R26, [R1+0x7400] ;  /* 0x00740000011a7983 */ /* 0x001ea20000300a00 */
[----:B---3--:R-:W-:-:S03]  /*257560*/  VIADD R0, R7, 0xff ;  /* 0x000000ff07007836 */ /* 0x008fc60000000000 */
[----:B------:R-:W3:Y:S01]  /*257570*/  LDL.LU.64 R6, [R1+0xf28] ;  /* 0x000f280001067983 */ /* 0x000ee20000300a00 */
[----:B------:R-:W-:Y:S01]  /*257580*/  ISETP.LT.AND P2, PT, R13, UR6, !P3 ;  /* 0x000000060d007c0c */ /* 0x000fe2000df41270 */
[----:B------:R-:W-:Y:S01]  /*257590*/  ULDC UR6, c[0x0][0x228] ;  /* 0x00008a0000067ab9 */ /* 0x000fe20000000800 */
[----:B------:R-:W-:Y:S02]  /*2575a0*/  PRMT R2, R12, 0x7770, RZ ;  /* 0x000077700c027816 */ /* 0x000fe400000000ff */
[----:B------:R-:W-:Y:S01]  /*2575b0*/  ISETP.LT.AND P4, PT, R21, UR6, !P3 ;  /* 0x0000000615007c0c */ /* 0x000fe2000df81270 */
[----:B------:R-:W-:Y:S01]  /*2575c0*/  ULDC UR6, c[0x0][0x228] ;  /* 0x00008a0000067ab9 */ /* 0x000fe20000000800 */
[----:B------:R-:W-:Y:S02]  /*2575d0*/  ISETP.LT.AND P5, PT, R15, UR7, !P3 ;  /* 0x000000070f007c0c */ /* 0x000fe4000dfa1270 */
[----:B------:R-:W-:-:S05]  /*2575e0*/  ISETP.GE.AND P0, PT, R0, UR11, PT ;  /* 0x0000000b00007c0c */ /* 0x000fca000bf06270 */
[----:B------:R-:W-:Y:S01]  /*2575f0*/  @P2 STG.E.U8 desc[UR4][R24.64], R2 ;  /* 0x0000000218002986 */ /* 0x000fe2000c101104 */
[----:B------:R-:W-:Y:S01]  /*257600*/  ISETP.LT.AND P2, PT, R10, UR6, !P3 ;  /* 0x000000060a007c0c */ /* 0x000fe2000df41270 */
[----:B------:R-:W-:Y:S01]  /*257610*/  ULDC UR6, c[0x0][0x228] ;  /* 0x00008a0000067ab9 */ /* 0x000fe20000000800 */
[----:B------:R-:W-:Y:S02]  /*257620*/  PRMT R0, R12, 0x7772, RZ ;  /* 0x000077720c007816 */ /* 0x000fe400000000ff */
[----:B------:R-:W-:Y:S01]  /*257630*/  ISETP.LT.AND P6, PT, R14, UR6, !P3 ;  /* 0x000000060e007c0c */ /* 0x000fe2000dfc1270 */
[----:B------:R-:W-:Y:S01]  /*257640*/  ULDC UR6, c[0x0][0x228] ;  /* 0x00008a0000067ab9 */ /* 0x000fe20000000800 */
[----:B------:R-:W-:Y:S01]  /*257650*/  ULDC UR7, c[0x0][0x228] ;  /* 0x00008a0000077ab9 */ /* 0x000fe20000000800 */
[----:B---3--:R0:W-:Y:S04]  /*257660*/  STL.64 [R1+0x73f8], R6 ;  /* 0x0073f80601007387 */ /* 0x0081e80000100a00 */
[----:B0-----:R-:W3:Y:S01]  /*257670*/  LDL.LU.64 R6, [R1+0xeb8] ;  /* 0x000eb80001067983 */ /* 0x001ee20000300a00 */
[----:B------:R-:W-:-:S03]  /*257680*/  PRMT R2, R12, 0x7771, RZ ;  /* 0x000077710c027816 */ /* 0x000fc600000000ff */
[----:B------:R-:W3:Y:S04]  /*257690*/  LDL.LU R16, [R1+0x72c] ;  /* 0x00072c0001107983 */ /* 0x000ee80000300800 */
[----:B------:R0:W-:Y:S04]  /*2576a0*/  @P4 STG.E.U8 desc[UR4][R18.64], R2 ;  /* 0x0000000212004986 */ /* 0x0001e8000c101104 */
[----:B----4-:R2:W-:Y:S01]  /*2576b0*/  @P5 STG.E.U8 desc[UR4][R4.64], R0 ;  /* 0x0000000004005986 */ /* 0x0105e2000c101104 */
[----:B0-----:R-:W-:Y:S02]  /*2576c0*/  PRMT R2, R12, 0x7773, RZ ;  /* 0x000077730c027816 */ /* 0x001fe400000000ff */
[----:B--2---:R-:W-:Y:S01]  /*2576d0*/  PRMT R0, R26, 0x7770, RZ ;  /* 0x000077701a007816 */ /* 0x004fe200000000ff */
[----:B------:R-:W2:Y:S04]  /*2576e0*/  LDL.LU.64 R18, [R1+0xeb0] ;  /* 0x000eb00001127983 */ /* 0x000ea80000300a00 */
[----:B------:R0:W-:Y:S01]  /*2576f0*/  @P2 STG.E.U8 desc[UR4][R8.64], R2 ;  /* 0x0000000208002986 */ /* 0x0001e2000c101104 */
[----:B------:R-:W-:-:S03]  /*257700*/  ISETP.LT.AND P2, PT, R17, UR6, !P3 ;  /* 0x0000000611007c0c */ /* 0x000fc6000df41270 */
[----:B------:R1:W-:Y:S01]  /*257710*/  @P6 STG.E.U8 desc[UR4][R28.64], R0 ;  /* 0x000000001c006986 */ /* 0x0003e2000c101104 */
[----:B------:R-:W-:-:S03]  /*257720*/  ULDC UR6, c[0x0][0x228] ;  /* 0x00008a0000067ab9 */ /* 0x000fc60000000800 */
[----:B0-----:R-:W4:Y:S04]  /*257730*/  LDL.LU.64 R8, [R1+0xe70] ;  /* 0x000e700001087983 */ /* 0x001f280000300a00 */
[----:B-1----:R-:W4:Y:S01]  /*257740*/  LDL.LU.64 R28, [R1+0xe08] ;  /* 0x000e0800011c7983 */ /* 0x002f220000300a00 */
[----:B------:R-:W-:-:S03]  /*257750*/  PRMT R0, R26, 0x7771, RZ ;  /* 0x000077711a007816 */ /* 0x000fc600000000ff */
[----:B------:R-:W4:Y:S04]  /*257760*/  LDL.LU R12, [R1+0x70c] ;  /* 0x00070c00010c7983 */ /* 0x000f280000300800 */
[----:B------:R-:W4:Y:S04]  /*257770*/  LDL.LU.64 R24, [R1+0xda8] ;  /* 0x000da80001187983 */ /* 0x000f280000300a00 */
[----:B------:R-:W4:Y:S04]  /*257780*/  LDL.LU.64 R4, [R1+0xb18] ;  /* 0x000b180001047983 */ /* 0x000f280000300a00 */
[----:B---3--:R0:W-:Y:S04]  /*257790*/  @P2 STG.E.U8 desc[UR4][R6.64], R0 ;  /* 0x0000000006002986 */ /* 0x0081e8000c101104 */
[----:B0-----:R-:W3:Y:S01]  /*2577a0*/  LDL.LU.64 R6, [R1+0x73f8] ;  /* 0x0073f80001067983 */ /* 0x001ee20000300a00 */
[----:B------:R-:W-:-:S02]  /*2577b0*/  ISETP.LT.AND P4, PT, R20, UR6, !P3 ;  /* 0x0000000614007c0c */ /* 0x000fc4000df81270 */
[----:B------:R-:W-:Y:S01]  /*2577c0*/  PRMT R2, R26, 0x7772, RZ ;  /* 0x000077721a027816 */ /* 0x000fe200000000ff */
[----:B------:R-:W-:Y:S01]  /*2577d0*/  ULDC UR6, c[0x0][0x228] ;  /* 0x00008a0000067ab9 */ /* 0x000fe20000000800 */
[----:B------:R-:W-:Y:S02]  /*2577e0*/  ISETP.LT.AND P3, PT, R22, UR7, !P3 ;  /* 0x0000000716007c0c */ /* 0x000fe4000df61270 */
[----:B------:R-:W-:Y:S01]  /*2577f0*/  ISETP.LT.AND P6, PT, R13, UR6, !P1 ;  /* 0x000000060d007c0c */ /* 0x000fe2000cfc1270 */
[----:B------:R-:W-:Y:S01]  /*257800*/  ULDC UR6, c[0x0][0x228] ;  /* 0x00008a0000067ab9 */ /* 0x000fe20000000800 */
[----:B------:R-:W-:-:S05]  /*257810*/  PRMT R26, R26, 0x7773, RZ ;  /* 0x000077731a1a7816 */ /* 0x000fca00000000ff */
[----:B---3--:R0:W-:Y:S01]  /*257820*/  @P4 STG.E.U8 desc[UR4][R6.64], R2 ;  /* 0x0000000206004986 */ /* 0x0081e2000c101104 */
[----:B------:R-:W-:Y:S02]  /*257830*/  PRMT R0, R16, 0x7770, RZ ;  /* 0x0000777010007816 */ /* 0x000fe400000000ff */
[----:B------:R-:W-:Y:S01]  /*257840*/  ISETP.LT.AND P5, PT, R13, UR8, !P0 ;  /* 0x000000080d007c0c */ /* 0x000fe2000c7a1270 */
[----:B------:R-:W-:Y:S01]  /*257850*/  ULDC UR7, c[0x0][0x228] ;  /* 0x00008a0000077ab9 */ /* 0x000fe20000000800 */
[----:B0-----:R-:W3:Y:S01]  /*257860*/  LDL.LU.64 R2, [R1+0xf88] ;  /* 0x000f880001027983 */ /* 0x001ee20000300a00 */
[----:B------:R-:W-:Y:S01]  /*257870*/  ISETP.LT.AND P2, PT, R21, UR6, !P1 ;  /* 0x0000000615007c0c */ /* 0x000fe2000cf41270 */
[----:B------:R-:W-:Y:S02]  /*257880*/  ULDC UR6, c[0x0][0x228] ;  /* 0x00008a0000067ab9 */ /* 0x000fe40000000800 */
[----:B------:R-:W4:Y:S04]  /*257890*/  LDL.LU.64 R6, [R1+0x9f0] ;  /* 0x0009f00001067983 */ /* 0x000f280000300a00 */
[----:B---3--:R-:W-:Y:S01]  /*2578a0*/  @P3 STG.E.U8 desc[UR4][R2.64], R26 ;  /* 0x0000001a02003986 */ /* 0x008fe2000c101104 */
[----:B------:R-:W-:-:S03]  /*2578b0*/  ISETP.LT.AND P3, PT, R15, UR6, !P1 ;  /* 0x000000060f007c0c */ /* 0x000fc6000cf61270 */
[----:B--2---:R0:W-:Y:S01]  /*2578c0*/  @P6 STG.E.U8 desc[UR4][R18.64], R0 ;  /* 0x0000000012006986 */ /* 0x0041e2000c101104 */
[----:B------:R-:W-:Y:S01]  /*2578d0*/  ULDC UR6, c[0x0][0x228] ;  /* 0x00008a0000067ab9 */ /* 0x000fe20000000800 */
[C---:B0-----:R-:W-:Y:S02]  /*2578e0*/  PRMT R0, R16.reuse, 0x7771, RZ ;  /* 0x0000777110007816 */ /* 0x041fe400000000ff */
[----:B------:R-:W2:Y:S04]  /*2578f0*/  LDL.LU.64 R18, [R1+0x980] ;  /* 0x0009800001127983 */ /* 0x000ea80000300a00 */
[----:B------:R-:W3:Y:S04]  /*257900*/  LDL.LU R13, [R1+0x79c] ;  /* 0x00079c00010d7983 */ /* 0x000ee80000300800 */
[----:B----4-:R0:W-:Y:S02]  /*257910*/  @P2 STG.E.U8 desc[UR4][R8.64], R0 ;  /* 0x0000000008002986 */ /* 0x0101e4000c101104 */
[----:B0-----:R-:W-:-:S02]  /*257920*/  PRMT R0, R16, 0x7772, RZ ;  /* 0x0000777210007816 */ /* 0x001fc400000000ff */
[----:B------:R-:W4:Y:S04]  /*257930*/  LDL.LU.64 R8, [R1+0x1010] ;  /* 0x0010100001087983 */ /* 0x000f280000300a00 */
[----:B------:R0:W-:Y:S04]  /*257940*/  @P3 STG.E.U8 desc[UR4][R28.64], R0 ;  /* 0x000000001c003986 */ /* 0x0001e8000c101104 */
[----:B0-----:R-:W4:Y:S01]  /*257950*/  LDL.LU.64 R28, [R1+0x73f0] ;  /* 0x0073f000011c7983 */ /* 0x001f220000300a00 */
[----:B------:R-:W-:Y:S02]  /*257960*/  ISETP.LT.AND P4, PT, R10, UR6, !P1 ;  /* 0x000000060a007c0c */ /* 0x000fe4000cf81270 */
[----:B------:R-:W-:Y:S01]  /*257970*/  ISETP.LT.AND P6, PT, R14, UR7, !P1 ;  /* 0x000000070e007c0c */ /* 0x000fe2000cfc1270 */
[----:B------:R-:W-:Y:S01]  /*257980*/  ULDC UR6, c[0x0][0x228] ;  /* 0x00008a0000067ab9 */ /* 0x000fe20000000800 */
[----:B------:R-:W-:-:S02]  /*257990*/  PRMT R2, R16, 0x7773, RZ ;  /* 0x0000777310027816 */ /* 0x000fc400000000ff */
[----:B------:R-:W-:Y:S01]  /*2579a0*/  ISETP.LT.AND P2, PT, R21, UR6, !P0 ;  /* 0x0000000615007c0c */ /* 0x000fe2000c741270 */
[----:B------:R-:W-:Y:S01]  /*2579b0*/  ULDC UR6, c[0x0][0x228] ;  /* 0x00008a0000067ab9 */ /* 0x000fe20000000800 */
[C---:B------:R-:W-:Y:S02]  /*2579c0*/  PRMT R0, R12.reuse, 0x7770, RZ ;  /* 0x000077700c007816 */ /* 0x040fe400000000ff */
[----:B------:R-:W-:Y:S01]  /*2579d0*/  ISETP.LT.AND P3, PT, R17, UR6, !P1 ;  /* 0x0000000611007c0c */ /* 0x000fe2000cf61270 */
[----:B------:R-:W-:Y:S01]  /*2579e0*/  ULDC UR6, c[0x0][0x228] ;  /* 0x00008a0000067ab9 */ /* 0x000fe20000000800 */
[----:B------:R-:W-:Y:S01]  /*2579f0*/  PRMT R3, R12, 0x7773, RZ ;  /* 0x000077730c037816 */ /* 0x000fe200000000ff */
[----:B------:R-:W-:Y:S01]  /*257a00*/  ULDC UR7, c[0x0][0x228] ;  /* 0x00008a0000077ab9 */ /* 0x000fe20000000800 */
[----:B------:R0:W-:Y:S01]  /*257a10*/  @P4 STG.E.U8 desc[UR4][R24.64], R2 ;  /* 0x0000000218004986 */ /* 0x0001e2000c101104 */
[----:B------:R-:W-:Y:S01]  /*257a20*/  ISETP.LT.AND P4, PT, R20, UR6, !P1 ;  /* 0x0000000614007c0c */ /* 0x000fe2000cf81270 */
[----:B------:R-:W-:-:S02]  /*257a30*/  ULDC UR6, c[0x0][0x228] ;  /* 0x00008a0000067ab9 */ /* 0x000fc40000000800 */
[----:B------:R1:W-:Y:S01]  /*257a40*/  @P6 STG.E.U8 desc[UR4][R4.64], R0 ;  /* 0x0000000004006986 */ /* 0x0003e2000c101104 */
[----:B------:R-:W-:Y:S01]  /*257a50*/  ISETP.LT.AND P1, PT, R22, UR6, !P1 ;  /* 0x0000000616007c0c */ /* 0x000fe2000cf21270 */
[----:B------:R-:W-:Y:S01]  /*257a60*/  ULDC UR6, c[0x0][0x228] ;  /* 0x00008a0000067ab9 */ /* 0x000fe20000000800 */
[C---:B0-----:R-:W-:Y:S02]  /*257a70*/  PRMT R2, R12.reuse, 0x7772, RZ ;  /* 0x000077720c027816 */ /* 0x041fe400000000ff */
[----:B-1----:R-:W-:-:S05]  /*257a80*/  PRMT R0, R12, 0x7771, RZ ;  /* 0x000077710c007816 */ /* 0x002fca00000000ff */
[----:B------:R0:W-:Y:S01]  /*257a90*/  @P3 STG.E.U8 desc[UR4][R6.64], R0 ;  /* 0x0000000006003986 */ /* 0x0001e2000c101104 */
[----:B------:R-:W-:Y:S01]  /*257aa0*/  ISETP.LT.AND P3, PT, R10, UR6, !P0 ;  /* 0x000000060a007c0c */ /* 0x000fe2000c761270 */
[----:B------:R-:W-:Y:S01]  /*257ab0*/  ULDC UR6, c[0x0][0x228] ;  /* 0x00008a0000067ab9 */ /* 0x000fe20000000800 */
[----:B------:R-:W-:Y:S01]  /*257ac0*/  ISETP.LT.AND P6, PT, R15, UR7, !P0 ;  /* 0x000000070f007c0c */ /* 0x000fe2000c7c1270 */
[----:B--2---:R1:W-:Y:S01]  /*257ad0*/  @P4 STG.E.U8 desc[UR4][R18.64], R2 ;  /* 0x0000000212004986 */ /* 0x0043e2000c101104 */
[----:B------:R-:W-:Y:S02]  /*257ae0*/  ISETP.LT.AND P4, PT, R14, UR6, !P0 ;  /* 0x000000060e007c0c */ /* 0x000fe4000c781270 */
[C---:B---3--:R-:W-:Y:S01]  /*257af0*/  PRMT R4, R13.reuse, 0x7770, RZ ;  /* 0x000077700d047816 */ /* 0x048fe200000000ff */
[----:B------:R-:W-:Y:S01]  /*257b00*/  ULDC UR6, c[0x0][0x228] ;  /* 0x00008a0000067ab9 */ /* 0x000fe20000000800 */
[C---:B0-----:R-:W-:Y:S02]  /*257b10*/  PRMT R0, R13.reuse, 0x7771, RZ ;  /* 0x000077710d007816 */ /* 0x041fe400000000ff */
[----:B------:R-:W-:-:S02]  /*257b20*/  PRMT R5, R13, 0x7772, RZ ;  /* 0x000077720d057816 */ /* 0x000fc400000000ff */
[----:B-1----:R-:W-:Y:S01]  /*257b30*/  PRMT R2, R13, 0x7773, RZ ;  /* 0x000077730d027816 */ /* 0x002fe200000000ff */
[----:B----4-:R-:W-:Y:S01]  /*257b40*/  @P1 STG.E.U8 desc[UR4][R28.64], R3 ;  /* 0x000000031c001986 */ /* 0x010fe2000c101104 */
[----:B------:R-:W-:Y:S01]  /*257b50*/  ISETP.LT.AND P1, PT, R17, UR6, !P0 ;  /* 0x0000000611007c0c */ /* 0x000fe2000c721270 */
[----:B------:R-:W-:Y:S02]  /*257b60*/  ULDC UR6, c[0x0][0x228] ;  /* 0x00008a0000067ab9 */ /* 0x000fe40000000800 */
[----:B------:R0:W-:Y:S01]  /*257b70*/  @P5 STG.E.U8 desc[UR4][R8.64], R4 ;  /* 0x0000000408005986 */ /* 0x0001e2000c101104 */
[----:B------:R-:W-:-:S03]  /*257b80*/  ISETP.LT.AND P5, PT, R20, UR6, !P0 ;  /* 0x0000000614007c0c */ /* 0x000fc6000c7a1270 */
[----:B------:R-:W2:Y:S04]  /*257b90*/  LDL.LU.64 R20, [R1+0xf80] ;  /* 0x000f800001147983 */ /* 0x000ea80000300a00 */
[----:B------:R-:W3:Y:S04]  /*257ba0*/  LDL.LU.64 R18, [R1+0xe00] ;  /* 0x000e000001127983 */ /* 0x000ee80000300a00 */
[----:B------:R-:W4:Y:S04]  /*257bb0*/  LDL.LU.64 R16, [R1+0xd10] ;  /* 0x000d100001107983 */ /* 0x000f280000300a00 */
[----:B------:R-:W4:Y:S04]  /*257bc0*/  LDL.LU.64 R14, [R1+0xa00] ;  /* 0x000a0000010e7983 */ /* 0x000f280000300a00 */
[----:B0-----:R-:W4:Y:S04]  /*257bd0*/  LDL.LU.64 R8, [R1+0x988] ;  /* 0x0009880001087983 */ /* 0x001f280000300a00 */
[----:B------:R-:W4:Y:S01]  /*257be0*/  LDL.LU.64 R12, [R1+0x8e8] ;  /* 0x0008e800010c7983 */ /* 0x000f220000300a00 */
[----:B------:R-:W-:-:S02]  /*257bf0*/  ISETP.LT.AND P0, PT, R22, UR6, !P0 ;  /* 0x0000000616007c0c */ /* 0x000fc4000c701270 */
[C---:B------:R-:W-:Y:S02]  /*257c00*/  PRMT R3, R27.reuse, 0x7770, RZ ;  /* 0x000077701b037816 */ /* 0x040fe400000000ff */
[C---:B------:R-:W-:Y:S02]  /*257c10*/  PRMT R4, R27.reuse, 0x7771, RZ ;  /* 0x000077711b047816 */ /* 0x040fe400000000ff */
[C---:B------:R-:W-:Y:S02]  /*257c20*/  PRMT R6, R27.reuse, 0x7772, RZ ;  /* 0x000077721b067816 */ /* 0x040fe400000000ff */
[----:B------:R-:W-:Y:S01]  /*257c30*/  PRMT R27, R27, 0x7773, RZ ;  /* 0x000077731b1b7816 */ /* 0x000fe200000000ff */
[----:B--2---:R0:W-:Y:S04]  /*257c40*/  @P2 STG.E.U8 desc[UR4][R20.64], R0 ;  /* 0x0000000014002986 */ /* 0x0041e8000c101104 */
[----:B---3--:R0:W-:Y:S04]  /*257c50*/  @P6 STG.E.U8 desc[UR4][R18.64], R5 ;  /* 0x0000000512006986 */ /* 0x0081e8000c101104 */
[----:B----4-:R0:W-:Y:S04]  /*257c60*/  @P3 STG.E.U8 desc[UR4][R16.64], R2 ;  /* 0x0000000210003986 */ /* 0x0101e8000c101104 */
[----:B------:R0:W-:Y:S04]  /*257c70*/  @P4 STG.E.U8 desc[UR4][R14.64], R3 ;  /* 0x000000030e004986 */ /* 0x0001e8000c101104 */
[----:B------:R0:W-:Y:S04]  /*257c80*/  @P1 STG.E.U8 desc[UR4][R8.64], R4 ;  /* 0x0000000408001986 */ /* 0x0001e8000c101104 */
[----:B------:R0:W-:Y:S01]  /*257c90*/  @P5 STG.E.U8 desc[UR4][R12.64], R6 ;  /* 0x000000060c005986 */ /* 0x0001e2000c101104 */
[----:B------:R-:W-:Y:S05]  /*257ca0*/  @!P0 EXIT ;  /* 0x000000000000894d */ /* 0x000fea0003800000 */
[----:B0-----:R-:W2:Y:S04]  /*257cb0*/  LDL.LU.64 R12, [R1+0x8e0] ;  /* 0x0008e000010c7983 */ /* 0x001ea80000300a00 */
[----:B--2---:R-:W-:Y:S01]  /*257cc0*/  STG.E.U8 desc[UR4][R12.64], R27 ;  /* 0x0000001b0c007986 */ /* 0x004fe2000c101104 */
[----:B------:R-:W-:Y:S05]  /*257cd0*/  EXIT ;  /* 0x000000000000794d */ /* 0x000fea0003800000 */
.L_x_2:
[----:B------:R-:W-:-:S00]  /*257ce0*/  BRA `(.L_x_2) ;  /* 0xfffffffc00fc7947 */ /* 0x000fc0000383ffff */
[----:B------:R-:W-:-:S00]  /*257cf0*/  NOP ;  /* 0x0000000000007918 */ /* 0x000fc00000000000 */
        /* <DEDUP_REMOVED lines=8> */
.L_x_3:


//--------------------- .nv.shared.matmul_kernel  --------------------------
	.section	.nv.shared.matmul_kernel,"aw",@nobits
	.sectionflags	@""
	.align	16
	.zero		1024


//--------------------- .nv.shared.reserved.0     --------------------------
	.section	.nv.shared.reserved.0,"aw",@nobits
	.weak		__nv_reservedSMEM_offset_0_alias
	.size		__nv_reservedSMEM_offset_0_alias, 0, 0
	.other		__nv_reservedSMEM_offset_0_alias,@"STO_CUDA_RESERVED_SHARED STV_DEFAULT"
__nv_reservedSMEM_offset_0_alias:
	.zero		0


//--------------------- .nv.constant0.matmul_kernel --------------------------
	.section	.nv.constant0.matmul_kernel,"a",@progbits
	.sectionflags	@""
	.align	4
.nv.constant0.matmul_kernel:
	.zero		608


//--------------------- SYMBOLS --------------------------

	.type		.nv.reservedSmem.offset0,@object
	.size		.nv.reservedSmem.offset0,0x4
